	.target	sm_90a

	.elftype	@"ET_EXEC"


//--------------------- .note.nv.tkinfo           --------------------------
	.section	.note.nv.tkinfo,"",@"SHT_NOTE"
	.sectionflags	@"SHF_NOTE_NV_TKINFO"
	.tkinfo
        /*0018*/ 	.word	0x00000002
        /*0030*/ 	.string	""
        /*0030*/ 	.string	"ptxas"
        /*0030*/ 	.string	"Cuda compilation tools, release 13.0, V13.0.88"
        /*0030*/ 	.string	"Build cuda_13.0.r13.0/compiler.36424714_0"
        /*0030*/ 	.string	"-arch sm_90a -m 64 "



//--------------------- .note.nv.cuinfo           --------------------------
	.section	.note.nv.cuinfo,"",@"SHT_NOTE"
	.sectionflags	@"SHF_NOTE_NV_CUINFO"
        /*0018*/ 	.short	0x0002
        /*001a*/ 	.short	0x005a
        /*001c*/ 	.short	0x0082
	.zero		2


//--------------------- .nv.info                  --------------------------
	.section	.nv.info,"",@"SHT_CUDA_INFO"
	.align	4


	//----- nvinfo : EIATTR_REGCOUNT
	.align		4
        /*0000*/ 	.byte	0x04, 0x2f
        /*0002*/ 	.short	(.L_18 - .L_17)
	.align		4
.L_17:
        /*0004*/ 	.word	index@(_ZN7cutlass13device_kernelIN5flash22FlashAttnBwdPreprocessIN4cute5tupleIJNS3_1CILi64EEENS5_ILi192EEEEEENS_10bfloat16_tEfNS_4arch4Sm90ELb1ELb1EEEEEvNT_6ParamsE)
        /*0008*/ 	.word	0x0000004c


	//----- nvinfo : EIATTR_FRAME_SIZE
	.align		4
.L_18:
        /*000c*/ 	.byte	0x04, 0x11
        /*000e*/ 	.short	(.L_20 - .L_19)
	.align		4
.L_19:
        /*0010*/ 	.word	index@(_ZN7cutlass13device_kernelIN5flash22FlashAttnBwdPreprocessIN4cute5tupleIJNS3_1CILi64EEENS5_ILi192EEEEEENS_10bfloat16_tEfNS_4arch4Sm90ELb1ELb1EEEEEvNT_6ParamsE)
        /*0014*/ 	.word	0x00000000


	//----- nvinfo : EIATTR_REGCOUNT
	.align		4
.L_20:
        /*0018*/ 	.byte	0x04, 0x2f
        /*001a*/ 	.short	(.L_22 - .L_21)
	.align		4
.L_21:
        /*001c*/ 	.word	index@(_ZN7cutlass13device_kernelIN5flash11enable_sm90INS1_16FlashAttnBwdSm90INS1_25CollectiveMainloopBwdSm90ILi2ELi1ELi1EN4cute5tupleIJNS5_1CILi1EEES8_S8_EEENS6_IJNS7_ILi64EEENS7_ILi96EEENS7_ILi192EEEEEENS_10bfloat16_tEfNS_4arch4Sm90ELb1ELb0ELb0ELb1ELb1ELb0ELb1ELb0ELi3ELi1ELi1ELi1ELb0EEENS1_24CollectiveEpilogueBwdGQAISD_fSG_Li384ELb1ELb1EEENS1_25SingleTileBwdLPTSchedulerILb1ELi96ELb1EEEEEEEEEvNT_6ParamsE)
        /*0020*/ 	.word	0x00000080


	//----- nvinfo : EIATTR_FRAME_SIZE
	.align		4
.L_22:
        /*0024*/ 	.byte	0x04, 0x11
        /*0026*/ 	.short	(.L_24 - .L_23)
	.align		4
.L_23:
        /*0028*/ 	.word	index@(_ZN7cutlass13device_kernelIN5flash11enable_sm90INS1_16FlashAttnBwdSm90INS1_25CollectiveMainloopBwdSm90ILi2ELi1ELi1EN4cute5tupleIJNS5_1CILi1EEES8_S8_EEENS6_IJNS7_ILi64EEENS7_ILi96EEENS7_ILi192EEEEEENS_10bfloat16_tEfNS_4arch4Sm90ELb1ELb0ELb0ELb1ELb1ELb0ELb1ELb0ELi3ELi1ELi1ELi1ELb0EEENS1_24CollectiveEpilogueBwdGQAISD_fSG_Li384ELb1ELb1EEENS1_25SingleTileBwdLPTSchedulerILb1ELi96ELb1EEEEEEEEEvNT_6ParamsE)
        /*002c*/ 	.word	0x00000008


	//----- nvinfo : EIATTR_REGCOUNT
	.align		4
.L_24:
        /*0030*/ 	.byte	0x04, 0x2f
        /*0032*/ 	.short	(.L_26 - .L_25)
	.align		4
.L_25:
        /*0034*/ 	.word	index@(_ZN7cutlass13device_kernelIN5flash32FlashAttnBwdPostprocessConvertdQIN4cute5tupleIJNS3_1CILi64EEENS5_ILi192EEEEEENS_10bfloat16_tEfNS_4arch4Sm90ELi384ENS3_8TiledMMAINS3_8MMA_AtomIJNS3_4SM904GMMA27MMA_64x64x16_F32BF16BF16_SSILNSF_5MajorE0ELSH_1ELNSF_7ScaleInE1ELSI_1EEEEEENS3_6LayoutINS4_IJNS5_ILi1EEENS5_ILi3EEESM_EEENS4_IJNS5_ILi0EEESM_SP_EEEEENS4_IJNS3_10UnderscoreESS_SS_EEEEELb0EEEEEvNT_6ParamsE)
        /*0038*/ 	.word	0x00000038


	//----- nvinfo : EIATTR_FRAME_SIZE
	.align		4
.L_26:
        /*003c*/ 	.byte	0x04, 0x11
        /*003e*/ 	.short	(.L_28 - .L_27)
	.align		4
.L_27:
        /*0040*/ 	.word	index@(_ZN7cutlass13device_kernelIN5flash32FlashAttnBwdPostprocessConvertdQIN4cute5tupleIJNS3_1CILi64EEENS5_ILi192EEEEEENS_10bfloat16_tEfNS_4arch4Sm90ELi384ENS3_8TiledMMAINS3_8MMA_AtomIJNS3_4SM904GMMA27MMA_64x64x16_F32BF16BF16_SSILNSF_5MajorE0ELSH_1ELNSF_7ScaleInE1ELSI_1EEEEEENS3_6LayoutINS4_IJNS5_ILi1EEENS5_ILi3EEESM_EEENS4_IJNS5_ILi0EEESM_SP_EEEEENS4_IJNS3_10UnderscoreESS_SS_EEEEELb0EEEEEvNT_6ParamsE)
        /*0044*/ 	.word	0x00000000


	//----- nvinfo : EIATTR_REGCOUNT
	.align		4
.L_28:
        /*0048*/ 	.byte	0x04, 0x2f
        /*004a*/ 	.short	(.L_30 - .L_29)
	.align		4
.L_29:
        /*004c*/ 	.word	index@(_ZN7cutlass13device_kernelIN5flash32FlashAttnBwdPostprocessConvertdQIN4cute5tupleIJNS3_1CILi96EEENS5_ILi192EEEEEENS_10bfloat16_tEfNS_4arch4Sm90ELi384ENS3_8TiledMMAINS3_8MMA_AtomIJNS3_4SM904GMMA27MMA_64x96x16_F32BF16BF16_SSILNSF_5MajorE1ELSH_1ELNSF_7ScaleInE1ELSI_1EEEEEENS3_6LayoutINS4_IJNS5_ILi3EEENS5_ILi1EEESN_EEENS4_IJSN_NS5_ILi0EEESP_EEEEENS4_IJNS3_10UnderscoreESS_SS_EEEEELb1EEEEEvNT_6ParamsE)
        /*0050*/ 	.word	0x00000048


	//----- nvinfo : EIATTR_FRAME_SIZE
	.align		4
.L_30:
        /*0054*/ 	.byte	0x04, 0x11
        /*0056*/ 	.short	(.L_32 - .L_31)
	.align		4
.L_31:
        /*0058*/ 	.word	index@(_ZN7cutlass13device_kernelIN5flash32FlashAttnBwdPostprocessConvertdQIN4cute5tupleIJNS3_1CILi96EEENS5_ILi192EEEEEENS_10bfloat16_tEfNS_4arch4Sm90ELi384ENS3_8TiledMMAINS3_8MMA_AtomIJNS3_4SM904GMMA27MMA_64x96x16_F32BF16BF16_SSILNSF_5MajorE1ELSH_1ELNSF_7ScaleInE1ELSI_1EEEEEENS3_6LayoutINS4_IJNS5_ILi3EEENS5_ILi1EEESN_EEENS4_IJSN_NS5_ILi0EEESP_EEEEENS4_IJNS3_10UnderscoreESS_SS_EEEEELb1EEEEEvNT_6ParamsE)
        /*005c*/ 	.word	0x00000000


	//----- nvinfo : EIATTR_REGCOUNT
	.align		4
.L_32:
        /*0060*/ 	.byte	0x04, 0x2f
        /*0062*/ 	.short	(.L_34 - .L_33)
	.align		4
.L_33:
        /*0064*/ 	.word	index@(_ZN7cutlass13device_kernelIN5flash11enable_sm90INS1_16FlashAttnBwdSm90INS1_25CollectiveMainloopBwdSm90ILi2ELi1ELi1EN4cute5tupleIJNS5_1CILi1EEES8_S8_EEENS6_IJNS7_ILi64EEENS7_ILi96EEENS7_ILi192EEEEEENS_10bfloat16_tEfNS_4arch4Sm90ELb1ELb0ELb0ELb1ELb0ELb0ELb1ELb0ELi3ELi1ELi1ELi1ELb0EEENS1_24CollectiveEpilogueBwdGQAISD_fSG_Li384ELb1ELb0EEENS1_25SingleTileBwdLPTSchedulerILb1ELi96ELb0EEEEEEEEEvNT_6ParamsE)
        /*0068*/ 	.word	0x00000080


	//----- nvinfo : EIATTR_FRAME_SIZE
	.align		4
.L_34:
        /*006c*/ 	.byte	0x04, 0x11
        /*006e*/ 	.short	(.L_36 - .L_35)
	.align		4
.L_35:
        /*0070*/ 	.word	index@(_ZN7cutlass13device_kernelIN5flash11enable_sm90INS1_16FlashAttnBwdSm90INS1_25CollectiveMainloopBwdSm90ILi2ELi1ELi1EN4cute5tupleIJNS5_1CILi1EEES8_S8_EEENS6_IJNS7_ILi64EEENS7_ILi96EEENS7_ILi192EEEEEENS_10bfloat16_tEfNS_4arch4Sm90ELb1ELb0ELb0ELb1ELb0ELb0ELb1ELb0ELi3ELi1ELi1ELi1ELb0EEENS1_24CollectiveEpilogueBwdGQAISD_fSG_Li384ELb1ELb0EEENS1_25SingleTileBwdLPTSchedulerILb1ELi96ELb0EEEEEEEEEvNT_6ParamsE)
        /*0074*/ 	.word	0x00000008


	//----- nvinfo : EIATTR_REGCOUNT
	.align		4
.L_36:
        /*0078*/ 	.byte	0x04, 0x2f
        /*007a*/ 	.short	(.L_38 - .L_37)
	.align		4
.L_37:
        /*007c*/ 	.word	index@(_ZN7cutlass13device_kernelIN5flash11enable_sm90INS1_16FlashAttnBwdSm90INS1_25CollectiveMainloopBwdSm90ILi2ELi1ELi1EN4cute5tupleIJNS5_1CILi1EEES8_S8_EEENS6_IJNS7_ILi64EEENS7_ILi96EEENS7_ILi192EEEEEENS_10bfloat16_tEfNS_4arch4Sm90ELb1ELb0ELb0ELb1ELb1ELb0ELb1ELb0ELi3ELi1ELi1ELi1ELb0EEENS1_21CollectiveEpilogueBwdISD_SE_SG_Li384ELb1ELb1ELi3EEENS1_25SingleTileBwdLPTSchedulerILb1ELi96ELb1EEEEEEEEEvNT_6ParamsE)
        /*0080*/ 	.word	0x00000080


	//----- nvinfo : EIATTR_FRAME_SIZE
	.align		4
.L_38:
        /*0084*/ 	.byte	0x04, 0x11
        /*0086*/ 	.short	(.L_40 - .L_39)
	.align		4
.L_39:
        /*0088*/ 	.word	index@(_ZN7cutlass13device_kernelIN5flash11enable_sm90INS1_16FlashAttnBwdSm90INS1_25CollectiveMainloopBwdSm90ILi2ELi1ELi1EN4cute5tupleIJNS5_1CILi1EEES8_S8_EEENS6_IJNS7_ILi64EEENS7_ILi96EEENS7_ILi192EEEEEENS_10bfloat16_tEfNS_4arch4Sm90ELb1ELb0ELb0ELb1ELb1ELb0ELb1ELb0ELi3ELi1ELi1ELi1ELb0EEENS1_21CollectiveEpilogueBwdISD_SE_SG_Li384ELb1ELb1ELi3EEENS1_25SingleTileBwdLPTSchedulerILb1ELi96ELb1EEEEEEEEEvNT_6ParamsE)
        /*008c*/ 	.word	0x00000008


	//----- nvinfo : EIATTR_REGCOUNT
	.align		4
.L_40:
        /*0090*/ 	.byte	0x04, 0x2f
        /*0092*/ 	.short	(.L_42 - .L_41)
	.align		4
.L_41:
        /*0094*/ 	.word	index@(_ZN7cutlass13device_kernelIN5flash11enable_sm90INS1_16FlashAttnBwdSm90INS1_25CollectiveMainloopBwdSm90ILi2ELi1ELi1EN4cute5tupleIJNS5_1CILi1EEES8_S8_EEENS6_IJNS7_ILi64EEENS7_ILi96EEENS7_ILi192EEEEEENS_10bfloat16_tEfNS_4arch4Sm90ELb1ELb0ELb0ELb1ELb0ELb0ELb1ELb0ELi3ELi1ELi1ELi1ELb0EEENS1_21CollectiveEpilogueBwdISD_SE_SG_Li384ELb1ELb1ELi3EEENS1_25SingleTileBwdLPTSchedulerILb1ELi96ELb0EEEEEEEEEvNT_6ParamsE)
        /*0098*/ 	.word	0x00000080


	//----- nvinfo : EIATTR_FRAME_SIZE
	.align		4
.L_42:
        /*009c*/ 	.byte	0x04, 0x11
        /*009e*/ 	.short	(.L_44 - .L_43)
	.align		4
.L_43:
        /*00a0*/ 	.word	index@(_ZN7cutlass13device_kernelIN5flash11enable_sm90INS1_16FlashAttnBwdSm90INS1_25CollectiveMainloopBwdSm90ILi2ELi1ELi1EN4cute5tupleIJNS5_1CILi1EEES8_S8_EEENS6_IJNS7_ILi64EEENS7_ILi96EEENS7_ILi192EEEEEENS_10bfloat16_tEfNS_4arch4Sm90ELb1ELb0ELb0ELb1ELb0ELb0ELb1ELb0ELi3ELi1ELi1ELi1ELb0EEENS1_21CollectiveEpilogueBwdISD_SE_SG_Li384ELb1ELb1ELi3EEENS1_25SingleTileBwdLPTSchedulerILb1ELi96ELb0EEEEEEEEEvNT_6ParamsE)
        /*00a4*/ 	.word	0x00000008


	//----- nvinfo : EIATTR_REGCOUNT
	.align		4
.L_44:
        /*00a8*/ 	.byte	0x04, 0x2f
        /*00aa*/ 	.short	(.L_46 - .L_45)
	.align		4
.L_45:
        /*00ac*/ 	.word	index@(_ZN7cutlass13device_kernelIN5flash22FlashAttnBwdPreprocessIN4cute5tupleIJNS3_1CILi64EEENS5_ILi192EEEEEENS_10bfloat16_tEfNS_4arch4Sm90ELb1ELb0EEEEEvNT_6ParamsE)
        /*00b0*/ 	.word	0x0000005a


	//----- nvinfo : EIATTR_FRAME_SIZE
	.align		4
.L_46:
        /*00b4*/ 	.byte	0x04, 0x11
        /*00b6*/ 	.short	(.L_48 - .L_47)
	.align		4
.L_47:
        /*00b8*/ 	.word	index@(_ZN7cutlass13device_kernelIN5flash22FlashAttnBwdPreprocessIN4cute5tupleIJNS3_1CILi64EEENS5_ILi192EEEEEENS_10bfloat16_tEfNS_4arch4Sm90ELb1ELb0EEEEEvNT_6ParamsE)
        /*00bc*/ 	.word	0x00000000


	//----- nvinfo : EIATTR_REGCOUNT
	.align		4
.L_48:
        /*00c0*/ 	.byte	0x04, 0x2f
        /*00c2*/ 	.short	(.L_50 - .L_49)
	.align		4
.L_49:
        /*00c4*/ 	.word	index@(_ZN7cutlass13device_kernelIN5flash11enable_sm90INS1_16FlashAttnBwdSm90INS1_25CollectiveMainloopBwdSm90ILi2ELi1ELi1EN4cute5tupleIJNS5_1CILi1EEES8_S8_EEENS6_IJNS7_ILi64EEENS7_ILi96EEENS7_ILi192EEEEEENS_10bfloat16_tEfNS_4arch4Sm90ELb1ELb0ELb0ELb0ELb1ELb0ELb1ELb0ELi3ELi1ELi1ELi1ELb0EEENS1_24CollectiveEpilogueBwdGQAISD_fSG_Li384ELb0ELb1EEENS1_25SingleTileBwdLPTSchedulerILb0ELi96ELb1EEEEEEEEEvNT_6ParamsE)
        /*00c8*/ 	.word	0x00000080


	//----- nvinfo : EIATTR_FRAME_SIZE
	.align		4
.L_50:
        /*00cc*/ 	.byte	0x04, 0x11
        /*00ce*/ 	.short	(.L_52 - .L_51)
	.align		4
.L_51:
        /*00d0*/ 	.word	index@(_ZN7cutlass13device_kernelIN5flash11enable_sm90INS1_16FlashAttnBwdSm90INS1_25CollectiveMainloopBwdSm90ILi2ELi1ELi1EN4cute5tupleIJNS5_1CILi1EEES8_S8_EEENS6_IJNS7_ILi64EEENS7_ILi96EEENS7_ILi192EEEEEENS_10bfloat16_tEfNS_4arch4Sm90ELb1ELb0ELb0ELb0ELb1ELb0ELb1ELb0ELi3ELi1ELi1ELi1ELb0EEENS1_24CollectiveEpilogueBwdGQAISD_fSG_Li384ELb0ELb1EEENS1_25SingleTileBwdLPTSchedulerILb0ELi96ELb1EEEEEEEEEvNT_6ParamsE)
        /*00d4*/ 	.word	0x00000018


	//----- nvinfo : EIATTR_REGCOUNT
	.align		4
.L_52:
        /*00d8*/ 	.byte	0x04, 0x2f
        /*00da*/ 	.short	(.L_54 - .L_53)
	.align		4
.L_53:
        /*00dc*/ 	.word	index@(_ZN7cutlass13device_kernelIN5flash11enable_sm90INS1_16FlashAttnBwdSm90INS1_25CollectiveMainloopBwdSm90ILi2ELi1ELi1EN4cute5tupleIJNS5_1CILi1EEES8_S8_EEENS6_IJNS7_ILi64EEENS7_ILi96EEENS7_ILi192EEEEEENS_10bfloat16_tEfNS_4arch4Sm90ELb1ELb0ELb0ELb0ELb0ELb0ELb1ELb0ELi3ELi1ELi1ELi1ELb0EEENS1_24CollectiveEpilogueBwdGQAISD_fSG_Li384ELb0ELb0EEENS1_25SingleTileBwdLPTSchedulerILb0ELi96ELb0EEEEEEEEEvNT_6ParamsE)
        /*00e0*/ 	.word	0x00000080


	//----- nvinfo : EIATTR_FRAME_SIZE
	.align		4
.L_54:
        /*00e4*/ 	.byte	0x04, 0x11
        /*00e6*/ 	.short	(.L_56 - .L_55)
	.align		4
.L_55:
        /*00e8*/ 	.word	index@(_ZN7cutlass13device_kernelIN5flash11enable_sm90INS1_16FlashAttnBwdSm90INS1_25CollectiveMainloopBwdSm90ILi2ELi1ELi1EN4cute5tupleIJNS5_1CILi1EEES8_S8_EEENS6_IJNS7_ILi64EEENS7_ILi96EEENS7_ILi192EEEEEENS_10bfloat16_tEfNS_4arch4Sm90ELb1ELb0ELb0ELb0ELb0ELb0ELb1ELb0ELi3ELi1ELi1ELi1ELb0EEENS1_24CollectiveEpilogueBwdGQAISD_fSG_Li384ELb0ELb0EEENS1_25SingleTileBwdLPTSchedulerILb0ELi96ELb0EEEEEEEEEvNT_6ParamsE)
        /*00ec*/ 	.word	0x00000018


	//----- nvinfo : EIATTR_REGCOUNT
	.align		4
.L_56:
        /*00f0*/ 	.byte	0x04, 0x2f
        /*00f2*/ 	.short	(.L_58 - .L_57)
	.align		4
.L_57:
        /*00f4*/ 	.word	index@(_ZN7cutlass13device_kernelIN5flash11enable_sm90INS1_16FlashAttnBwdSm90INS1_25CollectiveMainloopBwdSm90ILi2ELi1ELi1EN4cute5tupleIJNS5_1CILi1EEES8_S8_EEENS6_IJNS7_ILi64EEENS7_ILi96EEENS7_ILi192EEEEEENS_10bfloat16_tEfNS_4arch4Sm90ELb1ELb0ELb0ELb0ELb1ELb0ELb1ELb0ELi3ELi1ELi1ELi1ELb0EEENS1_21CollectiveEpilogueBwdISD_SE_SG_Li384ELb0ELb1ELi3EEENS1_25SingleTileBwdLPTSchedulerILb0ELi96ELb1EEEEEEEEEvNT_6ParamsE)
        /*00f8*/ 	.word	0x00000080


	//----- nvinfo : EIATTR_FRAME_SIZE
	.align		4
.L_58:
        /*00fc*/ 	.byte	0x04, 0x11
        /*00fe*/ 	.short	(.L_60 - .L_59)
	.align		4
.L_59:
        /*0100*/ 	.word	index@(_ZN7cutlass13device_kernelIN5flash11enable_sm90INS1_16FlashAttnBwdSm90INS1_25CollectiveMainloopBwdSm90ILi2ELi1ELi1EN4cute5tupleIJNS5_1CILi1EEES8_S8_EEENS6_IJNS7_ILi64EEENS7_ILi96EEENS7_ILi192EEEEEENS_10bfloat16_tEfNS_4arch4Sm90ELb1ELb0ELb0ELb0ELb1ELb0ELb1ELb0ELi3ELi1ELi1ELi1ELb0EEENS1_21CollectiveEpilogueBwdISD_SE_SG_Li384ELb0ELb1ELi3EEENS1_25SingleTileBwdLPTSchedulerILb0ELi96ELb1EEEEEEEEEvNT_6ParamsE)
        /*0104*/ 	.word	0x00000018


	//----- nvinfo : EIATTR_REGCOUNT
	.align		4
.L_60:
        /*0108*/ 	.byte	0x04, 0x2f
        /*010a*/ 	.short	(.L_62 - .L_61)
	.align		4
.L_61:
        /*010c*/ 	.word	index@(_ZN7cutlass13device_kernelIN5flash11enable_sm90INS1_16FlashAttnBwdSm90INS1_25CollectiveMainloopBwdSm90ILi2ELi1ELi1EN4cute5tupleIJNS5_1CILi1EEES8_S8_EEENS6_IJNS7_ILi64EEENS7_ILi96EEENS7_ILi192EEEEEENS_10bfloat16_tEfNS_4arch4Sm90ELb1ELb0ELb0ELb0ELb0ELb0ELb1ELb0ELi3ELi1ELi1ELi1ELb0EEENS1_21CollectiveEpilogueBwdISD_SE_SG_Li384ELb0ELb1ELi3EEENS1_25SingleTileBwdLPTSchedulerILb0ELi96ELb0EEEEEEEEEvNT_6ParamsE)
        /*0110*/ 	.word	0x00000080


	//----- nvinfo : EIATTR_FRAME_SIZE
	.align		4
.L_62:
        /*0114*/ 	.byte	0x04, 0x11
        /*0116*/ 	.short	(.L_64 - .L_63)
	.align		4
.L_63:
        /*0118*/ 	.word	index@(_ZN7cutlass13device_kernelIN5flash11enable_sm90INS1_16FlashAttnBwdSm90INS1_25CollectiveMainloopBwdSm90ILi2ELi1ELi1EN4cute5tupleIJNS5_1CILi1EEES8_S8_EEENS6_IJNS7_ILi64EEENS7_ILi96EEENS7_ILi192EEEEEENS_10bfloat16_tEfNS_4arch4Sm90ELb1ELb0ELb0ELb0ELb0ELb0ELb1ELb0ELi3ELi1ELi1ELi1ELb0EEENS1_21CollectiveEpilogueBwdISD_SE_SG_Li384ELb0ELb1ELi3EEENS1_25SingleTileBwdLPTSchedulerILb0ELi96ELb0EEEEEEEEEvNT_6ParamsE)
        /*011c*/ 	.word	0x00000018


	//----- nvinfo : EIATTR_REGCOUNT
	.align		4
.L_64:
        /*0120*/ 	.byte	0x04, 0x2f
        /*0122*/ 	.short	(.L_66 - .L_65)
	.align		4
.L_65:
        /*0124*/ 	.word	index@(_ZN7cutlass13device_kernelIN5flash11enable_sm90INS1_16FlashAttnBwdSm90INS1_25CollectiveMainloopBwdSm90ILi2ELi1ELi1EN4cute5tupleIJNS5_1CILi1EEES8_S8_EEENS6_IJNS7_ILi64EEENS7_ILi96EEENS7_ILi192EEEEEENS_10bfloat16_tEfNS_4arch4Sm90ELb0ELb1ELb0ELb1ELb1ELb0ELb1ELb0ELi3ELi1ELi1ELi1ELb0EEENS1_24CollectiveEpilogueBwdGQAISD_fSG_Li384ELb1ELb1EEENS1_19SingleTileSchedulerILb1ELb0ELb0ELi96EEEEEEEEEvNT_6ParamsE)
        /*0128*/ 	.word	0x00000080


	//----- nvinfo : EIATTR_FRAME_SIZE
	.align		4
.L_66:
        /*012c*/ 	.byte	0x04, 0x11
        /*012e*/ 	.short	(.L_68 - .L_67)
	.align		4
.L_67:
        /*0130*/ 	.word	index@(_ZN7cutlass13device_kernelIN5flash11enable_sm90INS1_16FlashAttnBwdSm90INS1_25CollectiveMainloopBwdSm90ILi2ELi1ELi1EN4cute5tupleIJNS5_1CILi1EEES8_S8_EEENS6_IJNS7_ILi64EEENS7_ILi96EEENS7_ILi192EEEEEENS_10bfloat16_tEfNS_4arch4Sm90ELb0ELb1ELb0ELb1ELb1ELb0ELb1ELb0ELi3ELi1ELi1ELi1ELb0EEENS1_24CollectiveEpilogueBwdGQAISD_fSG_Li384ELb1ELb1EEENS1_19SingleTileSchedulerILb1ELb0ELb0ELi96EEEEEEEEEvNT_6ParamsE)
        /*0134*/ 	.word	0x00000000


	//----- nvinfo : EIATTR_REGCOUNT
	.align		4
.L_68:
        /*0138*/ 	.byte	0x04, 0x2f
        /*013a*/ 	.short	(.L_70 - .L_69)
	.align		4
.L_69:
        /*013c*/ 	.word	index@(_ZN7cutlass13device_kernelIN5flash11enable_sm90INS1_16FlashAttnBwdSm90INS1_25CollectiveMainloopBwdSm90ILi2ELi1ELi1EN4cute5tupleIJNS5_1CILi1EEES8_S8_EEENS6_IJNS7_ILi64EEENS7_ILi96EEENS7_ILi192EEEEEENS_10bfloat16_tEfNS_4arch4Sm90ELb0ELb1ELb0ELb1ELb0ELb0ELb1ELb0ELi3ELi1ELi1ELi1ELb0EEENS1_24CollectiveEpilogueBwdGQAISD_fSG_Li384ELb1ELb0EEENS1_19SingleTileSchedulerILb1ELb0ELb0ELi96EEEEEEEEEvNT_6ParamsE)
        /*0140*/ 	.word	0x00000080


	//----- nvinfo : EIATTR_FRAME_SIZE
	.align		4
.L_70:
        /*0144*/ 	.byte	0x04, 0x11
        /*0146*/ 	.short	(.L_72 - .L_71)
	.align		4
.L_71:
        /*0148*/ 	.word	index@(_ZN7cutlass13device_kernelIN5flash11enable_sm90INS1_16FlashAttnBwdSm90INS1_25CollectiveMainloopBwdSm90ILi2ELi1ELi1EN4cute5tupleIJNS5_1CILi1EEES8_S8_EEENS6_IJNS7_ILi64EEENS7_ILi96EEENS7_ILi192EEEEEENS_10bfloat16_tEfNS_4arch4Sm90ELb0ELb1ELb0ELb1ELb0ELb0ELb1ELb0ELi3ELi1ELi1ELi1ELb0EEENS1_24CollectiveEpilogueBwdGQAISD_fSG_Li384ELb1ELb0EEENS1_19SingleTileSchedulerILb1ELb0ELb0ELi96EEEEEEEEEvNT_6ParamsE)
        /*014c*/ 	.word	0x00000000


	//----- nvinfo : EIATTR_REGCOUNT
	.align		4
.L_72:
        /*0150*/ 	.byte	0x04, 0x2f
        /*0152*/ 	.short	(.L_74 - .L_73)
	.align		4
.L_73:
        /*0154*/ 	.word	index@(_ZN7cutlass13device_kernelIN5flash11enable_sm90INS1_16FlashAttnBwdSm90INS1_25CollectiveMainloopBwdSm90ILi2ELi1ELi1EN4cute5tupleIJNS5_1CILi1EEES8_S8_EEENS6_IJNS7_ILi64EEENS7_ILi96EEENS7_ILi192EEEEEENS_10bfloat16_tEfNS_4arch4Sm90ELb0ELb1ELb0ELb1ELb1ELb0ELb1ELb0ELi3ELi1ELi1ELi1ELb0EEENS1_21CollectiveEpilogueBwdISD_SE_SG_Li384ELb1ELb1ELi3EEENS1_19SingleTileSchedulerILb1ELb0ELb0ELi96EEEEEEEEEvNT_6ParamsE)
        /*0158*/ 	.word	0x00000080


	//----- nvinfo : EIATTR_FRAME_SIZE
	.align		4
.L_74:
        /*015c*/ 	.byte	0x04, 0x11
        /*015e*/ 	.short	(.L_76 - .L_75)
	.align		4
.L_75:
        /*0160*/ 	.word	index@(_ZN7cutlass13device_kernelIN5flash11enable_sm90INS1_16FlashAttnBwdSm90INS1_25CollectiveMainloopBwdSm90ILi2ELi1ELi1EN4cute5tupleIJNS5_1CILi1EEES8_S8_EEENS6_IJNS7_ILi64EEENS7_ILi96EEENS7_ILi192EEEEEENS_10bfloat16_tEfNS_4arch4Sm90ELb0ELb1ELb0ELb1ELb1ELb0ELb1ELb0ELi3ELi1ELi1ELi1ELb0EEENS1_21CollectiveEpilogueBwdISD_SE_SG_Li384ELb1ELb1ELi3EEENS1_19SingleTileSchedulerILb1ELb0ELb0ELi96EEEEEEEEEvNT_6ParamsE)
        /*0164*/ 	.word	0x00000000


	//----- nvinfo : EIATTR_REGCOUNT
	.align		4
.L_76:
        /*0168*/ 	.byte	0x04, 0x2f
        /*016a*/ 	.short	(.L_78 - .L_77)
	.align		4
.L_77:
        /*016c*/ 	.word	index@(_ZN7cutlass13device_kernelIN5flash11enable_sm90INS1_16FlashAttnBwdSm90INS1_25CollectiveMainloopBwdSm90ILi2ELi1ELi1EN4cute5tupleIJNS5_1CILi1EEES8_S8_EEENS6_IJNS7_ILi64EEENS7_ILi96EEENS7_ILi192EEEEEENS_10bfloat16_tEfNS_4arch4Sm90ELb0ELb1ELb0ELb1ELb0ELb0ELb1ELb0ELi3ELi1ELi1ELi1ELb0EEENS1_21CollectiveEpilogueBwdISD_SE_SG_Li384ELb1ELb1ELi3EEENS1_19SingleTileSchedulerILb1ELb0ELb0ELi96EEEEEEEEEvNT_6ParamsE)
        /*0170*/ 	.word	0x00000080


	//----- nvinfo : EIATTR_FRAME_SIZE
	.align		4
.L_78:
        /*0174*/ 	.byte	0x04, 0x11
        /*0176*/ 	.short	(.L_80 - .L_79)
	.align		4
.L_79:
        /*0178*/ 	.word	index@(_ZN7cutlass13device_kernelIN5flash11enable_sm90INS1_16FlashAttnBwdSm90INS1_25CollectiveMainloopBwdSm90ILi2ELi1ELi1EN4cute5tupleIJNS5_1CILi1EEES8_S8_EEENS6_IJNS7_ILi64EEENS7_ILi96EEENS7_ILi192EEEEEENS_10bfloat16_tEfNS_4arch4Sm90ELb0ELb1ELb0ELb1ELb0ELb0ELb1ELb0ELi3ELi1ELi1ELi1ELb0EEENS1_21CollectiveEpilogueBwdISD_SE_SG_Li384ELb1ELb1ELi3EEENS1_19SingleTileSchedulerILb1ELb0ELb0ELi96EEEEEEEEEvNT_6ParamsE)
        /*017c*/ 	.word	0x00000000


	//----- nvinfo : EIATTR_REGCOUNT
	.align		4
.L_80:
        /*0180*/ 	.byte	0x04, 0x2f
        /*0182*/ 	.short	(.L_82 - .L_81)
	.align		4
.L_81:
        /*0184*/ 	.word	index@(_ZN7cutlass13device_kernelIN5flash11enable_sm90INS1_16FlashAttnBwdSm90INS1_25CollectiveMainloopBwdSm90ILi2ELi1ELi1EN4cute5tupleIJNS5_1CILi1EEES8_S8_EEENS6_IJNS7_ILi64EEENS7_ILi96EEENS7_ILi192EEEEEENS_10bfloat16_tEfNS_4arch4Sm90ELb0ELb1ELb0ELb0ELb1ELb0ELb1ELb0ELi3ELi1ELi1ELi1ELb0EEENS1_24CollectiveEpilogueBwdGQAISD_fSG_Li384ELb0ELb1EEENS1_19SingleTileSchedulerILb0ELb0ELb0ELi96EEEEEEEEEvNT_6ParamsE)
        /*0188*/ 	.word	0x00000080


	//----- nvinfo : EIATTR_FRAME_SIZE
	.align		4
.L_82:
        /*018c*/ 	.byte	0x04, 0x11
        /*018e*/ 	.short	(.L_84 - .L_83)
	.align		4
.L_83:
        /*0190*/ 	.word	index@(_ZN7cutlass13device_kernelIN5flash11enable_sm90INS1_16FlashAttnBwdSm90INS1_25CollectiveMainloopBwdSm90ILi2ELi1ELi1EN4cute5tupleIJNS5_1CILi1EEES8_S8_EEENS6_IJNS7_ILi64EEENS7_ILi96EEENS7_ILi192EEEEEENS_10bfloat16_tEfNS_4arch4Sm90ELb0ELb1ELb0ELb0ELb1ELb0ELb1ELb0ELi3ELi1ELi1ELi1ELb0EEENS1_24CollectiveEpilogueBwdGQAISD_fSG_Li384ELb0ELb1EEENS1_19SingleTileSchedulerILb0ELb0ELb0ELi96EEEEEEEEEvNT_6ParamsE)
        /*0194*/ 	.word	0x00000000


	//----- nvinfo : EIATTR_REGCOUNT
	.align		4
.L_84:
        /*0198*/ 	.byte	0x04, 0x2f
        /*019a*/ 	.short	(.L_86 - .L_85)
	.align		4
.L_85:
        /*019c*/ 	.word	index@(_ZN7cutlass13device_kernelIN5flash11enable_sm90INS1_16FlashAttnBwdSm90INS1_25CollectiveMainloopBwdSm90ILi2ELi1ELi1EN4cute5tupleIJNS5_1CILi1EEES8_S8_EEENS6_IJNS7_ILi64EEENS7_ILi96EEENS7_ILi192EEEEEENS_10bfloat16_tEfNS_4arch4Sm90ELb0ELb1ELb0ELb0ELb0ELb0ELb1ELb0ELi3ELi1ELi1ELi1ELb0EEENS1_24CollectiveEpilogueBwdGQAISD_fSG_Li384ELb0ELb0EEENS1_19SingleTileSchedulerILb0ELb0ELb0ELi96EEEEEEEEEvNT_6ParamsE)
        /*01a0*/ 	.word	0x00000080


	//----- nvinfo : EIATTR_FRAME_SIZE
	.align		4
.L_86:
        /*01a4*/ 	.byte	0x04, 0x11
        /*01a6*/ 	.short	(.L_88 - .L_87)
	.align		4
.L_87:
        /*01a8*/ 	.word	index@(_ZN7cutlass13device_kernelIN5flash11enable_sm90INS1_16FlashAttnBwdSm90INS1_25CollectiveMainloopBwdSm90ILi2ELi1ELi1EN4cute5tupleIJNS5_1CILi1EEES8_S8_EEENS6_IJNS7_ILi64EEENS7_ILi96EEENS7_ILi192EEEEEENS_10bfloat16_tEfNS_4arch4Sm90ELb0ELb1ELb0ELb0ELb0ELb0ELb1ELb0ELi3ELi1ELi1ELi1ELb0EEENS1_24CollectiveEpilogueBwdGQAISD_fSG_Li384ELb0ELb0EEENS1_19SingleTileSchedulerILb0ELb0ELb0ELi96EEEEEEEEEvNT_6ParamsE)
        /*01ac*/ 	.word	0x00000000


	//----- nvinfo : EIATTR_REGCOUNT
	.align		4
.L_88:
        /*01b0*/ 	.byte	0x04, 0x2f
        /*01b2*/ 	.short	(.L_90 - .L_89)
	.align		4
.L_89:
        /*01b4*/ 	.word	index@(_ZN7cutlass13device_kernelIN5flash11enable_sm90INS1_16FlashAttnBwdSm90INS1_25CollectiveMainloopBwdSm90ILi2ELi1ELi1EN4cute5tupleIJNS5_1CILi1EEES8_S8_EEENS6_IJNS7_ILi64EEENS7_ILi96EEENS7_ILi192EEEEEENS_10bfloat16_tEfNS_4arch4Sm90ELb0ELb1ELb0ELb0ELb1ELb0ELb1ELb0ELi3ELi1ELi1ELi1ELb0EEENS1_21CollectiveEpilogueBwdISD_SE_SG_Li384ELb0ELb1ELi3EEENS1_19SingleTileSchedulerILb0ELb0ELb0ELi96EEEEEEEEEvNT_6ParamsE)
        /*01b8*/ 	.word	0x00000080


	//----- nvinfo : EIATTR_FRAME_SIZE
	.align		4
.L_90:
        /*01bc*/ 	.byte	0x04, 0x11
        /*01be*/ 	.short	(.L_92 - .L_91)
	.align		4
.L_91:
        /*01c0*/ 	.word	index@(_ZN7cutlass13device_kernelIN5flash11enable_sm90INS1_16FlashAttnBwdSm90INS1_25CollectiveMainloopBwdSm90ILi2ELi1ELi1EN4cute5tupleIJNS5_1CILi1EEES8_S8_EEENS6_IJNS7_ILi64EEENS7_ILi96EEENS7_ILi192EEEEEENS_10bfloat16_tEfNS_4arch4Sm90ELb0ELb1ELb0ELb0ELb1ELb0ELb1ELb0ELi3ELi1ELi1ELi1ELb0EEENS1_21CollectiveEpilogueBwdISD_SE_SG_Li384ELb0ELb1ELi3EEENS1_19SingleTileSchedulerILb0ELb0ELb0ELi96EEEEEEEEEvNT_6ParamsE)
        /*01c4*/ 	.word	0x00000000


	//----- nvinfo : EIATTR_REGCOUNT
	.align		4
.L_92:
        /*01c8*/ 	.byte	0x04, 0x2f
        /*01ca*/ 	.short	(.L_94 - .L_93)
	.align		4
.L_93:
        /*01cc*/ 	.word	index@(_ZN7cutlass13device_kernelIN5flash11enable_sm90INS1_16FlashAttnBwdSm90INS1_25CollectiveMainloopBwdSm90ILi2ELi1ELi1EN4cute5tupleIJNS5_1CILi1EEES8_S8_EEENS6_IJNS7_ILi64EEENS7_ILi96EEENS7_ILi192EEEEEENS_10bfloat16_tEfNS_4arch4Sm90ELb0ELb1ELb0ELb0ELb0ELb0ELb1ELb0ELi3ELi1ELi1ELi1ELb0EEENS1_21CollectiveEpilogueBwdISD_SE_SG_Li384ELb0ELb1ELi3EEENS1_19SingleTileSchedulerILb0ELb0ELb0ELi96EEEEEEEEEvNT_6ParamsE)
        /*01d0*/ 	.word	0x00000080


	//----- nvinfo : EIATTR_FRAME_SIZE
	.align		4
.L_94:
        /*01d4*/ 	.byte	0x04, 0x11
        /*01d6*/ 	.short	(.L_96 - .L_95)
	.align		4
.L_95:
        /*01d8*/ 	.word	index@(_ZN7cutlass13device_kernelIN5flash11enable_sm90INS1_16FlashAttnBwdSm90INS1_25CollectiveMainloopBwdSm90ILi2ELi1ELi1EN4cute5tupleIJNS5_1CILi1EEES8_S8_EEENS6_IJNS7_ILi64EEENS7_ILi96EEENS7_ILi192EEEEEENS_10bfloat16_tEfNS_4arch4Sm90ELb0ELb1ELb0ELb0ELb0ELb0ELb1ELb0ELi3ELi1ELi1ELi1ELb0EEENS1_21CollectiveEpilogueBwdISD_SE_SG_Li384ELb0ELb1ELi3EEENS1_19SingleTileSchedulerILb0ELb0ELb0ELi96EEEEEEEEEvNT_6ParamsE)
        /*01dc*/ 	.word	0x00000000


	//----- nvinfo : EIATTR_REGCOUNT
	.align		4
.L_96:
        /*01e0*/ 	.byte	0x04, 0x2f
        /*01e2*/ 	.short	(.L_98 - .L_97)
	.align		4
.L_97:
        /*01e4*/ 	.word	index@(_ZN7cutlass13device_kernelIN5flash11enable_sm90INS1_16FlashAttnBwdSm90INS1_25CollectiveMainloopBwdSm90ILi2ELi1ELi1EN4cute5tupleIJNS5_1CILi1EEES8_S8_EEENS6_IJNS7_ILi64EEENS7_ILi96EEENS7_ILi192EEEEEENS_10bfloat16_tEfNS_4arch4Sm90ELb0ELb0ELb0ELb1ELb1ELb0ELb1ELb0ELi3ELi1ELi1ELi1ELb0EEENS1_24CollectiveEpilogueBwdGQAISD_fSG_Li384ELb1ELb1EEENS1_19SingleTileSchedulerILb1ELb0ELb0ELi96EEEEEEEEEvNT_6ParamsE)
        /*01e8*/ 	.word	0x00000080


	//----- nvinfo : EIATTR_FRAME_SIZE
	.align		4
.L_98:
        /*01ec*/ 	.byte	0x04, 0x11
        /*01ee*/ 	.short	(.L_100 - .L_99)
	.align		4
.L_99:
        /*01f0*/ 	.word	index@(_ZN7cutlass13device_kernelIN5flash11enable_sm90INS1_16FlashAttnBwdSm90INS1_25CollectiveMainloopBwdSm90ILi2ELi1ELi1EN4cute5tupleIJNS5_1CILi1EEES8_S8_EEENS6_IJNS7_ILi64EEENS7_ILi96EEENS7_ILi192EEEEEENS_10bfloat16_tEfNS_4arch4Sm90ELb0ELb0ELb0ELb1ELb1ELb0ELb1ELb0ELi3ELi1ELi1ELi1ELb0EEENS1_24CollectiveEpilogueBwdGQAISD_fSG_Li384ELb1ELb1EEENS1_19SingleTileSchedulerILb1ELb0ELb0ELi96EEEEEEEEEvNT_6ParamsE)
        /*01f4*/ 	.word	0x00000000


	//----- nvinfo : EIATTR_REGCOUNT
	.align		4
.L_100:
        /*01f8*/ 	.byte	0x04, 0x2f
        /*01fa*/ 	.short	(.L_102 - .L_101)
	.align		4
.L_101:
        /*01fc*/ 	.word	index@(_ZN7cutlass13device_kernelIN5flash11enable_sm90INS1_16FlashAttnBwdSm90INS1_25CollectiveMainloopBwdSm90ILi2ELi1ELi1EN4cute5tupleIJNS5_1CILi1EEES8_S8_EEENS6_IJNS7_ILi64EEENS7_ILi96EEENS7_ILi192EEEEEENS_10bfloat16_tEfNS_4arch4Sm90ELb0ELb0ELb0ELb1ELb0ELb0ELb1ELb0ELi3ELi1ELi1ELi1ELb0EEENS1_24CollectiveEpilogueBwdGQAISD_fSG_Li384ELb1ELb0EEENS1_19SingleTileSchedulerILb1ELb0ELb0ELi96EEEEEEEEEvNT_6ParamsE)
        /*0200*/ 	.word	0x00000080


	//----- nvinfo : EIATTR_FRAME_SIZE
	.align		4
.L_102:
        /*0204*/ 	.byte	0x04, 0x11
        /*0206*/ 	.short	(.L_104 - .L_103)
	.align		4
.L_103:
        /*0208*/ 	.word	index@(_ZN7cutlass13device_kernelIN5flash11enable_sm90INS1_16FlashAttnBwdSm90INS1_25CollectiveMainloopBwdSm90ILi2ELi1ELi1EN4cute5tupleIJNS5_1CILi1EEES8_S8_EEENS6_IJNS7_ILi64EEENS7_ILi96EEENS7_ILi192EEEEEENS_10bfloat16_tEfNS_4arch4Sm90ELb0ELb0ELb0ELb1ELb0ELb0ELb1ELb0ELi3ELi1ELi1ELi1ELb0EEENS1_24CollectiveEpilogueBwdGQAISD_fSG_Li384ELb1ELb0EEENS1_19SingleTileSchedulerILb1ELb0ELb0ELi96EEEEEEEEEvNT_6ParamsE)
        /*020c*/ 	.word	0x00000000


	//----- nvinfo : EIATTR_REGCOUNT
	.align		4
.L_104:
        /*0210*/ 	.byte	0x04, 0x2f
        /*0212*/ 	.short	(.L_106 - .L_105)
	.align		4
.L_105:
        /*0214*/ 	.word	index@(_ZN7cutlass13device_kernelIN5flash11enable_sm90INS1_16FlashAttnBwdSm90INS1_25CollectiveMainloopBwdSm90ILi2ELi1ELi1EN4cute5tupleIJNS5_1CILi1EEES8_S8_EEENS6_IJNS7_ILi64EEENS7_ILi96EEENS7_ILi192EEEEEENS_10bfloat16_tEfNS_4arch4Sm90ELb0ELb0ELb0ELb1ELb1ELb0ELb1ELb0ELi3ELi1ELi1ELi1ELb0EEENS1_21CollectiveEpilogueBwdISD_SE_SG_Li384ELb1ELb1ELi3EEENS1_19SingleTileSchedulerILb1ELb0ELb0ELi96EEEEEEEEEvNT_6ParamsE)
        /*0218*/ 	.word	0x00000080


	//----- nvinfo : EIATTR_FRAME_SIZE
	.align		4
.L_106:
        /*021c*/ 	.byte	0x04, 0x11
        /*021e*/ 	.short	(.L_108 - .L_107)
	.align		4
.L_107:
        /*0220*/ 	.word	index@(_ZN7cutlass13device_kernelIN5flash11enable_sm90INS1_16FlashAttnBwdSm90INS1_25CollectiveMainloopBwdSm90ILi2ELi1ELi1EN4cute5tupleIJNS5_1CILi1EEES8_S8_EEENS6_IJNS7_ILi64EEENS7_ILi96EEENS7_ILi192EEEEEENS_10bfloat16_tEfNS_4arch4Sm90ELb0ELb0ELb0ELb1ELb1ELb0ELb1ELb0ELi3ELi1ELi1ELi1ELb0EEENS1_21CollectiveEpilogueBwdISD_SE_SG_Li384ELb1ELb1ELi3EEENS1_19SingleTileSchedulerILb1ELb0ELb0ELi96EEEEEEEEEvNT_6ParamsE)
        /*0224*/ 	.word	0x00000000


	//----- nvinfo : EIATTR_REGCOUNT
	.align		4
.L_108:
        /*0228*/ 	.byte	0x04, 0x2f
        /*022a*/ 	.short	(.L_110 - .L_109)
	.align		4
.L_109:
        /*022c*/ 	.word	index@(_ZN7cutlass13device_kernelIN5flash11enable_sm90INS1_16FlashAttnBwdSm90INS1_25CollectiveMainloopBwdSm90ILi2ELi1ELi1EN4cute5tupleIJNS5_1CILi1EEES8_S8_EEENS6_IJNS7_ILi64EEENS7_ILi96EEENS7_ILi192EEEEEENS_10bfloat16_tEfNS_4arch4Sm90ELb0ELb0ELb0ELb1ELb0ELb0ELb1ELb0ELi3ELi1ELi1ELi1ELb0EEENS1_21CollectiveEpilogueBwdISD_SE_SG_Li384ELb1ELb1ELi3EEENS1_19SingleTileSchedulerILb1ELb0ELb0ELi96EEEEEEEEEvNT_6ParamsE)
        /*0230*/ 	.word	0x00000080


	//----- nvinfo : EIATTR_FRAME_SIZE
	.align		4
.L_110:
        /*0234*/ 	.byte	0x04, 0x11
        /*0236*/ 	.short	(.L_112 - .L_111)
	.align		4
.L_111:
        /*0238*/ 	.word	index@(_ZN7cutlass13device_kernelIN5flash11enable_sm90INS1_16FlashAttnBwdSm90INS1_25CollectiveMainloopBwdSm90ILi2ELi1ELi1EN4cute5tupleIJNS5_1CILi1EEES8_S8_EEENS6_IJNS7_ILi64EEENS7_ILi96EEENS7_ILi192EEEEEENS_10bfloat16_tEfNS_4arch4Sm90ELb0ELb0ELb0ELb1ELb0ELb0ELb1ELb0ELi3ELi1ELi1ELi1ELb0EEENS1_21CollectiveEpilogueBwdISD_SE_SG_Li384ELb1ELb1ELi3EEENS1_19SingleTileSchedulerILb1ELb0ELb0ELi96EEEEEEEEEvNT_6ParamsE)
        /*023c*/ 	.word	0x00000000


	//----- nvinfo : EIATTR_REGCOUNT
	.align		4
.L_112:
        /*0240*/ 	.byte	0x04, 0x2f
        /*0242*/ 	.short	(.L_114 - .L_113)
	.align		4
.L_113:
        /*0244*/ 	.word	index@(_ZN7cutlass13device_kernelIN5flash11enable_sm90INS1_16FlashAttnBwdSm90INS1_25CollectiveMainloopBwdSm90ILi2ELi1ELi1EN4cute5tupleIJNS5_1CILi1EEES8_S8_EEENS6_IJNS7_ILi64EEENS7_ILi96EEENS7_ILi192EEEEEENS_10bfloat16_tEfNS_4arch4Sm90ELb0ELb0ELb0ELb0ELb1ELb0ELb1ELb0ELi3ELi1ELi1ELi1ELb0EEENS1_24CollectiveEpilogueBwdGQAISD_fSG_Li384ELb0ELb1EEENS1_19SingleTileSchedulerILb0ELb0ELb0ELi96EEEEEEEEEvNT_6ParamsE)
        /*0248*/ 	.word	0x00000080


	//----- nvinfo : EIATTR_FRAME_SIZE
	.align		4
.L_114:
        /*024c*/ 	.byte	0x04, 0x11
        /*024e*/ 	.short	(.L_116 - .L_115)
	.align		4
.L_115:
        /*0250*/ 	.word	index@(_ZN7cutlass13device_kernelIN5flash11enable_sm90INS1_16FlashAttnBwdSm90INS1_25CollectiveMainloopBwdSm90ILi2ELi1ELi1EN4cute5tupleIJNS5_1CILi1EEES8_S8_EEENS6_IJNS7_ILi64EEENS7_ILi96EEENS7_ILi192EEEEEENS_10bfloat16_tEfNS_4arch4Sm90ELb0ELb0ELb0ELb0ELb1ELb0ELb1ELb0ELi3ELi1ELi1ELi1ELb0EEENS1_24CollectiveEpilogueBwdGQAISD_fSG_Li384ELb0ELb1EEENS1_19SingleTileSchedulerILb0ELb0ELb0ELi96EEEEEEEEEvNT_6ParamsE)
        /*0254*/ 	.word	0x00000000


	//----- nvinfo : EIATTR_REGCOUNT
	.align		4
.L_116:
        /*0258*/ 	.byte	0x04, 0x2f
        /*025a*/ 	.short	(.L_118 - .L_117)
	.align		4
.L_117:
        /*025c*/ 	.word	index@(_ZN7cutlass13device_kernelIN5flash11enable_sm90INS1_16FlashAttnBwdSm90INS1_25CollectiveMainloopBwdSm90ILi2ELi1ELi1EN4cute5tupleIJNS5_1CILi1EEES8_S8_EEENS6_IJNS7_ILi64EEENS7_ILi96EEENS7_ILi192EEEEEENS_10bfloat16_tEfNS_4arch4Sm90ELb0ELb0ELb0ELb0ELb0ELb0ELb1ELb0ELi3ELi1ELi1ELi1ELb0EEENS1_24CollectiveEpilogueBwdGQAISD_fSG_Li384ELb0ELb0EEENS1_19SingleTileSchedulerILb0ELb0ELb0ELi96EEEEEEEEEvNT_6ParamsE)
        /*0260*/ 	.word	0x00000080


	//----- nvinfo : EIATTR_FRAME_SIZE
	.align		4
.L_118:
        /*0264*/ 	.byte	0x04, 0x11
        /*0266*/ 	.short	(.L_120 - .L_119)
	.align		4
.L_119:
        /*0268*/ 	.word	index@(_ZN7cutlass13device_kernelIN5flash11enable_sm90INS1_16FlashAttnBwdSm90INS1_25CollectiveMainloopBwdSm90ILi2ELi1ELi1EN4cute5tupleIJNS5_1CILi1EEES8_S8_EEENS6_IJNS7_ILi64EEENS7_ILi96EEENS7_ILi192EEEEEENS_10bfloat16_tEfNS_4arch4Sm90ELb0ELb0ELb0ELb0ELb0ELb0ELb1ELb0ELi3ELi1ELi1ELi1ELb0EEENS1_24CollectiveEpilogueBwdGQAISD_fSG_Li384ELb0ELb0EEENS1_19SingleTileSchedulerILb0ELb0ELb0ELi96EEEEEEEEEvNT_6ParamsE)
        /*026c*/ 	.word	0x00000000


	//----- nvinfo : EIATTR_REGCOUNT
	.align		4
.L_120:
        /*0270*/ 	.byte	0x04, 0x2f
        /*0272*/ 	.short	(.L_122 - .L_121)
	.align		4
.L_121:
        /*0274*/ 	.word	index@(_ZN7cutlass13device_kernelIN5flash11enable_sm90INS1_16FlashAttnBwdSm90INS1_25CollectiveMainloopBwdSm90ILi2ELi1ELi1EN4cute5tupleIJNS5_1CILi1EEES8_S8_EEENS6_IJNS7_ILi64EEENS7_ILi96EEENS7_ILi192EEEEEENS_10bfloat16_tEfNS_4arch4Sm90ELb0ELb0ELb0ELb0ELb1ELb0ELb1ELb0ELi3ELi1ELi1ELi1ELb0EEENS1_21CollectiveEpilogueBwdISD_SE_SG_Li384ELb0ELb1ELi3EEENS1_19SingleTileSchedulerILb0ELb0ELb0ELi96EEEEEEEEEvNT_6ParamsE)
        /*0278*/ 	.word	0x00000080


	//----- nvinfo : EIATTR_FRAME_SIZE
	.align		4
.L_122:
        /*027c*/ 	.byte	0x04, 0x11
        /*027e*/ 	.short	(.L_124 - .L_123)
	.align		4
.L_123:
        /*0280*/ 	.word	index@(_ZN7cutlass13device_kernelIN5flash11enable_sm90INS1_16FlashAttnBwdSm90INS1_25CollectiveMainloopBwdSm90ILi2ELi1ELi1EN4cute5tupleIJNS5_1CILi1EEES8_S8_EEENS6_IJNS7_ILi64EEENS7_ILi96EEENS7_ILi192EEEEEENS_10bfloat16_tEfNS_4arch4Sm90ELb0ELb0ELb0ELb0ELb1ELb0ELb1ELb0ELi3ELi1ELi1ELi1ELb0EEENS1_21CollectiveEpilogueBwdISD_SE_SG_Li384ELb0ELb1ELi3EEENS1_19SingleTileSchedulerILb0ELb0ELb0ELi96EEEEEEEEEvNT_6ParamsE)
        /*0284*/ 	.word	0x00000000


	//----- nvinfo : EIATTR_REGCOUNT
	.align		4
.L_124:
        /*0288*/ 	.byte	0x04, 0x2f
        /*028a*/ 	.short	(.L_126 - .L_125)
	.align		4
.L_125:
        /*028c*/ 	.word	index@(_ZN7cutlass13device_kernelIN5flash11enable_sm90INS1_16FlashAttnBwdSm90INS1_25CollectiveMainloopBwdSm90ILi2ELi1ELi1EN4cute5tupleIJNS5_1CILi1EEES8_S8_EEENS6_IJNS7_ILi64EEENS7_ILi96EEENS7_ILi192EEEEEENS_10bfloat16_tEfNS_4arch4Sm90ELb0ELb0ELb0ELb0ELb0ELb0ELb1ELb0ELi3ELi1ELi1ELi1ELb0EEENS1_21CollectiveEpilogueBwdISD_SE_SG_Li384ELb0ELb1ELi3EEENS1_19SingleTileSchedulerILb0ELb0ELb0ELi96EEEEEEEEEvNT_6ParamsE)
        /*0290*/ 	.word	0x00000080


	//----- nvinfo : EIATTR_FRAME_SIZE
	.align		4
.L_126:
        /*0294*/ 	.byte	0x04, 0x11
        /*0296*/ 	.short	(.L_128 - .L_127)
	.align		4
.L_127:
        /*0298*/ 	.word	index@(_ZN7cutlass13device_kernelIN5flash11enable_sm90INS1_16FlashAttnBwdSm90INS1_25CollectiveMainloopBwdSm90ILi2ELi1ELi1EN4cute5tupleIJNS5_1CILi1EEES8_S8_EEENS6_IJNS7_ILi64EEENS7_ILi96EEENS7_ILi192EEEEEENS_10bfloat16_tEfNS_4arch4Sm90ELb0ELb0ELb0ELb0ELb0ELb0ELb1ELb0ELi3ELi1ELi1ELi1ELb0EEENS1_21CollectiveEpilogueBwdISD_SE_SG_Li384ELb0ELb1ELi3EEENS1_19SingleTileSchedulerILb0ELb0ELb0ELi96EEEEEEEEEvNT_6ParamsE)
        /*029c*/ 	.word	0x00000000


	//----- nvinfo : EIATTR_REGCOUNT
	.align		4
.L_128:
        /*02a0*/ 	.byte	0x04, 0x2f
        /*02a2*/ 	.short	(.L_130 - .L_129)
	.align		4
.L_129:
        /*02a4*/ 	.word	index@(_ZN7cutlass13device_kernelIN5flash11enable_sm90INS1_16FlashAttnBwdSm90INS1_25CollectiveMainloopBwdSm90ILi2ELi1ELi1EN4cute5tupleIJNS5_1CILi1EEES8_S8_EEENS6_IJNS7_ILi64EEENS7_ILi96EEENS7_ILi192EEEEEENS_10bfloat16_tEfNS_4arch4Sm90ELb1ELb0ELb1ELb1ELb1ELb0ELb1ELb0ELi3ELi1ELi1ELi1ELb0EEENS1_24CollectiveEpilogueBwdGQAISD_fSG_Li384ELb1ELb1EEENS1_25SingleTileBwdLPTSchedulerILb1ELi96ELb1EEEEEEEEEvNT_6ParamsE)
        /*02a8*/ 	.word	0x00000080


	//----- nvinfo : EIATTR_FRAME_SIZE
	.align		4
.L_130:
        /*02ac*/ 	.byte	0x04, 0x11
        /*02ae*/ 	.short	(.L_132 - .L_131)
	.align		4
.L_131:
        /*02b0*/ 	.word	index@(_ZN7cutlass13device_kernelIN5flash11enable_sm90INS1_16FlashAttnBwdSm90INS1_25CollectiveMainloopBwdSm90ILi2ELi1ELi1EN4cute5tupleIJNS5_1CILi1EEES8_S8_EEENS6_IJNS7_ILi64EEENS7_ILi96EEENS7_ILi192EEEEEENS_10bfloat16_tEfNS_4arch4Sm90ELb1ELb0ELb1ELb1ELb1ELb0ELb1ELb0ELi3ELi1ELi1ELi1ELb0EEENS1_24CollectiveEpilogueBwdGQAISD_fSG_Li384ELb1ELb1EEENS1_25SingleTileBwdLPTSchedulerILb1ELi96ELb1EEEEEEEEEvNT_6ParamsE)
        /*02b4*/ 	.word	0x00000018


	//----- nvinfo : EIATTR_REGCOUNT
	.align		4
.L_132:
        /*02b8*/ 	.byte	0x04, 0x2f
        /*02ba*/ 	.short	(.L_134 - .L_133)
	.align		4
.L_133:
        /*02bc*/ 	.word	index@(_ZN7cutlass13device_kernelIN5flash11enable_sm90INS1_16FlashAttnBwdSm90INS1_25CollectiveMainloopBwdSm90ILi2ELi1ELi1EN4cute5tupleIJNS5_1CILi1EEES8_S8_EEENS6_IJNS7_ILi64EEENS7_ILi96EEENS7_ILi192EEEEEENS_10bfloat16_tEfNS_4arch4Sm90ELb1ELb0ELb1ELb1ELb0ELb0ELb1ELb0ELi3ELi1ELi1ELi1ELb0EEENS1_24CollectiveEpilogueBwdGQAISD_fSG_Li384ELb1ELb0EEENS1_25SingleTileBwdLPTSchedulerILb1ELi96ELb0EEEEEEEEEvNT_6ParamsE)
        /*02c0*/ 	.word	0x00000080


	//----- nvinfo : EIATTR_FRAME_SIZE
	.align		4
.L_134:
        /*02c4*/ 	.byte	0x04, 0x11
        /*02c6*/ 	.short	(.L_136 - .L_135)
	.align		4
.L_135:
        /*02c8*/ 	.word	index@(_ZN7cutlass13device_kernelIN5flash11enable_sm90INS1_16FlashAttnBwdSm90INS1_25CollectiveMainloopBwdSm90ILi2ELi1ELi1EN4cute5tupleIJNS5_1CILi1EEES8_S8_EEENS6_IJNS7_ILi64EEENS7_ILi96EEENS7_ILi192EEEEEENS_10bfloat16_tEfNS_4arch4Sm90ELb1ELb0ELb1ELb1ELb0ELb0ELb1ELb0ELi3ELi1ELi1ELi1ELb0EEENS1_24CollectiveEpilogueBwdGQAISD_fSG_Li384ELb1ELb0EEENS1_25SingleTileBwdLPTSchedulerILb1ELi96ELb0EEEEEEEEEvNT_6ParamsE)
        /*02cc*/ 	.word	0x00000018


	//----- nvinfo : EIATTR_REGCOUNT
	.align		4
.L_136:
        /*02d0*/ 	.byte	0x04, 0x2f
        /*02d2*/ 	.short	(.L_138 - .L_137)
	.align		4
.L_137:
        /*02d4*/ 	.word	index@(_ZN7cutlass13device_kernelIN5flash11enable_sm90INS1_16FlashAttnBwdSm90INS1_25CollectiveMainloopBwdSm90ILi2ELi1ELi1EN4cute5tupleIJNS5_1CILi1EEES8_S8_EEENS6_IJNS7_ILi64EEENS7_ILi96EEENS7_ILi192EEEEEENS_10bfloat16_tEfNS_4arch4Sm90ELb1ELb0ELb1ELb1ELb1ELb0ELb1ELb0ELi3ELi1ELi1ELi1ELb0EEENS1_21CollectiveEpilogueBwdISD_SE_SG_Li384ELb1ELb1ELi3EEENS1_25SingleTileBwdLPTSchedulerILb1ELi96ELb1EEEEEEEEEvNT_6ParamsE)
        /*02d8*/ 	.word	0x00000080


	//----- nvinfo : EIATTR_FRAME_SIZE
	.align		4
.L_138:
        /*02dc*/ 	.byte	0x04, 0x11
        /*02de*/ 	.short	(.L_140 - .L_139)
	.align		4
.L_139:
        /*02e0*/ 	.word	index@(_ZN7cutlass13device_kernelIN5flash11enable_sm90INS1_16FlashAttnBwdSm90INS1_25CollectiveMainloopBwdSm90ILi2ELi1ELi1EN4cute5tupleIJNS5_1CILi1EEES8_S8_EEENS6_IJNS7_ILi64EEENS7_ILi96EEENS7_ILi192EEEEEENS_10bfloat16_tEfNS_4arch4Sm90ELb1ELb0ELb1ELb1ELb1ELb0ELb1ELb0ELi3ELi1ELi1ELi1ELb0EEENS1_21CollectiveEpilogueBwdISD_SE_SG_Li384ELb1ELb1ELi3EEENS1_25SingleTileBwdLPTSchedulerILb1ELi96ELb1EEEEEEEEEvNT_6ParamsE)
        /*02e4*/ 	.word	0x00000020


	//----- nvinfo : EIATTR_REGCOUNT
	.align		4
.L_140:
        /*02e8*/ 	.byte	0x04, 0x2f
        /*02ea*/ 	.short	(.L_142 - .L_141)
	.align		4
.L_141:
        /*02ec*/ 	.word	index@(_ZN7cutlass13device_kernelIN5flash11enable_sm90INS1_16FlashAttnBwdSm90INS1_25CollectiveMainloopBwdSm90ILi2ELi1ELi1EN4cute5tupleIJNS5_1CILi1EEES8_S8_EEENS6_IJNS7_ILi64EEENS7_ILi96EEENS7_ILi192EEEEEENS_10bfloat16_tEfNS_4arch4Sm90ELb1ELb0ELb1ELb1ELb0ELb0ELb1ELb0ELi3ELi1ELi1ELi1ELb0EEENS1_21CollectiveEpilogueBwdISD_SE_SG_Li384ELb1ELb1ELi3EEENS1_25SingleTileBwdLPTSchedulerILb1ELi96ELb0EEEEEEEEEvNT_6ParamsE)
        /*02f0*/ 	.word	0x00000080


	//----- nvinfo : EIATTR_FRAME_SIZE
	.align		4
.L_142:
        /*02f4*/ 	.byte	0x04, 0x11
        /*02f6*/ 	.short	(.L_144 - .L_143)
	.align		4
.L_143:
        /*02f8*/ 	.word	index@(_ZN7cutlass13device_kernelIN5flash11enable_sm90INS1_16FlashAttnBwdSm90INS1_25CollectiveMainloopBwdSm90ILi2ELi1ELi1EN4cute5tupleIJNS5_1CILi1EEES8_S8_EEENS6_IJNS7_ILi64EEENS7_ILi96EEENS7_ILi192EEEEEENS_10bfloat16_tEfNS_4arch4Sm90ELb1ELb0ELb1ELb1ELb0ELb0ELb1ELb0ELi3ELi1ELi1ELi1ELb0EEENS1_21CollectiveEpilogueBwdISD_SE_SG_Li384ELb1ELb1ELi3EEENS1_25SingleTileBwdLPTSchedulerILb1ELi96ELb0EEEEEEEEEvNT_6ParamsE)
        /*02fc*/ 	.word	0x00000020


	//----- nvinfo : EIATTR_REGCOUNT
	.align		4
.L_144:
        /*0300*/ 	.byte	0x04, 0x2f
        /*0302*/ 	.short	(.L_146 - .L_145)
	.align		4
.L_145:
        /*0304*/ 	.word	index@(_ZN7cutlass13device_kernelIN5flash11enable_sm90INS1_16FlashAttnBwdSm90INS1_25CollectiveMainloopBwdSm90ILi2ELi1ELi1EN4cute5tupleIJNS5_1CILi1EEES8_S8_EEENS6_IJNS7_ILi64EEENS7_ILi96EEENS7_ILi192EEEEEENS_10bfloat16_tEfNS_4arch4Sm90ELb1ELb0ELb1ELb0ELb1ELb0ELb1ELb0ELi3ELi1ELi1ELi1ELb0EEENS1_24CollectiveEpilogueBwdGQAISD_fSG_Li384ELb0ELb1EEENS1_25SingleTileBwdLPTSchedulerILb0ELi96ELb1EEEEEEEEEvNT_6ParamsE)
        /*0308*/ 	.word	0x00000080


	//----- nvinfo : EIATTR_FRAME_SIZE
	.align		4
.L_146:
        /*030c*/ 	.byte	0x04, 0x11
        /*030e*/ 	.short	(.L_148 - .L_147)
	.align		4
.L_147:
        /*0310*/ 	.word	index@(_ZN7cutlass13device_kernelIN5flash11enable_sm90INS1_16FlashAttnBwdSm90INS1_25CollectiveMainloopBwdSm90ILi2ELi1ELi1EN4cute5tupleIJNS5_1CILi1EEES8_S8_EEENS6_IJNS7_ILi64EEENS7_ILi96EEENS7_ILi192EEEEEENS_10bfloat16_tEfNS_4arch4Sm90ELb1ELb0ELb1ELb0ELb1ELb0ELb1ELb0ELi3ELi1ELi1ELi1ELb0EEENS1_24CollectiveEpilogueBwdGQAISD_fSG_Li384ELb0ELb1EEENS1_25SingleTileBwdLPTSchedulerILb0ELi96ELb1EEEEEEEEEvNT_6ParamsE)
        /*0314*/ 	.word	0x00000018


	//----- nvinfo : EIATTR_REGCOUNT
	.align		4
.L_148:
        /*0318*/ 	.byte	0x04, 0x2f
        /*031a*/ 	.short	(.L_150 - .L_149)
	.align		4
.L_149:
        /*031c*/ 	.word	index@(_ZN7cutlass13device_kernelIN5flash11enable_sm90INS1_16FlashAttnBwdSm90INS1_25CollectiveMainloopBwdSm90ILi2ELi1ELi1EN4cute5tupleIJNS5_1CILi1EEES8_S8_EEENS6_IJNS7_ILi64EEENS7_ILi96EEENS7_ILi192EEEEEENS_10bfloat16_tEfNS_4arch4Sm90ELb1ELb0ELb1ELb0ELb0ELb0ELb1ELb0ELi3ELi1ELi1ELi1ELb0EEENS1_24CollectiveEpilogueBwdGQAISD_fSG_Li384ELb0ELb0EEENS1_25SingleTileBwdLPTSchedulerILb0ELi96ELb0EEEEEEEEEvNT_6ParamsE)
        /*0320*/ 	.word	0x00000080


	//----- nvinfo : EIATTR_FRAME_SIZE
	.align		4
.L_150:
        /*0324*/ 	.byte	0x04, 0x11
        /*0326*/ 	.short	(.L_152 - .L_151)
	.align		4
.L_151:
        /*0328*/ 	.word	index@(_ZN7cutlass13device_kernelIN5flash11enable_sm90INS1_16FlashAttnBwdSm90INS1_25CollectiveMainloopBwdSm90ILi2ELi1ELi1EN4cute5tupleIJNS5_1CILi1EEES8_S8_EEENS6_IJNS7_ILi64EEENS7_ILi96EEENS7_ILi192EEEEEENS_10bfloat16_tEfNS_4arch4Sm90ELb1ELb0ELb1ELb0ELb0ELb0ELb1ELb0ELi3ELi1ELi1ELi1ELb0EEENS1_24CollectiveEpilogueBwdGQAISD_fSG_Li384ELb0ELb0EEENS1_25SingleTileBwdLPTSchedulerILb0ELi96ELb0EEEEEEEEEvNT_6ParamsE)
        /*032c*/ 	.word	0x00000018


	//----- nvinfo : EIATTR_REGCOUNT
	.align		4
.L_152:
        /*0330*/ 	.byte	0x04, 0x2f
        /*0332*/ 	.short	(.L_154 - .L_153)
	.align		4
.L_153:
        /*0334*/ 	.word	index@(_ZN7cutlass13device_kernelIN5flash11enable_sm90INS1_16FlashAttnBwdSm90INS1_25CollectiveMainloopBwdSm90ILi2ELi1ELi1EN4cute5tupleIJNS5_1CILi1EEES8_S8_EEENS6_IJNS7_ILi64EEENS7_ILi96EEENS7_ILi192EEEEEENS_10bfloat16_tEfNS_4arch4Sm90ELb1ELb0ELb1ELb0ELb1ELb0ELb1ELb0ELi3ELi1ELi1ELi1ELb0EEENS1_21CollectiveEpilogueBwdISD_SE_SG_Li384ELb0ELb1ELi3EEENS1_25SingleTileBwdLPTSchedulerILb0ELi96ELb1EEEEEEEEEvNT_6ParamsE)
        /*0338*/ 	.word	0x00000080


	//----- nvinfo : EIATTR_FRAME_SIZE
	.align		4
.L_154:
        /*033c*/ 	.byte	0x04, 0x11
        /*033e*/ 	.short	(.L_156 - .L_155)
	.align		4
.L_155:
        /*0340*/ 	.word	index@(_ZN7cutlass13device_kernelIN5flash11enable_sm90INS1_16FlashAttnBwdSm90INS1_25CollectiveMainloopBwdSm90ILi2ELi1ELi1EN4cute5tupleIJNS5_1CILi1EEES8_S8_EEENS6_IJNS7_ILi64EEENS7_ILi96EEENS7_ILi192EEEEEENS_10bfloat16_tEfNS_4arch4Sm90ELb1ELb0ELb1ELb0ELb1ELb0ELb1ELb0ELi3ELi1ELi1ELi1ELb0EEENS1_21CollectiveEpilogueBwdISD_SE_SG_Li384ELb0ELb1ELi3EEENS1_25SingleTileBwdLPTSchedulerILb0ELi96ELb1EEEEEEEEEvNT_6ParamsE)
        /*0344*/ 	.word	0x00000018


	//----- nvinfo : EIATTR_REGCOUNT
	.align		4
.L_156:
        /*0348*/ 	.byte	0x04, 0x2f
        /*034a*/ 	.short	(.L_158 - .L_157)
	.align		4
.L_157:
        /*034c*/ 	.word	index@(_ZN7cutlass13device_kernelIN5flash11enable_sm90INS1_16FlashAttnBwdSm90INS1_25CollectiveMainloopBwdSm90ILi2ELi1ELi1EN4cute5tupleIJNS5_1CILi1EEES8_S8_EEENS6_IJNS7_ILi64EEENS7_ILi96EEENS7_ILi192EEEEEENS_10bfloat16_tEfNS_4arch4Sm90ELb1ELb0ELb1ELb0ELb0ELb0ELb1ELb0ELi3ELi1ELi1ELi1ELb0EEENS1_21CollectiveEpilogueBwdISD_SE_SG_Li384ELb0ELb1ELi3EEENS1_25SingleTileBwdLPTSchedulerILb0ELi96ELb0EEEEEEEEEvNT_6ParamsE)
        /*0350*/ 	.word	0x00000080


	//----- nvinfo : EIATTR_FRAME_SIZE
	.align		4
.L_158:
        /*0354*/ 	.byte	0x04, 0x11
        /*0356*/ 	.short	(.L_160 - .L_159)
	.align		4
.L_159:
        /*0358*/ 	.word	index@(_ZN7cutlass13device_kernelIN5flash11enable_sm90INS1_16FlashAttnBwdSm90INS1_25CollectiveMainloopBwdSm90ILi2ELi1ELi1EN4cute5tupleIJNS5_1CILi1EEES8_S8_EEENS6_IJNS7_ILi64EEENS7_ILi96EEENS7_ILi192EEEEEENS_10bfloat16_tEfNS_4arch4Sm90ELb1ELb0ELb1ELb0ELb0ELb0ELb1ELb0ELi3ELi1ELi1ELi1ELb0EEENS1_21CollectiveEpilogueBwdISD_SE_SG_Li384ELb0ELb1ELi3EEENS1_25SingleTileBwdLPTSchedulerILb0ELi96ELb0EEEEEEEEEvNT_6ParamsE)
        /*035c*/ 	.word	0x00000018


	//----- nvinfo : EIATTR_REGCOUNT
	.align		4
.L_160:
        /*0360*/ 	.byte	0x04, 0x2f
        /*0362*/ 	.short	(.L_162 - .L_161)
	.align		4
.L_161:
        /*0364*/ 	.word	index@(_ZN7cutlass13device_kernelIN5flash11enable_sm90INS1_16FlashAttnBwdSm90INS1_25CollectiveMainloopBwdSm90ILi2ELi1ELi1EN4cute5tupleIJNS5_1CILi1EEES8_S8_EEENS6_IJNS7_ILi64EEENS7_ILi96EEENS7_ILi192EEEEEENS_10bfloat16_tEfNS_4arch4Sm90ELb0ELb1ELb1ELb1ELb1ELb0ELb1ELb0ELi3ELi1ELi1ELi1ELb0EEENS1_24CollectiveEpilogueBwdGQAISD_fSG_Li384ELb1ELb1EEENS1_19SingleTileSchedulerILb1ELb0ELb0ELi96EEEEEEEEEvNT_6ParamsE)
        /*0368*/ 	.word	0x00000080


	//----- nvinfo : EIATTR_FRAME_SIZE
	.align		4
.L_162:
        /*036c*/ 	.byte	0x04, 0x11
        /*036e*/ 	.short	(.L_164 - .L_163)
	.align		4
.L_163:
        /*0370*/ 	.word	index@(_ZN7cutlass13device_kernelIN5flash11enable_sm90INS1_16FlashAttnBwdSm90INS1_25CollectiveMainloopBwdSm90ILi2ELi1ELi1EN4cute5tupleIJNS5_1CILi1EEES8_S8_EEENS6_IJNS7_ILi64EEENS7_ILi96EEENS7_ILi192EEEEEENS_10bfloat16_tEfNS_4arch4Sm90ELb0ELb1ELb1ELb1ELb1ELb0ELb1ELb0ELi3ELi1ELi1ELi1ELb0EEENS1_24CollectiveEpilogueBwdGQAISD_fSG_Li384ELb1ELb1EEENS1_19SingleTileSchedulerILb1ELb0ELb0ELi96EEEEEEEEEvNT_6ParamsE)
        /*0374*/ 	.word	0x00000020


	//----- nvinfo : EIATTR_REGCOUNT
	.align		4
.L_164:
        /*0378*/ 	.byte	0x04, 0x2f
        /*037a*/ 	.short	(.L_166 - .L_165)
	.align		4
.L_165:
        /*037c*/ 	.word	index@(_ZN7cutlass13device_kernelIN5flash11enable_sm90INS1_16FlashAttnBwdSm90INS1_25CollectiveMainloopBwdSm90ILi2ELi1ELi1EN4cute5tupleIJNS5_1CILi1EEES8_S8_EEENS6_IJNS7_ILi64EEENS7_ILi96EEENS7_ILi192EEEEEENS_10bfloat16_tEfNS_4arch4Sm90ELb0ELb1ELb1ELb1ELb0ELb0ELb1ELb0ELi3ELi1ELi1ELi1ELb0EEENS1_24CollectiveEpilogueBwdGQAISD_fSG_Li384ELb1ELb0EEENS1_19SingleTileSchedulerILb1ELb0ELb0ELi96EEEEEEEEEvNT_6ParamsE)
        /*0380*/ 	.word	0x00000080


	//----- nvinfo : EIATTR_FRAME_SIZE
	.align		4
.L_166:
        /*0384*/ 	.byte	0x04, 0x11
        /*0386*/ 	.short	(.L_168 - .L_167)
	.align		4
.L_167:
        /*0388*/ 	.word	index@(_ZN7cutlass13device_kernelIN5flash11enable_sm90INS1_16FlashAttnBwdSm90INS1_25CollectiveMainloopBwdSm90ILi2ELi1ELi1EN4cute5tupleIJNS5_1CILi1EEES8_S8_EEENS6_IJNS7_ILi64EEENS7_ILi96EEENS7_ILi192EEEEEENS_10bfloat16_tEfNS_4arch4Sm90ELb0ELb1ELb1ELb1ELb0ELb0ELb1ELb0ELi3ELi1ELi1ELi1ELb0EEENS1_24CollectiveEpilogueBwdGQAISD_fSG_Li384ELb1ELb0EEENS1_19SingleTileSchedulerILb1ELb0ELb0ELi96EEEEEEEEEvNT_6ParamsE)
        /*038c*/ 	.word	0x00000020


	//----- nvinfo : EIATTR_REGCOUNT
	.align		4
.L_168:
        /*0390*/ 	.byte	0x04, 0x2f
        /*0392*/ 	.short	(.L_170 - .L_169)
	.align		4
.L_169:
        /*0394*/ 	.word	index@(_ZN7cutlass13device_kernelIN5flash11enable_sm90INS1_16FlashAttnBwdSm90INS1_25CollectiveMainloopBwdSm90ILi2ELi1ELi1EN4cute5tupleIJNS5_1CILi1EEES8_S8_EEENS6_IJNS7_ILi64EEENS7_ILi96EEENS7_ILi192EEEEEENS_10bfloat16_tEfNS_4arch4Sm90ELb0ELb1ELb1ELb1ELb1ELb0ELb1ELb0ELi3ELi1ELi1ELi1ELb0EEENS1_21CollectiveEpilogueBwdISD_SE_SG_Li384ELb1ELb1ELi3EEENS1_19SingleTileSchedulerILb1ELb0ELb0ELi96EEEEEEEEEvNT_6ParamsE)
        /*0398*/ 	.word	0x00000080


	//----- nvinfo : EIATTR_FRAME_SIZE
	.align		4
.L_170:
        /*039c*/ 	.byte	0x04, 0x11
        /*039e*/ 	.short	(.L_172 - .L_171)
	.align		4
.L_171:
        /*03a0*/ 	.word	index@(_ZN7cutlass13device_kernelIN5flash11enable_sm90INS1_16FlashAttnBwdSm90INS1_25CollectiveMainloopBwdSm90ILi2ELi1ELi1EN4cute5tupleIJNS5_1CILi1EEES8_S8_EEENS6_IJNS7_ILi64EEENS7_ILi96EEENS7_ILi192EEEEEENS_10bfloat16_tEfNS_4arch4Sm90ELb0ELb1ELb1ELb1ELb1ELb0ELb1ELb0ELi3ELi1ELi1ELi1ELb0EEENS1_21CollectiveEpilogueBwdISD_SE_SG_Li384ELb1ELb1ELi3EEENS1_19SingleTileSchedulerILb1ELb0ELb0ELi96EEEEEEEEEvNT_6ParamsE)
        /*03a4*/ 	.word	0x00000020


	//----- nvinfo : EIATTR_REGCOUNT
	.align		4
.L_172:
        /*03a8*/ 	.byte	0x04, 0x2f
        /*03aa*/ 	.short	(.L_174 - .L_173)
	.align		4
.L_173:
        /*03ac*/ 	.word	index@(_ZN7cutlass13device_kernelIN5flash11enable_sm90INS1_16FlashAttnBwdSm90INS1_25CollectiveMainloopBwdSm90ILi2ELi1ELi1EN4cute5tupleIJNS5_1CILi1EEES8_S8_EEENS6_IJNS7_ILi64EEENS7_ILi96EEENS7_ILi192EEEEEENS_10bfloat16_tEfNS_4arch4Sm90ELb0ELb1ELb1ELb1ELb0ELb0ELb1ELb0ELi3ELi1ELi1ELi1ELb0EEENS1_21CollectiveEpilogueBwdISD_SE_SG_Li384ELb1ELb1ELi3EEENS1_19SingleTileSchedulerILb1ELb0ELb0ELi96EEEEEEEEEvNT_6ParamsE)
        /*03b0*/ 	.word	0x00000080


	//----- nvinfo : EIATTR_FRAME_SIZE
	.align		4
.L_174:
        /*03b4*/ 	.byte	0x04, 0x11
        /*03b6*/ 	.short	(.L_176 - .L_175)
	.align		4
.L_175:
        /*03b8*/ 	.word	index@(_ZN7cutlass13device_kernelIN5flash11enable_sm90INS1_16FlashAttnBwdSm90INS1_25CollectiveMainloopBwdSm90ILi2ELi1ELi1EN4cute5tupleIJNS5_1CILi1EEES8_S8_EEENS6_IJNS7_ILi64EEENS7_ILi96EEENS7_ILi192EEEEEENS_10bfloat16_tEfNS_4arch4Sm90ELb0ELb1ELb1ELb1ELb0ELb0ELb1ELb0ELi3ELi1ELi1ELi1ELb0EEENS1_21CollectiveEpilogueBwdISD_SE_SG_Li384ELb1ELb1ELi3EEENS1_19SingleTileSchedulerILb1ELb0ELb0ELi96EEEEEEEEEvNT_6ParamsE)
        /*03bc*/ 	.word	0x00000020


	//----- nvinfo : EIATTR_REGCOUNT
	.align		4
.L_176:
        /*03c0*/ 	.byte	0x04, 0x2f
        /*03c2*/ 	.short	(.L_178 - .L_177)
	.align		4
.L_177:
        /*03c4*/ 	.word	index@(_ZN7cutlass13device_kernelIN5flash11enable_sm90INS1_16FlashAttnBwdSm90INS1_25CollectiveMainloopBwdSm90ILi2ELi1ELi1EN4cute5tupleIJNS5_1CILi1EEES8_S8_EEENS6_IJNS7_ILi64EEENS7_ILi96EEENS7_ILi192EEEEEENS_10bfloat16_tEfNS_4arch4Sm90ELb0ELb1ELb1ELb0ELb1ELb0ELb1ELb0ELi3ELi1ELi1ELi1ELb0EEENS1_24CollectiveEpilogueBwdGQAISD_fSG_Li384ELb0ELb1EEENS1_19SingleTileSchedulerILb0ELb0ELb0ELi96EEEEEEEEEvNT_6ParamsE)
        /*03c8*/ 	.word	0x00000080


	//----- nvinfo : EIATTR_FRAME_SIZE
	.align		4
.L_178:
        /*03cc*/ 	.byte	0x04, 0x11
        /*03ce*/ 	.short	(.L_180 - .L_179)
	.align		4
.L_179:
        /*03d0*/ 	.word	index@(_ZN7cutlass13device_kernelIN5flash11enable_sm90INS1_16FlashAttnBwdSm90INS1_25CollectiveMainloopBwdSm90ILi2ELi1ELi1EN4cute5tupleIJNS5_1CILi1EEES8_S8_EEENS6_IJNS7_ILi64EEENS7_ILi96EEENS7_ILi192EEEEEENS_10bfloat16_tEfNS_4arch4Sm90ELb0ELb1ELb1ELb0ELb1ELb0ELb1ELb0ELi3ELi1ELi1ELi1ELb0EEENS1_24CollectiveEpilogueBwdGQAISD_fSG_Li384ELb0ELb1EEENS1_19SingleTileSchedulerILb0ELb0ELb0ELi96EEEEEEEEEvNT_6ParamsE)
        /*03d4*/ 	.word	0x00000008


	//----- nvinfo : EIATTR_REGCOUNT
	.align		4
.L_180:
        /*03d8*/ 	.byte	0x04, 0x2f
        /*03da*/ 	.short	(.L_182 - .L_181)
	.align		4
.L_181:
        /*03dc*/ 	.word	index@(_ZN7cutlass13device_kernelIN5flash11enable_sm90INS1_16FlashAttnBwdSm90INS1_25CollectiveMainloopBwdSm90ILi2ELi1ELi1EN4cute5tupleIJNS5_1CILi1EEES8_S8_EEENS6_IJNS7_ILi64EEENS7_ILi96EEENS7_ILi192EEEEEENS_10bfloat16_tEfNS_4arch4Sm90ELb0ELb1ELb1ELb0ELb0ELb0ELb1ELb0ELi3ELi1ELi1ELi1ELb0EEENS1_24CollectiveEpilogueBwdGQAISD_fSG_Li384ELb0ELb0EEENS1_19SingleTileSchedulerILb0ELb0ELb0ELi96EEEEEEEEEvNT_6ParamsE)
        /*03e0*/ 	.word	0x00000080


	//----- nvinfo : EIATTR_FRAME_SIZE
	.align		4
.L_182:
        /*03e4*/ 	.byte	0x04, 0x11
        /*03e6*/ 	.short	(.L_184 - .L_183)
	.align		4
.L_183:
        /*03e8*/ 	.word	index@(_ZN7cutlass13device_kernelIN5flash11enable_sm90INS1_16FlashAttnBwdSm90INS1_25CollectiveMainloopBwdSm90ILi2ELi1ELi1EN4cute5tupleIJNS5_1CILi1EEES8_S8_EEENS6_IJNS7_ILi64EEENS7_ILi96EEENS7_ILi192EEEEEENS_10bfloat16_tEfNS_4arch4Sm90ELb0ELb1ELb1ELb0ELb0ELb0ELb1ELb0ELi3ELi1ELi1ELi1ELb0EEENS1_24CollectiveEpilogueBwdGQAISD_fSG_Li384ELb0ELb0EEENS1_19SingleTileSchedulerILb0ELb0ELb0ELi96EEEEEEEEEvNT_6ParamsE)
        /*03ec*/ 	.word	0x00000008


	//----- nvinfo : EIATTR_REGCOUNT
	.align		4
.L_184:
        /*03f0*/ 	.byte	0x04, 0x2f
        /*03f2*/ 	.short	(.L_186 - .L_185)
	.align		4
.L_185:
        /*03f4*/ 	.word	index@(_ZN7cutlass13device_kernelIN5flash11enable_sm90INS1_16FlashAttnBwdSm90INS1_25CollectiveMainloopBwdSm90ILi2ELi1ELi1EN4cute5tupleIJNS5_1CILi1EEES8_S8_EEENS6_IJNS7_ILi64EEENS7_ILi96EEENS7_ILi192EEEEEENS_10bfloat16_tEfNS_4arch4Sm90ELb0ELb1ELb1ELb0ELb1ELb0ELb1ELb0ELi3ELi1ELi1ELi1ELb0EEENS1_21CollectiveEpilogueBwdISD_SE_SG_Li384ELb0ELb1ELi3EEENS1_19SingleTileSchedulerILb0ELb0ELb0ELi96EEEEEEEEEvNT_6ParamsE)
        /*03f8*/ 	.word	0x00000080


	//----- nvinfo : EIATTR_FRAME_SIZE
	.align		4
.L_186:
        /*03fc*/ 	.byte	0x04, 0x11
        /*03fe*/ 	.short	(.L_188 - .L_187)
	.align		4
.L_187:
        /*0400*/ 	.word	index@(_ZN7cutlass13device_kernelIN5flash11enable_sm90INS1_16FlashAttnBwdSm90INS1_25CollectiveMainloopBwdSm90ILi2ELi1ELi1EN4cute5tupleIJNS5_1CILi1EEES8_S8_EEENS6_IJNS7_ILi64EEENS7_ILi96EEENS7_ILi192EEEEEENS_10bfloat16_tEfNS_4arch4Sm90ELb0ELb1ELb1ELb0ELb1ELb0ELb1ELb0ELi3ELi1ELi1ELi1ELb0EEENS1_21CollectiveEpilogueBwdISD_SE_SG_Li384ELb0ELb1ELi3EEENS1_19SingleTileSchedulerILb0ELb0ELb0ELi96EEEEEEEEEvNT_6ParamsE)
        /*0404*/ 	.word	0x00000010


	//----- nvinfo : EIATTR_REGCOUNT
	.align		4
.L_188:
        /*0408*/ 	.byte	0x04, 0x2f
        /*040a*/ 	.short	(.L_190 - .L_189)
	.align		4
.L_189:
        /*040c*/ 	.word	index@(_ZN7cutlass13device_kernelIN5flash11enable_sm90INS1_16FlashAttnBwdSm90INS1_25CollectiveMainloopBwdSm90ILi2ELi1ELi1EN4cute5tupleIJNS5_1CILi1EEES8_S8_EEENS6_IJNS7_ILi64EEENS7_ILi96EEENS7_ILi192EEEEEENS_10bfloat16_tEfNS_4arch4Sm90ELb0ELb1ELb1ELb0ELb0ELb0ELb1ELb0ELi3ELi1ELi1ELi1ELb0EEENS1_21CollectiveEpilogueBwdISD_SE_SG_Li384ELb0ELb1ELi3EEENS1_19SingleTileSchedulerILb0ELb0ELb0ELi96EEEEEEEEEvNT_6ParamsE)
        /*0410*/ 	.word	0x00000080


	//----- nvinfo : EIATTR_FRAME_SIZE
	.align		4
.L_190:
        /*0414*/ 	.byte	0x04, 0x11
        /*0416*/ 	.short	(.L_192 - .L_191)
	.align		4
.L_191:
        /*0418*/ 	.word	index@(_ZN7cutlass13device_kernelIN5flash11enable_sm90INS1_16FlashAttnBwdSm90INS1_25CollectiveMainloopBwdSm90ILi2ELi1ELi1EN4cute5tupleIJNS5_1CILi1EEES8_S8_EEENS6_IJNS7_ILi64EEENS7_ILi96EEENS7_ILi192EEEEEENS_10bfloat16_tEfNS_4arch4Sm90ELb0ELb1ELb1ELb0ELb0ELb0ELb1ELb0ELi3ELi1ELi1ELi1ELb0EEENS1_21CollectiveEpilogueBwdISD_SE_SG_Li384ELb0ELb1ELi3EEENS1_19SingleTileSchedulerILb0ELb0ELb0ELi96EEEEEEEEEvNT_6ParamsE)
        /*041c*/ 	.word	0x00000010


	//----- nvinfo : EIATTR_REGCOUNT
	.align		4
.L_192:
        /*0420*/ 	.byte	0x04, 0x2f
        /*0422*/ 	.short	(.L_194 - .L_193)
	.align		4
.L_193:
        /*0424*/ 	.word	index@(_ZN7cutlass13device_kernelIN5flash11enable_sm90INS1_16FlashAttnBwdSm90INS1_25CollectiveMainloopBwdSm90ILi2ELi1ELi1EN4cute5tupleIJNS5_1CILi1EEES8_S8_EEENS6_IJNS7_ILi64EEENS7_ILi96EEENS7_ILi192EEEEEENS_10bfloat16_tEfNS_4arch4Sm90ELb0ELb0ELb1ELb1ELb1ELb0ELb1ELb0ELi3ELi1ELi1ELi1ELb0EEENS1_24CollectiveEpilogueBwdGQAISD_fSG_Li384ELb1ELb1EEENS1_19SingleTileSchedulerILb1ELb0ELb0ELi96EEEEEEEEEvNT_6ParamsE)
        /*0428*/ 	.word	0x00000080


	//----- nvinfo : EIATTR_FRAME_SIZE
	.align		4
.L_194:
        /*042c*/ 	.byte	0x04, 0x11
        /*042e*/ 	.short	(.L_196 - .L_195)
	.align		4
.L_195:
        /*0430*/ 	.word	index@(_ZN7cutlass13device_kernelIN5flash11enable_sm90INS1_16FlashAttnBwdSm90INS1_25CollectiveMainloopBwdSm90ILi2ELi1ELi1EN4cute5tupleIJNS5_1CILi1EEES8_S8_EEENS6_IJNS7_ILi64EEENS7_ILi96EEENS7_ILi192EEEEEENS_10bfloat16_tEfNS_4arch4Sm90ELb0ELb0ELb1ELb1ELb1ELb0ELb1ELb0ELi3ELi1ELi1ELi1ELb0EEENS1_24CollectiveEpilogueBwdGQAISD_fSG_Li384ELb1ELb1EEENS1_19SingleTileSchedulerILb1ELb0ELb0ELi96EEEEEEEEEvNT_6ParamsE)
        /*0434*/ 	.word	0x00000010


	//----- nvinfo : EIATTR_REGCOUNT
	.align		4
.L_196:
        /*0438*/ 	.byte	0x04, 0x2f
        /*043a*/ 	.short	(.L_198 - .L_197)
	.align		4
.L_197:
        /*043c*/ 	.word	index@(_ZN7cutlass13device_kernelIN5flash11enable_sm90INS1_16FlashAttnBwdSm90INS1_25CollectiveMainloopBwdSm90ILi2ELi1ELi1EN4cute5tupleIJNS5_1CILi1EEES8_S8_EEENS6_IJNS7_ILi64EEENS7_ILi96EEENS7_ILi192EEEEEENS_10bfloat16_tEfNS_4arch4Sm90ELb0ELb0ELb1ELb1ELb0ELb0ELb1ELb0ELi3ELi1ELi1ELi1ELb0EEENS1_24CollectiveEpilogueBwdGQAISD_fSG_Li384ELb1ELb0EEENS1_19SingleTileSchedulerILb1ELb0ELb0ELi96EEEEEEEEEvNT_6ParamsE)
        /*0440*/ 	.word	0x00000080


	//----- nvinfo : EIATTR_FRAME_SIZE
	.align		4
.L_198:
        /*0444*/ 	.byte	0x04, 0x11
        /*0446*/ 	.short	(.L_200 - .L_199)
	.align		4
.L_199:
        /*0448*/ 	.word	index@(_ZN7cutlass13device_kernelIN5flash11enable_sm90INS1_16FlashAttnBwdSm90INS1_25CollectiveMainloopBwdSm90ILi2ELi1ELi1EN4cute5tupleIJNS5_1CILi1EEES8_S8_EEENS6_IJNS7_ILi64EEENS7_ILi96EEENS7_ILi192EEEEEENS_10bfloat16_tEfNS_4arch4Sm90ELb0ELb0ELb1ELb1ELb0ELb0ELb1ELb0ELi3ELi1ELi1ELi1ELb0EEENS1_24CollectiveEpilogueBwdGQAISD_fSG_Li384ELb1ELb0EEENS1_19SingleTileSchedulerILb1ELb0ELb0ELi96EEEEEEEEEvNT_6ParamsE)
        /*044c*/ 	.word	0x00000010


	//----- nvinfo : EIATTR_REGCOUNT
	.align		4
.L_200:
        /*0450*/ 	.byte	0x04, 0x2f
        /*0452*/ 	.short	(.L_202 - .L_201)
	.align		4
.L_201:
        /*0454*/ 	.word	index@(_ZN7cutlass13device_kernelIN5flash11enable_sm90INS1_16FlashAttnBwdSm90INS1_25CollectiveMainloopBwdSm90ILi2ELi1ELi1EN4cute5tupleIJNS5_1CILi1EEES8_S8_EEENS6_IJNS7_ILi64EEENS7_ILi96EEENS7_ILi192EEEEEENS_10bfloat16_tEfNS_4arch4Sm90ELb0ELb0ELb1ELb1ELb1ELb0ELb1ELb0ELi3ELi1ELi1ELi1ELb0EEENS1_21CollectiveEpilogueBwdISD_SE_SG_Li384ELb1ELb1ELi3EEENS1_19SingleTileSchedulerILb1ELb0ELb0ELi96EEEEEEEEEvNT_6ParamsE)
        /*0458*/ 	.word	0x00000080


	//----- nvinfo : EIATTR_FRAME_SIZE
	.align		4
.L_202:
        /*045c*/ 	.byte	0x04, 0x11
        /*045e*/ 	.short	(.L_204 - .L_203)
	.align		4
.L_203:
        /*0460*/ 	.word	index@(_ZN7cutlass13device_kernelIN5flash11enable_sm90INS1_16FlashAttnBwdSm90INS1_25CollectiveMainloopBwdSm90ILi2ELi1ELi1EN4cute5tupleIJNS5_1CILi1EEES8_S8_EEENS6_IJNS7_ILi64EEENS7_ILi96EEENS7_ILi192EEEEEENS_10bfloat16_tEfNS_4arch4Sm90ELb0ELb0ELb1ELb1ELb1ELb0ELb1ELb0ELi3ELi1ELi1ELi1ELb0EEENS1_21CollectiveEpilogueBwdISD_SE_SG_Li384ELb1ELb1ELi3EEENS1_19SingleTileSchedulerILb1ELb0ELb0ELi96EEEEEEEEEvNT_6ParamsE)
        /*0464*/ 	.word	0x00000010


	//----- nvinfo : EIATTR_REGCOUNT
	.align		4
.L_204:
        /*0468*/ 	.byte	0x04, 0x2f
        /*046a*/ 	.short	(.L_206 - .L_205)
	.align		4
.L_205:
        /*046c*/ 	.word	index@(_ZN7cutlass13device_kernelIN5flash11enable_sm90INS1_16FlashAttnBwdSm90INS1_25CollectiveMainloopBwdSm90ILi2ELi1ELi1EN4cute5tupleIJNS5_1CILi1EEES8_S8_EEENS6_IJNS7_ILi64EEENS7_ILi96EEENS7_ILi192EEEEEENS_10bfloat16_tEfNS_4arch4Sm90ELb0ELb0ELb1ELb1ELb0ELb0ELb1ELb0ELi3ELi1ELi1ELi1ELb0EEENS1_21CollectiveEpilogueBwdISD_SE_SG_Li384ELb1ELb1ELi3EEENS1_19SingleTileSchedulerILb1ELb0ELb0ELi96EEEEEEEEEvNT_6ParamsE)
        /*0470*/ 	.word	0x00000080


	//----- nvinfo : EIATTR_FRAME_SIZE
	.align		4
.L_206:
        /*0474*/ 	.byte	0x04, 0x11
        /*0476*/ 	.short	(.L_208 - .L_207)
	.align		4
.L_207:
        /*0478*/ 	.word	index@(_ZN7cutlass13device_kernelIN5flash11enable_sm90INS1_16FlashAttnBwdSm90INS1_25CollectiveMainloopBwdSm90ILi2ELi1ELi1EN4cute5tupleIJNS5_1CILi1EEES8_S8_EEENS6_IJNS7_ILi64EEENS7_ILi96EEENS7_ILi192EEEEEENS_10bfloat16_tEfNS_4arch4Sm90ELb0ELb0ELb1ELb1ELb0ELb0ELb1ELb0ELi3ELi1ELi1ELi1ELb0EEENS1_21CollectiveEpilogueBwdISD_SE_SG_Li384ELb1ELb1ELi3EEENS1_19SingleTileSchedulerILb1ELb0ELb0ELi96EEEEEEEEEvNT_6ParamsE)
        /*047c*/ 	.word	0x00000010


	//----- nvinfo : EIATTR_REGCOUNT
	.align		4
.L_208:
        /*0480*/ 	.byte	0x04, 0x2f
        /*0482*/ 	.short	(.L_210 - .L_209)
	.align		4
.L_209:
        /*0484*/ 	.word	index@(_ZN7cutlass13device_kernelIN5flash11enable_sm90INS1_16FlashAttnBwdSm90INS1_25CollectiveMainloopBwdSm90ILi2ELi1ELi1EN4cute5tupleIJNS5_1CILi1EEES8_S8_EEENS6_IJNS7_ILi64EEENS7_ILi96EEENS7_ILi192EEEEEENS_10bfloat16_tEfNS_4arch4Sm90ELb0ELb0ELb1ELb0ELb1ELb0ELb1ELb0ELi3ELi1ELi1ELi1ELb0EEENS1_24CollectiveEpilogueBwdGQAISD_fSG_Li384ELb0ELb1EEENS1_19SingleTileSchedulerILb0ELb0ELb0ELi96EEEEEEEEEvNT_6ParamsE)
        /*0488*/ 	.word	0x00000080


	//----- nvinfo : EIATTR_FRAME_SIZE
	.align		4
.L_210:
        /*048c*/ 	.byte	0x04, 0x11
        /*048e*/ 	.short	(.L_212 - .L_211)
	.align		4
.L_211:
        /*0490*/ 	.word	index@(_ZN7cutlass13device_kernelIN5flash11enable_sm90INS1_16FlashAttnBwdSm90INS1_25CollectiveMainloopBwdSm90ILi2ELi1ELi1EN4cute5tupleIJNS5_1CILi1EEES8_S8_EEENS6_IJNS7_ILi64EEENS7_ILi96EEENS7_ILi192EEEEEENS_10bfloat16_tEfNS_4arch4Sm90ELb0ELb0ELb1ELb0ELb1ELb0ELb1ELb0ELi3ELi1ELi1ELi1ELb0EEENS1_24CollectiveEpilogueBwdGQAISD_fSG_Li384ELb0ELb1EEENS1_19SingleTileSchedulerILb0ELb0ELb0ELi96EEEEEEEEEvNT_6ParamsE)
        /*0494*/ 	.word	0x00000000


	//----- nvinfo : EIATTR_REGCOUNT
	.align		4
.L_212:
        /*0498*/ 	.byte	0x04, 0x2f
        /*049a*/ 	.short	(.L_214 - .L_213)
	.align		4
.L_213:
        /*049c*/ 	.word	index@(_ZN7cutlass13device_kernelIN5flash11enable_sm90INS1_16FlashAttnBwdSm90INS1_25CollectiveMainloopBwdSm90ILi2ELi1ELi1EN4cute5tupleIJNS5_1CILi1EEES8_S8_EEENS6_IJNS7_ILi64EEENS7_ILi96EEENS7_ILi192EEEEEENS_10bfloat16_tEfNS_4arch4Sm90ELb0ELb0ELb1ELb0ELb0ELb0ELb1ELb0ELi3ELi1ELi1ELi1ELb0EEENS1_24CollectiveEpilogueBwdGQAISD_fSG_Li384ELb0ELb0EEENS1_19SingleTileSchedulerILb0ELb0ELb0ELi96EEEEEEEEEvNT_6ParamsE)
        /*04a0*/ 	.word	0x00000080


	//----- nvinfo : EIATTR_FRAME_SIZE
	.align		4
.L_214:
        /*04a4*/ 	.byte	0x04, 0x11
        /*04a6*/ 	.short	(.L_216 - .L_215)
	.align		4
.L_215:
        /*04a8*/ 	.word	index@(_ZN7cutlass13device_kernelIN5flash11enable_sm90INS1_16FlashAttnBwdSm90INS1_25CollectiveMainloopBwdSm90ILi2ELi1ELi1EN4cute5tupleIJNS5_1CILi1EEES8_S8_EEENS6_IJNS7_ILi64EEENS7_ILi96EEENS7_ILi192EEEEEENS_10bfloat16_tEfNS_4arch4Sm90ELb0ELb0ELb1ELb0ELb0ELb0ELb1ELb0ELi3ELi1ELi1ELi1ELb0EEENS1_24CollectiveEpilogueBwdGQAISD_fSG_Li384ELb0ELb0EEENS1_19SingleTileSchedulerILb0ELb0ELb0ELi96EEEEEEEEEvNT_6ParamsE)
        /*04ac*/ 	.word	0x00000000


	//----- nvinfo : EIATTR_REGCOUNT
	.align		4
.L_216:
        /*04b0*/ 	.byte	0x04, 0x2f
        /*04b2*/ 	.short	(.L_218 - .L_217)
	.align		4
.L_217:
        /*04b4*/ 	.word	index@(_ZN7cutlass13device_kernelIN5flash11enable_sm90INS1_16FlashAttnBwdSm90INS1_25CollectiveMainloopBwdSm90ILi2ELi1ELi1EN4cute5tupleIJNS5_1CILi1EEES8_S8_EEENS6_IJNS7_ILi64EEENS7_ILi96EEENS7_ILi192EEEEEENS_10bfloat16_tEfNS_4arch4Sm90ELb0ELb0ELb1ELb0ELb1ELb0ELb1ELb0ELi3ELi1ELi1ELi1ELb0EEENS1_21CollectiveEpilogueBwdISD_SE_SG_Li384ELb0ELb1ELi3EEENS1_19SingleTileSchedulerILb0ELb0ELb0ELi96EEEEEEEEEvNT_6ParamsE)
        /*04b8*/ 	.word	0x00000080


	//----- nvinfo : EIATTR_FRAME_SIZE
	.align		4
.L_218:
        /*04bc*/ 	.byte	0x04, 0x11
        /*04be*/ 	.short	(.L_220 - .L_219)
	.align		4
.L_219:
        /*04c0*/ 	.word	index@(_ZN7cutlass13device_kernelIN5flash11enable_sm90INS1_16FlashAttnBwdSm90INS1_25CollectiveMainloopBwdSm90ILi2ELi1ELi1EN4cute5tupleIJNS5_1CILi1EEES8_S8_EEENS6_IJNS7_ILi64EEENS7_ILi96EEENS7_ILi192EEEEEENS_10bfloat16_tEfNS_4arch4Sm90ELb0ELb0ELb1ELb0ELb1ELb0ELb1ELb0ELi3ELi1ELi1ELi1ELb0EEENS1_21CollectiveEpilogueBwdISD_SE_SG_Li384ELb0ELb1ELi3EEENS1_19SingleTileSchedulerILb0ELb0ELb0ELi96EEEEEEEEEvNT_6ParamsE)
        /*04c4*/ 	.word	0x00000008


	//----- nvinfo : EIATTR_REGCOUNT
	.align		4
.L_220:
        /*04c8*/ 	.byte	0x04, 0x2f
        /*04ca*/ 	.short	(.L_222 - .L_221)
	.align		4
.L_221:
        /*04cc*/ 	.word	index@(_ZN7cutlass13device_kernelIN5flash11enable_sm90INS1_16FlashAttnBwdSm90INS1_25CollectiveMainloopBwdSm90ILi2ELi1ELi1EN4cute5tupleIJNS5_1CILi1EEES8_S8_EEENS6_IJNS7_ILi64EEENS7_ILi96EEENS7_ILi192EEEEEENS_10bfloat16_tEfNS_4arch4Sm90ELb0ELb0ELb1ELb0ELb0ELb0ELb1ELb0ELi3ELi1ELi1ELi1ELb0EEENS1_21CollectiveEpilogueBwdISD_SE_SG_Li384ELb0ELb1ELi3EEENS1_19SingleTileSchedulerILb0ELb0ELb0ELi96EEEEEEEEEvNT_6ParamsE)
        /*04d0*/ 	.word	0x00000080


	//----- nvinfo : EIATTR_FRAME_SIZE
	.align		4
.L_222:
        /*04d4*/ 	.byte	0x04, 0x11
        /*04d6*/ 	.short	(.L_224 - .L_223)
	.align		4
.L_223:
        /*04d8*/ 	.word	index@(_ZN7cutlass13device_kernelIN5flash11enable_sm90INS1_16FlashAttnBwdSm90INS1_25CollectiveMainloopBwdSm90ILi2ELi1ELi1EN4cute5tupleIJNS5_1CILi1EEES8_S8_EEENS6_IJNS7_ILi64EEENS7_ILi96EEENS7_ILi192EEEEEENS_10bfloat16_tEfNS_4arch4Sm90ELb0ELb0ELb1ELb0ELb0ELb0ELb1ELb0ELi3ELi1ELi1ELi1ELb0EEENS1_21CollectiveEpilogueBwdISD_SE_SG_Li384ELb0ELb1ELi3EEENS1_19SingleTileSchedulerILb0ELb0ELb0ELi96EEEEEEEEEvNT_6ParamsE)
        /*04dc*/ 	.word	0x00000008


	//----- nvinfo : EIATTR_MIN_STACK_SIZE
	.align		4
.L_224:
        /*04e0*/ 	.byte	0x04, 0x12
        /*04e2*/ 	.short	(.L_226 - .L_225)
	.align		4
.L_225:
        /*04e4*/ 	.word	index@(_ZN7cutlass13device_kernelIN5flash11enable_sm90INS1_16FlashAttnBwdSm90INS1_25CollectiveMainloopBwdSm90ILi2ELi1ELi1EN4cute5tupleIJNS5_1CILi1EEES8_S8_EEENS6_IJNS7_ILi64EEENS7_ILi96EEENS7_ILi192EEEEEENS_10bfloat16_tEfNS_4arch4Sm90ELb0ELb0ELb1ELb0ELb0ELb0ELb1ELb0ELi3ELi1ELi1ELi1ELb0EEENS1_21CollectiveEpilogueBwdISD_SE_SG_Li384ELb0ELb1ELi3EEENS1_19SingleTileSchedulerILb0ELb0ELb0ELi96EEEEEEEEEvNT_6ParamsE)
        /*04e8*/ 	.word	0x00000008


	//----- nvinfo : EIATTR_MIN_STACK_SIZE
	.align		4
.L_226:
        /*04ec*/ 	.byte	0x04, 0x12
        /*04ee*/ 	.short	(.L_228 - .L_227)
	.align		4
.L_227:
        /*04f0*/ 	.word	index@(_ZN7cutlass13device_kernelIN5flash11enable_sm90INS1_16FlashAttnBwdSm90INS1_25CollectiveMainloopBwdSm90ILi2ELi1ELi1EN4cute5tupleIJNS5_1CILi1EEES8_S8_EEENS6_IJNS7_ILi64EEENS7_ILi96EEENS7_ILi192EEEEEENS_10bfloat16_tEfNS_4arch4Sm90ELb0ELb0ELb1ELb0ELb1ELb0ELb1ELb0ELi3ELi1ELi1ELi1ELb0EEENS1_21CollectiveEpilogueBwdISD_SE_SG_Li384ELb0ELb1ELi3EEENS1_19SingleTileSchedulerILb0ELb0ELb0ELi96EEEEEEEEEvNT_6ParamsE)
        /*04f4*/ 	.word	0x00000008


	//----- nvinfo : EIATTR_MIN_STACK_SIZE
	.align		4
.L_228:
        /*04f8*/ 	.byte	0x04, 0x12
        /*04fa*/ 	.short	(.L_230 - .L_229)
	.align		4
.L_229:
        /*04fc*/ 	.word	index@(_ZN7cutlass13device_kernelIN5flash11enable_sm90INS1_16FlashAttnBwdSm90INS1_25CollectiveMainloopBwdSm90ILi2ELi1ELi1EN4cute5tupleIJNS5_1CILi1EEES8_S8_EEENS6_IJNS7_ILi64EEENS7_ILi96EEENS7_ILi192EEEEEENS_10bfloat16_tEfNS_4arch4Sm90ELb0ELb0ELb1ELb0ELb0ELb0ELb1ELb0ELi3ELi1ELi1ELi1ELb0EEENS1_24CollectiveEpilogueBwdGQAISD_fSG_Li384ELb0ELb0EEENS1_19SingleTileSchedulerILb0ELb0ELb0ELi96EEEEEEEEEvNT_6ParamsE)
        /*0500*/ 	.word	0x00000000


	//----- nvinfo : EIATTR_MIN_STACK_SIZE
	.align		4
.L_230:
        /*0504*/ 	.byte	0x04, 0x12
        /*0506*/ 	.short	(.L_232 - .L_231)
	.align		4
.L_231:
        /*0508*/ 	.word	index@(_ZN7cutlass13device_kernelIN5flash11enable_sm90INS1_16FlashAttnBwdSm90INS1_25CollectiveMainloopBwdSm90ILi2ELi1ELi1EN4cute5tupleIJNS5_1CILi1EEES8_S8_EEENS6_IJNS7_ILi64EEENS7_ILi96EEENS7_ILi192EEEEEENS_10bfloat16_tEfNS_4arch4Sm90ELb0ELb0ELb1ELb0ELb1ELb0ELb1ELb0ELi3ELi1ELi1ELi1ELb0EEENS1_24CollectiveEpilogueBwdGQAISD_fSG_Li384ELb0ELb1EEENS1_19SingleTileSchedulerILb0ELb0ELb0ELi96EEEEEEEEEvNT_6ParamsE)
        /*050c*/ 	.word	0x00000000


	//----- nvinfo : EIATTR_MIN_STACK_SIZE
	.align		4
.L_232:
        /*0510*/ 	.byte	0x04, 0x12
        /*0512*/ 	.short	(.L_234 - .L_233)
	.align		4
.L_233:
        /*0514*/ 	.word	index@(_ZN7cutlass13device_kernelIN5flash11enable_sm90INS1_16FlashAttnBwdSm90INS1_25CollectiveMainloopBwdSm90ILi2ELi1ELi1EN4cute5tupleIJNS5_1CILi1EEES8_S8_EEENS6_IJNS7_ILi64EEENS7_ILi96EEENS7_ILi192EEEEEENS_10bfloat16_tEfNS_4arch4Sm90ELb0ELb0ELb1ELb1ELb0ELb0ELb1ELb0ELi3ELi1ELi1ELi1ELb0EEENS1_21CollectiveEpilogueBwdISD_SE_SG_Li384ELb1ELb1ELi3EEENS1_19SingleTileSchedulerILb1ELb0ELb0ELi96EEEEEEEEEvNT_6ParamsE)
        /*0518*/ 	.word	0x00000010


	//----- nvinfo : EIATTR_MIN_STACK_SIZE
	.align		4
.L_234:
        /*051c*/ 	.byte	0x04, 0x12
        /*051e*/ 	.short	(.L_236 - .L_235)
	.align		4
.L_235:
        /*0520*/ 	.word	index@(_ZN7cutlass13device_kernelIN5flash11enable_sm90INS1_16FlashAttnBwdSm90INS1_25CollectiveMainloopBwdSm90ILi2ELi1ELi1EN4cute5tupleIJNS5_1CILi1EEES8_S8_EEENS6_IJNS7_ILi64EEENS7_ILi96EEENS7_ILi192EEEEEENS_10bfloat16_tEfNS_4arch4Sm90ELb0ELb0ELb1ELb1ELb1ELb0ELb1ELb0ELi3ELi1ELi1ELi1ELb0EEENS1_21CollectiveEpilogueBwdISD_SE_SG_Li384ELb1ELb1ELi3EEENS1_19SingleTileSchedulerILb1ELb0ELb0ELi96EEEEEEEEEvNT_6ParamsE)
        /*0524*/ 	.word	0x00000010


	//----- nvinfo : EIATTR_MIN_STACK_SIZE
	.align		4
.L_236:
        /*0528*/ 	.byte	0x04, 0x12
        /*052a*/ 	.short	(.L_238 - .L_237)
	.align		4
.L_237:
        /*052c*/ 	.word	index@(_ZN7cutlass13device_kernelIN5flash11enable_sm90INS1_16FlashAttnBwdSm90INS1_25CollectiveMainloopBwdSm90ILi2ELi1ELi1EN4cute5tupleIJNS5_1CILi1EEES8_S8_EEENS6_IJNS7_ILi64EEENS7_ILi96EEENS7_ILi192EEEEEENS_10bfloat16_tEfNS_4arch4Sm90ELb0ELb0ELb1ELb1ELb0ELb0ELb1ELb0ELi3ELi1ELi1ELi1ELb0EEENS1_24CollectiveEpilogueBwdGQAISD_fSG_Li384ELb1ELb0EEENS1_19SingleTileSchedulerILb1ELb0ELb0ELi96EEEEEEEEEvNT_6ParamsE)
        /*0530*/ 	.word	0x00000010


	//----- nvinfo : EIATTR_MIN_STACK_SIZE
	.align		4
.L_238:
        /*0534*/ 	.byte	0x04, 0x12
        /*0536*/ 	.short	(.L_240 - .L_239)
	.align		4
.L_239:
        /*0538*/ 	.word	index@(_ZN7cutlass13device_kernelIN5flash11enable_sm90INS1_16FlashAttnBwdSm90INS1_25CollectiveMainloopBwdSm90ILi2ELi1ELi1EN4cute5tupleIJNS5_1CILi1EEES8_S8_EEENS6_IJNS7_ILi64EEENS7_ILi96EEENS7_ILi192EEEEEENS_10bfloat16_tEfNS_4arch4Sm90ELb0ELb0ELb1ELb1ELb1ELb0ELb1ELb0ELi3ELi1ELi1ELi1ELb0EEENS1_24CollectiveEpilogueBwdGQAISD_fSG_Li384ELb1ELb1EEENS1_19SingleTileSchedulerILb1ELb0ELb0ELi96EEEEEEEEEvNT_6ParamsE)
        /*053c*/ 	.word	0x00000010


	//----- nvinfo : EIATTR_MIN_STACK_SIZE
	.align		4
.L_240:
        /*0540*/ 	.byte	0x04, 0x12
        /*0542*/ 	.short	(.L_242 - .L_241)
	.align		4
.L_241:
        /*0544*/ 	.word	index@(_ZN7cutlass13device_kernelIN5flash11enable_sm90INS1_16FlashAttnBwdSm90INS1_25CollectiveMainloopBwdSm90ILi2ELi1ELi1EN4cute5tupleIJNS5_1CILi1EEES8_S8_EEENS6_IJNS7_ILi64EEENS7_ILi96EEENS7_ILi192EEEEEENS_10bfloat16_tEfNS_4arch4Sm90ELb0ELb1ELb1ELb0ELb0ELb0ELb1ELb0ELi3ELi1ELi1ELi1ELb0EEENS1_21CollectiveEpilogueBwdISD_SE_SG_Li384ELb0ELb1ELi3EEENS1_19SingleTileSchedulerILb0ELb0ELb0ELi96EEEEEEEEEvNT_6ParamsE)
        /*0548*/ 	.word	0x00000010


	//----- nvinfo : EIATTR_MIN_STACK_SIZE
	.align		4
.L_242:
        /*054c*/ 	.byte	0x04, 0x12
        /*054e*/ 	.short	(.L_244 - .L_243)
	.align		4
.L_243:
        /*0550*/ 	.word	index@(_ZN7cutlass13device_kernelIN5flash11enable_sm90INS1_16FlashAttnBwdSm90INS1_25CollectiveMainloopBwdSm90ILi2ELi1ELi1EN4cute5tupleIJNS5_1CILi1EEES8_S8_EEENS6_IJNS7_ILi64EEENS7_ILi96EEENS7_ILi192EEEEEENS_10bfloat16_tEfNS_4arch4Sm90ELb0ELb1ELb1ELb0ELb1ELb0ELb1ELb0ELi3ELi1ELi1ELi1ELb0EEENS1_21CollectiveEpilogueBwdISD_SE_SG_Li384ELb0ELb1ELi3EEENS1_19SingleTileSchedulerILb0ELb0ELb0ELi96EEEEEEEEEvNT_6ParamsE)
        /*0554*/ 	.word	0x00000010


	//----- nvinfo : EIATTR_MIN_STACK_SIZE
	.align		4
.L_244:
        /*0558*/ 	.byte	0x04, 0x12
        /*055a*/ 	.short	(.L_246 - .L_245)
	.align		4
.L_245:
        /*055c*/ 	.word	index@(_ZN7cutlass13device_kernelIN5flash11enable_sm90INS1_16FlashAttnBwdSm90INS1_25CollectiveMainloopBwdSm90ILi2ELi1ELi1EN4cute5tupleIJNS5_1CILi1EEES8_S8_EEENS6_IJNS7_ILi64EEENS7_ILi96EEENS7_ILi192EEEEEENS_10bfloat16_tEfNS_4arch4Sm90ELb0ELb1ELb1ELb0ELb0ELb0ELb1ELb0ELi3ELi1ELi1ELi1ELb0EEENS1_24CollectiveEpilogueBwdGQAISD_fSG_Li384ELb0ELb0EEENS1_19SingleTileSchedulerILb0ELb0ELb0ELi96EEEEEEEEEvNT_6ParamsE)
        /*0560*/ 	.word	0x00000008


	//----- nvinfo : EIATTR_MIN_STACK_SIZE
	.align		4
.L_246:
        /*0564*/ 	.byte	0x04, 0x12
        /*0566*/ 	.short	(.L_248 - .L_247)
	.align		4
.L_247:
        /*0568*/ 	.word	index@(_ZN7cutlass13device_kernelIN5flash11enable_sm90INS1_16FlashAttnBwdSm90INS1_25CollectiveMainloopBwdSm90ILi2ELi1ELi1EN4cute5tupleIJNS5_1CILi1EEES8_S8_EEENS6_IJNS7_ILi64EEENS7_ILi96EEENS7_ILi192EEEEEENS_10bfloat16_tEfNS_4arch4Sm90ELb0ELb1ELb1ELb0ELb1ELb0ELb1ELb0ELi3ELi1ELi1ELi1ELb0EEENS1_24CollectiveEpilogueBwdGQAISD_fSG_Li384ELb0ELb1EEENS1_19SingleTileSchedulerILb0ELb0ELb0ELi96EEEEEEEEEvNT_6ParamsE)
        /*056c*/ 	.word	0x00000008


	//----- nvinfo : EIATTR_MIN_STACK_SIZE
	.align		4
.L_248:
        /*0570*/ 	.byte	0x04, 0x12
        /*0572*/ 	.short	(.L_250 - .L_249)
	.align		4
.L_249:
        /*0574*/ 	.word	index@(_ZN7cutlass13device_kernelIN5flash11enable_sm90INS1_16FlashAttnBwdSm90INS1_25CollectiveMainloopBwdSm90ILi2ELi1ELi1EN4cute5tupleIJNS5_1CILi1EEES8_S8_EEENS6_IJNS7_ILi64EEENS7_ILi96EEENS7_ILi192EEEEEENS_10bfloat16_tEfNS_4arch4Sm90ELb0ELb1ELb1ELb1ELb0ELb0ELb1ELb0ELi3ELi1ELi1ELi1ELb0EEENS1_21CollectiveEpilogueBwdISD_SE_SG_Li384ELb1ELb1ELi3EEENS1_19SingleTileSchedulerILb1ELb0ELb0ELi96EEEEEEEEEvNT_6ParamsE)
        /*0578*/ 	.word	0x00000020


	//----- nvinfo : EIATTR_MIN_STACK_SIZE
	.align		4
.L_250:
        /*057c*/ 	.byte	0x04, 0x12
        /*057e*/ 	.short	(.L_252 - .L_251)
	.align		4
.L_251:
        /*0580*/ 	.word	index@(_ZN7cutlass13device_kernelIN5flash11enable_sm90INS1_16FlashAttnBwdSm90INS1_25CollectiveMainloopBwdSm90ILi2ELi1ELi1EN4cute5tupleIJNS5_1CILi1EEES8_S8_EEENS6_IJNS7_ILi64EEENS7_ILi96EEENS7_ILi192EEEEEENS_10bfloat16_tEfNS_4arch4Sm90ELb0ELb1ELb1ELb1ELb1ELb0ELb1ELb0ELi3ELi1ELi1ELi1ELb0EEENS1_21CollectiveEpilogueBwdISD_SE_SG_Li384ELb1ELb1ELi3EEENS1_19SingleTileSchedulerILb1ELb0ELb0ELi96EEEEEEEEEvNT_6ParamsE)
        /*0584*/ 	.word	0x00000020


	//----- nvinfo : EIATTR_MIN_STACK_SIZE
	.align		4
.L_252:
        /*0588*/ 	.byte	0x04, 0x12
        /*058a*/ 	.short	(.L_254 - .L_253)
	.align		4
.L_253:
        /*058c*/ 	.word	index@(_ZN7cutlass13device_kernelIN5flash11enable_sm90INS1_16FlashAttnBwdSm90INS1_25CollectiveMainloopBwdSm90ILi2ELi1ELi1EN4cute5tupleIJNS5_1CILi1EEES8_S8_EEENS6_IJNS7_ILi64EEENS7_ILi96EEENS7_ILi192EEEEEENS_10bfloat16_tEfNS_4arch4Sm90ELb0ELb1ELb1ELb1ELb0ELb0ELb1ELb0ELi3ELi1ELi1ELi1ELb0EEENS1_24CollectiveEpilogueBwdGQAISD_fSG_Li384ELb1ELb0EEENS1_19SingleTileSchedulerILb1ELb0ELb0ELi96EEEEEEEEEvNT_6ParamsE)
        /*0590*/ 	.word	0x00000020


	//----- nvinfo : EIATTR_MIN_STACK_SIZE
	.align		4
.L_254:
        /*0594*/ 	.byte	0x04, 0x12
        /*0596*/ 	.short	(.L_256 - .L_255)
	.align		4
.L_255:
        /*0598*/ 	.word	index@(_ZN7cutlass13device_kernelIN5flash11enable_sm90INS1_16FlashAttnBwdSm90INS1_25CollectiveMainloopBwdSm90ILi2ELi1ELi1EN4cute5tupleIJNS5_1CILi1EEES8_S8_EEENS6_IJNS7_ILi64EEENS7_ILi96EEENS7_ILi192EEEEEENS_10bfloat16_tEfNS_4arch4Sm90ELb0ELb1ELb1ELb1ELb1ELb0ELb1ELb0ELi3ELi1ELi1ELi1ELb0EEENS1_24CollectiveEpilogueBwdGQAISD_fSG_Li384ELb1ELb1EEENS1_19SingleTileSchedulerILb1ELb0ELb0ELi96EEEEEEEEEvNT_6ParamsE)
        /*059c*/ 	.word	0x00000020


	//----- nvinfo : EIATTR_MIN_STACK_SIZE
	.align		4
.L_256:
        /*05a0*/ 	.byte	0x04, 0x12
        /*05a2*/ 	.short	(.L_258 - .L_257)
	.align		4
.L_257:
        /*05a4*/ 	.word	index@(_ZN7cutlass13device_kernelIN5flash11enable_sm90INS1_16FlashAttnBwdSm90INS1_25CollectiveMainloopBwdSm90ILi2ELi1ELi1EN4cute5tupleIJNS5_1CILi1EEES8_S8_EEENS6_IJNS7_ILi64EEENS7_ILi96EEENS7_ILi192EEEEEENS_10bfloat16_tEfNS_4arch4Sm90ELb1ELb0ELb1ELb0ELb0ELb0ELb1ELb0ELi3ELi1ELi1ELi1ELb0EEENS1_21CollectiveEpilogueBwdISD_SE_SG_Li384ELb0ELb1ELi3EEENS1_25SingleTileBwdLPTSchedulerILb0ELi96ELb0EEEEEEEEEvNT_6ParamsE)
        /*05a8*/ 	.word	0x00000018


	//----- nvinfo : EIATTR_MIN_STACK_SIZE
	.align		4
.L_258:
        /*05ac*/ 	.byte	0x04, 0x12
        /*05ae*/ 	.short	(.L_260 - .L_259)
	.align		4
.L_259:
        /*05b0*/ 	.word	index@(_ZN7cutlass13device_kernelIN5flash11enable_sm90INS1_16FlashAttnBwdSm90INS1_25CollectiveMainloopBwdSm90ILi2ELi1ELi1EN4cute5tupleIJNS5_1CILi1EEES8_S8_EEENS6_IJNS7_ILi64EEENS7_ILi96EEENS7_ILi192EEEEEENS_10bfloat16_tEfNS_4arch4Sm90ELb1ELb0ELb1ELb0ELb1ELb0ELb1ELb0ELi3ELi1ELi1ELi1ELb0EEENS1_21CollectiveEpilogueBwdISD_SE_SG_Li384ELb0ELb1ELi3EEENS1_25SingleTileBwdLPTSchedulerILb0ELi96ELb1EEEEEEEEEvNT_6ParamsE)
        /*05b4*/ 	.word	0x00000018


	//----- nvinfo : EIATTR_MIN_STACK_SIZE
	.align		4
.L_260:
        /*05b8*/ 	.byte	0x04, 0x12
        /*05ba*/ 	.short	(.L_262 - .L_261)
	.align		4
.L_261:
        /*05bc*/ 	.word	index@(_ZN7cutlass13device_kernelIN5flash11enable_sm90INS1_16FlashAttnBwdSm90INS1_25CollectiveMainloopBwdSm90ILi2ELi1ELi1EN4cute5tupleIJNS5_1CILi1EEES8_S8_EEENS6_IJNS7_ILi64EEENS7_ILi96EEENS7_ILi192EEEEEENS_10bfloat16_tEfNS_4arch4Sm90ELb1ELb0ELb1ELb0ELb0ELb0ELb1ELb0ELi3ELi1ELi1ELi1ELb0EEENS1_24CollectiveEpilogueBwdGQAISD_fSG_Li384ELb0ELb0EEENS1_25SingleTileBwdLPTSchedulerILb0ELi96ELb0EEEEEEEEEvNT_6ParamsE)
        /*05c0*/ 	.word	0x00000018


	//----- nvinfo : EIATTR_MIN_STACK_SIZE
	.align		4
.L_262:
        /*05c4*/ 	.byte	0x04, 0x12
        /*05c6*/ 	.short	(.L_264 - .L_263)
	.align		4
.L_263:
        /*05c8*/ 	.word	index@(_ZN7cutlass13device_kernelIN5flash11enable_sm90INS1_16FlashAttnBwdSm90INS1_25CollectiveMainloopBwdSm90ILi2ELi1ELi1EN4cute5tupleIJNS5_1CILi1EEES8_S8_EEENS6_IJNS7_ILi64EEENS7_ILi96EEENS7_ILi192EEEEEENS_10bfloat16_tEfNS_4arch4Sm90ELb1ELb0ELb1ELb0ELb1ELb0ELb1ELb0ELi3ELi1ELi1ELi1ELb0EEENS1_24CollectiveEpilogueBwdGQAISD_fSG_Li384ELb0ELb1EEENS1_25SingleTileBwdLPTSchedulerILb0ELi96ELb1EEEEEEEEEvNT_6ParamsE)
        /*05cc*/ 	.word	0x00000018


	//----- nvinfo : EIATTR_MIN_STACK_SIZE
	.align		4
.L_264:
        /*05d0*/ 	.byte	0x04, 0x12
        /*05d2*/ 	.short	(.L_266 - .L_265)
	.align		4
.L_265:
        /*05d4*/ 	.word	index@(_ZN7cutlass13device_kernelIN5flash11enable_sm90INS1_16FlashAttnBwdSm90INS1_25CollectiveMainloopBwdSm90ILi2ELi1ELi1EN4cute5tupleIJNS5_1CILi1EEES8_S8_EEENS6_IJNS7_ILi64EEENS7_ILi96EEENS7_ILi192EEEEEENS_10bfloat16_tEfNS_4arch4Sm90ELb1ELb0ELb1ELb1ELb0ELb0ELb1ELb0ELi3ELi1ELi1ELi1ELb0EEENS1_21CollectiveEpilogueBwdISD_SE_SG_Li384ELb1ELb1ELi3EEENS1_25SingleTileBwdLPTSchedulerILb1ELi96ELb0EEEEEEEEEvNT_6ParamsE)
        /*05d8*/ 	.word	0x00000020


	//----- nvinfo : EIATTR_MIN_STACK_SIZE
	.align		4
.L_266:
        /*05dc*/ 	.byte	0x04, 0x12
        /*05de*/ 	.short	(.L_268 - .L_267)
	.align		4
.L_267:
        /*05e0*/ 	.word	index@(_ZN7cutlass13device_kernelIN5flash11enable_sm90INS1_16FlashAttnBwdSm90INS1_25CollectiveMainloopBwdSm90ILi2ELi1ELi1EN4cute5tupleIJNS5_1CILi1EEES8_S8_EEENS6_IJNS7_ILi64EEENS7_ILi96EEENS7_ILi192EEEEEENS_10bfloat16_tEfNS_4arch4Sm90ELb1ELb0ELb1ELb1ELb1ELb0ELb1ELb0ELi3ELi1ELi1ELi1ELb0EEENS1_21CollectiveEpilogueBwdISD_SE_SG_Li384ELb1ELb1ELi3EEENS1_25SingleTileBwdLPTSchedulerILb1ELi96ELb1EEEEEEEEEvNT_6ParamsE)
        /*05e4*/ 	.word	0x00000020


	//----- nvinfo : EIATTR_MIN_STACK_SIZE
	.align		4
.L_268:
        /*05e8*/ 	.byte	0x04, 0x12
        /*05ea*/ 	.short	(.L_270 - .L_269)
	.align		4
.L_269:
        /*05ec*/ 	.word	index@(_ZN7cutlass13device_kernelIN5flash11enable_sm90INS1_16FlashAttnBwdSm90INS1_25CollectiveMainloopBwdSm90ILi2ELi1ELi1EN4cute5tupleIJNS5_1CILi1EEES8_S8_EEENS6_IJNS7_ILi64EEENS7_ILi96EEENS7_ILi192EEEEEENS_10bfloat16_tEfNS_4arch4Sm90ELb1ELb0ELb1ELb1ELb0ELb0ELb1ELb0ELi3ELi1ELi1ELi1ELb0EEENS1_24CollectiveEpilogueBwdGQAISD_fSG_Li384ELb1ELb0EEENS1_25SingleTileBwdLPTSchedulerILb1ELi96ELb0EEEEEEEEEvNT_6ParamsE)
        /*05f0*/ 	.word	0x00000018


	//----- nvinfo : EIATTR_MIN_STACK_SIZE
	.align		4
.L_270:
        /*05f4*/ 	.byte	0x04, 0x12
        /*05f6*/ 	.short	(.L_272 - .L_271)
	.align		4
.L_271:
        /*05f8*/ 	.word	index@(_ZN7cutlass13device_kernelIN5flash11enable_sm90INS1_16FlashAttnBwdSm90INS1_25CollectiveMainloopBwdSm90ILi2ELi1ELi1EN4cute5tupleIJNS5_1CILi1EEES8_S8_EEENS6_IJNS7_ILi64EEENS7_ILi96EEENS7_ILi192EEEEEENS_10bfloat16_tEfNS_4arch4Sm90ELb1ELb0ELb1ELb1ELb1ELb0ELb1ELb0ELi3ELi1ELi1ELi1ELb0EEENS1_24CollectiveEpilogueBwdGQAISD_fSG_Li384ELb1ELb1EEENS1_25SingleTileBwdLPTSchedulerILb1ELi96ELb1EEEEEEEEEvNT_6ParamsE)
        /*05fc*/ 	.word	0x00000018


	//----- nvinfo : EIATTR_MIN_STACK_SIZE
	.align		4
.L_272:
        /*0600*/ 	.byte	0x04, 0x12
        /*0602*/ 	.short	(.L_274 - .L_273)
	.align		4
.L_273:
        /*0604*/ 	.word	index@(_ZN7cutlass13device_kernelIN5flash11enable_sm90INS1_16FlashAttnBwdSm90INS1_25CollectiveMainloopBwdSm90ILi2ELi1ELi1EN4cute5tupleIJNS5_1CILi1EEES8_S8_EEENS6_IJNS7_ILi64EEENS7_ILi96EEENS7_ILi192EEEEEENS_10bfloat16_tEfNS_4arch4Sm90ELb0ELb0ELb0ELb0ELb0ELb0ELb1ELb0ELi3ELi1ELi1ELi1ELb0EEENS1_21CollectiveEpilogueBwdISD_SE_SG_Li384ELb0ELb1ELi3EEENS1_19SingleTileSchedulerILb0ELb0ELb0ELi96EEEEEEEEEvNT_6ParamsE)
        /*0608*/ 	.word	0x00000000


	//----- nvinfo : EIATTR_MIN_STACK_SIZE
	.align		4
.L_274:
        /*060c*/ 	.byte	0x04, 0x12
        /*060e*/ 	.short	(.L_276 - .L_275)
	.align		4
.L_275:
        /*0610*/ 	.word	index@(_ZN7cutlass13device_kernelIN5flash11enable_sm90INS1_16FlashAttnBwdSm90INS1_25CollectiveMainloopBwdSm90ILi2ELi1ELi1EN4cute5tupleIJNS5_1CILi1EEES8_S8_EEENS6_IJNS7_ILi64EEENS7_ILi96EEENS7_ILi192EEEEEENS_10bfloat16_tEfNS_4arch4Sm90ELb0ELb0ELb0ELb0ELb1ELb0ELb1ELb0ELi3ELi1ELi1ELi1ELb0EEENS1_21CollectiveEpilogueBwdISD_SE_SG_Li384ELb0ELb1ELi3EEENS1_19SingleTileSchedulerILb0ELb0ELb0ELi96EEEEEEEEEvNT_6ParamsE)
        /*0614*/ 	.word	0x00000000


	//----- nvinfo : EIATTR_MIN_STACK_SIZE
	.align		4
.L_276:
        /*0618*/ 	.byte	0x04, 0x12
        /*061a*/ 	.short	(.L_278 - .L_277)
	.align		4
.L_277:
        /*061c*/ 	.word	index@(_ZN7cutlass13device_kernelIN5flash11enable_sm90INS1_16FlashAttnBwdSm90INS1_25CollectiveMainloopBwdSm90ILi2ELi1ELi1EN4cute5tupleIJNS5_1CILi1EEES8_S8_EEENS6_IJNS7_ILi64EEENS7_ILi96EEENS7_ILi192EEEEEENS_10bfloat16_tEfNS_4arch4Sm90ELb0ELb0ELb0ELb0ELb0ELb0ELb1ELb0ELi3ELi1ELi1ELi1ELb0EEENS1_24CollectiveEpilogueBwdGQAISD_fSG_Li384ELb0ELb0EEENS1_19SingleTileSchedulerILb0ELb0ELb0ELi96EEEEEEEEEvNT_6ParamsE)
        /*0620*/ 	.word	0x00000000


	//----- nvinfo : EIATTR_MIN_STACK_SIZE
	.align		4
.L_278:
        /*0624*/ 	.byte	0x04, 0x12
        /*0626*/ 	.short	(.L_280 - .L_279)
	.align		4
.L_279:
        /*0628*/ 	.word	index@(_ZN7cutlass13device_kernelIN5flash11enable_sm90INS1_16FlashAttnBwdSm90INS1_25CollectiveMainloopBwdSm90ILi2ELi1ELi1EN4cute5tupleIJNS5_1CILi1EEES8_S8_EEENS6_IJNS7_ILi64EEENS7_ILi96EEENS7_ILi192EEEEEENS_10bfloat16_tEfNS_4arch4Sm90ELb0ELb0ELb0ELb0ELb1ELb0ELb1ELb0ELi3ELi1ELi1ELi1ELb0EEENS1_24CollectiveEpilogueBwdGQAISD_fSG_Li384ELb0ELb1EEENS1_19SingleTileSchedulerILb0ELb0ELb0ELi96EEEEEEEEEvNT_6ParamsE)
        /*062c*/ 	.word	0x00000000


	//----- nvinfo : EIATTR_MIN_STACK_SIZE
	.align		4
.L_280:
        /*0630*/ 	.byte	0x04, 0x12
        /*0632*/ 	.short	(.L_282 - .L_281)
	.align		4
.L_281:
        /*0634*/ 	.word	index@(_ZN7cutlass13device_kernelIN5flash11enable_sm90INS1_16FlashAttnBwdSm90INS1_25CollectiveMainloopBwdSm90ILi2ELi1ELi1EN4cute5tupleIJNS5_1CILi1EEES8_S8_EEENS6_IJNS7_ILi64EEENS7_ILi96EEENS7_ILi192EEEEEENS_10bfloat16_tEfNS_4arch4Sm90ELb0ELb0ELb0ELb1ELb0ELb0ELb1ELb0ELi3ELi1ELi1ELi1ELb0EEENS1_21CollectiveEpilogueBwdISD_SE_SG_Li384ELb1ELb1ELi3EEENS1_19SingleTileSchedulerILb1ELb0ELb0ELi96EEEEEEEEEvNT_6ParamsE)
        /*0638*/ 	.word	0x00000000


	//----- nvinfo : EIATTR_MIN_STACK_SIZE
	.align		4
.L_282:
        /*063c*/ 	.byte	0x04, 0x12
        /*063e*/ 	.short	(.L_284 - .L_283)
	.align		4
.L_283:
        /*0640*/ 	.word	index@(_ZN7cutlass13device_kernelIN5flash11enable_sm90INS1_16FlashAttnBwdSm90INS1_25CollectiveMainloopBwdSm90ILi2ELi1ELi1EN4cute5tupleIJNS5_1CILi1EEES8_S8_EEENS6_IJNS7_ILi64EEENS7_ILi96EEENS7_ILi192EEEEEENS_10bfloat16_tEfNS_4arch4Sm90ELb0ELb0ELb0ELb1ELb1ELb0ELb1ELb0ELi3ELi1ELi1ELi1ELb0EEENS1_21CollectiveEpilogueBwdISD_SE_SG_Li384ELb1ELb1ELi3EEENS1_19SingleTileSchedulerILb1ELb0ELb0ELi96EEEEEEEEEvNT_6ParamsE)
        /*0644*/ 	.word	0x00000000


	//----- nvinfo : EIATTR_MIN_STACK_SIZE
	.align		4
.L_284:
        /*0648*/ 	.byte	0x04, 0x12
        /*064a*/ 	.short	(.L_286 - .L_285)
	.align		4
.L_285:
        /*064c*/ 	.word	index@(_ZN7cutlass13device_kernelIN5flash11enable_sm90INS1_16FlashAttnBwdSm90INS1_25CollectiveMainloopBwdSm90ILi2ELi1ELi1EN4cute5tupleIJNS5_1CILi1EEES8_S8_EEENS6_IJNS7_ILi64EEENS7_ILi96EEENS7_ILi192EEEEEENS_10bfloat16_tEfNS_4arch4Sm90ELb0ELb0ELb0ELb1ELb0ELb0ELb1ELb0ELi3ELi1ELi1ELi1ELb0EEENS1_24CollectiveEpilogueBwdGQAISD_fSG_Li384ELb1ELb0EEENS1_19SingleTileSchedulerILb1ELb0ELb0ELi96EEEEEEEEEvNT_6ParamsE)
        /*0650*/ 	.word	0x00000000


	//----- nvinfo : EIATTR_MIN_STACK_SIZE
	.align		4
.L_286:
        /*0654*/ 	.byte	0x04, 0x12
        /*0656*/ 	.short	(.L_288 - .L_287)
	.align		4
.L_287:
        /*0658*/ 	.word	index@(_ZN7cutlass13device_kernelIN5flash11enable_sm90INS1_16FlashAttnBwdSm90INS1_25CollectiveMainloopBwdSm90ILi2ELi1ELi1EN4cute5tupleIJNS5_1CILi1EEES8_S8_EEENS6_IJNS7_ILi64EEENS7_ILi96EEENS7_ILi192EEEEEENS_10bfloat16_tEfNS_4arch4Sm90ELb0ELb0ELb0ELb1ELb1ELb0ELb1ELb0ELi3ELi1ELi1ELi1ELb0EEENS1_24CollectiveEpilogueBwdGQAISD_fSG_Li384ELb1ELb1EEENS1_19SingleTileSchedulerILb1ELb0ELb0ELi96EEEEEEEEEvNT_6ParamsE)
        /*065c*/ 	.word	0x00000000


	//----- nvinfo : EIATTR_MIN_STACK_SIZE
	.align		4
.L_288:
        /*0660*/ 	.byte	0x04, 0x12
        /*0662*/ 	.short	(.L_290 - .L_289)
	.align		4
.L_289:
        /*0664*/ 	.word	index@(_ZN7cutlass13device_kernelIN5flash11enable_sm90INS1_16FlashAttnBwdSm90INS1_25CollectiveMainloopBwdSm90ILi2ELi1ELi1EN4cute5tupleIJNS5_1CILi1EEES8_S8_EEENS6_IJNS7_ILi64EEENS7_ILi96EEENS7_ILi192EEEEEENS_10bfloat16_tEfNS_4arch4Sm90ELb0ELb1ELb0ELb0ELb0ELb0ELb1ELb0ELi3ELi1ELi1ELi1ELb0EEENS1_21CollectiveEpilogueBwdISD_SE_SG_Li384ELb0ELb1ELi3EEENS1_19SingleTileSchedulerILb0ELb0ELb0ELi96EEEEEEEEEvNT_6ParamsE)
        /*0668*/ 	.word	0x00000000


	//----- nvinfo : EIATTR_MIN_STACK_SIZE
	.align		4
.L_290:
        /*066c*/ 	.byte	0x04, 0x12
        /*066e*/ 	.short	(.L_292 - .L_291)
	.align		4
.L_291:
        /*0670*/ 	.word	index@(_ZN7cutlass13device_kernelIN5flash11enable_sm90INS1_16FlashAttnBwdSm90INS1_25CollectiveMainloopBwdSm90ILi2ELi1ELi1EN4cute5tupleIJNS5_1CILi1EEES8_S8_EEENS6_IJNS7_ILi64EEENS7_ILi96EEENS7_ILi192EEEEEENS_10bfloat16_tEfNS_4arch4Sm90ELb0ELb1ELb0ELb0ELb1ELb0ELb1ELb0ELi3ELi1ELi1ELi1ELb0EEENS1_21CollectiveEpilogueBwdISD_SE_SG_Li384ELb0ELb1ELi3EEENS1_19SingleTileSchedulerILb0ELb0ELb0ELi96EEEEEEEEEvNT_6ParamsE)
        /*0674*/ 	.word	0x00000000


	//----- nvinfo : EIATTR_MIN_STACK_SIZE
	.align		4
.L_292:
        /*0678*/ 	.byte	0x04, 0x12
        /*067a*/ 	.short	(.L_294 - .L_293)
	.align		4
.L_293:
        /*067c*/ 	.word	index@(_ZN7cutlass13device_kernelIN5flash11enable_sm90INS1_16FlashAttnBwdSm90INS1_25CollectiveMainloopBwdSm90ILi2ELi1ELi1EN4cute5tupleIJNS5_1CILi1EEES8_S8_EEENS6_IJNS7_ILi64EEENS7_ILi96EEENS7_ILi192EEEEEENS_10bfloat16_tEfNS_4arch4Sm90ELb0ELb1ELb0ELb0ELb0ELb0ELb1ELb0ELi3ELi1ELi1ELi1ELb0EEENS1_24CollectiveEpilogueBwdGQAISD_fSG_Li384ELb0ELb0EEENS1_19SingleTileSchedulerILb0ELb0ELb0ELi96EEEEEEEEEvNT_6ParamsE)
        /*0680*/ 	.word	0x00000000


	//----- nvinfo : EIATTR_MIN_STACK_SIZE
	.align		4
.L_294:
        /*0684*/ 	.byte	0x04, 0x12
        /*0686*/ 	.short	(.L_296 - .L_295)
	.align		4
.L_295:
        /*0688*/ 	.word	index@(_ZN7cutlass13device_kernelIN5flash11enable_sm90INS1_16FlashAttnBwdSm90INS1_25CollectiveMainloopBwdSm90ILi2ELi1ELi1EN4cute5tupleIJNS5_1CILi1EEES8_S8_EEENS6_IJNS7_ILi64EEENS7_ILi96EEENS7_ILi192EEEEEENS_10bfloat16_tEfNS_4arch4Sm90ELb0ELb1ELb0ELb0ELb1ELb0ELb1ELb0ELi3ELi1ELi1ELi1ELb0EEENS1_24CollectiveEpilogueBwdGQAISD_fSG_Li384ELb0ELb1EEENS1_19SingleTileSchedulerILb0ELb0ELb0ELi96EEEEEEEEEvNT_6ParamsE)
        /*068c*/ 	.word	0x00000000


	//----- nvinfo : EIATTR_MIN_STACK_SIZE
	.align		4
.L_296:
        /*0690*/ 	.byte	0x04, 0x12
        /*0692*/ 	.short	(.L_298 - .L_297)
	.align		4
.L_297:
        /*0694*/ 	.word	index@(_ZN7cutlass13device_kernelIN5flash11enable_sm90INS1_16FlashAttnBwdSm90INS1_25CollectiveMainloopBwdSm90ILi2ELi1ELi1EN4cute5tupleIJNS5_1CILi1EEES8_S8_EEENS6_IJNS7_ILi64EEENS7_ILi96EEENS7_ILi192EEEEEENS_10bfloat16_tEfNS_4arch4Sm90ELb0ELb1ELb0ELb1ELb0ELb0ELb1ELb0ELi3ELi1ELi1ELi1ELb0EEENS1_21CollectiveEpilogueBwdISD_SE_SG_Li384ELb1ELb1ELi3EEENS1_19SingleTileSchedulerILb1ELb0ELb0ELi96EEEEEEEEEvNT_6ParamsE)
        /*0698*/ 	.word	0x00000000


	//----- nvinfo : EIATTR_MIN_STACK_SIZE
	.align		4
.L_298:
        /*069c*/ 	.byte	0x04, 0x12
        /*069e*/ 	.short	(.L_300 - .L_299)
	.align		4
.L_299:
        /*06a0*/ 	.word	index@(_ZN7cutlass13device_kernelIN5flash11enable_sm90INS1_16FlashAttnBwdSm90INS1_25CollectiveMainloopBwdSm90ILi2ELi1ELi1EN4cute5tupleIJNS5_1CILi1EEES8_S8_EEENS6_IJNS7_ILi64EEENS7_ILi96EEENS7_ILi192EEEEEENS_10bfloat16_tEfNS_4arch4Sm90ELb0ELb1ELb0ELb1ELb1ELb0ELb1ELb0ELi3ELi1ELi1ELi1ELb0EEENS1_21CollectiveEpilogueBwdISD_SE_SG_Li384ELb1ELb1ELi3EEENS1_19SingleTileSchedulerILb1ELb0ELb0ELi96EEEEEEEEEvNT_6ParamsE)
        /*06a4*/ 	.word	0x00000000


	//----- nvinfo : EIATTR_MIN_STACK_SIZE
	.align		4
.L_300:
        /*06a8*/ 	.byte	0x04, 0x12
        /*06aa*/ 	.short	(.L_302 - .L_301)
	.align		4
.L_301:
        /*06ac*/ 	.word	index@(_ZN7cutlass13device_kernelIN5flash11enable_sm90INS1_16FlashAttnBwdSm90INS1_25CollectiveMainloopBwdSm90ILi2ELi1ELi1EN4cute5tupleIJNS5_1CILi1EEES8_S8_EEENS6_IJNS7_ILi64EEENS7_ILi96EEENS7_ILi192EEEEEENS_10bfloat16_tEfNS_4arch4Sm90ELb0ELb1ELb0ELb1ELb0ELb0ELb1ELb0ELi3ELi1ELi1ELi1ELb0EEENS1_24CollectiveEpilogueBwdGQAISD_fSG_Li384ELb1ELb0EEENS1_19SingleTileSchedulerILb1ELb0ELb0ELi96EEEEEEEEEvNT_6ParamsE)
        /*06b0*/ 	.word	0x00000000


	//----- nvinfo : EIATTR_MIN_STACK_SIZE
	.align		4
.L_302:
        /*06b4*/ 	.byte	0x04, 0x12
        /*06b6*/ 	.short	(.L_304 - .L_303)
	.align		4
.L_303:
        /*06b8*/ 	.word	index@(_ZN7cutlass13device_kernelIN5flash11enable_sm90INS1_16FlashAttnBwdSm90INS1_25CollectiveMainloopBwdSm90ILi2ELi1ELi1EN4cute5tupleIJNS5_1CILi1EEES8_S8_EEENS6_IJNS7_ILi64EEENS7_ILi96EEENS7_ILi192EEEEEENS_10bfloat16_tEfNS_4arch4Sm90ELb0ELb1ELb0ELb1ELb1ELb0ELb1ELb0ELi3ELi1ELi1ELi1ELb0EEENS1_24CollectiveEpilogueBwdGQAISD_fSG_Li384ELb1ELb1EEENS1_19SingleTileSchedulerILb1ELb0ELb0ELi96EEEEEEEEEvNT_6ParamsE)
        /*06bc*/ 	.word	0x00000000


	//----- nvinfo : EIATTR_MIN_STACK_SIZE
	.align		4
.L_304:
        /*06c0*/ 	.byte	0x04, 0x12
        /*06c2*/ 	.short	(.L_306 - .L_305)
	.align		4
.L_305:
        /*06c4*/ 	.word	index@(_ZN7cutlass13device_kernelIN5flash11enable_sm90INS1_16FlashAttnBwdSm90INS1_25CollectiveMainloopBwdSm90ILi2ELi1ELi1EN4cute5tupleIJNS5_1CILi1EEES8_S8_EEENS6_IJNS7_ILi64EEENS7_ILi96EEENS7_ILi192EEEEEENS_10bfloat16_tEfNS_4arch4Sm90ELb1ELb0ELb0ELb0ELb0ELb0ELb1ELb0ELi3ELi1ELi1ELi1ELb0EEENS1_21CollectiveEpilogueBwdISD_SE_SG_Li384ELb0ELb1ELi3EEENS1_25SingleTileBwdLPTSchedulerILb0ELi96ELb0EEEEEEEEEvNT_6ParamsE)
        /*06c8*/ 	.word	0x00000018


	//----- nvinfo : EIATTR_MIN_STACK_SIZE
	.align		4
.L_306:
        /*06cc*/ 	.byte	0x04, 0x12
        /*06ce*/ 	.short	(.L_308 - .L_307)
	.align		4
.L_307:
        /*06d0*/ 	.word	index@(_ZN7cutlass13device_kernelIN5flash11enable_sm90INS1_16FlashAttnBwdSm90INS1_25CollectiveMainloopBwdSm90ILi2ELi1ELi1EN4cute5tupleIJNS5_1CILi1EEES8_S8_EEENS6_IJNS7_ILi64EEENS7_ILi96EEENS7_ILi192EEEEEENS_10bfloat16_tEfNS_4arch4Sm90ELb1ELb0ELb0ELb0ELb1ELb0ELb1ELb0ELi3ELi1ELi1ELi1ELb0EEENS1_21CollectiveEpilogueBwdISD_SE_SG_Li384ELb0ELb1ELi3EEENS1_25SingleTileBwdLPTSchedulerILb0ELi96ELb1EEEEEEEEEvNT_6ParamsE)
        /*06d4*/ 	.word	0x00000018


	//----- nvinfo : EIATTR_MIN_STACK_SIZE
	.align		4
.L_308:
        /*06d8*/ 	.byte	0x04, 0x12
        /*06da*/ 	.short	(.L_310 - .L_309)
	.align		4
.L_309:
        /*06dc*/ 	.word	index@(_ZN7cutlass13device_kernelIN5flash11enable_sm90INS1_16FlashAttnBwdSm90INS1_25CollectiveMainloopBwdSm90ILi2ELi1ELi1EN4cute5tupleIJNS5_1CILi1EEES8_S8_EEENS6_IJNS7_ILi64EEENS7_ILi96EEENS7_ILi192EEEEEENS_10bfloat16_tEfNS_4arch4Sm90ELb1ELb0ELb0ELb0ELb0ELb0ELb1ELb0ELi3ELi1ELi1ELi1ELb0EEENS1_24CollectiveEpilogueBwdGQAISD_fSG_Li384ELb0ELb0EEENS1_25SingleTileBwdLPTSchedulerILb0ELi96ELb0EEEEEEEEEvNT_6ParamsE)
        /*06e0*/ 	.word	0x00000018


	//----- nvinfo : EIATTR_MIN_STACK_SIZE
	.align		4
.L_310:
        /*06e4*/ 	.byte	0x04, 0x12
        /*06e6*/ 	.short	(.L_312 - .L_311)
	.align		4
.L_311:
        /*06e8*/ 	.word	index@(_ZN7cutlass13device_kernelIN5flash11enable_sm90INS1_16FlashAttnBwdSm90INS1_25CollectiveMainloopBwdSm90ILi2ELi1ELi1EN4cute5tupleIJNS5_1CILi1EEES8_S8_EEENS6_IJNS7_ILi64EEENS7_ILi96EEENS7_ILi192EEEEEENS_10bfloat16_tEfNS_4arch4Sm90ELb1ELb0ELb0ELb0ELb1ELb0ELb1ELb0ELi3ELi1ELi1ELi1ELb0EEENS1_24CollectiveEpilogueBwdGQAISD_fSG_Li384ELb0ELb1EEENS1_25SingleTileBwdLPTSchedulerILb0ELi96ELb1EEEEEEEEEvNT_6ParamsE)
        /*06ec*/ 	.word	0x00000018


	//----- nvinfo : EIATTR_MIN_STACK_SIZE
	.align		4
.L_312:
        /*06f0*/ 	.byte	0x04, 0x12
        /*06f2*/ 	.short	(.L_314 - .L_313)
	.align		4
.L_313:
        /*06f4*/ 	.word	index@(_ZN7cutlass13device_kernelIN5flash22FlashAttnBwdPreprocessIN4cute5tupleIJNS3_1CILi64EEENS5_ILi192EEEEEENS_10bfloat16_tEfNS_4arch4Sm90ELb1ELb0EEEEEvNT_6ParamsE)
        /*06f8*/ 	.word	0x00000000


	//----- nvinfo : EIATTR_MIN_STACK_SIZE
	.align		4
.L_314:
        /*06fc*/ 	.byte	0x04, 0x12
        /*06fe*/ 	.short	(.L_316 - .L_315)
	.align		4
.L_315:
        /*0700*/ 	.word	index@(_ZN7cutlass13device_kernelIN5flash11enable_sm90INS1_16FlashAttnBwdSm90INS1_25CollectiveMainloopBwdSm90ILi2ELi1ELi1EN4cute5tupleIJNS5_1CILi1EEES8_S8_EEENS6_IJNS7_ILi64EEENS7_ILi96EEENS7_ILi192EEEEEENS_10bfloat16_tEfNS_4arch4Sm90ELb1ELb0ELb0ELb1ELb0ELb0ELb1ELb0ELi3ELi1ELi1ELi1ELb0EEENS1_21CollectiveEpilogueBwdISD_SE_SG_Li384ELb1ELb1ELi3EEENS1_25SingleTileBwdLPTSchedulerILb1ELi96ELb0EEEEEEEEEvNT_6ParamsE)
        /*0704*/ 	.word	0x00000008


	//----- nvinfo : EIATTR_MIN_STACK_SIZE
	.align		4
.L_316:
        /*0708*/ 	.byte	0x04, 0x12
        /*070a*/ 	.short	(.L_318 - .L_317)
	.align		4
.L_317:
        /*070c*/ 	.word	index@(_ZN7cutlass13device_kernelIN5flash11enable_sm90INS1_16FlashAttnBwdSm90INS1_25CollectiveMainloopBwdSm90ILi2ELi1ELi1EN4cute5tupleIJNS5_1CILi1EEES8_S8_EEENS6_IJNS7_ILi64EEENS7_ILi96EEENS7_ILi192EEEEEENS_10bfloat16_tEfNS_4arch4Sm90ELb1ELb0ELb0ELb1ELb1ELb0ELb1ELb0ELi3ELi1ELi1ELi1ELb0EEENS1_21CollectiveEpilogueBwdISD_SE_SG_Li384ELb1ELb1ELi3EEENS1_25SingleTileBwdLPTSchedulerILb1ELi96ELb1EEEEEEEEEvNT_6ParamsE)
        /*0710*/ 	.word	0x00000008


	//----- nvinfo : EIATTR_MIN_STACK_SIZE
	.align		4
.L_318:
        /*0714*/ 	.byte	0x04, 0x12
        /*0716*/ 	.short	(.L_320 - .L_319)
	.align		4
.L_319:
        /*0718*/ 	.word	index@(_ZN7cutlass13device_kernelIN5flash11enable_sm90INS1_16FlashAttnBwdSm90INS1_25CollectiveMainloopBwdSm90ILi2ELi1ELi1EN4cute5tupleIJNS5_1CILi1EEES8_S8_EEENS6_IJNS7_ILi64EEENS7_ILi96EEENS7_ILi192EEEEEENS_10bfloat16_tEfNS_4arch4Sm90ELb1ELb0ELb0ELb1ELb0ELb0ELb1ELb0ELi3ELi1ELi1ELi1ELb0EEENS1_24CollectiveEpilogueBwdGQAISD_fSG_Li384ELb1ELb0EEENS1_25SingleTileBwdLPTSchedulerILb1ELi96ELb0EEEEEEEEEvNT_6ParamsE)
        /*071c*/ 	.word	0x00000008


	//----- nvinfo : EIATTR_MIN_STACK_SIZE
	.align		4
.L_320:
        /*0720*/ 	.byte	0x04, 0x12
        /*0722*/ 	.short	(.L_322 - .L_321)
	.align		4
.L_321:
        /*0724*/ 	.word	index@(_ZN7cutlass13device_kernelIN5flash32FlashAttnBwdPostprocessConvertdQIN4cute5tupleIJNS3_1CILi96EEENS5_ILi192EEEEEENS_10bfloat16_tEfNS_4arch4Sm90ELi384ENS3_8TiledMMAINS3_8MMA_AtomIJNS3_4SM904GMMA27MMA_64x96x16_F32BF16BF16_SSILNSF_5MajorE1ELSH_1ELNSF_7ScaleInE1ELSI_1EEEEEENS3_6LayoutINS4_IJNS5_ILi3EEENS5_ILi1EEESN_EEENS4_IJSN_NS5_ILi0EEESP_EEEEENS4_IJNS3_10UnderscoreESS_SS_EEEEELb1EEEEEvNT_6ParamsE)
        /*0728*/ 	.word	0x00000000


	//----- nvinfo : EIATTR_MIN_STACK_SIZE
	.align		4
.L_322:
        /*072c*/ 	.byte	0x04, 0x12
        /*072e*/ 	.short	(.L_324 - .L_323)
	.align		4
.L_323:
        /*0730*/ 	.word	index@(_ZN7cutlass13device_kernelIN5flash32FlashAttnBwdPostprocessConvertdQIN4cute5tupleIJNS3_1CILi64EEENS5_ILi192EEEEEENS_10bfloat16_tEfNS_4arch4Sm90ELi384ENS3_8TiledMMAINS3_8MMA_AtomIJNS3_4SM904GMMA27MMA_64x64x16_F32BF16BF16_SSILNSF_5MajorE0ELSH_1ELNSF_7ScaleInE1ELSI_1EEEEEENS3_6LayoutINS4_IJNS5_ILi1EEENS5_ILi3EEESM_EEENS4_IJNS5_ILi0EEESM_SP_EEEEENS4_IJNS3_10UnderscoreESS_SS_EEEEELb0EEEEEvNT_6ParamsE)
        /*0734*/ 	.word	0x00000000


	//----- nvinfo : EIATTR_MIN_STACK_SIZE
	.align		4
.L_324:
        /*0738*/ 	.byte	0x04, 0x12
        /*073a*/ 	.short	(.L_326 - .L_325)
	.align		4
.L_325:
        /*073c*/ 	.word	index@(_ZN7cutlass13device_kernelIN5flash11enable_sm90INS1_16FlashAttnBwdSm90INS1_25CollectiveMainloopBwdSm90ILi2ELi1ELi1EN4cute5tupleIJNS5_1CILi1EEES8_S8_EEENS6_IJNS7_ILi64EEENS7_ILi96EEENS7_ILi192EEEEEENS_10bfloat16_tEfNS_4arch4Sm90ELb1ELb0ELb0ELb1ELb1ELb0ELb1ELb0ELi3ELi1ELi1ELi1ELb0EEENS1_24CollectiveEpilogueBwdGQAISD_fSG_Li384ELb1ELb1EEENS1_25SingleTileBwdLPTSchedulerILb1ELi96ELb1EEEEEEEEEvNT_6ParamsE)
        /*0740*/ 	.word	0x00000008


	//----- nvinfo : EIATTR_MIN_STACK_SIZE
	.align		4
.L_326:
        /*0744*/ 	.byte	0x04, 0x12
        /*0746*/ 	.short	(.L_328 - .L_327)
	.align		4
.L_327:
        /*0748*/ 	.word	index@(_ZN7cutlass13device_kernelIN5flash22FlashAttnBwdPreprocessIN4cute5tupleIJNS3_1CILi64EEENS5_ILi192EEEEEENS_10bfloat16_tEfNS_4arch4Sm90ELb1ELb1EEEEEvNT_6ParamsE)
        /*074c*/ 	.word	0x00000000
.L_328:


//--------------------- .nv.compat                --------------------------
	.section	.nv.compat,"",@"SHT_CUDA_COMPAT_INFO"
	.align	4
        /*0000*/ 	.byte	0x02, 0x09, 0x01, 0x00, 0x02, 0x02, 0x04, 0x00, 0x02, 0x05, 0x05, 0x00, 0x03, 0x07, 0x01, 0x01
        /*0010*/ 	.byte	0x02, 0x03, 0x01, 0x00, 0x02, 0x06, 0x01, 0x00, 0x04, 0x0b, 0x08, 0x00, 0x00, 0x00, 0x00, 0x00
        /*0020*/ 	.byte	0x00, 0x00, 0x00, 0x00


//--------------------- .nv.info._ZN7cutlass13device_kernelIN5flash11enable_sm90INS1_16FlashAttnBwdSm90INS1_25CollectiveMainloopBwdSm90ILi2ELi1ELi1EN4cute5tupleIJNS5_1CILi1EEES8_S8_EEENS6_IJNS7_ILi64EEENS7_ILi96EEENS7_ILi192EEEEEENS_10bfloat16_tEfNS_4arch4Sm90ELb0ELb0ELb1ELb0ELb0ELb0ELb1ELb0ELi3ELi1ELi1ELi1ELb0EEENS1_21CollectiveEpilogueBwdISD_SE_SG_Li384ELb0ELb1ELi3EEENS1_19SingleTileSchedulerILb0ELb0ELb0ELi96EEEEEEEEEvNT_6ParamsE --------------------------
	.section	.nv.info._ZN7cutlass13device_kernelIN5flash11enable_sm90INS1_16FlashAttnBwdSm90INS1_25CollectiveMainloopBwdSm90ILi2ELi1ELi1EN4cute5tupleIJNS5_1CILi1EEES8_S8_EEENS6_IJNS7_ILi64EEENS7_ILi96EEENS7_ILi192EEEEEENS_10bfloat16_tEfNS_4arch4Sm90ELb0ELb0ELb1ELb0ELb0ELb0ELb1ELb0ELi3ELi1ELi1ELi1ELb0EEENS1_21CollectiveEpilogueBwdISD_SE_SG_Li384ELb0ELb1ELi3EEENS1_19SingleTileSchedulerILb0ELb0ELb0ELi96EEEEEEEEEvNT_6ParamsE,"",@"SHT_CUDA_INFO"
	.sectionflags	@""
	.align	4


	//----- nvinfo : EIATTR_CUDA_API_VERSION
	.align		4
        /*0000*/ 	.byte	0x04, 0x37
        /*0002*/ 	.short	(.L_330 - .L_329)
.L_329:
        /*0004*/ 	.word	0x00000082


	//----- nvinfo : EIATTR_KPARAM_INFO
	.align		4
.L_330:
        /*0008*/ 	.byte	0x04, 0x17
        /*000a*/ 	.short	(.L_332 - .L_331)
.L_331:
        /*000c*/ 	.word	0x00000000
        /*0010*/ 	.short	0x0000
        /*0012*/ 	.short	0x0070
        /*0014*/ 	.byte	0x00, 0xf0, 0x01, 0x24


	//----- nvinfo : EIATTR_SPARSE_MMA_MASK
	.align		4
.L_332:
        /*0018*/ 	.byte	0x03, 0x50
        /*001a*/ 	.short	0x0000


	//----- nvinfo : EIATTR_MAXREG_COUNT
	.align		4
        /*001c*/ 	.byte	0x03, 0x1b
        /*001e*/ 	.short	0x0080


	//----- nvinfo : EIATTR_NUM_BARRIERS
	.align		4
        /*0020*/ 	.byte	0x02, 0x4c
        /*0022*/ 	.byte	0x10
	.zero		1


	//----- nvinfo : EIATTR_EXTERNS
	.align		4
        /*0024*/ 	.byte	0x04, 0x0f
        /*0026*/ 	.short	(.L_334 - .L_333)


	//   ....[0]....
	.align		4
.L_333:
        /*0028*/ 	.word	index@(__assertfail)


	//----- nvinfo : EIATTR_ANNOTATIONS
	.align		4
.L_334:
        /*002c*/ 	.byte	0x04, 0x55
        /*002e*/ 	.short	(.L_336 - .L_335)


	//   ....[0]....
.L_335:
        /*0030*/ 	.word	0x00000001
        /*0034*/ 	.byte	0xd0, 0x0c, 0x00, 0x00, 0x01, 0x00, 0x00, 0x00, 0x00, 0x0d, 0x00, 0x00, 0x01, 0x00, 0x00, 0x00
        /*0044*/ 	.byte	0xd0, 0x10, 0x00, 0x00, 0x01, 0x00, 0x00, 0x00, 0xe0, 0x10, 0x00, 0x00, 0x01, 0x00, 0x00, 0x00
        /*0054*/ 	.byte	0x10, 0x3f, 0x00, 0x00, 0x01, 0x00, 0x00, 0x00, 0x20, 0x3f, 0x00, 0x00


	//----- nvinfo : EIATTR_MERCURY_ISA_VERSION
	.align		4
.L_336:
        /*0060*/ 	.byte	0x03, 0x5f
        /*0062*/ 	.short	0x0101


	//----- nvinfo : EIATTR_INT_WARP_WIDE_INSTR_OFFSETS
	.align		4
        /*0064*/ 	.byte	0x04, 0x31
        /*0066*/ 	.short	(.L_338 - .L_337)


	//   ....[0]....
.L_337:
        /*0068*/ 	.word	0x000001e0


	//   ....[1]....
        /*006c*/ 	.word	0x000002a0


	//----- nvinfo : EIATTR_COOP_GROUP_MASK_REGIDS
	.align		4
.L_338:
        /*0070*/ 	.byte	0x04, 0x29
        /*0072*/ 	.short	(.L_340 - .L_339)


	//   ....[0]....
.L_339:
        /*0074*/ 	.word	0xffffffff


	//   ....[1]....
        /*0078*/ 	.word	0xffffffff


	//   ....[2]....
        /*007c*/ 	.word	0xffffffff


	//   ....[3]....
        /*0080*/ 	.word	0xffffffff


	//   ....[4]....
        /*0084*/ 	.word	0xffffffff


	//   ....[5]....
        /*0088*/ 	.word	0xffffffff


	//   ....[6]....
        /*008c*/ 	.word	0xffffffff


	//   ....[7]....
        /*0090*/ 	.word	0xffffffff


	//   ....[8]....
        /*0094*/ 	.word	0x0500000f


	//----- nvinfo : EIATTR_COOP_GROUP_INSTR_OFFSETS
	.align		4
.L_340:
        /*0098*/ 	.byte	0x04, 0x28
        /*009a*/ 	.short	(.L_342 - .L_341)


	//   ....[0]....
.L_341:
        /*009c*/ 	.word	0x00000060


	//   ....[1]....
        /*00a0*/ 	.word	0x000001f0


	//   ....[2]....
        /*00a4*/ 	.word	0x00000280


	//   ....[3]....
        /*00a8*/ 	.word	0x00000400


	//   ....[4]....
        /*00ac*/ 	.word	0x00000610


	//   ....[5]....
        /*00b0*/ 	.word	0x00000b80


	//   ....[6]....
        /*00b4*/ 	.word	0x00004350


	//   ....[7]....
        /*00b8*/ 	.word	0x000047f0


	//   ....[8]....
        /*00bc*/ 	.word	0x000078b0


	//----- nvinfo : EIATTR_REG_RECONFIG
	.align		4
.L_342:
        /*00c0*/ 	.byte	0x01, 0x54
	.zero		2


	//----- nvinfo : EIATTR_SYSCALL_OFFSETS
	.align		4
        /*00c4*/ 	.byte	0x04, 0x46
        /*00c6*/ 	.short	(.L_344 - .L_343)


	//   ....[0]....
.L_343:
        /*00c8*/ 	.word	0x000007e0


	//   ....[1]....
        /*00cc*/ 	.word	0x000008d0


	//   ....[2]....
        /*00d0*/ 	.word	0x00000a10


	//   ....[3]....
        /*00d4*/ 	.word	0x00000b00


	//   ....[4]....
        /*00d8*/ 	.word	0x00003b80


	//   ....[5]....
        /*00dc*/ 	.word	0x00003cc0


	//   ....[6]....
        /*00e0*/ 	.word	0x00003de0


	//   ....[7]....
        /*00e4*/ 	.word	0x00003f00


	//----- nvinfo : EIATTR_MBARRIER_INSTR_OFFSETS
	.align		4
.L_344:
        /*00e8*/ 	.byte	0x04, 0x39
        /*00ea*/ 	.short	(.L_346 - .L_345)


	//   ....[0]....
.L_345:
        /*00ec*/ 	.word	0x000002c0
        /*00f0*/ 	.word	0x000000ff
        /*00f4*/ 	.word	0x00036400
        /*00f8*/ 	.short	0x0100
        /*00fa*/ 	.byte	0x06
	.zero		1


	//   ....[1]....
        /*00fc*/ 	.word	0x000003b0
        /*0100*/ 	.word	0x000000ff
        /*0104*/ 	.word	0x00036410
        /*0108*/ 	.short	0x0100
        /*010a*/ 	.byte	0x08
	.zero		1


	//   ....[2]....
        /*010c*/ 	.word	0x000003c0
        /*0110*/ 	.word	0x000000ff
        /*0114*/ 	.word	0x00036420
        /*0118*/ 	.short	0x0100
        /*011a*/ 	.byte	0x08
	.zero		1


	//   ....[3]....
        /*011c*/ 	.word	0x000003d0
        /*0120*/ 	.word	0x000000ff
        /*0124*/ 	.word	0x00036418
        /*0128*/ 	.short	0x0100
        /*012a*/ 	.byte	0x08
	.zero		1


	//   ....[4]....
        /*012c*/ 	.word	0x000003e0
        /*0130*/ 	.word	0x000000ff
        /*0134*/ 	.word	0x00036428
        /*0138*/ 	.short	0x0100
        /*013a*/ 	.byte	0x08
	.zero		1


	//   ....[5]....
        /*013c*/ 	.word	0x00000510
        /*0140*/ 	.word	0x000000ff
        /*0144*/ 	.word	0x00036430
        /*0148*/ 	.short	0x0100
        /*014a*/ 	.byte	0x08
	.zero		1


	//   ....[6]....
        /*014c*/ 	.word	0x00000520
        /*0150*/ 	.word	0x000000ff
        /*0154*/ 	.word	0x00036438
        /*0158*/ 	.short	0x0100
        /*015a*/ 	.byte	0x08
	.zero		1


	//   ....[7]....
        /*015c*/ 	.word	0x00000bd0
        /*0160*/ 	.word	0x000000ff
        /*0164*/ 	.word	0x00036400
        /*0168*/ 	.short	0x010a
        /*016a*/ 	.byte	0x25
	.zero		1


	//   ....[8]....
        /*016c*/ 	.word	0x00000d70
        /*0170*/ 	.word	0x000000ff
        /*0174*/ 	.word	0x00036400
        /*0178*/ 	.short	0x010a
        /*017a*/ 	.byte	0x25
	.zero		1


	//   ....[9]....
        /*017c*/ 	.word	0x00001480
        /*0180*/ 	.word	0x00000004
        /*0184*/ 	.word	0x00036410
        /*0188*/ 	.short	0x010a
        /*018a*/ 	.byte	0x3f
	.zero		1


	//   ....[10]....
        /*018c*/ 	.word	0x000014c0
        /*0190*/ 	.word	0x00000004
        /*0194*/ 	.word	0x00036410
        /*0198*/ 	.short	0x010a
        /*019a*/ 	.byte	0x3f
	.zero		1


	//   ....[11]....
        /*019c*/ 	.word	0x00001b60
        /*01a0*/ 	.word	0x000000ff
        /*01a4*/ 	.word	0x00036430
        /*01a8*/ 	.short	0x010a
        /*01aa*/ 	.byte	0x25
	.zero		1


	//   ....[12]....
        /*01ac*/ 	.word	0x00001ba0
        /*01b0*/ 	.word	0x000000ff
        /*01b4*/ 	.word	0x00036430
        /*01b8*/ 	.short	0x010a
        /*01ba*/ 	.byte	0x25
	.zero		1


	//   ....[13]....
        /*01bc*/ 	.word	0x00003380
        /*01c0*/ 	.word	0x000000ff
        /*01c4*/ 	.word	0x00000000
        /*01c8*/ 	.short	0x0101
        /*01ca*/ 	.byte	0x04
	.zero		1


	//   ....[14]....
        /*01cc*/ 	.word	0x00003710
        /*01d0*/ 	.word	0x00000004
        /*01d4*/ 	.word	0x00000000
        /*01d8*/ 	.short	0x0101
        /*01da*/ 	.byte	0x3f
	.zero		1


	//   ....[15]....
        /*01dc*/ 	.word	0x00005a60
        /*01e0*/ 	.word	0x00000000
        /*01e4*/ 	.word	0x00036420
        /*01e8*/ 	.short	0x010a
        /*01ea*/ 	.byte	0x3f
	.zero		1


	//   ....[16]....
        /*01ec*/ 	.word	0x000061a0
        /*01f0*/ 	.word	0x00000000
        /*01f4*/ 	.word	0x00036438
        /*01f8*/ 	.short	0x010a
        /*01fa*/ 	.byte	0x3f
	.zero		1


	//   ....[17]....
        /*01fc*/ 	.word	0x000064f0
        /*0200*/ 	.word	0x00000000
        /*0204*/ 	.word	0x00036428
        /*0208*/ 	.short	0x010a
        /*020a*/ 	.byte	0x3f
	.zero		1


	//   ....[18]....
        /*020c*/ 	.word	0x00006780
        /*0210*/ 	.word	0x00000000
        /*0214*/ 	.word	0x00036438
        /*0218*/ 	.short	0x010a
        /*021a*/ 	.byte	0x3f
	.zero		1


	//   ....[19]....
        /*021c*/ 	.word	0x00006a60
        /*0220*/ 	.word	0x00000000
        /*0224*/ 	.word	0x00036420
        /*0228*/ 	.short	0x010a
        /*022a*/ 	.byte	0x3f
	.zero		1


	//   ....[20]....
        /*022c*/ 	.word	0x00006d50
        /*0230*/ 	.word	0x00000000
        /*0234*/ 	.word	0x00036438
        /*0238*/ 	.short	0x010a
        /*023a*/ 	.byte	0x3f
	.zero		1


	//   ....[21]....
        /*023c*/ 	.word	0x00007040
        /*0240*/ 	.word	0x00000000
        /*0244*/ 	.word	0x00036428
        /*0248*/ 	.short	0x010a
        /*024a*/ 	.byte	0x3f
	.zero		1


	//   ....[22]....
        /*024c*/ 	.word	0x000072f0
        /*0250*/ 	.word	0x00000000
        /*0254*/ 	.word	0x00036438
        /*0258*/ 	.short	0x010a
        /*025a*/ 	.byte	0x3f
	.zero		1


	//   ....[23]....
        /*025c*/ 	.word	0x00007740
        /*0260*/ 	.word	0x00000007
        /*0264*/ 	.word	0x00000000
        /*0268*/ 	.short	0x010a
        /*026a*/ 	.byte	0x3f
	.zero		1


	//   ....[24]....
        /*026c*/ 	.word	0x000077c0
        /*0270*/ 	.word	0x00000003
        /*0274*/ 	.word	0x00000000
        /*0278*/ 	.short	0x010a
        /*027a*/ 	.byte	0x3f
	.zero		1


	//   ....[25]....
        /*027c*/ 	.word	0x00007810
        /*0280*/ 	.word	0x00000009
        /*0284*/ 	.word	0x00036438
        /*0288*/ 	.short	0x010a
        /*028a*/ 	.byte	0x3f
	.zero		1


	//   ....[26]....
        /*028c*/ 	.word	0x000078e0
        /*0290*/ 	.word	0x0000009d
        /*0294*/ 	.word	0x00036400
        /*0298*/ 	.short	0x010a
        /*029a*/ 	.byte	0x3f
	.zero		1


	//   ....[27]....
        /*029c*/ 	.word	0x00007930
        /*02a0*/ 	.word	0x00000004
        /*02a4*/ 	.word	0x00036410
        /*02a8*/ 	.short	0x010a
        /*02aa*/ 	.byte	0x3f
	.zero		1


	//   ....[28]....
        /*02ac*/ 	.word	0x00007980
        /*02b0*/ 	.word	0x0000009d
        /*02b4*/ 	.word	0x00036430
        /*02b8*/ 	.short	0x010a
        /*02ba*/ 	.byte	0x3f
	.zero		1


	//   ....[29]....
        /*02bc*/ 	.word	0x000079d0
        /*02c0*/ 	.word	0x00000000
        /*02c4*/ 	.word	0x00036420
        /*02c8*/ 	.short	0x010a
        /*02ca*/ 	.byte	0x3f
	.zero		1


	//   ....[30]....
        /*02cc*/ 	.word	0x00007a20
        /*02d0*/ 	.word	0x00000000
        /*02d4*/ 	.word	0x00036438
        /*02d8*/ 	.short	0x010a
        /*02da*/ 	.byte	0x3f
	.zero		1


	//   ....[31]....
        /*02dc*/ 	.word	0x00007a70
        /*02e0*/ 	.word	0x00000000
        /*02e4*/ 	.word	0x00036428
        /*02e8*/ 	.short	0x010a
        /*02ea*/ 	.byte	0x3f
	.zero		1


	//   ....[32]....
        /*02ec*/ 	.word	0x00007ac0
        /*02f0*/ 	.word	0x00000000
        /*02f4*/ 	.word	0x00036438
        /*02f8*/ 	.short	0x010a
        /*02fa*/ 	.byte	0x3f
	.zero		1


	//   ....[33]....
        /*02fc*/ 	.word	0x00007b20
        /*0300*/ 	.word	0x00000000
        /*0304*/ 	.word	0x00036420
        /*0308*/ 	.short	0x010a
        /*030a*/ 	.byte	0x3f
	.zero		1


	//   ....[34]....
        /*030c*/ 	.word	0x00007b70
        /*0310*/ 	.word	0x00000000
        /*0314*/ 	.word	0x00036438
        /*0318*/ 	.short	0x010a
        /*031a*/ 	.byte	0x3f
	.zero		1


	//   ....[35]....
        /*031c*/ 	.word	0x00007bc0
        /*0320*/ 	.word	0x00000000
        /*0324*/ 	.word	0x00036428
        /*0328*/ 	.short	0x010a
        /*032a*/ 	.byte	0x3f
	.zero		1


	//   ....[36]....
        /*032c*/ 	.word	0x00007c10
        /*0330*/ 	.word	0x00000000
        /*0334*/ 	.word	0x00036438
        /*0338*/ 	.short	0x010a
        /*033a*/ 	.byte	0x3f
	.zero		1


	//   ....[37]....
        /*033c*/ 	.word	0x00007cf0
        /*0340*/ 	.word	0x00000007
        /*0344*/ 	.word	0x00000000
        /*0348*/ 	.short	0x010a
        /*034a*/ 	.byte	0x3f
	.zero		1


	//   ....[38]....
        /*034c*/ 	.word	0x00007d40
        /*0350*/ 	.word	0x00000003
        /*0354*/ 	.word	0x00000000
        /*0358*/ 	.short	0x010a
        /*035a*/ 	.byte	0x3f
	.zero		1


	//----- nvinfo : EIATTR_NUM_MBARRIERS
	.align		4
.L_346:
        /*035c*/ 	.byte	0x03, 0x38
        /*035e*/ 	.short	0x0007


	//----- nvinfo : EIATTR_EXIT_INSTR_OFFSETS
	.align		4
        /*0360*/ 	.byte	0x04, 0x1c
        /*0362*/ 	.short	(.L_348 - .L_347)


	//   ....[0]....
.L_347:
        /*0364*/ 	.word	0x00000670


	//   ....[1]....
        /*0368*/ 	.word	0x000047a0


	//   ....[2]....
        /*036c*/ 	.word	0x00004830


	//   ....[3]....
        /*0370*/ 	.word	0x00004860


	//   ....[4]....
        /*0374*/ 	.word	0x00004960


	//   ....[5]....
        /*0378*/ 	.word	0x000052a0


	//   ....[6]....
        /*037c*/ 	.word	0x000056f0


	//   ....[7]....
        /*0380*/ 	.word	0x00007860


	//----- nvinfo : EIATTR_MAX_THREADS
	.align		4
.L_348:
        /*0384*/ 	.byte	0x04, 0x05
        /*0386*/ 	.short	(.L_350 - .L_349)
.L_349:
        /*0388*/ 	.word	0x00000200
        /*038c*/ 	.word	0x00000001
        /*0390*/ 	.word	0x00000001


	//----- nvinfo : EIATTR_CRS_STACK_SIZE
	.align		4
.L_350:
        /*0394*/ 	.byte	0x04, 0x1e
        /*0396*/ 	.short	(.L_352 - .L_351)
.L_351:
        /*0398*/ 	.word	0x00000000


	//----- nvinfo : EIATTR_CBANK_PARAM_SIZE
	.align		4
.L_352:
        /*039c*/ 	.byte	0x03, 0x19
        /*039e*/ 	.short	0x0970


	//----- nvinfo : EIATTR_PARAM_CBANK
	.align		4
        /*03a0*/ 	.byte	0x04, 0x0a
        /*03a2*/ 	.short	(.L_354 - .L_353)
	.align		4
.L_353:
        /*03a4*/ 	.word	index@(.nv.constant0._ZN7cutlass13device_kernelIN5flash11enable_sm90INS1_16FlashAttnBwdSm90INS1_25CollectiveMainloopBwdSm90ILi2ELi1ELi1EN4cute5tupleIJNS5_1CILi1EEES8_S8_EEENS6_IJNS7_ILi64EEENS7_ILi96EEENS7_ILi192EEEEEENS_10bfloat16_tEfNS_4arch4Sm90ELb0ELb0ELb1ELb0ELb0ELb0ELb1ELb0ELi3ELi1ELi1ELi1ELb0EEENS1_21CollectiveEpilogueBwdISD_SE_SG_Li384ELb0ELb1ELi3EEENS1_19SingleTileSchedulerILb0ELb0ELb0ELi96EEEEEEEEEvNT_6ParamsE)
        /*03a8*/ 	.short	0x0210
        /*03aa*/ 	.short	0x0970


	//----- nvinfo : EIATTR_SW_WAR
	.align		4
.L_354:
        /*03ac*/ 	.byte	0x04, 0x36
        /*03ae*/ 	.short	(.L_356 - .L_355)
.L_355:
        /*03b0*/ 	.word	0x00000008
.L_356:


//--------------------- .nv.info._ZN7cutlass13device_kernelIN5flash11enable_sm90INS1_16FlashAttnBwdSm90INS1_25CollectiveMainloopBwdSm90ILi2ELi1ELi1EN4cute5tupleIJNS5_1CILi1EEES8_S8_EEENS6_IJNS7_ILi64EEENS7_ILi96EEENS7_ILi192EEEEEENS_10bfloat16_tEfNS_4arch4Sm90ELb0ELb0ELb1ELb0ELb1ELb0ELb1ELb0ELi3ELi1ELi1ELi1ELb0EEENS1_21CollectiveEpilogueBwdISD_SE_SG_Li384ELb0ELb1ELi3EEENS1_19SingleTileSchedulerILb0ELb0ELb0ELi96EEEEEEEEEvNT_6ParamsE --------------------------
	.section	.nv.info._ZN7cutlass13device_kernelIN5flash11enable_sm90INS1_16FlashAttnBwdSm90INS1_25CollectiveMainloopBwdSm90ILi2ELi1ELi1EN4cute5tupleIJNS5_1CILi1EEES8_S8_EEENS6_IJNS7_ILi64EEENS7_ILi96EEENS7_ILi192EEEEEENS_10bfloat16_tEfNS_4arch4Sm90ELb0ELb0ELb1ELb0ELb1ELb0ELb1ELb0ELi3ELi1ELi1ELi1ELb0EEENS1_21CollectiveEpilogueBwdISD_SE_SG_Li384ELb0ELb1ELi3EEENS1_19SingleTileSchedulerILb0ELb0ELb0ELi96EEEEEEEEEvNT_6ParamsE,"",@"SHT_CUDA_INFO"
	.sectionflags	@""
	.align	4


	//----- nvinfo : EIATTR_CUDA_API_VERSION
	.align		4
        /*0000*/ 	.byte	0x04, 0x37
        /*0002*/ 	.short	(.L_358 - .L_357)
.L_357:
        /*0004*/ 	.word	0x00000082


	//----- nvinfo : EIATTR_KPARAM_INFO
	.align		4
.L_358:
        /*0008*/ 	.byte	0x04, 0x17
        /*000a*/ 	.short	(.L_360 - .L_359)
.L_359:
        /*000c*/ 	.word	0x00000000
        /*0010*/ 	.short	0x0000
        /*0012*/ 	.short	0x0070
        /*0014*/ 	.byte	0x00, 0xf0, 0x01, 0x24


	//----- nvinfo : EIATTR_SPARSE_MMA_MASK
	.align		4
.L_360:
        /*0018*/ 	.byte	0x03, 0x50
        /*001a*/ 	.short	0x0000


	//----- nvinfo : EIATTR_MAXREG_COUNT
	.align		4
        /*001c*/ 	.byte	0x03, 0x1b
        /*001e*/ 	.short	0x0080


	//----- nvinfo : EIATTR_NUM_BARRIERS
	.align		4
        /*0020*/ 	.byte	0x02, 0x4c
        /*0022*/ 	.byte	0x10
	.zero		1


	//----- nvinfo : EIATTR_EXTERNS
	.align		4
        /*0024*/ 	.byte	0x04, 0x0f
        /*0026*/ 	.short	(.L_362 - .L_361)


	//   ....[0]....
	.align		4
.L_361:
        /*0028*/ 	.word	index@(__assertfail)


	//----- nvinfo : EIATTR_ANNOTATIONS
	.align		4
.L_362:
        /*002c*/ 	.byte	0x04, 0x55
        /*002e*/ 	.short	(.L_364 - .L_363)


	//   ....[0]....
.L_363:
        /*0030*/ 	.word	0x00000001
        /*0034*/ 	.byte	0xd0, 0x0c, 0x00, 0x00, 0x01, 0x00, 0x00, 0x00, 0x00, 0x0d, 0x00, 0x00, 0x01, 0x00, 0x00, 0x00
        /*0044*/ 	.byte	0xd0, 0x10, 0x00, 0x00, 0x01, 0x00, 0x00, 0x00, 0xe0, 0x10, 0x00, 0x00, 0x01, 0x00, 0x00, 0x00
        /*0054*/ 	.byte	0x10, 0x3f, 0x00, 0x00, 0x01, 0x00, 0x00, 0x00, 0x20, 0x3f, 0x00, 0x00


	//----- nvinfo : EIATTR_MERCURY_ISA_VERSION
	.align		4
.L_364:
        /*0060*/ 	.byte	0x03, 0x5f
        /*0062*/ 	.short	0x0101


	//----- nvinfo : EIATTR_INT_WARP_WIDE_INSTR_OFFSETS
	.align		4
        /*0064*/ 	.byte	0x04, 0x31
        /*0066*/ 	.short	(.L_366 - .L_365)


	//   ....[0]....
.L_365:
        /*0068*/ 	.word	0x000001e0


	//   ....[1]....
        /*006c*/ 	.word	0x000002a0


	//   ....[2]....
        /*0070*/ 	.word	0x00005140


	//   ....[3]....
        /*0074*/ 	.word	0x00005730


	//   ....[4]....
        /*0078*/ 	.word	0x00005ea0


	//----- nvinfo : EIATTR_COOP_GROUP_MASK_REGIDS
	.align		4
.L_366:
        /*007c*/ 	.byte	0x04, 0x29
        /*007e*/ 	.short	(.L_368 - .L_367)


	//   ....[0]....
.L_367:
        /*0080*/ 	.word	0xffffffff


	//   ....[1]....
        /*0084*/ 	.word	0xffffffff


	//   ....[2]....
        /*0088*/ 	.word	0xffffffff


	//   ....[3]....
        /*008c*/ 	.word	0xffffffff


	//   ....[4]....
        /*0090*/ 	.word	0xffffffff


	//   ....[5]....
        /*0094*/ 	.word	0xffffffff


	//   ....[6]....
        /*0098*/ 	.word	0xffffffff


	//   ....[7]....
        /*009c*/ 	.word	0xffffffff


	//   ....[8]....
        /*00a0*/ 	.word	0xffffffff


	//   ....[9]....
        /*00a4*/ 	.word	0xffffffff


	//   ....[10]....
        /*00a8*/ 	.word	0xffffffff


	//   ....[11]....
        /*00ac*/ 	.word	0xffffffff


	//   ....[12]....
        /*00b0*/ 	.word	0xffffffff


	//   ....[13]....
        /*00b4*/ 	.word	0xffffffff


	//   ....[14]....
        /*00b8*/ 	.word	0x0500000f


	//   ....[15]....
        /*00bc*/ 	.word	0x0500000f


	//   ....[16]....
        /*00c0*/ 	.word	0x0500000f


	//   ....[17]....
        /*00c4*/ 	.word	0x0500000f


	//----- nvinfo : EIATTR_COOP_GROUP_INSTR_OFFSETS
	.align		4
.L_368:
        /*00c8*/ 	.byte	0x04, 0x28
        /*00ca*/ 	.short	(.L_370 - .L_369)


	//   ....[0]....
.L_369:
        /*00cc*/ 	.word	0x00000060


	//   ....[1]....
        /*00d0*/ 	.word	0x000001f0


	//   ....[2]....
        /*00d4*/ 	.word	0x00000280


	//   ....[3]....
        /*00d8*/ 	.word	0x00000400


	//   ....[4]....
        /*00dc*/ 	.word	0x00000610


	//   ....[5]....
        /*00e0*/ 	.word	0x00000b80


	//   ....[6]....
        /*00e4*/ 	.word	0x00004350


	//   ....[7]....
        /*00e8*/ 	.word	0x000047f0


	//   ....[8]....
        /*00ec*/ 	.word	0x00004c80


	//   ....[9]....
        /*00f0*/ 	.word	0x00005070


	//   ....[10]....
        /*00f4*/ 	.word	0x000052b0


	//   ....[11]....
        /*00f8*/ 	.word	0x00005660


	//   ....[12]....
        /*00fc*/ 	.word	0x00005910


	//   ....[13]....
        /*0100*/ 	.word	0x00005dd0


	//   ....[14]....
        /*0104*/ 	.word	0x000080c0


	//   ....[15]....
        /*0108*/ 	.word	0x00008210


	//   ....[16]....
        /*010c*/ 	.word	0x00008280


	//   ....[17]....
        /*0110*/ 	.word	0x000082f0


	//----- nvinfo : EIATTR_REG_RECONFIG
	.align		4
.L_370:
        /*0114*/ 	.byte	0x01, 0x54
	.zero		2


	//----- nvinfo : EIATTR_SYSCALL_OFFSETS
	.align		4
        /*0118*/ 	.byte	0x04, 0x46
        /*011a*/ 	.short	(.L_372 - .L_371)


	//   ....[0]....
.L_371:
        /*011c*/ 	.word	0x000007e0


	//   ....[1]....
        /*0120*/ 	.word	0x000008d0


	//   ....[2]....
        /*0124*/ 	.word	0x00000a10


	//   ....[3]....
        /*0128*/ 	.word	0x00000b00


	//   ....[4]....
        /*012c*/ 	.word	0x00003b80


	//   ....[5]....
        /*0130*/ 	.word	0x00003cc0


	//   ....[6]....
        /*0134*/ 	.word	0x00003de0


	//   ....[7]....
        /*0138*/ 	.word	0x00003f00


	//----- nvinfo : EIATTR_MBARRIER_INSTR_OFFSETS
	.align		4
.L_372:
        /*013c*/ 	.byte	0x04, 0x39
        /*013e*/ 	.short	(.L_374 - .L_373)


	//   ....[0]....
.L_373:
        /*0140*/ 	.word	0x000002c0
        /*0144*/ 	.word	0x000000ff
        /*0148*/ 	.word	0x00036400
        /*014c*/ 	.short	0x0100
        /*014e*/ 	.byte	0x06
	.zero		1


	//   ....[1]....
        /*0150*/ 	.word	0x000003b0
        /*0154*/ 	.word	0x000000ff
        /*0158*/ 	.word	0x00036410
        /*015c*/ 	.short	0x0100
        /*015e*/ 	.byte	0x08
	.zero		1


	//   ....[2]....
        /*0160*/ 	.word	0x000003c0
        /*0164*/ 	.word	0x000000ff
        /*0168*/ 	.word	0x00036420
        /*016c*/ 	.short	0x0100
        /*016e*/ 	.byte	0x08
	.zero		1


	//   ....[3]....
        /*0170*/ 	.word	0x000003d0
        /*0174*/ 	.word	0x000000ff
        /*0178*/ 	.word	0x00036418
        /*017c*/ 	.short	0x0100
        /*017e*/ 	.byte	0x08
	.zero		1


	//   ....[4]....
        /*0180*/ 	.word	0x000003e0
        /*0184*/ 	.word	0x000000ff
        /*0188*/ 	.word	0x00036428
        /*018c*/ 	.short	0x0100
        /*018e*/ 	.byte	0x08
	.zero		1


	//   ....[5]....
        /*0190*/ 	.word	0x00000510
        /*0194*/ 	.word	0x000000ff
        /*0198*/ 	.word	0x00036430
        /*019c*/ 	.short	0x0100
        /*019e*/ 	.byte	0x08
	.zero		1


	//   ....[6]....
        /*01a0*/ 	.word	0x00000520
        /*01a4*/ 	.word	0x000000ff
        /*01a8*/ 	.word	0x00036438
        /*01ac*/ 	.short	0x0100
        /*01ae*/ 	.byte	0x08
	.zero		1


	//   ....[7]....
        /*01b0*/ 	.word	0x00000bd0
        /*01b4*/ 	.word	0x000000ff
        /*01b8*/ 	.word	0x00036400
        /*01bc*/ 	.short	0x010a
        /*01be*/ 	.byte	0x25
	.zero		1


	//   ....[8]....
        /*01c0*/ 	.word	0x00000d70
        /*01c4*/ 	.word	0x000000ff
        /*01c8*/ 	.word	0x00036400
        /*01cc*/ 	.short	0x010a
        /*01ce*/ 	.byte	0x25
	.zero		1


	//   ....[9]....
        /*01d0*/ 	.word	0x00001480
        /*01d4*/ 	.word	0x00000004
        /*01d8*/ 	.word	0x00036410
        /*01dc*/ 	.short	0x010a
        /*01de*/ 	.byte	0x3f
	.zero		1


	//   ....[10]....
        /*01e0*/ 	.word	0x000014c0
        /*01e4*/ 	.word	0x00000004
        /*01e8*/ 	.word	0x00036410
        /*01ec*/ 	.short	0x010a
        /*01ee*/ 	.byte	0x3f
	.zero		1


	//   ....[11]....
        /*01f0*/ 	.word	0x00001b60
        /*01f4*/ 	.word	0x000000ff
        /*01f8*/ 	.word	0x00036430
        /*01fc*/ 	.short	0x010a
        /*01fe*/ 	.byte	0x25
	.zero		1


	//   ....[12]....
        /*0200*/ 	.word	0x00001ba0
        /*0204*/ 	.word	0x000000ff
        /*0208*/ 	.word	0x00036430
        /*020c*/ 	.short	0x010a
        /*020e*/ 	.byte	0x25
	.zero		1


	//   ....[13]....
        /*0210*/ 	.word	0x00003380
        /*0214*/ 	.word	0x000000ff
        /*0218*/ 	.word	0x00000000
        /*021c*/ 	.short	0x0101
        /*021e*/ 	.byte	0x04
	.zero		1


	//   ....[14]....
        /*0220*/ 	.word	0x00003710
        /*0224*/ 	.word	0x00000004
        /*0228*/ 	.word	0x00000000
        /*022c*/ 	.short	0x0101
        /*022e*/ 	.byte	0x3f
	.zero		1


	//   ....[15]....
        /*0230*/ 	.word	0x00006270
        /*0234*/ 	.word	0x00000000
        /*0238*/ 	.word	0x00036420
        /*023c*/ 	.short	0x010a
        /*023e*/ 	.byte	0x3f
	.zero		1


	//   ....[16]....
        /*0240*/ 	.word	0x000069b0
        /*0244*/ 	.word	0x00000000
        /*0248*/ 	.word	0x00036438
        /*024c*/ 	.short	0x010a
        /*024e*/ 	.byte	0x3f
	.zero		1


	//   ....[17]....
        /*0250*/ 	.word	0x00006d00
        /*0254*/ 	.word	0x00000000
        /*0258*/ 	.word	0x00036428
        /*025c*/ 	.short	0x010a
        /*025e*/ 	.byte	0x3f
	.zero		1


	//   ....[18]....
        /*0260*/ 	.word	0x00006f90
        /*0264*/ 	.word	0x00000000
        /*0268*/ 	.word	0x00036438
        /*026c*/ 	.short	0x010a
        /*026e*/ 	.byte	0x3f
	.zero		1


	//   ....[19]....
        /*0270*/ 	.word	0x00007270
        /*0274*/ 	.word	0x00000000
        /*0278*/ 	.word	0x00036420
        /*027c*/ 	.short	0x010a
        /*027e*/ 	.byte	0x3f
	.zero		1


	//   ....[20]....
        /*0280*/ 	.word	0x00007560
        /*0284*/ 	.word	0x00000000
        /*0288*/ 	.word	0x00036438
        /*028c*/ 	.short	0x010a
        /*028e*/ 	.byte	0x3f
	.zero		1


	//   ....[21]....
        /*0290*/ 	.word	0x00007850
        /*0294*/ 	.word	0x00000000
        /*0298*/ 	.word	0x00036428
        /*029c*/ 	.short	0x010a
        /*029e*/ 	.byte	0x3f
	.zero		1


	//   ....[22]....
        /*02a0*/ 	.word	0x00007b00
        /*02a4*/ 	.word	0x00000000
        /*02a8*/ 	.word	0x00036438
        /*02ac*/ 	.short	0x010a
        /*02ae*/ 	.byte	0x3f
	.zero		1


	//   ....[23]....
        /*02b0*/ 	.word	0x00007f50
        /*02b4*/ 	.word	0x00000007
        /*02b8*/ 	.word	0x00000000
        /*02bc*/ 	.short	0x010a
        /*02be*/ 	.byte	0x3f
	.zero		1


	//   ....[24]....
        /*02c0*/ 	.word	0x00007fd0
        /*02c4*/ 	.word	0x00000003
        /*02c8*/ 	.word	0x00000000
        /*02cc*/ 	.short	0x010a
        /*02ce*/ 	.byte	0x3f
	.zero		1


	//   ....[25]....
        /*02d0*/ 	.word	0x00008020
        /*02d4*/ 	.word	0x00000009
        /*02d8*/ 	.word	0x00036438
        /*02dc*/ 	.short	0x010a
        /*02de*/ 	.byte	0x3f
	.zero		1


	//   ....[26]....
        /*02e0*/ 	.word	0x000080f0
        /*02e4*/ 	.word	0x0000009d
        /*02e8*/ 	.word	0x00036400
        /*02ec*/ 	.short	0x010a
        /*02ee*/ 	.byte	0x3f
	.zero		1


	//   ....[27]....
        /*02f0*/ 	.word	0x00008140
        /*02f4*/ 	.word	0x00000004
        /*02f8*/ 	.word	0x00036410
        /*02fc*/ 	.short	0x010a
        /*02fe*/ 	.byte	0x3f
	.zero		1


	//   ....[28]....
        /*0300*/ 	.word	0x00008190
        /*0304*/ 	.word	0x0000009d
        /*0308*/ 	.word	0x00036430
        /*030c*/ 	.short	0x010a
        /*030e*/ 	.byte	0x3f
	.zero		1


	//   ....[29]....
        /*0310*/ 	.word	0x00008330
        /*0314*/ 	.word	0x00000000
        /*0318*/ 	.word	0x00036420
        /*031c*/ 	.short	0x010a
        /*031e*/ 	.byte	0x3f
	.zero		1


	//   ....[30]....
        /*0320*/ 	.word	0x00008380
        /*0324*/ 	.word	0x00000000
        /*0328*/ 	.word	0x00036438
        /*032c*/ 	.short	0x010a
        /*032e*/ 	.byte	0x3f
	.zero		1


	//   ....[31]....
        /*0330*/ 	.word	0x000083d0
        /*0334*/ 	.word	0x00000000
        /*0338*/ 	.word	0x00036428
        /*033c*/ 	.short	0x010a
        /*033e*/ 	.byte	0x3f
	.zero		1


	//   ....[32]....
        /*0340*/ 	.word	0x00008420
        /*0344*/ 	.word	0x00000000
        /*0348*/ 	.word	0x00036438
        /*034c*/ 	.short	0x010a
        /*034e*/ 	.byte	0x3f
	.zero		1


	//   ....[33]....
        /*0350*/ 	.word	0x00008480
        /*0354*/ 	.word	0x00000000
        /*0358*/ 	.word	0x00036420
        /*035c*/ 	.short	0x010a
        /*035e*/ 	.byte	0x3f
	.zero		1


	//   ....[34]....
        /*0360*/ 	.word	0x000084d0
        /*0364*/ 	.word	0x00000000
        /*0368*/ 	.word	0x00036438
        /*036c*/ 	.short	0x010a
        /*036e*/ 	.byte	0x3f
	.zero		1


	//   ....[35]....
        /*0370*/ 	.word	0x00008520
        /*0374*/ 	.word	0x00000000
        /*0378*/ 	.word	0x00036428
        /*037c*/ 	.short	0x010a
        /*037e*/ 	.byte	0x3f
	.zero		1


	//   ....[36]....
        /*0380*/ 	.word	0x00008570
        /*0384*/ 	.word	0x00000000
        /*0388*/ 	.word	0x00036438
        /*038c*/ 	.short	0x010a
        /*038e*/ 	.byte	0x3f
	.zero		1


	//   ....[37]....
        /*0390*/ 	.word	0x00008650
        /*0394*/ 	.word	0x00000007
        /*0398*/ 	.word	0x00000000
        /*039c*/ 	.short	0x010a
        /*039e*/ 	.byte	0x3f
	.zero		1


	//   ....[38]....
        /*03a0*/ 	.word	0x000086a0
        /*03a4*/ 	.word	0x00000003
        /*03a8*/ 	.word	0x00000000
        /*03ac*/ 	.short	0x010a
        /*03ae*/ 	.byte	0x3f
	.zero		1


	//----- nvinfo : EIATTR_NUM_MBARRIERS
	.align		4
.L_374:
        /*03b0*/ 	.byte	0x03, 0x38
        /*03b2*/ 	.short	0x0007


	//----- nvinfo : EIATTR_EXIT_INSTR_OFFSETS
	.align		4
        /*03b4*/ 	.byte	0x04, 0x1c
        /*03b6*/ 	.short	(.L_376 - .L_375)


	//   ....[0]....
.L_375:
        /*03b8*/ 	.word	0x00000670


	//   ....[1]....
        /*03bc*/ 	.word	0x000047a0


	//   ....[2]....
        /*03c0*/ 	.word	0x00004830


	//   ....[3]....
        /*03c4*/ 	.word	0x00004860


	//   ....[4]....
        /*03c8*/ 	.word	0x000049a0


	//   ....[5]....
        /*03cc*/ 	.word	0x000057d0


	//   ....[6]....
        /*03d0*/ 	.word	0x00005f00


	//   ....[7]....
        /*03d4*/ 	.word	0x00008070


	//----- nvinfo : EIATTR_MAX_THREADS
	.align		4
.L_376:
        /*03d8*/ 	.byte	0x04, 0x05
        /*03da*/ 	.short	(.L_378 - .L_377)
.L_377:
        /*03dc*/ 	.word	0x00000200
        /*03e0*/ 	.word	0x00000001
        /*03e4*/ 	.word	0x00000001


	//----- nvinfo : EIATTR_CRS_STACK_SIZE
	.align		4
.L_378:
        /*03e8*/ 	.byte	0x04, 0x1e
        /*03ea*/ 	.short	(.L_380 - .L_379)
.L_379:
        /*03ec*/ 	.word	0x00000000


	//----- nvinfo : EIATTR_CBANK_PARAM_SIZE
	.align		4
.L_380:
        /*03f0*/ 	.byte	0x03, 0x19
        /*03f2*/ 	.short	0x0970


	//----- nvinfo : EIATTR_PARAM_CBANK
	.align		4
        /*03f4*/ 	.byte	0x04, 0x0a
        /*03f6*/ 	.short	(.L_382 - .L_381)
	.align		4
.L_381:
        /*03f8*/ 	.word	index@(.nv.constant0._ZN7cutlass13device_kernelIN5flash11enable_sm90INS1_16FlashAttnBwdSm90INS1_25CollectiveMainloopBwdSm90ILi2ELi1ELi1EN4cute5tupleIJNS5_1CILi1EEES8_S8_EEENS6_IJNS7_ILi64EEENS7_ILi96EEENS7_ILi192EEEEEENS_10bfloat16_tEfNS_4arch4Sm90ELb0ELb0ELb1ELb0ELb1ELb0ELb1ELb0ELi3ELi1ELi1ELi1ELb0EEENS1_21CollectiveEpilogueBwdISD_SE_SG_Li384ELb0ELb1ELi3EEENS1_19SingleTileSchedulerILb0ELb0ELb0ELi96EEEEEEEEEvNT_6ParamsE)
        /*03fc*/ 	.short	0x0210
        /*03fe*/ 	.short	0x0970


	//----- nvinfo : EIATTR_SW_WAR
	.align		4
.L_382:
        /*0400*/ 	.byte	0x04, 0x36
        /*0402*/ 	.short	(.L_384 - .L_383)
.L_383:
        /*0404*/ 	.word	0x00000008
.L_384:


//--------------------- .nv.info._ZN7cutlass13device_kernelIN5flash11enable_sm90INS1_16FlashAttnBwdSm90INS1_25CollectiveMainloopBwdSm90ILi2ELi1ELi1EN4cute5tupleIJNS5_1CILi1EEES8_S8_EEENS6_IJNS7_ILi64EEENS7_ILi96EEENS7_ILi192EEEEEENS_10bfloat16_tEfNS_4arch4Sm90ELb0ELb0ELb1ELb0ELb0ELb0ELb1ELb0ELi3ELi1ELi1ELi1ELb0EEENS1_24CollectiveEpilogueBwdGQAISD_fSG_Li384ELb0ELb0EEENS1_19SingleTileSchedulerILb0ELb0ELb0ELi96EEEEEEEEEvNT_6ParamsE --------------------------
	.section	.nv.info._ZN7cutlass13device_kernelIN5flash11enable_sm90INS1_16FlashAttnBwdSm90INS1_25CollectiveMainloopBwdSm90ILi2ELi1ELi1EN4cute5tupleIJNS5_1CILi1EEES8_S8_EEENS6_IJNS7_ILi64EEENS7_ILi96EEENS7_ILi192EEEEEENS_10bfloat16_tEfNS_4arch4Sm90ELb0ELb0ELb1ELb0ELb0ELb0ELb1ELb0ELi3ELi1ELi1ELi1ELb0EEENS1_24CollectiveEpilogueBwdGQAISD_fSG_Li384ELb0ELb0EEENS1_19SingleTileSchedulerILb0ELb0ELb0ELi96EEEEEEEEEvNT_6ParamsE,"",@"SHT_CUDA_INFO"
	.sectionflags	@""
	.align	4


	//----- nvinfo : EIATTR_CUDA_API_VERSION
	.align		4
        /*0000*/ 	.byte	0x04, 0x37
        /*0002*/ 	.short	(.L_386 - .L_385)
.L_385:
        /*0004*/ 	.word	0x00000082


	//----- nvinfo : EIATTR_KPARAM_INFO
	.align		4
.L_386:
        /*0008*/ 	.byte	0x04, 0x17
        /*000a*/ 	.short	(.L_388 - .L_387)
.L_387:
        /*000c*/ 	.word	0x00000000
        /*0010*/ 	.short	0x0000
        /*0012*/ 	.short	0x0070
        /*0014*/ 	.byte	0x00, 0xf0, 0x01, 0x1a


	//----- nvinfo : EIATTR_SPARSE_MMA_MASK
	.align		4
.L_388:
        /*0018*/ 	.byte	0x03, 0x50
        /*001a*/ 	.short	0x0000


	//----- nvinfo : EIATTR_MAXREG_COUNT
	.align		4
        /*001c*/ 	.byte	0x03, 0x1b
        /*001e*/ 	.short	0x0080


	//----- nvinfo : EIATTR_NUM_BARRIERS
	.align		4
        /*0020*/ 	.byte	0x02, 0x4c
        /*0022*/ 	.byte	0x10
	.zero		1


	//----- nvinfo : EIATTR_EXTERNS
	.align		4
        /*0024*/ 	.byte	0x04, 0x0f
        /*0026*/ 	.short	(.L_390 - .L_389)


	//   ....[0]....
	.align		4
.L_389:
        /*0028*/ 	.word	index@(__assertfail)


	//----- nvinfo : EIATTR_MERCURY_ISA_VERSION
	.align		4
.L_390:
        /*002c*/ 	.byte	0x03, 0x5f
        /*002e*/ 	.short	0x0101


	//----- nvinfo : EIATTR_INT_WARP_WIDE_INSTR_OFFSETS
	.align		4
        /*0030*/ 	.byte	0x04, 0x31
        /*0032*/ 	.short	(.L_392 - .L_391)


	//   ....[0]....
.L_391:
        /*0034*/ 	.word	0x00000170


	//   ....[1]....
        /*0038*/ 	.word	0x00000230


	//----- nvinfo : EIATTR_COOP_GROUP_MASK_REGIDS
	.align		4
.L_392:
        /*003c*/ 	.byte	0x04, 0x29
        /*003e*/ 	.short	(.L_394 - .L_393)


	//   ....[0]....
.L_393:
        /*0040*/ 	.word	0xffffffff


	//   ....[1]....
        /*0044*/ 	.word	0xffffffff


	//   ....[2]....
        /*0048*/ 	.word	0xffffffff


	//   ....[3]....
        /*004c*/ 	.word	0xffffffff


	//   ....[4]....
        /*0050*/ 	.word	0xffffffff


	//   ....[5]....
        /*0054*/ 	.word	0xffffffff


	//   ....[6]....
        /*0058*/ 	.word	0xffffffff


	//   ....[7]....
        /*005c*/ 	.word	0x0500000f


	//----- nvinfo : EIATTR_COOP_GROUP_INSTR_OFFSETS
	.align		4
.L_394:
        /*0060*/ 	.byte	0x04, 0x28
        /*0062*/ 	.short	(.L_396 - .L_395)


	//   ....[0]....
.L_395:
        /*0064*/ 	.word	0x00000050


	//   ....[1]....
        /*0068*/ 	.word	0x00000180


	//   ....[2]....
        /*006c*/ 	.word	0x00000210


	//   ....[3]....
        /*0070*/ 	.word	0x00000390


	//   ....[4]....
        /*0074*/ 	.word	0x000005b0


	//   ....[5]....
        /*0078*/ 	.word	0x00000b20


	//   ....[6]....
        /*007c*/ 	.word	0x00004440


	//   ....[7]....
        /*0080*/ 	.word	0x00007500


	//----- nvinfo : EIATTR_REG_RECONFIG
	.align		4
.L_396:
        /*0084*/ 	.byte	0x01, 0x54
	.zero		2


	//----- nvinfo : EIATTR_SYSCALL_OFFSETS
	.align		4
        /*0088*/ 	.byte	0x04, 0x46
        /*008a*/ 	.short	(.L_398 - .L_397)


	//   ....[0]....
.L_397:
        /*008c*/ 	.word	0x00000780


	//   ....[1]....
        /*0090*/ 	.word	0x00000870


	//   ....[2]....
        /*0094*/ 	.word	0x000009b0


	//   ....[3]....
        /*0098*/ 	.word	0x00000aa0


	//----- nvinfo : EIATTR_MBARRIER_INSTR_OFFSETS
	.align		4
.L_398:
        /*009c*/ 	.byte	0x04, 0x39
        /*009e*/ 	.short	(.L_400 - .L_399)


	//   ....[0]....
.L_399:
        /*00a0*/ 	.word	0x00000250
        /*00a4*/ 	.word	0x000000ff
        /*00a8*/ 	.word	0x00036400
        /*00ac*/ 	.short	0x0100
        /*00ae*/ 	.byte	0x06
	.zero		1


	//   ....[1]....
        /*00b0*/ 	.word	0x00000340
        /*00b4*/ 	.word	0x000000ff
        /*00b8*/ 	.word	0x00036410
        /*00bc*/ 	.short	0x0100
        /*00be*/ 	.byte	0x08
	.zero		1


	//   ....[2]....
        /*00c0*/ 	.word	0x00000350
        /*00c4*/ 	.word	0x000000ff
        /*00c8*/ 	.word	0x00036420
        /*00cc*/ 	.short	0x0100
        /*00ce*/ 	.byte	0x08
	.zero		1


	//   ....[3]....
        /*00d0*/ 	.word	0x00000360
        /*00d4*/ 	.word	0x000000ff
        /*00d8*/ 	.word	0x00036418
        /*00dc*/ 	.short	0x0100
        /*00de*/ 	.byte	0x08
	.zero		1


	//   ....[4]....
        /*00e0*/ 	.word	0x00000370
        /*00e4*/ 	.word	0x000000ff
        /*00e8*/ 	.word	0x00036428
        /*00ec*/ 	.short	0x0100
        /*00ee*/ 	.byte	0x08
	.zero		1


	//   ....[5]....
        /*00f0*/ 	.word	0x000004a0
        /*00f4*/ 	.word	0x000000ff
        /*00f8*/ 	.word	0x00036430
        /*00fc*/ 	.short	0x0100
        /*00fe*/ 	.byte	0x08
	.zero		1


	//   ....[6]....
        /*0100*/ 	.word	0x000004b0
        /*0104*/ 	.word	0x000000ff
        /*0108*/ 	.word	0x00036438
        /*010c*/ 	.short	0x0100
        /*010e*/ 	.byte	0x08
	.zero		1


	//   ....[7]....
        /*0110*/ 	.word	0x00000b60
        /*0114*/ 	.word	0x000000ff
        /*0118*/ 	.word	0x00036400
        /*011c*/ 	.short	0x010a
        /*011e*/ 	.byte	0x24
	.zero		1


	//   ....[8]....
        /*0120*/ 	.word	0x00000c40
        /*0124*/ 	.word	0x000000ff
        /*0128*/ 	.word	0x00036400
        /*012c*/ 	.short	0x010a
        /*012e*/ 	.byte	0x24
	.zero		1


	//   ....[9]....
        /*0130*/ 	.word	0x00001670
        /*0134*/ 	.word	0x00000003
        /*0138*/ 	.word	0x00036410
        /*013c*/ 	.short	0x010a
        /*013e*/ 	.byte	0x3f
	.zero		1


	//   ....[10]....
        /*0140*/ 	.word	0x000016b0
        /*0144*/ 	.word	0x00000003
        /*0148*/ 	.word	0x00036410
        /*014c*/ 	.short	0x010a
        /*014e*/ 	.byte	0x3f
	.zero		1


	//   ....[11]....
        /*0150*/ 	.word	0x00001d50
        /*0154*/ 	.word	0x000000ff
        /*0158*/ 	.word	0x00036430
        /*015c*/ 	.short	0x010a
        /*015e*/ 	.byte	0x24
	.zero		1


	//   ....[12]....
        /*0160*/ 	.word	0x00001d90
        /*0164*/ 	.word	0x000000ff
        /*0168*/ 	.word	0x00036430
        /*016c*/ 	.short	0x010a
        /*016e*/ 	.byte	0x24
	.zero		1


	//   ....[13]....
        /*0170*/ 	.word	0x00003570
        /*0174*/ 	.word	0x000000ff
        /*0178*/ 	.word	0x00000000
        /*017c*/ 	.short	0x0101
        /*017e*/ 	.byte	0x04
	.zero		1


	//   ....[14]....
        /*0180*/ 	.word	0x00003920
        /*0184*/ 	.word	0x00000003
        /*0188*/ 	.word	0x00000000
        /*018c*/ 	.short	0x0101
        /*018e*/ 	.byte	0x3f
	.zero		1


	//   ....[15]....
        /*0190*/ 	.word	0x000056b0
        /*0194*/ 	.word	0x00000000
        /*0198*/ 	.word	0x00036420
        /*019c*/ 	.short	0x010a
        /*019e*/ 	.byte	0x3f
	.zero		1


	//   ....[16]....
        /*01a0*/ 	.word	0x00005df0
        /*01a4*/ 	.word	0x00000000
        /*01a8*/ 	.word	0x00036438
        /*01ac*/ 	.short	0x010a
        /*01ae*/ 	.byte	0x3f
	.zero		1


	//   ....[17]....
        /*01b0*/ 	.word	0x00006140
        /*01b4*/ 	.word	0x00000000
        /*01b8*/ 	.word	0x00036428
        /*01bc*/ 	.short	0x010a
        /*01be*/ 	.byte	0x3f
	.zero		1


	//   ....[18]....
        /*01c0*/ 	.word	0x000063d0
        /*01c4*/ 	.word	0x00000000
        /*01c8*/ 	.word	0x00036438
        /*01cc*/ 	.short	0x010a
        /*01ce*/ 	.byte	0x3f
	.zero		1


	//   ....[19]....
        /*01d0*/ 	.word	0x000066b0
        /*01d4*/ 	.word	0x00000000
        /*01d8*/ 	.word	0x00036420
        /*01dc*/ 	.short	0x010a
        /*01de*/ 	.byte	0x3f
	.zero		1


	//   ....[20]....
        /*01e0*/ 	.word	0x000069a0
        /*01e4*/ 	.word	0x00000000
        /*01e8*/ 	.word	0x00036438
        /*01ec*/ 	.short	0x010a
        /*01ee*/ 	.byte	0x3f
	.zero		1


	//   ....[21]....
        /*01f0*/ 	.word	0x00006c90
        /*01f4*/ 	.word	0x00000000
        /*01f8*/ 	.word	0x00036428
        /*01fc*/ 	.short	0x010a
        /*01fe*/ 	.byte	0x3f
	.zero		1


	//   ....[22]....
        /*0200*/ 	.word	0x00006f40
        /*0204*/ 	.word	0x00000000
        /*0208*/ 	.word	0x00036438
        /*020c*/ 	.short	0x010a
        /*020e*/ 	.byte	0x3f
	.zero		1


	//   ....[23]....
        /*0210*/ 	.word	0x00007380
        /*0214*/ 	.word	0x00000007
        /*0218*/ 	.word	0x00000000
        /*021c*/ 	.short	0x010a
        /*021e*/ 	.byte	0x3f
	.zero		1


	//   ....[24]....
        /*0220*/ 	.word	0x00007400
        /*0224*/ 	.word	0x00000003
        /*0228*/ 	.word	0x00000000
        /*022c*/ 	.short	0x010a
        /*022e*/ 	.byte	0x3f
	.zero		1


	//   ....[25]....
        /*0230*/ 	.word	0x00007450
        /*0234*/ 	.word	0x00000009
        /*0238*/ 	.word	0x00036438
        /*023c*/ 	.short	0x010a
        /*023e*/ 	.byte	0x3f
	.zero		1


	//   ....[26]....
        /*0240*/ 	.word	0x00007540
        /*0244*/ 	.word	0x00000005
        /*0248*/ 	.word	0x00036400
        /*024c*/ 	.short	0x010a
        /*024e*/ 	.byte	0x3f
	.zero		1


	//   ....[27]....
        /*0250*/ 	.word	0x00007590
        /*0254*/ 	.word	0x00000003
        /*0258*/ 	.word	0x00036410
        /*025c*/ 	.short	0x010a
        /*025e*/ 	.byte	0x3f
	.zero		1


	//   ....[28]....
        /*0260*/ 	.word	0x000075f0
        /*0264*/ 	.word	0x0000000f
        /*0268*/ 	.word	0x00036430
        /*026c*/ 	.short	0x010a
        /*026e*/ 	.byte	0x3f
	.zero		1


	//   ....[29]....
        /*0270*/ 	.word	0x00007640
        /*0274*/ 	.word	0x00000000
        /*0278*/ 	.word	0x00036420
        /*027c*/ 	.short	0x010a
        /*027e*/ 	.byte	0x3f
	.zero		1


	//   ....[30]....
        /*0280*/ 	.word	0x00007690
        /*0284*/ 	.word	0x00000000
        /*0288*/ 	.word	0x00036438
        /*028c*/ 	.short	0x010a
        /*028e*/ 	.byte	0x3f
	.zero		1


	//   ....[31]....
        /*0290*/ 	.word	0x000076e0
        /*0294*/ 	.word	0x00000000
        /*0298*/ 	.word	0x00036428
        /*029c*/ 	.short	0x010a
        /*029e*/ 	.byte	0x3f
	.zero		1


	//   ....[32]....
        /*02a0*/ 	.word	0x00007730
        /*02a4*/ 	.word	0x00000000
        /*02a8*/ 	.word	0x00036438
        /*02ac*/ 	.short	0x010a
        /*02ae*/ 	.byte	0x3f
	.zero		1


	//   ....[33]....
        /*02b0*/ 	.word	0x00007790
        /*02b4*/ 	.word	0x00000000
        /*02b8*/ 	.word	0x00036420
        /*02bc*/ 	.short	0x010a
        /*02be*/ 	.byte	0x3f
	.zero		1


	//   ....[34]....
        /*02c0*/ 	.word	0x000077e0
        /*02c4*/ 	.word	0x00000000
        /*02c8*/ 	.word	0x00036438
        /*02cc*/ 	.short	0x010a
        /*02ce*/ 	.byte	0x3f
	.zero		1


	//   ....[35]....
        /*02d0*/ 	.word	0x00007830
        /*02d4*/ 	.word	0x00000000
        /*02d8*/ 	.word	0x00036428
        /*02dc*/ 	.short	0x010a
        /*02de*/ 	.byte	0x3f
	.zero		1


	//   ....[36]....
        /*02e0*/ 	.word	0x00007880
        /*02e4*/ 	.word	0x00000000
        /*02e8*/ 	.word	0x00036438
        /*02ec*/ 	.short	0x010a
        /*02ee*/ 	.byte	0x3f
	.zero		1


	//   ....[37]....
        /*02f0*/ 	.word	0x00007960
        /*02f4*/ 	.word	0x00000007
        /*02f8*/ 	.word	0x00000000
        /*02fc*/ 	.short	0x010a
        /*02fe*/ 	.byte	0x3f
	.zero		1


	//   ....[38]....
        /*0300*/ 	.word	0x000079b0
        /*0304*/ 	.word	0x00000003
        /*0308*/ 	.word	0x00000000
        /*030c*/ 	.short	0x010a
        /*030e*/ 	.byte	0x3f
	.zero		1


	//----- nvinfo : EIATTR_NUM_MBARRIERS
	.align		4
.L_400:
        /*0310*/ 	.byte	0x03, 0x38
        /*0312*/ 	.short	0x0007


	//----- nvinfo : EIATTR_EXIT_INSTR_OFFSETS
	.align		4
        /*0314*/ 	.byte	0x04, 0x1c
        /*0316*/ 	.short	(.L_402 - .L_401)


	//   ....[0]....
.L_401:
        /*0318*/ 	.word	0x000074a0


	//----- nvinfo : EIATTR_MAX_THREADS
	.align		4
.L_402:
        /*031c*/ 	.byte	0x04, 0x05
        /*031e*/ 	.short	(.L_404 - .L_403)
.L_403:
        /*0320*/ 	.word	0x00000200
        /*0324*/ 	.word	0x00000001
        /*0328*/ 	.word	0x00000001


	//----- nvinfo : EIATTR_CRS_STACK_SIZE
	.align		4
.L_404:
        /*032c*/ 	.byte	0x04, 0x1e
        /*032e*/ 	.short	(.L_406 - .L_405)
.L_405:
        /*0330*/ 	.word	0x00000000


	//----- nvinfo : EIATTR_CBANK_PARAM_SIZE
	.align		4
.L_406:
        /*0334*/ 	.byte	0x03, 0x19
        /*0336*/ 	.short	0x06f0


	//----- nvinfo : EIATTR_PARAM_CBANK
	.align		4
        /*0338*/ 	.byte	0x04, 0x0a
        /*033a*/ 	.short	(.L_408 - .L_407)
	.align		4
.L_407:
        /*033c*/ 	.word	index@(.nv.constant0._ZN7cutlass13device_kernelIN5flash11enable_sm90INS1_16FlashAttnBwdSm90INS1_25CollectiveMainloopBwdSm90ILi2ELi1ELi1EN4cute5tupleIJNS5_1CILi1EEES8_S8_EEENS6_IJNS7_ILi64EEENS7_ILi96EEENS7_ILi192EEEEEENS_10bfloat16_tEfNS_4arch4Sm90ELb0ELb0ELb1ELb0ELb0ELb0ELb1ELb0ELi3ELi1ELi1ELi1ELb0EEENS1_24CollectiveEpilogueBwdGQAISD_fSG_Li384ELb0ELb0EEENS1_19SingleTileSchedulerILb0ELb0ELb0ELi96EEEEEEEEEvNT_6ParamsE)
        /*0340*/ 	.short	0x0210
        /*0342*/ 	.short	0x06f0


	//----- nvinfo : EIATTR_SW_WAR
	.align		4
.L_408:
        /*0344*/ 	.byte	0x04, 0x36
        /*0346*/ 	.short	(.L_410 - .L_409)
.L_409:
        /*0348*/ 	.word	0x00000008
.L_410:


//--------------------- .nv.info._ZN7cutlass13device_kernelIN5flash11enable_sm90INS1_16FlashAttnBwdSm90INS1_25CollectiveMainloopBwdSm90ILi2ELi1ELi1EN4cute5tupleIJNS5_1CILi1EEES8_S8_EEENS6_IJNS7_ILi64EEENS7_ILi96EEENS7_ILi192EEEEEENS_10bfloat16_tEfNS_4arch4Sm90ELb0ELb0ELb1ELb0ELb1ELb0ELb1ELb0ELi3ELi1ELi1ELi1ELb0EEENS1_24CollectiveEpilogueBwdGQAISD_fSG_Li384ELb0ELb1EEENS1_19SingleTileSchedulerILb0ELb0ELb0ELi96EEEEEEEEEvNT_6ParamsE --------------------------
	.section	.nv.info._ZN7cutlass13device_kernelIN5flash11enable_sm90INS1_16FlashAttnBwdSm90INS1_25CollectiveMainloopBwdSm90ILi2ELi1ELi1EN4cute5tupleIJNS5_1CILi1EEES8_S8_EEENS6_IJNS7_ILi64EEENS7_ILi96EEENS7_ILi192EEEEEENS_10bfloat16_tEfNS_4arch4Sm90ELb0ELb0ELb1ELb0ELb1ELb0ELb1ELb0ELi3ELi1ELi1ELi1ELb0EEENS1_24CollectiveEpilogueBwdGQAISD_fSG_Li384ELb0ELb1EEENS1_19SingleTileSchedulerILb0ELb0ELb0ELi96EEEEEEEEEvNT_6ParamsE,"",@"SHT_CUDA_INFO"
	.sectionflags	@""
	.align	4


	//----- nvinfo : EIATTR_CUDA_API_VERSION
	.align		4
        /*0000*/ 	.byte	0x04, 0x37
        /*0002*/ 	.short	(.L_412 - .L_411)
.L_411:
        /*0004*/ 	.word	0x00000082


	//----- nvinfo : EIATTR_KPARAM_INFO
	.align		4
.L_412:
        /*0008*/ 	.byte	0x04, 0x17
        /*000a*/ 	.short	(.L_414 - .L_413)
.L_413:
        /*000c*/ 	.word	0x00000000
        /*0010*/ 	.short	0x0000
        /*0012*/ 	.short	0x0070
        /*0014*/ 	.byte	0x00, 0xf0, 0x01, 0x1a


	//----- nvinfo : EIATTR_SPARSE_MMA_MASK
	.align		4
.L_414:
        /*0018*/ 	.byte	0x03, 0x50
        /*001a*/ 	.short	0x0000


	//----- nvinfo : EIATTR_MAXREG_COUNT
	.align		4
        /*001c*/ 	.byte	0x03, 0x1b
        /*001e*/ 	.short	0x0080


	//----- nvinfo : EIATTR_NUM_BARRIERS
	.align		4
        /*0020*/ 	.byte	0x02, 0x4c
        /*0022*/ 	.byte	0x10
	.zero		1


	//----- nvinfo : EIATTR_EXTERNS
	.align		4
        /*0024*/ 	.byte	0x04, 0x0f
        /*0026*/ 	.short	(.L_416 - .L_415)


	//   ....[0]....
	.align		4
.L_415:
        /*0028*/ 	.word	index@(__assertfail)


	//----- nvinfo : EIATTR_MERCURY_ISA_VERSION
	.align		4
.L_416:
        /*002c*/ 	.byte	0x03, 0x5f
        /*002e*/ 	.short	0x0101


	//----- nvinfo : EIATTR_INT_WARP_WIDE_INSTR_OFFSETS
	.align		4
        /*0030*/ 	.byte	0x04, 0x31
        /*0032*/ 	.short	(.L_418 - .L_417)


	//   ....[0]....
.L_417:
        /*0034*/ 	.word	0x00000170


	//   ....[1]....
        /*0038*/ 	.word	0x00000230


	//   ....[2]....
        /*003c*/ 	.word	0x000051e0


	//   ....[3]....
        /*0040*/ 	.word	0x000057d0


	//   ....[4]....
        /*0044*/ 	.word	0x00005f30


	//----- nvinfo : EIATTR_COOP_GROUP_MASK_REGIDS
	.align		4
.L_418:
        /*0048*/ 	.byte	0x04, 0x29
        /*004a*/ 	.short	(.L_420 - .L_419)


	//   ....[0]....
.L_419:
        /*004c*/ 	.word	0xffffffff


	//   ....[1]....
        /*0050*/ 	.word	0xffffffff


	//   ....[2]....
        /*0054*/ 	.word	0xffffffff


	//   ....[3]....
        /*0058*/ 	.word	0xffffffff


	//   ....[4]....
        /*005c*/ 	.word	0xffffffff


	//   ....[5]....
        /*0060*/ 	.word	0xffffffff


	//   ....[6]....
        /*0064*/ 	.word	0xffffffff


	//   ....[7]....
        /*0068*/ 	.word	0xffffffff


	//   ....[8]....
        /*006c*/ 	.word	0xffffffff


	//   ....[9]....
        /*0070*/ 	.word	0xffffffff


	//   ....[10]....
        /*0074*/ 	.word	0xffffffff


	//   ....[11]....
        /*0078*/ 	.word	0xffffffff


	//   ....[12]....
        /*007c*/ 	.word	0xffffffff


	//   ....[13]....
        /*0080*/ 	.word	0xffffffff


	//   ....[14]....
        /*0084*/ 	.word	0xffffffff


	//   ....[15]....
        /*0088*/ 	.word	0xffffffff


	//   ....[16]....
        /*008c*/ 	.word	0xffffffff


	//   ....[17]....
        /*0090*/ 	.word	0x0500000f


	//   ....[18]....
        /*0094*/ 	.word	0x0500000f


	//   ....[19]....
        /*0098*/ 	.word	0x0500000f


	//   ....[20]....
        /*009c*/ 	.word	0x0500000f


	//   ....[21]....
        /*00a0*/ 	.word	0x0500000f


	//   ....[22]....
        /*00a4*/ 	.word	0x0500000f


	//----- nvinfo : EIATTR_COOP_GROUP_INSTR_OFFSETS
	.align		4
.L_420:
        /*00a8*/ 	.byte	0x04, 0x28
        /*00aa*/ 	.short	(.L_422 - .L_421)


	//   ....[0]....
.L_421:
        /*00ac*/ 	.word	0x00000050


	//   ....[1]....
        /*00b0*/ 	.word	0x00000180


	//   ....[2]....
        /*00b4*/ 	.word	0x00000210


	//   ....[3]....
        /*00b8*/ 	.word	0x00000390


	//   ....[4]....
        /*00bc*/ 	.word	0x000005c0


	//   ....[5]....
        /*00c0*/ 	.word	0x00000b30


	//   ....[6]....
        /*00c4*/ 	.word	0x000041d0


	//   ....[7]....
        /*00c8*/ 	.word	0x00004360


	//   ....[8]....
        /*00cc*/ 	.word	0x000045f0


	//   ....[9]....
        /*00d0*/ 	.word	0x00004780


	//   ....[10]....
        /*00d4*/ 	.word	0x000048a0


	//   ....[11]....
        /*00d8*/ 	.word	0x00004d20


	//   ....[12]....
        /*00dc*/ 	.word	0x00005110


	//   ....[13]....
        /*00e0*/ 	.word	0x00005350


	//   ....[14]....
        /*00e4*/ 	.word	0x00005700


	//   ....[15]....
        /*00e8*/ 	.word	0x000059b0


	//   ....[16]....
        /*00ec*/ 	.word	0x00005e70


	//   ....[17]....
        /*00f0*/ 	.word	0x00008140


	//   ....[18]....
        /*00f4*/ 	.word	0x000082b0


	//   ....[19]....
        /*00f8*/ 	.word	0x00008320


	//   ....[20]....
        /*00fc*/ 	.word	0x00008390


	//   ....[21]....
        /*0100*/ 	.word	0x00008400


	//   ....[22]....
        /*0104*/ 	.word	0x00008470


	//----- nvinfo : EIATTR_REG_RECONFIG
	.align		4
.L_422:
        /*0108*/ 	.byte	0x01, 0x54
	.zero		2


	//----- nvinfo : EIATTR_SYSCALL_OFFSETS
	.align		4
        /*010c*/ 	.byte	0x04, 0x46
        /*010e*/ 	.short	(.L_424 - .L_423)


	//   ....[0]....
.L_423:
        /*0110*/ 	.word	0x00000790


	//   ....[1]....
        /*0114*/ 	.word	0x00000880


	//   ....[2]....
        /*0118*/ 	.word	0x000009c0


	//   ....[3]....
        /*011c*/ 	.word	0x00000ab0


	//----- nvinfo : EIATTR_MBARRIER_INSTR_OFFSETS
	.align		4
.L_424:
        /*0120*/ 	.byte	0x04, 0x39
        /*0122*/ 	.short	(.L_426 - .L_425)


	//   ....[0]....
.L_425:
        /*0124*/ 	.word	0x00000250
        /*0128*/ 	.word	0x000000ff
        /*012c*/ 	.word	0x00036400
        /*0130*/ 	.short	0x0100
        /*0132*/ 	.byte	0x06
	.zero		1


	//   ....[1]....
        /*0134*/ 	.word	0x00000340
        /*0138*/ 	.word	0x000000ff
        /*013c*/ 	.word	0x00036410
        /*0140*/ 	.short	0x0100
        /*0142*/ 	.byte	0x08
	.zero		1


	//   ....[2]....
        /*0144*/ 	.word	0x00000350
        /*0148*/ 	.word	0x000000ff
        /*014c*/ 	.word	0x00036420
        /*0150*/ 	.short	0x0100
        /*0152*/ 	.byte	0x08
	.zero		1


	//   ....[3]....
        /*0154*/ 	.word	0x00000360
        /*0158*/ 	.word	0x000000ff
        /*015c*/ 	.word	0x00036418
        /*0160*/ 	.short	0x0100
        /*0162*/ 	.byte	0x08
	.zero		1


	//   ....[4]....
        /*0164*/ 	.word	0x00000370
        /*0168*/ 	.word	0x000000ff
        /*016c*/ 	.word	0x00036428
        /*0170*/ 	.short	0x0100
        /*0172*/ 	.byte	0x08
	.zero		1


	//   ....[5]....
        /*0174*/ 	.word	0x000004a0
        /*0178*/ 	.word	0x000000ff
        /*017c*/ 	.word	0x00036430
        /*0180*/ 	.short	0x0100
        /*0182*/ 	.byte	0x08
	.zero		1


	//   ....[6]....
        /*0184*/ 	.word	0x000004b0
        /*0188*/ 	.word	0x000000ff
        /*018c*/ 	.word	0x00036438
        /*0190*/ 	.short	0x0100
        /*0192*/ 	.byte	0x08
	.zero		1


	//   ....[7]....
        /*0194*/ 	.word	0x00000b70
        /*0198*/ 	.word	0x000000ff
        /*019c*/ 	.word	0x00036400
        /*01a0*/ 	.short	0x010a
        /*01a2*/ 	.byte	0x24
	.zero		1


	//   ....[8]....
        /*01a4*/ 	.word	0x00000c50
        /*01a8*/ 	.word	0x000000ff
        /*01ac*/ 	.word	0x00036400
        /*01b0*/ 	.short	0x010a
        /*01b2*/ 	.byte	0x24
	.zero		1


	//   ....[9]....
        /*01b4*/ 	.word	0x00001680
        /*01b8*/ 	.word	0x00000003
        /*01bc*/ 	.word	0x00036410
        /*01c0*/ 	.short	0x010a
        /*01c2*/ 	.byte	0x3f
	.zero		1


	//   ....[10]....
        /*01c4*/ 	.word	0x000016c0
        /*01c8*/ 	.word	0x00000003
        /*01cc*/ 	.word	0x00036410
        /*01d0*/ 	.short	0x010a
        /*01d2*/ 	.byte	0x3f
	.zero		1


	//   ....[11]....
        /*01d4*/ 	.word	0x00001d60
        /*01d8*/ 	.word	0x000000ff
        /*01dc*/ 	.word	0x00036430
        /*01e0*/ 	.short	0x010a
        /*01e2*/ 	.byte	0x24
	.zero		1


	//   ....[12]....
        /*01e4*/ 	.word	0x00001da0
        /*01e8*/ 	.word	0x000000ff
        /*01ec*/ 	.word	0x00036430
        /*01f0*/ 	.short	0x010a
        /*01f2*/ 	.byte	0x24
	.zero		1


	//   ....[13]....
        /*01f4*/ 	.word	0x00003580
        /*01f8*/ 	.word	0x000000ff
        /*01fc*/ 	.word	0x00000000
        /*0200*/ 	.short	0x0101
        /*0202*/ 	.byte	0x04
	.zero		1


	//   ....[14]....
        /*0204*/ 	.word	0x00003930
        /*0208*/ 	.word	0x00000003
        /*020c*/ 	.word	0x00000000
        /*0210*/ 	.short	0x0101
        /*0212*/ 	.byte	0x3f
	.zero		1


	//   ....[15]....
        /*0214*/ 	.word	0x000062f0
        /*0218*/ 	.word	0x00000000
        /*021c*/ 	.word	0x00036420
        /*0220*/ 	.short	0x010a
        /*0222*/ 	.byte	0x3f
	.zero		1


	//   ....[16]....
        /*0224*/ 	.word	0x00006a30
        /*0228*/ 	.word	0x00000000
        /*022c*/ 	.word	0x00036438
        /*0230*/ 	.short	0x010a
        /*0232*/ 	.byte	0x3f
	.zero		1


	//   ....[17]....
        /*0234*/ 	.word	0x00006d80
        /*0238*/ 	.word	0x00000000
        /*023c*/ 	.word	0x00036428
        /*0240*/ 	.short	0x010a
        /*0242*/ 	.byte	0x3f
	.zero		1


	//   ....[18]....
        /*0244*/ 	.word	0x00007010
        /*0248*/ 	.word	0x00000000
        /*024c*/ 	.word	0x00036438
        /*0250*/ 	.short	0x010a
        /*0252*/ 	.byte	0x3f
	.zero		1


	//   ....[19]....
        /*0254*/ 	.word	0x000072f0
        /*0258*/ 	.word	0x00000000
        /*025c*/ 	.word	0x00036420
        /*0260*/ 	.short	0x010a
        /*0262*/ 	.byte	0x3f
	.zero		1


	//   ....[20]....
        /*0264*/ 	.word	0x000075e0
        /*0268*/ 	.word	0x00000000
        /*026c*/ 	.word	0x00036438
        /*0270*/ 	.short	0x010a
        /*0272*/ 	.byte	0x3f
	.zero		1


	//   ....[21]....
        /*0274*/ 	.word	0x000078d0
        /*0278*/ 	.word	0x00000000
        /*027c*/ 	.word	0x00036428
        /*0280*/ 	.short	0x010a
        /*0282*/ 	.byte	0x3f
	.zero		1


	//   ....[22]....
        /*0284*/ 	.word	0x00007b80
        /*0288*/ 	.word	0x00000000
        /*028c*/ 	.word	0x00036438
        /*0290*/ 	.short	0x010a
        /*0292*/ 	.byte	0x3f
	.zero		1


	//   ....[23]....
        /*0294*/ 	.word	0x00007fc0
        /*0298*/ 	.word	0x00000007
        /*029c*/ 	.word	0x00000000
        /*02a0*/ 	.short	0x010a
        /*02a2*/ 	.byte	0x3f
	.zero		1


	//   ....[24]....
        /*02a4*/ 	.word	0x00008040
        /*02a8*/ 	.word	0x00000003
        /*02ac*/ 	.word	0x00000000
        /*02b0*/ 	.short	0x010a
        /*02b2*/ 	.byte	0x3f
	.zero		1


	//   ....[25]....
        /*02b4*/ 	.word	0x00008090
        /*02b8*/ 	.word	0x00000009
        /*02bc*/ 	.word	0x00036438
        /*02c0*/ 	.short	0x010a
        /*02c2*/ 	.byte	0x3f
	.zero		1


	//   ....[26]....
        /*02c4*/ 	.word	0x00008180
        /*02c8*/ 	.word	0x00000005
        /*02cc*/ 	.word	0x00036400
        /*02d0*/ 	.short	0x010a
        /*02d2*/ 	.byte	0x3f
	.zero		1


	//   ....[27]....
        /*02d4*/ 	.word	0x000081d0
        /*02d8*/ 	.word	0x00000003
        /*02dc*/ 	.word	0x00036410
        /*02e0*/ 	.short	0x010a
        /*02e2*/ 	.byte	0x3f
	.zero		1


	//   ....[28]....
        /*02e4*/ 	.word	0x00008230
        /*02e8*/ 	.word	0x0000000f
        /*02ec*/ 	.word	0x00036430
        /*02f0*/ 	.short	0x010a
        /*02f2*/ 	.byte	0x3f
	.zero		1


	//   ....[29]....
        /*02f4*/ 	.word	0x000084b0
        /*02f8*/ 	.word	0x00000000
        /*02fc*/ 	.word	0x00036420
        /*0300*/ 	.short	0x010a
        /*0302*/ 	.byte	0x3f
	.zero		1


	//   ....[30]....
        /*0304*/ 	.word	0x00008500
        /*0308*/ 	.word	0x00000000
        /*030c*/ 	.word	0x00036438
        /*0310*/ 	.short	0x010a
        /*0312*/ 	.byte	0x3f
	.zero		1


	//   ....[31]....
        /*0314*/ 	.word	0x00008550
        /*0318*/ 	.word	0x00000000
        /*031c*/ 	.word	0x00036428
        /*0320*/ 	.short	0x010a
        /*0322*/ 	.byte	0x3f
	.zero		1


	//   ....[32]....
        /*0324*/ 	.word	0x000085a0
        /*0328*/ 	.word	0x00000000
        /*032c*/ 	.word	0x00036438
        /*0330*/ 	.short	0x010a
        /*0332*/ 	.byte	0x3f
	.zero		1


	//   ....[33]....
        /*0334*/ 	.word	0x00008600
        /*0338*/ 	.word	0x00000000
        /*033c*/ 	.word	0x00036420
        /*0340*/ 	.short	0x010a
        /*0342*/ 	.byte	0x3f
	.zero		1


	//   ....[34]....
        /*0344*/ 	.word	0x00008650
        /*0348*/ 	.word	0x00000000
        /*034c*/ 	.word	0x00036438
        /*0350*/ 	.short	0x010a
        /*0352*/ 	.byte	0x3f
	.zero		1


	//   ....[35]....
        /*0354*/ 	.word	0x000086a0
        /*0358*/ 	.word	0x00000000
        /*035c*/ 	.word	0x00036428
        /*0360*/ 	.short	0x010a
        /*0362*/ 	.byte	0x3f
	.zero		1


	//   ....[36]....
        /*0364*/ 	.word	0x000086f0
        /*0368*/ 	.word	0x00000000
        /*036c*/ 	.word	0x00036438
        /*0370*/ 	.short	0x010a
        /*0372*/ 	.byte	0x3f
	.zero		1


	//   ....[37]....
        /*0374*/ 	.word	0x000087d0
        /*0378*/ 	.word	0x00000007
        /*037c*/ 	.word	0x00000000
        /*0380*/ 	.short	0x010a
        /*0382*/ 	.byte	0x3f
	.zero		1


	//   ....[38]....
        /*0384*/ 	.word	0x00008820
        /*0388*/ 	.word	0x00000003
        /*038c*/ 	.word	0x00000000
        /*0390*/ 	.short	0x010a
        /*0392*/ 	.byte	0x3f
	.zero		1


	//----- nvinfo : EIATTR_NUM_MBARRIERS
	.align		4
.L_426:
        /*0394*/ 	.byte	0x03, 0x38
        /*0396*/ 	.short	0x0007


	//----- nvinfo : EIATTR_EXIT_INSTR_OFFSETS
	.align		4
        /*0398*/ 	.byte	0x04, 0x1c
        /*039a*/ 	.short	(.L_428 - .L_427)


	//   ....[0]....
.L_427:
        /*039c*/ 	.word	0x000080e0


	//----- nvinfo : EIATTR_MAX_THREADS
	.align		4
.L_428:
        /*03a0*/ 	.byte	0x04, 0x05
        /*03a2*/ 	.short	(.L_430 - .L_429)
.L_429:
        /*03a4*/ 	.word	0x00000200
        /*03a8*/ 	.word	0x00000001
        /*03ac*/ 	.word	0x00000001


	//----- nvinfo : EIATTR_CRS_STACK_SIZE
	.align		4
.L_430:
        /*03b0*/ 	.byte	0x04, 0x1e
        /*03b2*/ 	.short	(.L_432 - .L_431)
.L_431:
        /*03b4*/ 	.word	0x00000000


	//----- nvinfo : EIATTR_CBANK_PARAM_SIZE
	.align		4
.L_432:
        /*03b8*/ 	.byte	0x03, 0x19
        /*03ba*/ 	.short	0x06f0


	//----- nvinfo : EIATTR_PARAM_CBANK
	.align		4
        /*03bc*/ 	.byte	0x04, 0x0a
        /*03be*/ 	.short	(.L_434 - .L_433)
	.align		4
.L_433:
        /*03c0*/ 	.word	index@(.nv.constant0._ZN7cutlass13device_kernelIN5flash11enable_sm90INS1_16FlashAttnBwdSm90INS1_25CollectiveMainloopBwdSm90ILi2ELi1ELi1EN4cute5tupleIJNS5_1CILi1EEES8_S8_EEENS6_IJNS7_ILi64EEENS7_ILi96EEENS7_ILi192EEEEEENS_10bfloat16_tEfNS_4arch4Sm90ELb0ELb0ELb1ELb0ELb1ELb0ELb1ELb0ELi3ELi1ELi1ELi1ELb0EEENS1_24CollectiveEpilogueBwdGQAISD_fSG_Li384ELb0ELb1EEENS1_19SingleTileSchedulerILb0ELb0ELb0ELi96EEEEEEEEEvNT_6ParamsE)
        /*03c4*/ 	.short	0x0210
        /*03c6*/ 	.short	0x06f0


	//----- nvinfo : EIATTR_SW_WAR
	.align		4
.L_434:
        /*03c8*/ 	.byte	0x04, 0x36
        /*03ca*/ 	.short	(.L_436 - .L_435)
.L_435:
        /*03cc*/ 	.word	0x00000008
.L_436:


//--------------------- .nv.info._ZN7cutlass13device_kernelIN5flash11enable_sm90INS1_16FlashAttnBwdSm90INS1_25CollectiveMainloopBwdSm90ILi2ELi1ELi1EN4cute5tupleIJNS5_1CILi1EEES8_S8_EEENS6_IJNS7_ILi64EEENS7_ILi96EEENS7_ILi192EEEEEENS_10bfloat16_tEfNS_4arch4Sm90ELb0ELb0ELb1ELb1ELb0ELb0ELb1ELb0ELi3ELi1ELi1ELi1ELb0EEENS1_21CollectiveEpilogueBwdISD_SE_SG_Li384ELb1ELb1ELi3EEENS1_19SingleTileSchedulerILb1ELb0ELb0ELi96EEEEEEEEEvNT_6ParamsE --------------------------
	.section	.nv.info._ZN7cutlass13device_kernelIN5flash11enable_sm90INS1_16FlashAttnBwdSm90INS1_25CollectiveMainloopBwdSm90ILi2ELi1ELi1EN4cute5tupleIJNS5_1CILi1EEES8_S8_EEENS6_IJNS7_ILi64EEENS7_ILi96EEENS7_ILi192EEEEEENS_10bfloat16_tEfNS_4arch4Sm90ELb0ELb0ELb1ELb1ELb0ELb0ELb1ELb0ELi3ELi1ELi1ELi1ELb0EEENS1_21CollectiveEpilogueBwdISD_SE_SG_Li384ELb1ELb1ELi3EEENS1_19SingleTileSchedulerILb1ELb0ELb0ELi96EEEEEEEEEvNT_6ParamsE,"",@"SHT_CUDA_INFO"
	.sectionflags	@""
	.align	4


	//----- nvinfo : EIATTR_CUDA_API_VERSION
	.align		4
        /*0000*/ 	.byte	0x04, 0x37
        /*0002*/ 	.short	(.L_438 - .L_437)
.L_437:
        /*0004*/ 	.word	0x00000082


	//----- nvinfo : EIATTR_KPARAM_INFO
	.align		4
.L_438:
        /*0008*/ 	.byte	0x04, 0x17
        /*000a*/ 	.short	(.L_440 - .L_439)
.L_439:
        /*000c*/ 	.word	0x00000000
        /*0010*/ 	.short	0x0000
        /*0012*/ 	.short	0x0070
        /*0014*/ 	.byte	0x00, 0xf0, 0x01, 0x1a


	//----- nvinfo : EIATTR_SPARSE_MMA_MASK
	.align		4
.L_440:
        /*0018*/ 	.byte	0x03, 0x50
        /*001a*/ 	.short	0x0000


	//----- nvinfo : EIATTR_MAXREG_COUNT
	.align		4
        /*001c*/ 	.byte	0x03, 0x1b
        /*001e*/ 	.short	0x0080


	//----- nvinfo : EIATTR_NUM_BARRIERS
	.align		4
        /*0020*/ 	.byte	0x02, 0x4c
        /*0022*/ 	.byte	0x10
	.zero		1


	//----- nvinfo : EIATTR_EXTERNS
	.align		4
        /*0024*/ 	.byte	0x04, 0x0f
        /*0026*/ 	.short	(.L_442 - .L_441)


	//   ....[0]....
	.align		4
.L_441:
        /*0028*/ 	.word	index@(__assertfail)


	//----- nvinfo : EIATTR_ANNOTATIONS
	.align		4
.L_442:
        /*002c*/ 	.byte	0x04, 0x55
        /*002e*/ 	.short	(.L_444 - .L_443)


	//   ....[0]....
.L_443:
        /*0030*/ 	.word	0x00000001
        /*0034*/ 	.byte	0xa0, 0x07, 0x00, 0x00, 0x01, 0x00, 0x00, 0x00, 0x80, 0x17, 0x00, 0x00, 0x01, 0x00, 0x00, 0x00
        /*0044*/ 	.byte	0xc0, 0x17, 0x00, 0x00, 0x01, 0x00, 0x00, 0x00, 0x30, 0x1b, 0x00, 0x00, 0x01, 0x00, 0x00, 0x00
        /*0054*/ 	.byte	0xe0, 0x23, 0x00, 0x00, 0x01, 0x00, 0x00, 0x00, 0xc0, 0x3c, 0x00, 0x00, 0x01, 0x00, 0x00, 0x00
        /*0064*/ 	.byte	0xc0, 0x40, 0x00, 0x00, 0x01, 0x00, 0x00, 0x00, 0xa0, 0x58, 0x00, 0x00


	//----- nvinfo : EIATTR_MERCURY_ISA_VERSION
	.align		4
.L_444:
        /*0070*/ 	.byte	0x03, 0x5f
        /*0072*/ 	.short	0x0101


	//----- nvinfo : EIATTR_INT_WARP_WIDE_INSTR_OFFSETS
	.align		4
        /*0074*/ 	.byte	0x04, 0x31
        /*0076*/ 	.short	(.L_446 - .L_445)


	//   ....[0]....
.L_445:
        /*0078*/ 	.word	0x00000180


	//   ....[1]....
        /*007c*/ 	.word	0x00000240


	//   ....[2]....
        /*0080*/ 	.word	0x000080a0


	//----- nvinfo : EIATTR_COOP_GROUP_MASK_REGIDS
	.align		4
.L_446:
        /*0084*/ 	.byte	0x04, 0x29
        /*0086*/ 	.short	(.L_448 - .L_447)


	//   ....[0]....
.L_447:
        /*0088*/ 	.word	0xffffffff


	//   ....[1]....
        /*008c*/ 	.word	0xffffffff


	//   ....[2]....
        /*0090*/ 	.word	0xffffffff


	//   ....[3]....
        /*0094*/ 	.word	0xffffffff


	//   ....[4]....
        /*0098*/ 	.word	0xffffffff


	//   ....[5]....
        /*009c*/ 	.word	0xffffffff


	//   ....[6]....
        /*00a0*/ 	.word	0xffffffff


	//   ....[7]....
        /*00a4*/ 	.word	0x0500000f


	//----- nvinfo : EIATTR_COOP_GROUP_INSTR_OFFSETS
	.align		4
.L_448:
        /*00a8*/ 	.byte	0x04, 0x28
        /*00aa*/ 	.short	(.L_450 - .L_449)


	//   ....[0]....
.L_449:
        /*00ac*/ 	.word	0x00000060


	//   ....[1]....
        /*00b0*/ 	.word	0x00000190


	//   ....[2]....
        /*00b4*/ 	.word	0x00000220


	//   ....[3]....
        /*00b8*/ 	.word	0x000003a0


	//   ....[4]....
        /*00bc*/ 	.word	0x000005e0


	//   ....[5]....
        /*00c0*/ 	.word	0x00001250


	//   ....[6]....
        /*00c4*/ 	.word	0x000069c0


	//   ....[7]....
        /*00c8*/ 	.word	0x0000a3e0


	//----- nvinfo : EIATTR_REG_RECONFIG
	.align		4
.L_450:
        /*00cc*/ 	.byte	0x01, 0x54
	.zero		2


	//----- nvinfo : EIATTR_SYSCALL_OFFSETS
	.align		4
        /*00d0*/ 	.byte	0x04, 0x46
        /*00d2*/ 	.short	(.L_452 - .L_451)


	//   ....[0]....
.L_451:
        /*00d4*/ 	.word	0x00000eb0


	//   ....[1]....
        /*00d8*/ 	.word	0x00000fa0


	//   ....[2]....
        /*00dc*/ 	.word	0x000010e0


	//   ....[3]....
        /*00e0*/ 	.word	0x000011d0


	//----- nvinfo : EIATTR_MBARRIER_INSTR_OFFSETS
	.align		4
.L_452:
        /*00e4*/ 	.byte	0x04, 0x39
        /*00e6*/ 	.short	(.L_454 - .L_453)


	//   ....[0]....
.L_453:
        /*00e8*/ 	.word	0x00000260
        /*00ec*/ 	.word	0x000000ff
        /*00f0*/ 	.word	0x00036400
        /*00f4*/ 	.short	0x0100
        /*00f6*/ 	.byte	0x06
	.zero		1


	//   ....[1]....
        /*00f8*/ 	.word	0x00000350
        /*00fc*/ 	.word	0x000000ff
        /*0100*/ 	.word	0x00036410
        /*0104*/ 	.short	0x0100
        /*0106*/ 	.byte	0x08
	.zero		1


	//   ....[2]....
        /*0108*/ 	.word	0x00000360
        /*010c*/ 	.word	0x000000ff
        /*0110*/ 	.word	0x00036420
        /*0114*/ 	.short	0x0100
        /*0116*/ 	.byte	0x08
	.zero		1


	//   ....[3]....
        /*0118*/ 	.word	0x00000370
        /*011c*/ 	.word	0x000000ff
        /*0120*/ 	.word	0x00036418
        /*0124*/ 	.short	0x0100
        /*0126*/ 	.byte	0x08
	.zero		1


	//   ....[4]....
        /*0128*/ 	.word	0x00000380
        /*012c*/ 	.word	0x000000ff
        /*0130*/ 	.word	0x00036428
        /*0134*/ 	.short	0x0100
        /*0136*/ 	.byte	0x08
	.zero		1


	//   ....[5]....
        /*0138*/ 	.word	0x000004b0
        /*013c*/ 	.word	0x000000ff
        /*0140*/ 	.word	0x00036430
        /*0144*/ 	.short	0x0100
        /*0146*/ 	.byte	0x08
	.zero		1


	//   ....[6]....
        /*0148*/ 	.word	0x000004c0
        /*014c*/ 	.word	0x000000ff
        /*0150*/ 	.word	0x00036438
        /*0154*/ 	.short	0x0100
        /*0156*/ 	.byte	0x08
	.zero		1


	//   ....[7]....
        /*0158*/ 	.word	0x00001290
        /*015c*/ 	.word	0x000000ff
        /*0160*/ 	.word	0x00036400
        /*0164*/ 	.short	0x010a
        /*0166*/ 	.byte	0x24
	.zero		1


	//   ....[8]....
        /*0168*/ 	.word	0x000013e0
        /*016c*/ 	.word	0x000000ff
        /*0170*/ 	.word	0x00036400
        /*0174*/ 	.short	0x010a
        /*0176*/ 	.byte	0x24
	.zero		1


	//   ....[9]....
        /*0178*/ 	.word	0x00001a90
        /*017c*/ 	.word	0x00000004
        /*0180*/ 	.word	0x00036410
        /*0184*/ 	.short	0x010a
        /*0186*/ 	.byte	0x3f
	.zero		1


	//   ....[10]....
        /*0188*/ 	.word	0x00001ad0
        /*018c*/ 	.word	0x00000004
        /*0190*/ 	.word	0x00036410
        /*0194*/ 	.short	0x010a
        /*0196*/ 	.byte	0x3f
	.zero		1


	//   ....[11]....
        /*0198*/ 	.word	0x00002180
        /*019c*/ 	.word	0x000000ff
        /*01a0*/ 	.word	0x00036430
        /*01a4*/ 	.short	0x010a
        /*01a6*/ 	.byte	0x24
	.zero		1


	//   ....[12]....
        /*01a8*/ 	.word	0x000023a0
        /*01ac*/ 	.word	0x000000ff
        /*01b0*/ 	.word	0x00036430
        /*01b4*/ 	.short	0x010a
        /*01b6*/ 	.byte	0x24
	.zero		1


	//   ....[13]....
        /*01b8*/ 	.word	0x000039b0
        /*01bc*/ 	.word	0x000000ff
        /*01c0*/ 	.word	0x00000000
        /*01c4*/ 	.short	0x0101
        /*01c6*/ 	.byte	0x04
	.zero		1


	//   ....[14]....
        /*01c8*/ 	.word	0x00003d30
        /*01cc*/ 	.word	0x00000004
        /*01d0*/ 	.word	0x00000000
        /*01d4*/ 	.short	0x0101
        /*01d6*/ 	.byte	0x3f
	.zero		1


	//   ....[15]....
        /*01d8*/ 	.word	0x00008580
        /*01dc*/ 	.word	0x0000000c
        /*01e0*/ 	.word	0x00036420
        /*01e4*/ 	.short	0x010a
        /*01e6*/ 	.byte	0x3f
	.zero		1


	//   ....[16]....
        /*01e8*/ 	.word	0x00008c80
        /*01ec*/ 	.word	0x0000000c
        /*01f0*/ 	.word	0x00036438
        /*01f4*/ 	.short	0x010a
        /*01f6*/ 	.byte	0x3f
	.zero		1


	//   ....[17]....
        /*01f8*/ 	.word	0x00008ff0
        /*01fc*/ 	.word	0x0000000c
        /*0200*/ 	.word	0x00036428
        /*0204*/ 	.short	0x010a
        /*0206*/ 	.byte	0x3f
	.zero		1


	//   ....[18]....
        /*0208*/ 	.word	0x000092a0
        /*020c*/ 	.word	0x0000000c
        /*0210*/ 	.word	0x00036438
        /*0214*/ 	.short	0x010a
        /*0216*/ 	.byte	0x3f
	.zero		1


	//   ....[19]....
        /*0218*/ 	.word	0x00009560
        /*021c*/ 	.word	0x0000000c
        /*0220*/ 	.word	0x00036420
        /*0224*/ 	.short	0x010a
        /*0226*/ 	.byte	0x3f
	.zero		1


	//   ....[20]....
        /*0228*/ 	.word	0x00009860
        /*022c*/ 	.word	0x0000000c
        /*0230*/ 	.word	0x00036438
        /*0234*/ 	.short	0x010a
        /*0236*/ 	.byte	0x3f
	.zero		1


	//   ....[21]....
        /*0238*/ 	.word	0x00009b60
        /*023c*/ 	.word	0x0000000c
        /*0240*/ 	.word	0x00036428
        /*0244*/ 	.short	0x010a
        /*0246*/ 	.byte	0x3f
	.zero		1


	//   ....[22]....
        /*0248*/ 	.word	0x00009e20
        /*024c*/ 	.word	0x0000000c
        /*0250*/ 	.word	0x00036438
        /*0254*/ 	.short	0x010a
        /*0256*/ 	.byte	0x3f
	.zero		1


	//   ....[23]....
        /*0258*/ 	.word	0x0000a270
        /*025c*/ 	.word	0x00000007
        /*0260*/ 	.word	0x00000000
        /*0264*/ 	.short	0x010a
        /*0266*/ 	.byte	0x3f
	.zero		1


	//   ....[24]....
        /*0268*/ 	.word	0x0000a2f0
        /*026c*/ 	.word	0x00000005
        /*0270*/ 	.word	0x00000000
        /*0274*/ 	.short	0x010a
        /*0276*/ 	.byte	0x3f
	.zero		1


	//   ....[25]....
        /*0278*/ 	.word	0x0000a340
        /*027c*/ 	.word	0x00000009
        /*0280*/ 	.word	0x00036438
        /*0284*/ 	.short	0x010a
        /*0286*/ 	.byte	0x3f
	.zero		1


	//   ....[26]....
        /*0288*/ 	.word	0x0000a420
        /*028c*/ 	.word	0x00000007
        /*0290*/ 	.word	0x00036400
        /*0294*/ 	.short	0x010a
        /*0296*/ 	.byte	0x3f
	.zero		1


	//   ....[27]....
        /*0298*/ 	.word	0x0000a470
        /*029c*/ 	.word	0x00000004
        /*02a0*/ 	.word	0x00036410
        /*02a4*/ 	.short	0x010a
        /*02a6*/ 	.byte	0x3f
	.zero		1


	//   ....[28]....
        /*02a8*/ 	.word	0x0000a4d0
        /*02ac*/ 	.word	0x00000078
        /*02b0*/ 	.word	0x00036430
        /*02b4*/ 	.short	0x010a
        /*02b6*/ 	.byte	0x3f
	.zero		1


	//   ....[29]....
        /*02b8*/ 	.word	0x0000a520
        /*02bc*/ 	.word	0x0000000c
        /*02c0*/ 	.word	0x00036420
        /*02c4*/ 	.short	0x010a
        /*02c6*/ 	.byte	0x3f
	.zero		1


	//   ....[30]....
        /*02c8*/ 	.word	0x0000a570
        /*02cc*/ 	.word	0x0000000c
        /*02d0*/ 	.word	0x00036438
        /*02d4*/ 	.short	0x010a
        /*02d6*/ 	.byte	0x3f
	.zero		1


	//   ....[31]....
        /*02d8*/ 	.word	0x0000a5c0
        /*02dc*/ 	.word	0x0000000c
        /*02e0*/ 	.word	0x00036428
        /*02e4*/ 	.short	0x010a
        /*02e6*/ 	.byte	0x3f
	.zero		1


	//   ....[32]....
        /*02e8*/ 	.word	0x0000a610
        /*02ec*/ 	.word	0x0000000c
        /*02f0*/ 	.word	0x00036438
        /*02f4*/ 	.short	0x010a
        /*02f6*/ 	.byte	0x3f
	.zero		1


	//   ....[33]....
        /*02f8*/ 	.word	0x0000a670
        /*02fc*/ 	.word	0x0000000c
        /*0300*/ 	.word	0x00036420
        /*0304*/ 	.short	0x010a
        /*0306*/ 	.byte	0x3f
	.zero		1


	//   ....[34]....
        /*0308*/ 	.word	0x0000a6c0
        /*030c*/ 	.word	0x0000000c
        /*0310*/ 	.word	0x00036438
        /*0314*/ 	.short	0x010a
        /*0316*/ 	.byte	0x3f
	.zero		1


	//   ....[35]....
        /*0318*/ 	.word	0x0000a710
        /*031c*/ 	.word	0x0000000c
        /*0320*/ 	.word	0x00036428
        /*0324*/ 	.short	0x010a
        /*0326*/ 	.byte	0x3f
	.zero		1


	//   ....[36]....
        /*0328*/ 	.word	0x0000a760
        /*032c*/ 	.word	0x0000000c
        /*0330*/ 	.word	0x00036438
        /*0334*/ 	.short	0x010a
        /*0336*/ 	.byte	0x3f
	.zero		1


	//   ....[37]....
        /*0338*/ 	.word	0x0000a830
        /*033c*/ 	.word	0x00000007
        /*0340*/ 	.word	0x00000000
        /*0344*/ 	.short	0x010a
        /*0346*/ 	.byte	0x3f
	.zero		1


	//   ....[38]....
        /*0348*/ 	.word	0x0000a880
        /*034c*/ 	.word	0x00000005
        /*0350*/ 	.word	0x00000000
        /*0354*/ 	.short	0x010a
        /*0356*/ 	.byte	0x3f
	.zero		1


	//----- nvinfo : EIATTR_NUM_MBARRIERS
	.align		4
.L_454:
        /*0358*/ 	.byte	0x03, 0x38
        /*035a*/ 	.short	0x0007


	//----- nvinfo : EIATTR_EXIT_INSTR_OFFSETS
	.align		4
        /*035c*/ 	.byte	0x04, 0x1c
        /*035e*/ 	.short	(.L_456 - .L_455)


	//   ....[0]....
.L_455:
        /*0360*/ 	.word	0x0000a390


	//----- nvinfo : EIATTR_MAX_THREADS
	.align		4
.L_456:
        /*0364*/ 	.byte	0x04, 0x05
        /*0366*/ 	.short	(.L_458 - .L_457)
.L_457:
        /*0368*/ 	.word	0x00000200
        /*036c*/ 	.word	0x00000001
        /*0370*/ 	.word	0x00000001


	//----- nvinfo : EIATTR_CRS_STACK_SIZE
	.align		4
.L_458:
        /*0374*/ 	.byte	0x04, 0x1e
        /*0376*/ 	.short	(.L_460 - .L_459)
.L_459:
        /*0378*/ 	.word	0x00000000


	//----- nvinfo : EIATTR_CBANK_PARAM_SIZE
	.align		4
.L_460:
        /*037c*/ 	.byte	0x03, 0x19
        /*037e*/ 	.short	0x06f0


	//----- nvinfo : EIATTR_PARAM_CBANK
	.align		4
        /*0380*/ 	.byte	0x04, 0x0a
        /*0382*/ 	.short	(.L_462 - .L_461)
	.align		4
.L_461:
        /*0384*/ 	.word	index@(.nv.constant0._ZN7cutlass13device_kernelIN5flash11enable_sm90INS1_16FlashAttnBwdSm90INS1_25CollectiveMainloopBwdSm90ILi2ELi1ELi1EN4cute5tupleIJNS5_1CILi1EEES8_S8_EEENS6_IJNS7_ILi64EEENS7_ILi96EEENS7_ILi192EEEEEENS_10bfloat16_tEfNS_4arch4Sm90ELb0ELb0ELb1ELb1ELb0ELb0ELb1ELb0ELi3ELi1ELi1ELi1ELb0EEENS1_21CollectiveEpilogueBwdISD_SE_SG_Li384ELb1ELb1ELi3EEENS1_19SingleTileSchedulerILb1ELb0ELb0ELi96EEEEEEEEEvNT_6ParamsE)
        /*0388*/ 	.short	0x0210
        /*038a*/ 	.short	0x06f0


	//----- nvinfo : EIATTR_SW_WAR
	.align		4
.L_462:
        /*038c*/ 	.byte	0x04, 0x36
        /*038e*/ 	.short	(.L_464 - .L_463)
.L_463:
        /*0390*/ 	.word	0x00000008
.L_464:


//--------------------- .nv.info._ZN7cutlass13device_kernelIN5flash11enable_sm90INS1_16FlashAttnBwdSm90INS1_25CollectiveMainloopBwdSm90ILi2ELi1ELi1EN4cute5tupleIJNS5_1CILi1EEES8_S8_EEENS6_IJNS7_ILi64EEENS7_ILi96EEENS7_ILi192EEEEEENS_10bfloat16_tEfNS_4arch4Sm90ELb0ELb0ELb1ELb1ELb1ELb0ELb1ELb0ELi3ELi1ELi1ELi1ELb0EEENS1_21CollectiveEpilogueBwdISD_SE_SG_Li384ELb1ELb1ELi3EEENS1_19SingleTileSchedulerILb1ELb0ELb0ELi96EEEEEEEEEvNT_6ParamsE --------------------------
	.section	.nv.info._ZN7cutlass13device_kernelIN5flash11enable_sm90INS1_16FlashAttnBwdSm90INS1_25CollectiveMainloopBwdSm90ILi2ELi1ELi1EN4cute5tupleIJNS5_1CILi1EEES8_S8_EEENS6_IJNS7_ILi64EEENS7_ILi96EEENS7_ILi192EEEEEENS_10bfloat16_tEfNS_4arch4Sm90ELb0ELb0ELb1ELb1ELb1ELb0ELb1ELb0ELi3ELi1ELi1ELi1ELb0EEENS1_21CollectiveEpilogueBwdISD_SE_SG_Li384ELb1ELb1ELi3EEENS1_19SingleTileSchedulerILb1ELb0ELb0ELi96EEEEEEEEEvNT_6ParamsE,"",@"SHT_CUDA_INFO"
	.sectionflags	@""
	.align	4


	//----- nvinfo : EIATTR_CUDA_API_VERSION
	.align		4
        /*0000*/ 	.byte	0x04, 0x37
        /*0002*/ 	.short	(.L_466 - .L_465)
.L_465:
        /*0004*/ 	.word	0x00000082


	//----- nvinfo : EIATTR_KPARAM_INFO
	.align		4
.L_466:
        /*0008*/ 	.byte	0x04, 0x17
        /*000a*/ 	.short	(.L_468 - .L_467)
.L_467:
        /*000c*/ 	.word	0x00000000
        /*0010*/ 	.short	0x0000
        /*0012*/ 	.short	0x0070
        /*0014*/ 	.byte	0x00, 0xf0, 0x01, 0x1a


	//----- nvinfo : EIATTR_SPARSE_MMA_MASK
	.align		4
.L_468:
        /*0018*/ 	.byte	0x03, 0x50
        /*001a*/ 	.short	0x0000


	//----- nvinfo : EIATTR_MAXREG_COUNT
	.align		4
        /*001c*/ 	.byte	0x03, 0x1b
        /*001e*/ 	.short	0x0080


	//----- nvinfo : EIATTR_NUM_BARRIERS
	.align		4
        /*0020*/ 	.byte	0x02, 0x4c
        /*0022*/ 	.byte	0x10
	.zero		1


	//----- nvinfo : EIATTR_EXTERNS
	.align		4
        /*0024*/ 	.byte	0x04, 0x0f
        /*0026*/ 	.short	(.L_470 - .L_469)


	//   ....[0]....
	.align		4
.L_469:
        /*0028*/ 	.word	index@(__assertfail)


	//----- nvinfo : EIATTR_ANNOTATIONS
	.align		4
.L_470:
        /*002c*/ 	.byte	0x04, 0x55
        /*002e*/ 	.short	(.L_472 - .L_471)


	//   ....[0]....
.L_471:
        /*0030*/ 	.word	0x00000001
        /*0034*/ 	.byte	0xa0, 0x07, 0x00, 0x00, 0x01, 0x00, 0x00, 0x00, 0x80, 0x17, 0x00, 0x00, 0x01, 0x00, 0x00, 0x00
        /*0044*/ 	.byte	0xc0, 0x17, 0x00, 0x00, 0x01, 0x00, 0x00, 0x00, 0x30, 0x1b, 0x00, 0x00, 0x01, 0x00, 0x00, 0x00
        /*0054*/ 	.byte	0xe0, 0x23, 0x00, 0x00, 0x01, 0x00, 0x00, 0x00, 0xc0, 0x3c, 0x00, 0x00, 0x01, 0x00, 0x00, 0x00
        /*0064*/ 	.byte	0xc0, 0x40, 0x00, 0x00, 0x01, 0x00, 0x00, 0x00, 0xa0, 0x58, 0x00, 0x00


	//----- nvinfo : EIATTR_MERCURY_ISA_VERSION
	.align		4
.L_472:
        /*0070*/ 	.byte	0x03, 0x5f
        /*0072*/ 	.short	0x0101


	//----- nvinfo : EIATTR_INT_WARP_WIDE_INSTR_OFFSETS
	.align		4
        /*0074*/ 	.byte	0x04, 0x31
        /*0076*/ 	.short	(.L_474 - .L_473)


	//   ....[0]....
.L_473:
        /*0078*/ 	.word	0x00000180


	//   ....[1]....
        /*007c*/ 	.word	0x00000240


	//   ....[2]....
        /*0080*/ 	.word	0x00007780


	//   ....[3]....
        /*0084*/ 	.word	0x00007d70


	//   ....[4]....
        /*0088*/ 	.word	0x000084d0


	//   ....[5]....
        /*008c*/ 	.word	0x00008870


	//----- nvinfo : EIATTR_COOP_GROUP_MASK_REGIDS
	.align		4
.L_474:
        /*0090*/ 	.byte	0x04, 0x29
        /*0092*/ 	.short	(.L_476 - .L_475)


	//   ....[0]....
.L_475:
        /*0094*/ 	.word	0xffffffff


	//   ....[1]....
        /*0098*/ 	.word	0xffffffff


	//   ....[2]....
        /*009c*/ 	.word	0xffffffff


	//   ....[3]....
        /*00a0*/ 	.word	0xffffffff


	//   ....[4]....
        /*00a4*/ 	.word	0xffffffff


	//   ....[5]....
        /*00a8*/ 	.word	0xffffffff


	//   ....[6]....
        /*00ac*/ 	.word	0xffffffff


	//   ....[7]....
        /*00b0*/ 	.word	0xffffffff


	//   ....[8]....
        /*00b4*/ 	.word	0xffffffff


	//   ....[9]....
        /*00b8*/ 	.word	0xffffffff


	//   ....[10]....
        /*00bc*/ 	.word	0xffffffff


	//   ....[11]....
        /*00c0*/ 	.word	0xffffffff


	//   ....[12]....
        /*00c4*/ 	.word	0xffffffff


	//   ....[13]....
        /*00c8*/ 	.word	0x0500000f


	//   ....[14]....
        /*00cc*/ 	.word	0x0500000f


	//   ....[15]....
        /*00d0*/ 	.word	0x0500000f


	//   ....[16]....
        /*00d4*/ 	.word	0x0500000f


	//----- nvinfo : EIATTR_COOP_GROUP_INSTR_OFFSETS
	.align		4
.L_476:
        /*00d8*/ 	.byte	0x04, 0x28
        /*00da*/ 	.short	(.L_478 - .L_477)


	//   ....[0]....
.L_477:
        /*00dc*/ 	.word	0x00000060


	//   ....[1]....
        /*00e0*/ 	.word	0x00000190


	//   ....[2]....
        /*00e4*/ 	.word	0x00000220


	//   ....[3]....
        /*00e8*/ 	.word	0x000003a0


	//   ....[4]....
        /*00ec*/ 	.word	0x000005e0


	//   ....[5]....
        /*00f0*/ 	.word	0x00001250


	//   ....[6]....
        /*00f4*/ 	.word	0x000069c0


	//   ....[7]....
        /*00f8*/ 	.word	0x000072c0


	//   ....[8]....
        /*00fc*/ 	.word	0x000076b0


	//   ....[9]....
        /*0100*/ 	.word	0x000078f0


	//   ....[10]....
        /*0104*/ 	.word	0x00007ca0


	//   ....[11]....
        /*0108*/ 	.word	0x00007f50


	//   ....[12]....
        /*010c*/ 	.word	0x00008410


	//   ....[13]....
        /*0110*/ 	.word	0x0000abb0


	//   ....[14]....
        /*0114*/ 	.word	0x0000ad20


	//   ....[15]....
        /*0118*/ 	.word	0x0000ad90


	//   ....[16]....
        /*011c*/ 	.word	0x0000ae00


	//----- nvinfo : EIATTR_REG_RECONFIG
	.align		4
.L_478:
        /*0120*/ 	.byte	0x01, 0x54
	.zero		2


	//----- nvinfo : EIATTR_SYSCALL_OFFSETS
	.align		4
        /*0124*/ 	.byte	0x04, 0x46
        /*0126*/ 	.short	(.L_480 - .L_479)


	//   ....[0]....
.L_479:
        /*0128*/ 	.word	0x00000eb0


	//   ....[1]....
        /*012c*/ 	.word	0x00000fa0


	//   ....[2]....
        /*0130*/ 	.word	0x000010e0


	//   ....[3]....
        /*0134*/ 	.word	0x000011d0


	//----- nvinfo : EIATTR_MBARRIER_INSTR_OFFSETS
	.align		4
.L_480:
        /*0138*/ 	.byte	0x04, 0x39
        /*013a*/ 	.short	(.L_482 - .L_481)


	//   ....[0]....
.L_481:
        /*013c*/ 	.word	0x00000260
        /*0140*/ 	.word	0x000000ff
        /*0144*/ 	.word	0x00036400
        /*0148*/ 	.short	0x0100
        /*014a*/ 	.byte	0x06
	.zero		1


	//   ....[1]....
        /*014c*/ 	.word	0x00000350
        /*0150*/ 	.word	0x000000ff
        /*0154*/ 	.word	0x00036410
        /*0158*/ 	.short	0x0100
        /*015a*/ 	.byte	0x08
	.zero		1


	//   ....[2]....
        /*015c*/ 	.word	0x00000360
        /*0160*/ 	.word	0x000000ff
        /*0164*/ 	.word	0x00036420
        /*0168*/ 	.short	0x0100
        /*016a*/ 	.byte	0x08
	.zero		1


	//   ....[3]....
        /*016c*/ 	.word	0x00000370
        /*0170*/ 	.word	0x000000ff
        /*0174*/ 	.word	0x00036418
        /*0178*/ 	.short	0x0100
        /*017a*/ 	.byte	0x08
	.zero		1


	//   ....[4]....
        /*017c*/ 	.word	0x00000380
        /*0180*/ 	.word	0x000000ff
        /*0184*/ 	.word	0x00036428
        /*0188*/ 	.short	0x0100
        /*018a*/ 	.byte	0x08
	.zero		1


	//   ....[5]....
        /*018c*/ 	.word	0x000004b0
        /*0190*/ 	.word	0x000000ff
        /*0194*/ 	.word	0x00036430
        /*0198*/ 	.short	0x0100
        /*019a*/ 	.byte	0x08
	.zero		1


	//   ....[6]....
        /*019c*/ 	.word	0x000004c0
        /*01a0*/ 	.word	0x000000ff
        /*01a4*/ 	.word	0x00036438
        /*01a8*/ 	.short	0x0100
        /*01aa*/ 	.byte	0x08
	.zero		1


	//   ....[7]....
        /*01ac*/ 	.word	0x00001290
        /*01b0*/ 	.word	0x000000ff
        /*01b4*/ 	.word	0x00036400
        /*01b8*/ 	.short	0x010a
        /*01ba*/ 	.byte	0x24
	.zero		1


	//   ....[8]....
        /*01bc*/ 	.word	0x000013e0
        /*01c0*/ 	.word	0x000000ff
        /*01c4*/ 	.word	0x00036400
        /*01c8*/ 	.short	0x010a
        /*01ca*/ 	.byte	0x24
	.zero		1


	//   ....[9]....
        /*01cc*/ 	.word	0x00001a90
        /*01d0*/ 	.word	0x00000004
        /*01d4*/ 	.word	0x00036410
        /*01d8*/ 	.short	0x010a
        /*01da*/ 	.byte	0x3f
	.zero		1


	//   ....[10]....
        /*01dc*/ 	.word	0x00001ad0
        /*01e0*/ 	.word	0x00000004
        /*01e4*/ 	.word	0x00036410
        /*01e8*/ 	.short	0x010a
        /*01ea*/ 	.byte	0x3f
	.zero		1


	//   ....[11]....
        /*01ec*/ 	.word	0x00002180
        /*01f0*/ 	.word	0x000000ff
        /*01f4*/ 	.word	0x00036430
        /*01f8*/ 	.short	0x010a
        /*01fa*/ 	.byte	0x24
	.zero		1


	//   ....[12]....
        /*01fc*/ 	.word	0x000023a0
        /*0200*/ 	.word	0x000000ff
        /*0204*/ 	.word	0x00036430
        /*0208*/ 	.short	0x010a
        /*020a*/ 	.byte	0x24
	.zero		1


	//   ....[13]....
        /*020c*/ 	.word	0x000039b0
        /*0210*/ 	.word	0x000000ff
        /*0214*/ 	.word	0x00000000
        /*0218*/ 	.short	0x0101
        /*021a*/ 	.byte	0x04
	.zero		1


	//   ....[14]....
        /*021c*/ 	.word	0x00003d30
        /*0220*/ 	.word	0x00000004
        /*0224*/ 	.word	0x00000000
        /*0228*/ 	.short	0x0101
        /*022a*/ 	.byte	0x3f
	.zero		1


	//   ....[15]....
        /*022c*/ 	.word	0x00008d50
        /*0230*/ 	.word	0x0000000c
        /*0234*/ 	.word	0x00036420
        /*0238*/ 	.short	0x010a
        /*023a*/ 	.byte	0x3f
	.zero		1


	//   ....[16]....
        /*023c*/ 	.word	0x00009450
        /*0240*/ 	.word	0x0000000c
        /*0244*/ 	.word	0x00036438
        /*0248*/ 	.short	0x010a
        /*024a*/ 	.byte	0x3f
	.zero		1


	//   ....[17]....
        /*024c*/ 	.word	0x000097c0
        /*0250*/ 	.word	0x0000000c
        /*0254*/ 	.word	0x00036428
        /*0258*/ 	.short	0x010a
        /*025a*/ 	.byte	0x3f
	.zero		1


	//   ....[18]....
        /*025c*/ 	.word	0x00009a70
        /*0260*/ 	.word	0x0000000c
        /*0264*/ 	.word	0x00036438
        /*0268*/ 	.short	0x010a
        /*026a*/ 	.byte	0x3f
	.zero		1


	//   ....[19]....
        /*026c*/ 	.word	0x00009d30
        /*0270*/ 	.word	0x0000000c
        /*0274*/ 	.word	0x00036420
        /*0278*/ 	.short	0x010a
        /*027a*/ 	.byte	0x3f
	.zero		1


	//   ....[20]....
        /*027c*/ 	.word	0x0000a030
        /*0280*/ 	.word	0x0000000c
        /*0284*/ 	.word	0x00036438
        /*0288*/ 	.short	0x010a
        /*028a*/ 	.byte	0x3f
	.zero		1


	//   ....[21]....
        /*028c*/ 	.word	0x0000a330
        /*0290*/ 	.word	0x0000000c
        /*0294*/ 	.word	0x00036428
        /*0298*/ 	.short	0x010a
        /*029a*/ 	.byte	0x3f
	.zero		1


	//   ....[22]....
        /*029c*/ 	.word	0x0000a5f0
        /*02a0*/ 	.word	0x0000000c
        /*02a4*/ 	.word	0x00036438
        /*02a8*/ 	.short	0x010a
        /*02aa*/ 	.byte	0x3f
	.zero		1


	//   ....[23]....
        /*02ac*/ 	.word	0x0000aa40
        /*02b0*/ 	.word	0x00000007
        /*02b4*/ 	.word	0x00000000
        /*02b8*/ 	.short	0x010a
        /*02ba*/ 	.byte	0x3f
	.zero		1


	//   ....[24]....
        /*02bc*/ 	.word	0x0000aac0
        /*02c0*/ 	.word	0x00000005
        /*02c4*/ 	.word	0x00000000
        /*02c8*/ 	.short	0x010a
        /*02ca*/ 	.byte	0x3f
	.zero		1


	//   ....[25]....
        /*02cc*/ 	.word	0x0000ab10
        /*02d0*/ 	.word	0x00000009
        /*02d4*/ 	.word	0x00036438
        /*02d8*/ 	.short	0x010a
        /*02da*/ 	.byte	0x3f
	.zero		1


	//   ....[26]....
        /*02dc*/ 	.word	0x0000abf0
        /*02e0*/ 	.word	0x00000007
        /*02e4*/ 	.word	0x00036400
        /*02e8*/ 	.short	0x010a
        /*02ea*/ 	.byte	0x3f
	.zero		1


	//   ....[27]....
        /*02ec*/ 	.word	0x0000ac40
        /*02f0*/ 	.word	0x00000004
        /*02f4*/ 	.word	0x00036410
        /*02f8*/ 	.short	0x010a
        /*02fa*/ 	.byte	0x3f
	.zero		1


	//   ....[28]....
        /*02fc*/ 	.word	0x0000aca0
        /*0300*/ 	.word	0x00000078
        /*0304*/ 	.word	0x00036430
        /*0308*/ 	.short	0x010a
        /*030a*/ 	.byte	0x3f
	.zero		1


	//   ....[29]....
        /*030c*/ 	.word	0x0000ae40
        /*0310*/ 	.word	0x0000000c
        /*0314*/ 	.word	0x00036420
        /*0318*/ 	.short	0x010a
        /*031a*/ 	.byte	0x3f
	.zero		1


	//   ....[30]....
        /*031c*/ 	.word	0x0000ae90
        /*0320*/ 	.word	0x0000000c
        /*0324*/ 	.word	0x00036438
        /*0328*/ 	.short	0x010a
        /*032a*/ 	.byte	0x3f
	.zero		1


	//   ....[31]....
        /*032c*/ 	.word	0x0000aee0
        /*0330*/ 	.word	0x0000000c
        /*0334*/ 	.word	0x00036428
        /*0338*/ 	.short	0x010a
        /*033a*/ 	.byte	0x3f
	.zero		1


	//   ....[32]....
        /*033c*/ 	.word	0x0000af30
        /*0340*/ 	.word	0x0000000c
        /*0344*/ 	.word	0x00036438
        /*0348*/ 	.short	0x010a
        /*034a*/ 	.byte	0x3f
	.zero		1


	//   ....[33]....
        /*034c*/ 	.word	0x0000af90
        /*0350*/ 	.word	0x0000000c
        /*0354*/ 	.word	0x00036420
        /*0358*/ 	.short	0x010a
        /*035a*/ 	.byte	0x3f
	.zero		1


	//   ....[34]....
        /*035c*/ 	.word	0x0000afe0
        /*0360*/ 	.word	0x0000000c
        /*0364*/ 	.word	0x00036438
        /*0368*/ 	.short	0x010a
        /*036a*/ 	.byte	0x3f
	.zero		1


	//   ....[35]....
        /*036c*/ 	.word	0x0000b030
        /*0370*/ 	.word	0x0000000c
        /*0374*/ 	.word	0x00036428
        /*0378*/ 	.short	0x010a
        /*037a*/ 	.byte	0x3f
	.zero		1


	//   ....[36]....
        /*037c*/ 	.word	0x0000b080
        /*0380*/ 	.word	0x0000000c
        /*0384*/ 	.word	0x00036438
        /*0388*/ 	.short	0x010a
        /*038a*/ 	.byte	0x3f
	.zero		1


	//   ....[37]....
        /*038c*/ 	.word	0x0000b150
        /*0390*/ 	.word	0x00000007
        /*0394*/ 	.word	0x00000000
        /*0398*/ 	.short	0x010a
        /*039a*/ 	.byte	0x3f
	.zero		1


	//   ....[38]....
        /*039c*/ 	.word	0x0000b1a0
        /*03a0*/ 	.word	0x00000005
        /*03a4*/ 	.word	0x00000000
        /*03a8*/ 	.short	0x010a
        /*03aa*/ 	.byte	0x3f
	.zero		1


	//----- nvinfo : EIATTR_NUM_MBARRIERS
	.align		4
.L_482:
        /*03ac*/ 	.byte	0x03, 0x38
        /*03ae*/ 	.short	0x0007


	//----- nvinfo : EIATTR_EXIT_INSTR_OFFSETS
	.align		4
        /*03b0*/ 	.byte	0x04, 0x1c
        /*03b2*/ 	.short	(.L_484 - .L_483)


	//   ....[0]....
.L_483:
        /*03b4*/ 	.word	0x0000ab60


	//----- nvinfo : EIATTR_MAX_THREADS
	.align		4
.L_484:
        /*03b8*/ 	.byte	0x04, 0x05
        /*03ba*/ 	.short	(.L_486 - .L_485)
.L_485:
        /*03bc*/ 	.word	0x00000200
        /*03c0*/ 	.word	0x00000001
        /*03c4*/ 	.word	0x00000001


	//----- nvinfo : EIATTR_CRS_STACK_SIZE
	.align		4
.L_486:
        /*03c8*/ 	.byte	0x04, 0x1e
        /*03ca*/ 	.short	(.L_488 - .L_487)
.L_487:
        /*03cc*/ 	.word	0x00000000


	//----- nvinfo : EIATTR_CBANK_PARAM_SIZE
	.align		4
.L_488:
        /*03d0*/ 	.byte	0x03, 0x19
        /*03d2*/ 	.short	0x06f0


	//----- nvinfo : EIATTR_PARAM_CBANK
	.align		4
        /*03d4*/ 	.byte	0x04, 0x0a
        /*03d6*/ 	.short	(.L_490 - .L_489)
	.align		4
.L_489:
        /*03d8*/ 	.word	index@(.nv.constant0._ZN7cutlass13device_kernelIN5flash11enable_sm90INS1_16FlashAttnBwdSm90INS1_25CollectiveMainloopBwdSm90ILi2ELi1ELi1EN4cute5tupleIJNS5_1CILi1EEES8_S8_EEENS6_IJNS7_ILi64EEENS7_ILi96EEENS7_ILi192EEEEEENS_10bfloat16_tEfNS_4arch4Sm90ELb0ELb0ELb1ELb1ELb1ELb0ELb1ELb0ELi3ELi1ELi1ELi1ELb0EEENS1_21CollectiveEpilogueBwdISD_SE_SG_Li384ELb1ELb1ELi3EEENS1_19SingleTileSchedulerILb1ELb0ELb0ELi96EEEEEEEEEvNT_6ParamsE)
        /*03dc*/ 	.short	0x0210
        /*03de*/ 	.short	0x06f0


	//----- nvinfo : EIATTR_SW_WAR
	.align		4
.L_490:
        /*03e0*/ 	.byte	0x04, 0x36
        /*03e2*/ 	.short	(.L_492 - .L_491)
.L_491:
        /*03e4*/ 	.word	0x00000008
.L_492:


//--------------------- .nv.info._ZN7cutlass13device_kernelIN5flash11enable_sm90INS1_16FlashAttnBwdSm90INS1_25CollectiveMainloopBwdSm90ILi2ELi1ELi1EN4cute5tupleIJNS5_1CILi1EEES8_S8_EEENS6_IJNS7_ILi64EEENS7_ILi96EEENS7_ILi192EEEEEENS_10bfloat16_tEfNS_4arch4Sm90ELb0ELb0ELb1ELb1ELb0ELb0ELb1ELb0ELi3ELi1ELi1ELi1ELb0EEENS1_24CollectiveEpilogueBwdGQAISD_fSG_Li384ELb1ELb0EEENS1_19SingleTileSchedulerILb1ELb0ELb0ELi96EEEEEEEEEvNT_6ParamsE --------------------------
	.section	.nv.info._ZN7cutlass13device_kernelIN5flash11enable_sm90INS1_16FlashAttnBwdSm90INS1_25CollectiveMainloopBwdSm90ILi2ELi1ELi1EN4cute5tupleIJNS5_1CILi1EEES8_S8_EEENS6_IJNS7_ILi64EEENS7_ILi96EEENS7_ILi192EEEEEENS_10bfloat16_tEfNS_4arch4Sm90ELb0ELb0ELb1ELb1ELb0ELb0ELb1ELb0ELi3ELi1ELi1ELi1ELb0EEENS1_24CollectiveEpilogueBwdGQAISD_fSG_Li384ELb1ELb0EEENS1_19SingleTileSchedulerILb1ELb0ELb0ELi96EEEEEEEEEvNT_6ParamsE,"",@"SHT_CUDA_INFO"
	.sectionflags	@""
	.align	4


	//----- nvinfo : EIATTR_CUDA_API_VERSION
	.align		4
        /*0000*/ 	.byte	0x04, 0x37
        /*0002*/ 	.short	(.L_494 - .L_493)
.L_493:
        /*0004*/ 	.word	0x00000082


	//----- nvinfo : EIATTR_KPARAM_INFO
	.align		4
.L_494:
        /*0008*/ 	.byte	0x04, 0x17
        /*000a*/ 	.short	(.L_496 - .L_495)
.L_495:
        /*000c*/ 	.word	0x00000000
        /*0010*/ 	.short	0x0000
        /*0012*/ 	.short	0x0070
        /*0014*/ 	.byte	0x00, 0xf0, 0x01, 0x1a


	//----- nvinfo : EIATTR_SPARSE_MMA_MASK
	.align		4
.L_496:
        /*0018*/ 	.byte	0x03, 0x50
        /*001a*/ 	.short	0x0000


	//----- nvinfo : EIATTR_MAXREG_COUNT
	.align		4
        /*001c*/ 	.byte	0x03, 0x1b
        /*001e*/ 	.short	0x0080


	//----- nvinfo : EIATTR_NUM_BARRIERS
	.align		4
        /*0020*/ 	.byte	0x02, 0x4c
        /*0022*/ 	.byte	0x10
	.zero		1


	//----- nvinfo : EIATTR_EXTERNS
	.align		4
        /*0024*/ 	.byte	0x04, 0x0f
        /*0026*/ 	.short	(.L_498 - .L_497)


	//   ....[0]....
	.align		4
.L_497:
        /*0028*/ 	.word	index@(__assertfail)


	//----- nvinfo : EIATTR_ANNOTATIONS
	.align		4
.L_498:
        /*002c*/ 	.byte	0x04, 0x55
        /*002e*/ 	.short	(.L_500 - .L_499)


	//   ....[0]....
.L_499:
        /*0030*/ 	.word	0x00000001
        /*0034*/ 	.byte	0xa0, 0x07, 0x00, 0x00, 0x01, 0x00, 0x00, 0x00, 0x80, 0x17, 0x00, 0x00, 0x01, 0x00, 0x00, 0x00
        /*0044*/ 	.byte	0xc0, 0x17, 0x00, 0x00, 0x01, 0x00, 0x00, 0x00, 0x30, 0x1b, 0x00, 0x00, 0x01, 0x00, 0x00, 0x00
        /*0054*/ 	.byte	0xe0, 0x23, 0x00, 0x00, 0x01, 0x00, 0x00, 0x00, 0xc0, 0x3c, 0x00, 0x00, 0x01, 0x00, 0x00, 0x00
        /*0064*/ 	.byte	0xc0, 0x40, 0x00, 0x00


	//----- nvinfo : EIATTR_MERCURY_ISA_VERSION
	.align		4
.L_500:
        /*0068*/ 	.byte	0x03, 0x5f
        /*006a*/ 	.short	0x0101


	//----- nvinfo : EIATTR_INT_WARP_WIDE_INSTR_OFFSETS
	.align		4
        /*006c*/ 	.byte	0x04, 0x31
        /*006e*/ 	.short	(.L_502 - .L_501)


	//   ....[0]....
.L_501:
        /*0070*/ 	.word	0x00000180


	//   ....[1]....
        /*0074*/ 	.word	0x00000240


	//   ....[2]....
        /*0078*/ 	.word	0x000060b0


	//----- nvinfo : EIATTR_COOP_GROUP_MASK_REGIDS
	.align		4
.L_502:
        /*007c*/ 	.byte	0x04, 0x29
        /*007e*/ 	.short	(.L_504 - .L_503)


	//   ....[0]....
.L_503:
        /*0080*/ 	.word	0xffffffff


	//   ....[1]....
        /*0084*/ 	.word	0xffffffff


	//   ....[2]....
        /*0088*/ 	.word	0xffffffff


	//   ....[3]....
        /*008c*/ 	.word	0xffffffff


	//   ....[4]....
        /*0090*/ 	.word	0xffffffff


	//   ....[5]....
        /*0094*/ 	.word	0xffffffff


	//   ....[6]....
        /*0098*/ 	.word	0xffffffff


	//   ....[7]....
        /*009c*/ 	.word	0x0500000f


	//----- nvinfo : EIATTR_COOP_GROUP_INSTR_OFFSETS
	.align		4
.L_504:
        /*00a0*/ 	.byte	0x04, 0x28
        /*00a2*/ 	.short	(.L_506 - .L_505)


	//   ....[0]....
.L_505:
        /*00a4*/ 	.word	0x00000060


	//   ....[1]....
        /*00a8*/ 	.word	0x00000190


	//   ....[2]....
        /*00ac*/ 	.word	0x00000220


	//   ....[3]....
        /*00b0*/ 	.word	0x000003a0


	//   ....[4]....
        /*00b4*/ 	.word	0x000005e0


	//   ....[5]....
        /*00b8*/ 	.word	0x00001250


	//   ....[6]....
        /*00bc*/ 	.word	0x000049d0


	//   ....[7]....
        /*00c0*/ 	.word	0x000083f0


	//----- nvinfo : EIATTR_REG_RECONFIG
	.align		4
.L_506:
        /*00c4*/ 	.byte	0x01, 0x54
	.zero		2


	//----- nvinfo : EIATTR_SYSCALL_OFFSETS
	.align		4
        /*00c8*/ 	.byte	0x04, 0x46
        /*00ca*/ 	.short	(.L_508 - .L_507)


	//   ....[0]....
.L_507:
        /*00cc*/ 	.word	0x00000eb0


	//   ....[1]....
        /*00d0*/ 	.word	0x00000fa0


	//   ....[2]....
        /*00d4*/ 	.word	0x000010e0


	//   ....[3]....
        /*00d8*/ 	.word	0x000011d0


	//----- nvinfo : EIATTR_MBARRIER_INSTR_OFFSETS
	.align		4
.L_508:
        /*00dc*/ 	.byte	0x04, 0x39
        /*00de*/ 	.short	(.L_510 - .L_509)


	//   ....[0]....
.L_509:
        /*00e0*/ 	.word	0x00000260
        /*00e4*/ 	.word	0x000000ff
        /*00e8*/ 	.word	0x00036400
        /*00ec*/ 	.short	0x0100
        /*00ee*/ 	.byte	0x06
	.zero		1


	//   ....[1]....
        /*00f0*/ 	.word	0x00000350
        /*00f4*/ 	.word	0x000000ff
        /*00f8*/ 	.word	0x00036410
        /*00fc*/ 	.short	0x0100
        /*00fe*/ 	.byte	0x08
	.zero		1


	//   ....[2]....
        /*0100*/ 	.word	0x00000360
        /*0104*/ 	.word	0x000000ff
        /*0108*/ 	.word	0x00036420
        /*010c*/ 	.short	0x0100
        /*010e*/ 	.byte	0x08
	.zero		1


	//   ....[3]....
        /*0110*/ 	.word	0x00000370
        /*0114*/ 	.word	0x000000ff
        /*0118*/ 	.word	0x00036418
        /*011c*/ 	.short	0x0100
        /*011e*/ 	.byte	0x08
	.zero		1


	//   ....[4]....
        /*0120*/ 	.word	0x00000380
        /*0124*/ 	.word	0x000000ff
        /*0128*/ 	.word	0x00036428
        /*012c*/ 	.short	0x0100
        /*012e*/ 	.byte	0x08
	.zero		1


	//   ....[5]....
        /*0130*/ 	.word	0x000004b0
        /*0134*/ 	.word	0x000000ff
        /*0138*/ 	.word	0x00036430
        /*013c*/ 	.short	0x0100
        /*013e*/ 	.byte	0x08
	.zero		1


	//   ....[6]....
        /*0140*/ 	.word	0x000004c0
        /*0144*/ 	.word	0x000000ff
        /*0148*/ 	.word	0x00036438
        /*014c*/ 	.short	0x0100
        /*014e*/ 	.byte	0x08
	.zero		1


	//   ....[7]....
        /*0150*/ 	.word	0x00001290
        /*0154*/ 	.word	0x000000ff
        /*0158*/ 	.word	0x00036400
        /*015c*/ 	.short	0x010a
        /*015e*/ 	.byte	0x24
	.zero		1


	//   ....[8]....
        /*0160*/ 	.word	0x000013e0
        /*0164*/ 	.word	0x000000ff
        /*0168*/ 	.word	0x00036400
        /*016c*/ 	.short	0x010a
        /*016e*/ 	.byte	0x24
	.zero		1


	//   ....[9]....
        /*0170*/ 	.word	0x00001a90
        /*0174*/ 	.word	0x00000004
        /*0178*/ 	.word	0x00036410
        /*017c*/ 	.short	0x010a
        /*017e*/ 	.byte	0x3f
	.zero		1


	//   ....[10]....
        /*0180*/ 	.word	0x00001ad0
        /*0184*/ 	.word	0x00000004
        /*0188*/ 	.word	0x00036410
        /*018c*/ 	.short	0x010a
        /*018e*/ 	.byte	0x3f
	.zero		1


	//   ....[11]....
        /*0190*/ 	.word	0x00002180
        /*0194*/ 	.word	0x000000ff
        /*0198*/ 	.word	0x00036430
        /*019c*/ 	.short	0x010a
        /*019e*/ 	.byte	0x24
	.zero		1


	//   ....[12]....
        /*01a0*/ 	.word	0x000023a0
        /*01a4*/ 	.word	0x000000ff
        /*01a8*/ 	.word	0x00036430
        /*01ac*/ 	.short	0x010a
        /*01ae*/ 	.byte	0x24
	.zero		1


	//   ....[13]....
        /*01b0*/ 	.word	0x000039b0
        /*01b4*/ 	.word	0x000000ff
        /*01b8*/ 	.word	0x00000000
        /*01bc*/ 	.short	0x0101
        /*01be*/ 	.byte	0x04
	.zero		1


	//   ....[14]....
        /*01c0*/ 	.word	0x00003d30
        /*01c4*/ 	.word	0x00000004
        /*01c8*/ 	.word	0x00000000
        /*01cc*/ 	.short	0x0101
        /*01ce*/ 	.byte	0x3f
	.zero		1


	//   ....[15]....
        /*01d0*/ 	.word	0x00006590
        /*01d4*/ 	.word	0x0000000c
        /*01d8*/ 	.word	0x00036420
        /*01dc*/ 	.short	0x010a
        /*01de*/ 	.byte	0x3f
	.zero		1


	//   ....[16]....
        /*01e0*/ 	.word	0x00006c90
        /*01e4*/ 	.word	0x0000000c
        /*01e8*/ 	.word	0x00036438
        /*01ec*/ 	.short	0x010a
        /*01ee*/ 	.byte	0x3f
	.zero		1


	//   ....[17]....
        /*01f0*/ 	.word	0x00007000
        /*01f4*/ 	.word	0x0000000c
        /*01f8*/ 	.word	0x00036428
        /*01fc*/ 	.short	0x010a
        /*01fe*/ 	.byte	0x3f
	.zero		1


	//   ....[18]....
        /*0200*/ 	.word	0x000072b0
        /*0204*/ 	.word	0x0000000c
        /*0208*/ 	.word	0x00036438
        /*020c*/ 	.short	0x010a
        /*020e*/ 	.byte	0x3f
	.zero		1


	//   ....[19]....
        /*0210*/ 	.word	0x00007570
        /*0214*/ 	.word	0x0000000c
        /*0218*/ 	.word	0x00036420
        /*021c*/ 	.short	0x010a
        /*021e*/ 	.byte	0x3f
	.zero		1


	//   ....[20]....
        /*0220*/ 	.word	0x00007870
        /*0224*/ 	.word	0x0000000c
        /*0228*/ 	.word	0x00036438
        /*022c*/ 	.short	0x010a
        /*022e*/ 	.byte	0x3f
	.zero		1


	//   ....[21]....
        /*0230*/ 	.word	0x00007b70
        /*0234*/ 	.word	0x0000000c
        /*0238*/ 	.word	0x00036428
        /*023c*/ 	.short	0x010a
        /*023e*/ 	.byte	0x3f
	.zero		1


	//   ....[22]....
        /*0240*/ 	.word	0x00007e30
        /*0244*/ 	.word	0x0000000c
        /*0248*/ 	.word	0x00036438
        /*024c*/ 	.short	0x010a
        /*024e*/ 	.byte	0x3f
	.zero		1


	//   ....[23]....
        /*0250*/ 	.word	0x00008280
        /*0254*/ 	.word	0x00000007
        /*0258*/ 	.word	0x00000000
        /*025c*/ 	.short	0x010a
        /*025e*/ 	.byte	0x3f
	.zero		1


	//   ....[24]....
        /*0260*/ 	.word	0x00008300
        /*0264*/ 	.word	0x00000005
        /*0268*/ 	.word	0x00000000
        /*026c*/ 	.short	0x010a
        /*026e*/ 	.byte	0x3f
	.zero		1


	//   ....[25]....
        /*0270*/ 	.word	0x00008350
        /*0274*/ 	.word	0x00000009
        /*0278*/ 	.word	0x00036438
        /*027c*/ 	.short	0x010a
        /*027e*/ 	.byte	0x3f
	.zero		1


	//   ....[26]....
        /*0280*/ 	.word	0x00008430
        /*0284*/ 	.word	0x00000007
        /*0288*/ 	.word	0x00036400
        /*028c*/ 	.short	0x010a
        /*028e*/ 	.byte	0x3f
	.zero		1


	//   ....[27]....
        /*0290*/ 	.word	0x00008480
        /*0294*/ 	.word	0x00000004
        /*0298*/ 	.word	0x00036410
        /*029c*/ 	.short	0x010a
        /*029e*/ 	.byte	0x3f
	.zero		1


	//   ....[28]....
        /*02a0*/ 	.word	0x000084e0
        /*02a4*/ 	.word	0x00000078
        /*02a8*/ 	.word	0x00036430
        /*02ac*/ 	.short	0x010a
        /*02ae*/ 	.byte	0x3f
	.zero		1


	//   ....[29]....
        /*02b0*/ 	.word	0x00008530
        /*02b4*/ 	.word	0x0000000c
        /*02b8*/ 	.word	0x00036420
        /*02bc*/ 	.short	0x010a
        /*02be*/ 	.byte	0x3f
	.zero		1


	//   ....[30]....
        /*02c0*/ 	.word	0x00008580
        /*02c4*/ 	.word	0x0000000c
        /*02c8*/ 	.word	0x00036438
        /*02cc*/ 	.short	0x010a
        /*02ce*/ 	.byte	0x3f
	.zero		1


	//   ....[31]....
        /*02d0*/ 	.word	0x000085d0
        /*02d4*/ 	.word	0x0000000c
        /*02d8*/ 	.word	0x00036428
        /*02dc*/ 	.short	0x010a
        /*02de*/ 	.byte	0x3f
	.zero		1


	//   ....[32]....
        /*02e0*/ 	.word	0x00008620
        /*02e4*/ 	.word	0x0000000c
        /*02e8*/ 	.word	0x00036438
        /*02ec*/ 	.short	0x010a
        /*02ee*/ 	.byte	0x3f
	.zero		1


	//   ....[33]....
        /*02f0*/ 	.word	0x00008680
        /*02f4*/ 	.word	0x0000000c
        /*02f8*/ 	.word	0x00036420
        /*02fc*/ 	.short	0x010a
        /*02fe*/ 	.byte	0x3f
	.zero		1


	//   ....[34]....
        /*0300*/ 	.word	0x000086d0
        /*0304*/ 	.word	0x0000000c
        /*0308*/ 	.word	0x00036438
        /*030c*/ 	.short	0x010a
        /*030e*/ 	.byte	0x3f
	.zero		1


	//   ....[35]....
        /*0310*/ 	.word	0x00008720
        /*0314*/ 	.word	0x0000000c
        /*0318*/ 	.word	0x00036428
        /*031c*/ 	.short	0x010a
        /*031e*/ 	.byte	0x3f
	.zero		1


	//   ....[36]....
        /*0320*/ 	.word	0x00008770
        /*0324*/ 	.word	0x0000000c
        /*0328*/ 	.word	0x00036438
        /*032c*/ 	.short	0x010a
        /*032e*/ 	.byte	0x3f
	.zero		1


	//   ....[37]....
        /*0330*/ 	.word	0x00008840
        /*0334*/ 	.word	0x00000007
        /*0338*/ 	.word	0x00000000
        /*033c*/ 	.short	0x010a
        /*033e*/ 	.byte	0x3f
	.zero		1


	//   ....[38]....
        /*0340*/ 	.word	0x00008890
        /*0344*/ 	.word	0x00000005
        /*0348*/ 	.word	0x00000000
        /*034c*/ 	.short	0x010a
        /*034e*/ 	.byte	0x3f
	.zero		1


	//----- nvinfo : EIATTR_NUM_MBARRIERS
	.align		4
.L_510:
        /*0350*/ 	.byte	0x03, 0x38
        /*0352*/ 	.short	0x0007


	//----- nvinfo : EIATTR_EXIT_INSTR_OFFSETS
	.align		4
        /*0354*/ 	.byte	0x04, 0x1c
        /*0356*/ 	.short	(.L_512 - .L_511)


	//   ....[0]....
.L_511:
        /*0358*/ 	.word	0x000083a0


	//----- nvinfo : EIATTR_MAX_THREADS
	.align		4
.L_512:
        /*035c*/ 	.byte	0x04, 0x05
        /*035e*/ 	.short	(.L_514 - .L_513)
.L_513:
        /*0360*/ 	.word	0x00000200
        /*0364*/ 	.word	0x00000001
        /*0368*/ 	.word	0x00000001


	//----- nvinfo : EIATTR_CRS_STACK_SIZE
	.align		4
.L_514:
        /*036c*/ 	.byte	0x04, 0x1e
        /*036e*/ 	.short	(.L_516 - .L_515)
.L_515:
        /*0370*/ 	.word	0x00000000


	//----- nvinfo : EIATTR_CBANK_PARAM_SIZE
	.align		4
.L_516:
        /*0374*/ 	.byte	0x03, 0x19
        /*0376*/ 	.short	0x06f0


	//----- nvinfo : EIATTR_PARAM_CBANK
	.align		4
        /*0378*/ 	.byte	0x04, 0x0a
        /*037a*/ 	.short	(.L_518 - .L_517)
	.align		4
.L_517:
        /*037c*/ 	.word	index@(.nv.constant0._ZN7cutlass13device_kernelIN5flash11enable_sm90INS1_16FlashAttnBwdSm90INS1_25CollectiveMainloopBwdSm90ILi2ELi1ELi1EN4cute5tupleIJNS5_1CILi1EEES8_S8_EEENS6_IJNS7_ILi64EEENS7_ILi96EEENS7_ILi192EEEEEENS_10bfloat16_tEfNS_4arch4Sm90ELb0ELb0ELb1ELb1ELb0ELb0ELb1ELb0ELi3ELi1ELi1ELi1ELb0EEENS1_24CollectiveEpilogueBwdGQAISD_fSG_Li384ELb1ELb0EEENS1_19SingleTileSchedulerILb1ELb0ELb0ELi96EEEEEEEEEvNT_6ParamsE)
        /*0380*/ 	.short	0x0210
        /*0382*/ 	.short	0x06f0


	//----- nvinfo : EIATTR_SW_WAR
	.align		4
.L_518:
        /*0384*/ 	.byte	0x04, 0x36
        /*0386*/ 	.short	(.L_520 - .L_519)
.L_519:
        /*0388*/ 	.word	0x00000008
.L_520:


//--------------------- .nv.info._ZN7cutlass13device_kernelIN5flash11enable_sm90INS1_16FlashAttnBwdSm90INS1_25CollectiveMainloopBwdSm90ILi2ELi1ELi1EN4cute5tupleIJNS5_1CILi1EEES8_S8_EEENS6_IJNS7_ILi64EEENS7_ILi96EEENS7_ILi192EEEEEENS_10bfloat16_tEfNS_4arch4Sm90ELb0ELb0ELb1ELb1ELb1ELb0ELb1ELb0ELi3ELi1ELi1ELi1ELb0EEENS1_24CollectiveEpilogueBwdGQAISD_fSG_Li384ELb1ELb1EEENS1_19SingleTileSchedulerILb1ELb0ELb0ELi96EEEEEEEEEvNT_6ParamsE --------------------------
	.section	.nv.info._ZN7cutlass13device_kernelIN5flash11enable_sm90INS1_16FlashAttnBwdSm90INS1_25CollectiveMainloopBwdSm90ILi2ELi1ELi1EN4cute5tupleIJNS5_1CILi1EEES8_S8_EEENS6_IJNS7_ILi64EEENS7_ILi96EEENS7_ILi192EEEEEENS_10bfloat16_tEfNS_4arch4Sm90ELb0ELb0ELb1ELb1ELb1ELb0ELb1ELb0ELi3ELi1ELi1ELi1ELb0EEENS1_24CollectiveEpilogueBwdGQAISD_fSG_Li384ELb1ELb1EEENS1_19SingleTileSchedulerILb1ELb0ELb0ELi96EEEEEEEEEvNT_6ParamsE,"",@"SHT_CUDA_INFO"
	.sectionflags	@""
	.align	4


	//----- nvinfo : EIATTR_CUDA_API_VERSION
	.align		4
        /*0000*/ 	.byte	0x04, 0x37
        /*0002*/ 	.short	(.L_522 - .L_521)
.L_521:
        /*0004*/ 	.word	0x00000082


	//----- nvinfo : EIATTR_KPARAM_INFO
	.align		4
.L_522:
        /*0008*/ 	.byte	0x04, 0x17
        /*000a*/ 	.short	(.L_524 - .L_523)
.L_523:
        /*000c*/ 	.word	0x00000000
        /*0010*/ 	.short	0x0000
        /*0012*/ 	.short	0x0070
        /*0014*/ 	.byte	0x00, 0xf0, 0x01, 0x1a


	//----- nvinfo : EIATTR_SPARSE_MMA_MASK
	.align		4
.L_524:
        /*0018*/ 	.byte	0x03, 0x50
        /*001a*/ 	.short	0x0000


	//----- nvinfo : EIATTR_MAXREG_COUNT
	.align		4
        /*001c*/ 	.byte	0x03, 0x1b
        /*001e*/ 	.short	0x0080


	//----- nvinfo : EIATTR_NUM_BARRIERS
	.align		4
        /*0020*/ 	.byte	0x02, 0x4c
        /*0022*/ 	.byte	0x10
	.zero		1


	//----- nvinfo : EIATTR_EXTERNS
	.align		4
        /*0024*/ 	.byte	0x04, 0x0f
        /*0026*/ 	.short	(.L_526 - .L_525)


	//   ....[0]....
	.align		4
.L_525:
        /*0028*/ 	.word	index@(__assertfail)


	//----- nvinfo : EIATTR_ANNOTATIONS
	.align		4
.L_526:
        /*002c*/ 	.byte	0x04, 0x55
        /*002e*/ 	.short	(.L_528 - .L_527)


	//   ....[0]....
.L_527:
        /*0030*/ 	.word	0x00000001
        /*0034*/ 	.byte	0xa0, 0x07, 0x00, 0x00, 0x01, 0x00, 0x00, 0x00, 0x80, 0x17, 0x00, 0x00, 0x01, 0x00, 0x00, 0x00
        /*0044*/ 	.byte	0xc0, 0x17, 0x00, 0x00, 0x01, 0x00, 0x00, 0x00, 0x30, 0x1b, 0x00, 0x00, 0x01, 0x00, 0x00, 0x00
        /*0054*/ 	.byte	0xe0, 0x23, 0x00, 0x00, 0x01, 0x00, 0x00, 0x00, 0xc0, 0x3c, 0x00, 0x00, 0x01, 0x00, 0x00, 0x00
        /*0064*/ 	.byte	0xc0, 0x40, 0x00, 0x00


	//----- nvinfo : EIATTR_MERCURY_ISA_VERSION
	.align		4
.L_528:
        /*0068*/ 	.byte	0x03, 0x5f
        /*006a*/ 	.short	0x0101


	//----- nvinfo : EIATTR_INT_WARP_WIDE_INSTR_OFFSETS
	.align		4
        /*006c*/ 	.byte	0x04, 0x31
        /*006e*/ 	.short	(.L_530 - .L_529)


	//   ....[0]....
.L_529:
        /*0070*/ 	.word	0x00000180


	//   ....[1]....
        /*0074*/ 	.word	0x00000240


	//   ....[2]....
        /*0078*/ 	.word	0x00005c20


	//   ....[3]....
        /*007c*/ 	.word	0x00006210


	//   ....[4]....
        /*0080*/ 	.word	0x00006970


	//   ....[5]....
        /*0084*/ 	.word	0x00006d10


	//----- nvinfo : EIATTR_COOP_GROUP_MASK_REGIDS
	.align		4
.L_530:
        /*0088*/ 	.byte	0x04, 0x29
        /*008a*/ 	.short	(.L_532 - .L_531)


	//   ....[0]....
.L_531:
        /*008c*/ 	.word	0xffffffff


	//   ....[1]....
        /*0090*/ 	.word	0xffffffff


	//   ....[2]....
        /*0094*/ 	.word	0xffffffff


	//   ....[3]....
        /*0098*/ 	.word	0xffffffff


	//   ....[4]....
        /*009c*/ 	.word	0xffffffff


	//   ....[5]....
        /*00a0*/ 	.word	0xffffffff


	//   ....[6]....
        /*00a4*/ 	.word	0xffffffff


	//   ....[7]....
        /*00a8*/ 	.word	0xffffffff


	//   ....[8]....
        /*00ac*/ 	.word	0xffffffff


	//   ....[9]....
        /*00b0*/ 	.word	0xffffffff


	//   ....[10]....
        /*00b4*/ 	.word	0xffffffff


	//   ....[11]....
        /*00b8*/ 	.word	0xffffffff


	//   ....[12]....
        /*00bc*/ 	.word	0xffffffff


	//   ....[13]....
        /*00c0*/ 	.word	0xffffffff


	//   ....[14]....
        /*00c4*/ 	.word	0xffffffff


	//   ....[15]....
        /*00c8*/ 	.word	0xffffffff


	//   ....[16]....
        /*00cc*/ 	.word	0xffffffff


	//   ....[17]....
        /*00d0*/ 	.word	0x0500000f


	//   ....[18]....
        /*00d4*/ 	.word	0x0500000f


	//   ....[19]....
        /*00d8*/ 	.word	0x0500000f


	//   ....[20]....
        /*00dc*/ 	.word	0x0500000f


	//   ....[21]....
        /*00e0*/ 	.word	0x0500000f


	//   ....[22]....
        /*00e4*/ 	.word	0x0500000f


	//----- nvinfo : EIATTR_COOP_GROUP_INSTR_OFFSETS
	.align		4
.L_532:
        /*00e8*/ 	.byte	0x04, 0x28
        /*00ea*/ 	.short	(.L_534 - .L_533)


	//   ....[0]....
.L_533:
        /*00ec*/ 	.word	0x00000060


	//   ....[1]....
        /*00f0*/ 	.word	0x00000190


	//   ....[2]....
        /*00f4*/ 	.word	0x00000220


	//   ....[3]....
        /*00f8*/ 	.word	0x000003a0


	//   ....[4]....
        /*00fc*/ 	.word	0x000005e0


	//   ....[5]....
        /*0100*/ 	.word	0x00001250


	//   ....[6]....
        /*0104*/ 	.word	0x000047a0


	//   ....[7]....
        /*0108*/ 	.word	0x00004930


	//   ....[8]....
        /*010c*/ 	.word	0x00004bc0


	//   ....[9]....
        /*0110*/ 	.word	0x00004d50


	//   ....[10]....
        /*0114*/ 	.word	0x00004e60


	//   ....[11]....
        /*0118*/ 	.word	0x00005760


	//   ....[12]....
        /*011c*/ 	.word	0x00005b50


	//   ....[13]....
        /*0120*/ 	.word	0x00005d90


	//   ....[14]....
        /*0124*/ 	.word	0x00006140


	//   ....[15]....
        /*0128*/ 	.word	0x000063f0


	//   ....[16]....
        /*012c*/ 	.word	0x000068b0


	//   ....[17]....
        /*0130*/ 	.word	0x00009050


	//   ....[18]....
        /*0134*/ 	.word	0x000091c0


	//   ....[19]....
        /*0138*/ 	.word	0x00009230


	//   ....[20]....
        /*013c*/ 	.word	0x000092a0


	//   ....[21]....
        /*0140*/ 	.word	0x00009310


	//   ....[22]....
        /*0144*/ 	.word	0x00009380


	//----- nvinfo : EIATTR_REG_RECONFIG
	.align		4
.L_534:
        /*0148*/ 	.byte	0x01, 0x54
	.zero		2


	//----- nvinfo : EIATTR_SYSCALL_OFFSETS
	.align		4
        /*014c*/ 	.byte	0x04, 0x46
        /*014e*/ 	.short	(.L_536 - .L_535)


	//   ....[0]....
.L_535:
        /*0150*/ 	.word	0x00000eb0


	//   ....[1]....
        /*0154*/ 	.word	0x00000fa0


	//   ....[2]....
        /*0158*/ 	.word	0x000010e0


	//   ....[3]....
        /*015c*/ 	.word	0x000011d0


	//----- nvinfo : EIATTR_MBARRIER_INSTR_OFFSETS
	.align		4
.L_536:
        /*0160*/ 	.byte	0x04, 0x39
        /*0162*/ 	.short	(.L_538 - .L_537)


	//   ....[0]....
.L_537:
        /*0164*/ 	.word	0x00000260
        /*0168*/ 	.word	0x000000ff
        /*016c*/ 	.word	0x00036400
        /*0170*/ 	.short	0x0100
        /*0172*/ 	.byte	0x06
	.zero		1


	//   ....[1]....
        /*0174*/ 	.word	0x00000350
        /*0178*/ 	.word	0x000000ff
        /*017c*/ 	.word	0x00036410
        /*0180*/ 	.short	0x0100
        /*0182*/ 	.byte	0x08
	.zero		1


	//   ....[2]....
        /*0184*/ 	.word	0x00000360
        /*0188*/ 	.word	0x000000ff
        /*018c*/ 	.word	0x00036420
        /*0190*/ 	.short	0x0100
        /*0192*/ 	.byte	0x08
	.zero		1


	//   ....[3]....
        /*0194*/ 	.word	0x00000370
        /*0198*/ 	.word	0x000000ff
        /*019c*/ 	.word	0x00036418
        /*01a0*/ 	.short	0x0100
        /*01a2*/ 	.byte	0x08
	.zero		1


	//   ....[4]....
        /*01a4*/ 	.word	0x00000380
        /*01a8*/ 	.word	0x000000ff
        /*01ac*/ 	.word	0x00036428
        /*01b0*/ 	.short	0x0100
        /*01b2*/ 	.byte	0x08
	.zero		1


	//   ....[5]....
        /*01b4*/ 	.word	0x000004b0
        /*01b8*/ 	.word	0x000000ff
        /*01bc*/ 	.word	0x00036430
        /*01c0*/ 	.short	0x0100
        /*01c2*/ 	.byte	0x08
	.zero		1


	//   ....[6]....
        /*01c4*/ 	.word	0x000004c0
        /*01c8*/ 	.word	0x000000ff
        /*01cc*/ 	.word	0x00036438
        /*01d0*/ 	.short	0x0100
        /*01d2*/ 	.byte	0x08
	.zero		1


	//   ....[7]....
        /*01d4*/ 	.word	0x00001290
        /*01d8*/ 	.word	0x000000ff
        /*01dc*/ 	.word	0x00036400
        /*01e0*/ 	.short	0x010a
        /*01e2*/ 	.byte	0x24
	.zero		1


	//   ....[8]....
        /*01e4*/ 	.word	0x000013e0
        /*01e8*/ 	.word	0x000000ff
        /*01ec*/ 	.word	0x00036400
        /*01f0*/ 	.short	0x010a
        /*01f2*/ 	.byte	0x24
	.zero		1


	//   ....[9]....
        /*01f4*/ 	.word	0x00001a90
        /*01f8*/ 	.word	0x00000004
        /*01fc*/ 	.word	0x00036410
        /*0200*/ 	.short	0x010a
        /*0202*/ 	.byte	0x3f
	.zero		1


	//   ....[10]....
        /*0204*/ 	.word	0x00001ad0
        /*0208*/ 	.word	0x00000004
        /*020c*/ 	.word	0x00036410
        /*0210*/ 	.short	0x010a
        /*0212*/ 	.byte	0x3f
	.zero		1


	//   ....[11]....
        /*0214*/ 	.word	0x00002180
        /*0218*/ 	.word	0x000000ff
        /*021c*/ 	.word	0x00036430
        /*0220*/ 	.short	0x010a
        /*0222*/ 	.byte	0x24
	.zero		1


	//   ....[12]....
        /*0224*/ 	.word	0x000023a0
        /*0228*/ 	.word	0x000000ff
        /*022c*/ 	.word	0x00036430
        /*0230*/ 	.short	0x010a
        /*0232*/ 	.byte	0x24
	.zero		1


	//   ....[13]....
        /*0234*/ 	.word	0x000039b0
        /*0238*/ 	.word	0x000000ff
        /*023c*/ 	.word	0x00000000
        /*0240*/ 	.short	0x0101
        /*0242*/ 	.byte	0x04
	.zero		1


	//   ....[14]....
        /*0244*/ 	.word	0x00003d30
        /*0248*/ 	.word	0x00000004
        /*024c*/ 	.word	0x00000000
        /*0250*/ 	.short	0x0101
        /*0252*/ 	.byte	0x3f
	.zero		1


	//   ....[15]....
        /*0254*/ 	.word	0x000071f0
        /*0258*/ 	.word	0x0000000c
        /*025c*/ 	.word	0x00036420
        /*0260*/ 	.short	0x010a
        /*0262*/ 	.byte	0x3f
	.zero		1


	//   ....[16]....
        /*0264*/ 	.word	0x000078f0
        /*0268*/ 	.word	0x0000000c
        /*026c*/ 	.word	0x00036438
        /*0270*/ 	.short	0x010a
        /*0272*/ 	.byte	0x3f
	.zero		1


	//   ....[17]....
        /*0274*/ 	.word	0x00007c60
        /*0278*/ 	.word	0x0000000c
        /*027c*/ 	.word	0x00036428
        /*0280*/ 	.short	0x010a
        /*0282*/ 	.byte	0x3f
	.zero		1


	//   ....[18]....
        /*0284*/ 	.word	0x00007f10
        /*0288*/ 	.word	0x0000000c
        /*028c*/ 	.word	0x00036438
        /*0290*/ 	.short	0x010a
        /*0292*/ 	.byte	0x3f
	.zero		1


	//   ....[19]....
        /*0294*/ 	.word	0x000081d0
        /*0298*/ 	.word	0x0000000c
        /*029c*/ 	.word	0x00036420
        /*02a0*/ 	.short	0x010a
        /*02a2*/ 	.byte	0x3f
	.zero		1


	//   ....[20]....
        /*02a4*/ 	.word	0x000084d0
        /*02a8*/ 	.word	0x0000000c
        /*02ac*/ 	.word	0x00036438
        /*02b0*/ 	.short	0x010a
        /*02b2*/ 	.byte	0x3f
	.zero		1


	//   ....[21]....
        /*02b4*/ 	.word	0x000087d0
        /*02b8*/ 	.word	0x0000000c
        /*02bc*/ 	.word	0x00036428
        /*02c0*/ 	.short	0x010a
        /*02c2*/ 	.byte	0x3f
	.zero		1


	//   ....[22]....
        /*02c4*/ 	.word	0x00008a90
        /*02c8*/ 	.word	0x0000000c
        /*02cc*/ 	.word	0x00036438
        /*02d0*/ 	.short	0x010a
        /*02d2*/ 	.byte	0x3f
	.zero		1


	//   ....[23]....
        /*02d4*/ 	.word	0x00008ee0
        /*02d8*/ 	.word	0x00000007
        /*02dc*/ 	.word	0x00000000
        /*02e0*/ 	.short	0x010a
        /*02e2*/ 	.byte	0x3f
	.zero		1


	//   ....[24]....
        /*02e4*/ 	.word	0x00008f60
        /*02e8*/ 	.word	0x00000005
        /*02ec*/ 	.word	0x00000000
        /*02f0*/ 	.short	0x010a
        /*02f2*/ 	.byte	0x3f
	.zero		1


	//   ....[25]....
        /*02f4*/ 	.word	0x00008fb0
        /*02f8*/ 	.word	0x00000009
        /*02fc*/ 	.word	0x00036438
        /*0300*/ 	.short	0x010a
        /*0302*/ 	.byte	0x3f
	.zero		1


	//   ....[26]....
        /*0304*/ 	.word	0x00009090
        /*0308*/ 	.word	0x00000007
        /*030c*/ 	.word	0x00036400
        /*0310*/ 	.short	0x010a
        /*0312*/ 	.byte	0x3f
	.zero		1


	//   ....[27]....
        /*0314*/ 	.word	0x000090e0
        /*0318*/ 	.word	0x00000004
        /*031c*/ 	.word	0x00036410
        /*0320*/ 	.short	0x010a
        /*0322*/ 	.byte	0x3f
	.zero		1


	//   ....[28]....
        /*0324*/ 	.word	0x00009140
        /*0328*/ 	.word	0x00000078
        /*032c*/ 	.word	0x00036430
        /*0330*/ 	.short	0x010a
        /*0332*/ 	.byte	0x3f
	.zero		1


	//   ....[29]....
        /*0334*/ 	.word	0x000093c0
        /*0338*/ 	.word	0x0000000c
        /*033c*/ 	.word	0x00036420
        /*0340*/ 	.short	0x010a
        /*0342*/ 	.byte	0x3f
	.zero		1


	//   ....[30]....
        /*0344*/ 	.word	0x00009410
        /*0348*/ 	.word	0x0000000c
        /*034c*/ 	.word	0x00036438
        /*0350*/ 	.short	0x010a
        /*0352*/ 	.byte	0x3f
	.zero		1


	//   ....[31]....
        /*0354*/ 	.word	0x00009460
        /*0358*/ 	.word	0x0000000c
        /*035c*/ 	.word	0x00036428
        /*0360*/ 	.short	0x010a
        /*0362*/ 	.byte	0x3f
	.zero		1


	//   ....[32]....
        /*0364*/ 	.word	0x000094b0
        /*0368*/ 	.word	0x0000000c
        /*036c*/ 	.word	0x00036438
        /*0370*/ 	.short	0x010a
        /*0372*/ 	.byte	0x3f
	.zero		1


	//   ....[33]....
        /*0374*/ 	.word	0x00009510
        /*0378*/ 	.word	0x0000000c
        /*037c*/ 	.word	0x00036420
        /*0380*/ 	.short	0x010a
        /*0382*/ 	.byte	0x3f
	.zero		1


	//   ....[34]....
        /*0384*/ 	.word	0x00009560
        /*0388*/ 	.word	0x0000000c
        /*038c*/ 	.word	0x00036438
        /*0390*/ 	.short	0x010a
        /*0392*/ 	.byte	0x3f
	.zero		1


	//   ....[35]....
        /*0394*/ 	.word	0x000095b0
        /*0398*/ 	.word	0x0000000c
        /*039c*/ 	.word	0x00036428
        /*03a0*/ 	.short	0x010a
        /*03a2*/ 	.byte	0x3f
	.zero		1


	//   ....[36]....
        /*03a4*/ 	.word	0x00009600
        /*03a8*/ 	.word	0x0000000c
        /*03ac*/ 	.word	0x00036438
        /*03b0*/ 	.short	0x010a
        /*03b2*/ 	.byte	0x3f
	.zero		1


	//   ....[37]....
        /*03b4*/ 	.word	0x000096d0
        /*03b8*/ 	.word	0x00000007
        /*03bc*/ 	.word	0x00000000
        /*03c0*/ 	.short	0x010a
        /*03c2*/ 	.byte	0x3f
	.zero		1


	//   ....[38]....
        /*03c4*/ 	.word	0x00009720
        /*03c8*/ 	.word	0x00000005
        /*03cc*/ 	.word	0x00000000
        /*03d0*/ 	.short	0x010a
        /*03d2*/ 	.byte	0x3f
	.zero		1


	//----- nvinfo : EIATTR_NUM_MBARRIERS
	.align		4
.L_538:
        /*03d4*/ 	.byte	0x03, 0x38
        /*03d6*/ 	.short	0x0007


	//----- nvinfo : EIATTR_EXIT_INSTR_OFFSETS
	.align		4
        /*03d8*/ 	.byte	0x04, 0x1c
        /*03da*/ 	.short	(.L_540 - .L_539)


	//   ....[0]....
.L_539:
        /*03dc*/ 	.word	0x00009000


	//----- nvinfo : EIATTR_MAX_THREADS
	.align		4
.L_540:
        /*03e0*/ 	.byte	0x04, 0x05
        /*03e2*/ 	.short	(.L_542 - .L_541)
.L_541:
        /*03e4*/ 	.word	0x00000200
        /*03e8*/ 	.word	0x00000001
        /*03ec*/ 	.word	0x00000001


	//----- nvinfo : EIATTR_CRS_STACK_SIZE
	.align		4
.L_542:
        /*03f0*/ 	.byte	0x04, 0x1e
        /*03f2*/ 	.short	(.L_544 - .L_543)
.L_543:
        /*03f4*/ 	.word	0x00000000


	//----- nvinfo : EIATTR_CBANK_PARAM_SIZE
	.align		4
.L_544:
        /*03f8*/ 	.byte	0x03, 0x19
        /*03fa*/ 	.short	0x06f0


	//----- nvinfo : EIATTR_PARAM_CBANK
	.align		4
        /*03fc*/ 	.byte	0x04, 0x0a
        /*03fe*/ 	.short	(.L_546 - .L_545)
	.align		4
.L_545:
        /*0400*/ 	.word	index@(.nv.constant0._ZN7cutlass13device_kernelIN5flash11enable_sm90INS1_16FlashAttnBwdSm90INS1_25CollectiveMainloopBwdSm90ILi2ELi1ELi1EN4cute5tupleIJNS5_1CILi1EEES8_S8_EEENS6_IJNS7_ILi64EEENS7_ILi96EEENS7_ILi192EEEEEENS_10bfloat16_tEfNS_4arch4Sm90ELb0ELb0ELb1ELb1ELb1ELb0ELb1ELb0ELi3ELi1ELi1ELi1ELb0EEENS1_24CollectiveEpilogueBwdGQAISD_fSG_Li384ELb1ELb1EEENS1_19SingleTileSchedulerILb1ELb0ELb0ELi96EEEEEEEEEvNT_6ParamsE)
        /*0404*/ 	.short	0x0210
        /*0406*/ 	.short	0x06f0


	//----- nvinfo : EIATTR_SW_WAR
	.align		4
.L_546:
        /*0408*/ 	.byte	0x04, 0x36
        /*040a*/ 	.short	(.L_548 - .L_547)
.L_547:
        /*040c*/ 	.word	0x00000008
.L_548:


//--------------------- .nv.info._ZN7cutlass13device_kernelIN5flash11enable_sm90INS1_16FlashAttnBwdSm90INS1_25CollectiveMainloopBwdSm90ILi2ELi1ELi1EN4cute5tupleIJNS5_1CILi1EEES8_S8_EEENS6_IJNS7_ILi64EEENS7_ILi96EEENS7_ILi192EEEEEENS_10bfloat16_tEfNS_4arch4Sm90ELb0ELb1ELb1ELb0ELb0ELb0ELb1ELb0ELi3ELi1ELi1ELi1ELb0EEENS1_21CollectiveEpilogueBwdISD_SE_SG_Li384ELb0ELb1ELi3EEENS1_19SingleTileSchedulerILb0ELb0ELb0ELi96EEEEEEEEEvNT_6ParamsE --------------------------
	.section	.nv.info._ZN7cutlass13device_kernelIN5flash11enable_sm90INS1_16FlashAttnBwdSm90INS1_25CollectiveMainloopBwdSm90ILi2ELi1ELi1EN4cute5tupleIJNS5_1CILi1EEES8_S8_EEENS6_IJNS7_ILi64EEENS7_ILi96EEENS7_ILi192EEEEEENS_10bfloat16_tEfNS_4arch4Sm90ELb0ELb1ELb1ELb0ELb0ELb0ELb1ELb0ELi3ELi1ELi1ELi1ELb0EEENS1_21CollectiveEpilogueBwdISD_SE_SG_Li384ELb0ELb1ELi3EEENS1_19SingleTileSchedulerILb0ELb0ELb0ELi96EEEEEEEEEvNT_6ParamsE,"",@"SHT_CUDA_INFO"
	.sectionflags	@""
	.align	4


	//----- nvinfo : EIATTR_CUDA_API_VERSION
	.align		4
        /*0000*/ 	.byte	0x04, 0x37
        /*0002*/ 	.short	(.L_550 - .L_549)
.L_549:
        /*0004*/ 	.word	0x00000082


	//----- nvinfo : EIATTR_KPARAM_INFO
	.align		4
.L_550:
        /*0008*/ 	.byte	0x04, 0x17
        /*000a*/ 	.short	(.L_552 - .L_551)
.L_551:
        /*000c*/ 	.word	0x00000000
        /*0010*/ 	.short	0x0000
        /*0012*/ 	.short	0x0070
        /*0014*/ 	.byte	0x00, 0xf0, 0x01, 0x24


	//----- nvinfo : EIATTR_SPARSE_MMA_MASK
	.align		4
.L_552:
        /*0018*/ 	.byte	0x03, 0x50
        /*001a*/ 	.short	0x0000


	//----- nvinfo : EIATTR_MAXREG_COUNT
	.align		4
        /*001c*/ 	.byte	0x03, 0x1b
        /*001e*/ 	.short	0x0080


	//----- nvinfo : EIATTR_NUM_BARRIERS
	.align		4
        /*0020*/ 	.byte	0x02, 0x4c
        /*0022*/ 	.byte	0x10
	.zero		1


	//----- nvinfo : EIATTR_EXTERNS
	.align		4
        /*0024*/ 	.byte	0x04, 0x0f
        /*0026*/ 	.short	(.L_554 - .L_553)


	//   ....[0]....
	.align		4
.L_553:
        /*0028*/ 	.word	index@(__assertfail)


	//----- nvinfo : EIATTR_ANNOTATIONS
	.align		4
.L_554:
        /*002c*/ 	.byte	0x04, 0x55
        /*002e*/ 	.short	(.L_556 - .L_555)


	//   ....[0]....
.L_555:
        /*0030*/ 	.word	0x00000001
        /*0034*/ 	.byte	0x10, 0x18, 0x00, 0x00, 0x01, 0x00, 0x00, 0x00, 0x50, 0x18, 0x00, 0x00, 0x01, 0x00, 0x00, 0x00
        /*0044*/ 	.byte	0x90, 0x18, 0x00, 0x00, 0x01, 0x00, 0x00, 0x00, 0xe0, 0x20, 0x00, 0x00, 0x01, 0x00, 0x00, 0x00
        /*0054*/ 	.byte	0x70, 0x2a, 0x00, 0x00, 0x01, 0x00, 0x00, 0x00, 0x50, 0x2c, 0x00, 0x00, 0x01, 0x00, 0x00, 0x00
        /*0064*/ 	.byte	0xd0, 0x2d, 0x00, 0x00


	//----- nvinfo : EIATTR_MERCURY_ISA_VERSION
	.align		4
.L_556:
        /*0068*/ 	.byte	0x03, 0x5f
        /*006a*/ 	.short	0x0101


	//----- nvinfo : EIATTR_INT_WARP_WIDE_INSTR_OFFSETS
	.align		4
        /*006c*/ 	.byte	0x04, 0x31
        /*006e*/ 	.short	(.L_558 - .L_557)


	//   ....[0]....
.L_557:
        /*0070*/ 	.word	0x000001f0


	//   ....[1]....
        /*0074*/ 	.word	0x00000220


	//----- nvinfo : EIATTR_COOP_GROUP_MASK_REGIDS
	.align		4
.L_558:
        /*0078*/ 	.byte	0x04, 0x29
        /*007a*/ 	.short	(.L_560 - .L_559)


	//   ....[0]....
.L_559:
        /*007c*/ 	.word	0xffffffff


	//   ....[1]....
        /*0080*/ 	.word	0xffffffff


	//   ....[2]....
        /*0084*/ 	.word	0xffffffff


	//   ....[3]....
        /*0088*/ 	.word	0xffffffff


	//   ....[4]....
        /*008c*/ 	.word	0xffffffff


	//   ....[5]....
        /*0090*/ 	.word	0xffffffff


	//   ....[6]....
        /*0094*/ 	.word	0xffffffff


	//   ....[7]....
        /*0098*/ 	.word	0xffffffff


	//   ....[8]....
        /*009c*/ 	.word	0x0500000f


	//----- nvinfo : EIATTR_COOP_GROUP_INSTR_OFFSETS
	.align		4
.L_560:
        /*00a0*/ 	.byte	0x04, 0x28
        /*00a2*/ 	.short	(.L_562 - .L_561)


	//   ....[0]....
.L_561:
        /*00a4*/ 	.word	0x00000070


	//   ....[1]....
        /*00a8*/ 	.word	0x00000200


	//   ....[2]....
        /*00ac*/ 	.word	0x00000250


	//   ....[3]....
        /*00b0*/ 	.word	0x00000440


	//   ....[4]....
        /*00b4*/ 	.word	0x00000630


	//   ....[5]....
        /*00b8*/ 	.word	0x000010f0


	//   ....[6]....
        /*00bc*/ 	.word	0x00004d70


	//   ....[7]....
        /*00c0*/ 	.word	0x00006390


	//   ....[8]....
        /*00c4*/ 	.word	0x00009a20


	//----- nvinfo : EIATTR_REG_RECONFIG
	.align		4
.L_562:
        /*00c8*/ 	.byte	0x01, 0x54
	.zero		2


	//----- nvinfo : EIATTR_SYSCALL_OFFSETS
	.align		4
        /*00cc*/ 	.byte	0x04, 0x46
        /*00ce*/ 	.short	(.L_564 - .L_563)


	//   ....[0]....
.L_563:
        /*00d0*/ 	.word	0x00000d50


	//   ....[1]....
        /*00d4*/ 	.word	0x00000e40


	//   ....[2]....
        /*00d8*/ 	.word	0x00000f80


	//   ....[3]....
        /*00dc*/ 	.word	0x00001070


	//   ....[4]....
        /*00e0*/ 	.word	0x00004760


	//   ....[5]....
        /*00e4*/ 	.word	0x000048a0


	//   ....[6]....
        /*00e8*/ 	.word	0x000049c0


	//   ....[7]....
        /*00ec*/ 	.word	0x00004ae0


	//----- nvinfo : EIATTR_MBARRIER_INSTR_OFFSETS
	.align		4
.L_564:
        /*00f0*/ 	.byte	0x04, 0x39
        /*00f2*/ 	.short	(.L_566 - .L_565)


	//   ....[0]....
.L_565:
        /*00f4*/ 	.word	0x000002f0
        /*00f8*/ 	.word	0x000000ff
        /*00fc*/ 	.word	0x00036400
        /*0100*/ 	.short	0x0100
        /*0102*/ 	.byte	0x06
	.zero		1


	//   ....[1]....
        /*0104*/ 	.word	0x000003f0
        /*0108*/ 	.word	0x000000ff
        /*010c*/ 	.word	0x00036410
        /*0110*/ 	.short	0x0100
        /*0112*/ 	.byte	0x08
	.zero		1


	//   ....[2]....
        /*0114*/ 	.word	0x00000400
        /*0118*/ 	.word	0x000000ff
        /*011c*/ 	.word	0x00036420
        /*0120*/ 	.short	0x0100
        /*0122*/ 	.byte	0x08
	.zero		1


	//   ....[3]....
        /*0124*/ 	.word	0x00000410
        /*0128*/ 	.word	0x000000ff
        /*012c*/ 	.word	0x00036418
        /*0130*/ 	.short	0x0100
        /*0132*/ 	.byte	0x08
	.zero		1


	//   ....[4]....
        /*0134*/ 	.word	0x00000420
        /*0138*/ 	.word	0x000000ff
        /*013c*/ 	.word	0x00036428
        /*0140*/ 	.short	0x0100
        /*0142*/ 	.byte	0x08
	.zero		1


	//   ....[5]....
        /*0144*/ 	.word	0x00000550
        /*0148*/ 	.word	0x000000ff
        /*014c*/ 	.word	0x00036430
        /*0150*/ 	.short	0x0100
        /*0152*/ 	.byte	0x08
	.zero		1


	//   ....[6]....
        /*0154*/ 	.word	0x00000560
        /*0158*/ 	.word	0x000000ff
        /*015c*/ 	.word	0x00036438
        /*0160*/ 	.short	0x0100
        /*0162*/ 	.byte	0x08
	.zero		1


	//   ....[7]....
        /*0164*/ 	.word	0x00001120
        /*0168*/ 	.word	0x000000ff
        /*016c*/ 	.word	0x00036400
        /*0170*/ 	.short	0x010a
        /*0172*/ 	.byte	0x25
	.zero		1


	//   ....[8]....
        /*0174*/ 	.word	0x00001210
        /*0178*/ 	.word	0x000000ff
        /*017c*/ 	.word	0x00036400
        /*0180*/ 	.short	0x010a
        /*0182*/ 	.byte	0x25
	.zero		1


	//   ....[9]....
        /*0184*/ 	.word	0x00001990
        /*0188*/ 	.word	0x00000003
        /*018c*/ 	.word	0x00036410
        /*0190*/ 	.short	0x010a
        /*0192*/ 	.byte	0x3f
	.zero		1


	//   ....[10]....
        /*0194*/ 	.word	0x000019d0
        /*0198*/ 	.word	0x00000003
        /*019c*/ 	.word	0x00036410
        /*01a0*/ 	.short	0x010a
        /*01a2*/ 	.byte	0x3f
	.zero		1


	//   ....[11]....
        /*01a4*/ 	.word	0x00002070
        /*01a8*/ 	.word	0x000000ff
        /*01ac*/ 	.word	0x00036430
        /*01b0*/ 	.short	0x010a
        /*01b2*/ 	.byte	0x25
	.zero		1


	//   ....[12]....
        /*01b4*/ 	.word	0x000020b0
        /*01b8*/ 	.word	0x000000ff
        /*01bc*/ 	.word	0x00036430
        /*01c0*/ 	.short	0x010a
        /*01c2*/ 	.byte	0x25
	.zero		1


	//   ....[13]....
        /*01c4*/ 	.word	0x00003ee0
        /*01c8*/ 	.word	0x000000ff
        /*01cc*/ 	.word	0x00000000
        /*01d0*/ 	.short	0x0101
        /*01d2*/ 	.byte	0x04
	.zero		1


	//   ....[14]....
        /*01d4*/ 	.word	0x00004280
        /*01d8*/ 	.word	0x00000003
        /*01dc*/ 	.word	0x00000000
        /*01e0*/ 	.short	0x0101
        /*01e2*/ 	.byte	0x3f
	.zero		1


	//   ....[15]....
        /*01e4*/ 	.word	0x00007970
        /*01e8*/ 	.word	0x00000000
        /*01ec*/ 	.word	0x00036420
        /*01f0*/ 	.short	0x010a
        /*01f2*/ 	.byte	0x3f
	.zero		1


	//   ....[16]....
        /*01f4*/ 	.word	0x00008180
        /*01f8*/ 	.word	0x00000000
        /*01fc*/ 	.word	0x00036438
        /*0200*/ 	.short	0x010a
        /*0202*/ 	.byte	0x3f
	.zero		1


	//   ....[17]....
        /*0204*/ 	.word	0x000084e0
        /*0208*/ 	.word	0x00000000
        /*020c*/ 	.word	0x00036428
        /*0210*/ 	.short	0x010a
        /*0212*/ 	.byte	0x3f
	.zero		1


	//   ....[18]....
        /*0214*/ 	.word	0x00008800
        /*0218*/ 	.word	0x00000000
        /*021c*/ 	.word	0x00036438
        /*0220*/ 	.short	0x010a
        /*0222*/ 	.byte	0x3f
	.zero		1


	//   ....[19]....
        /*0224*/ 	.word	0x00008ab0
        /*0228*/ 	.word	0x00000000
        /*022c*/ 	.word	0x00036420
        /*0230*/ 	.short	0x010a
        /*0232*/ 	.byte	0x3f
	.zero		1


	//   ....[20]....
        /*0234*/ 	.word	0x00008e30
        /*0238*/ 	.word	0x00000000
        /*023c*/ 	.word	0x00036438
        /*0240*/ 	.short	0x010a
        /*0242*/ 	.byte	0x3f
	.zero		1


	//   ....[21]....
        /*0244*/ 	.word	0x00009120
        /*0248*/ 	.word	0x00000000
        /*024c*/ 	.word	0x00036428
        /*0250*/ 	.short	0x010a
        /*0252*/ 	.byte	0x3f
	.zero		1


	//   ....[22]....
        /*0254*/ 	.word	0x00009460
        /*0258*/ 	.word	0x00000000
        /*025c*/ 	.word	0x00036438
        /*0260*/ 	.short	0x010a
        /*0262*/ 	.byte	0x3f
	.zero		1


	//   ....[23]....
        /*0264*/ 	.word	0x000098b0
        /*0268*/ 	.word	0x00000009
        /*026c*/ 	.word	0x00000000
        /*0270*/ 	.short	0x010a
        /*0272*/ 	.byte	0x3f
	.zero		1


	//   ....[24]....
        /*0274*/ 	.word	0x00009930
        /*0278*/ 	.word	0x00000003
        /*027c*/ 	.word	0x00000000
        /*0280*/ 	.short	0x010a
        /*0282*/ 	.byte	0x3f
	.zero		1


	//   ....[25]....
        /*0284*/ 	.word	0x00009980
        /*0288*/ 	.word	0x00000004
        /*028c*/ 	.word	0x00036438
        /*0290*/ 	.short	0x010a
        /*0292*/ 	.byte	0x3f
	.zero		1


	//   ....[26]....
        /*0294*/ 	.word	0x00009a60
        /*0298*/ 	.word	0x00000003
        /*029c*/ 	.word	0x00036400
        /*02a0*/ 	.short	0x010a
        /*02a2*/ 	.byte	0x3f
	.zero		1


	//   ....[27]....
        /*02a4*/ 	.word	0x00009ab0
        /*02a8*/ 	.word	0x00000003
        /*02ac*/ 	.word	0x00036410
        /*02b0*/ 	.short	0x010a
        /*02b2*/ 	.byte	0x3f
	.zero		1


	//   ....[28]....
        /*02b4*/ 	.word	0x00009b10
        /*02b8*/ 	.word	0x0000000b
        /*02bc*/ 	.word	0x00036430
        /*02c0*/ 	.short	0x010a
        /*02c2*/ 	.byte	0x3f
	.zero		1


	//   ....[29]....
        /*02c4*/ 	.word	0x00009b60
        /*02c8*/ 	.word	0x00000000
        /*02cc*/ 	.word	0x00036420
        /*02d0*/ 	.short	0x010a
        /*02d2*/ 	.byte	0x3f
	.zero		1


	//   ....[30]....
        /*02d4*/ 	.word	0x00009bb0
        /*02d8*/ 	.word	0x00000000
        /*02dc*/ 	.word	0x00036438
        /*02e0*/ 	.short	0x010a
        /*02e2*/ 	.byte	0x3f
	.zero		1


	//   ....[31]....
        /*02e4*/ 	.word	0x00009c00
        /*02e8*/ 	.word	0x00000000
        /*02ec*/ 	.word	0x00036428
        /*02f0*/ 	.short	0x010a
        /*02f2*/ 	.byte	0x3f
	.zero		1


	//   ....[32]....
        /*02f4*/ 	.word	0x00009c50
        /*02f8*/ 	.word	0x00000000
        /*02fc*/ 	.word	0x00036438
        /*0300*/ 	.short	0x010a
        /*0302*/ 	.byte	0x3f
	.zero		1


	//   ....[33]....
        /*0304*/ 	.word	0x00009cb0
        /*0308*/ 	.word	0x00000000
        /*030c*/ 	.word	0x00036420
        /*0310*/ 	.short	0x010a
        /*0312*/ 	.byte	0x3f
	.zero		1


	//   ....[34]....
        /*0314*/ 	.word	0x00009d00
        /*0318*/ 	.word	0x00000000
        /*031c*/ 	.word	0x00036438
        /*0320*/ 	.short	0x010a
        /*0322*/ 	.byte	0x3f
	.zero		1


	//   ....[35]....
        /*0324*/ 	.word	0x00009d50
        /*0328*/ 	.word	0x00000000
        /*032c*/ 	.word	0x00036428
        /*0330*/ 	.short	0x010a
        /*0332*/ 	.byte	0x3f
	.zero		1


	//   ....[36]....
        /*0334*/ 	.word	0x00009da0
        /*0338*/ 	.word	0x00000000
        /*033c*/ 	.word	0x00036438
        /*0340*/ 	.short	0x010a
        /*0342*/ 	.byte	0x3f
	.zero		1


	//   ....[37]....
        /*0344*/ 	.word	0x00009e70
        /*0348*/ 	.word	0x00000009
        /*034c*/ 	.word	0x00000000
        /*0350*/ 	.short	0x010a
        /*0352*/ 	.byte	0x3f
	.zero		1


	//   ....[38]....
        /*0354*/ 	.word	0x00009ec0
        /*0358*/ 	.word	0x00000003
        /*035c*/ 	.word	0x00000000
        /*0360*/ 	.short	0x010a
        /*0362*/ 	.byte	0x3f
	.zero		1


	//----- nvinfo : EIATTR_NUM_MBARRIERS
	.align		4
.L_566:
        /*0364*/ 	.byte	0x03, 0x38
        /*0366*/ 	.short	0x0007


	//----- nvinfo : EIATTR_EXIT_INSTR_OFFSETS
	.align		4
        /*0368*/ 	.byte	0x04, 0x1c
        /*036a*/ 	.short	(.L_568 - .L_567)


	//   ....[0]....
.L_567:
        /*036c*/ 	.word	0x00000690


	//   ....[1]....
        /*0370*/ 	.word	0x000053a0


	//   ....[2]....
        /*0374*/ 	.word	0x00006330


	//   ....[3]....
        /*0378*/ 	.word	0x000099d0


	//----- nvinfo : EIATTR_MAX_THREADS
	.align		4
.L_568:
        /*037c*/ 	.byte	0x04, 0x05
        /*037e*/ 	.short	(.L_570 - .L_569)
.L_569:
        /*0380*/ 	.word	0x00000200
        /*0384*/ 	.word	0x00000001
        /*0388*/ 	.word	0x00000001


	//----- nvinfo : EIATTR_CRS_STACK_SIZE
	.align		4
.L_570:
        /*038c*/ 	.byte	0x04, 0x1e
        /*038e*/ 	.short	(.L_572 - .L_571)
.L_571:
        /*0390*/ 	.word	0x00000000


	//----- nvinfo : EIATTR_CBANK_PARAM_SIZE
	.align		4
.L_572:
        /*0394*/ 	.byte	0x03, 0x19
        /*0396*/ 	.short	0x0970


	//----- nvinfo : EIATTR_PARAM_CBANK
	.align		4
        /*0398*/ 	.byte	0x04, 0x0a
        /*039a*/ 	.short	(.L_574 - .L_573)
	.align		4
.L_573:
        /*039c*/ 	.word	index@(.nv.constant0._ZN7cutlass13device_kernelIN5flash11enable_sm90INS1_16FlashAttnBwdSm90INS1_25CollectiveMainloopBwdSm90ILi2ELi1ELi1EN4cute5tupleIJNS5_1CILi1EEES8_S8_EEENS6_IJNS7_ILi64EEENS7_ILi96EEENS7_ILi192EEEEEENS_10bfloat16_tEfNS_4arch4Sm90ELb0ELb1ELb1ELb0ELb0ELb0ELb1ELb0ELi3ELi1ELi1ELi1ELb0EEENS1_21CollectiveEpilogueBwdISD_SE_SG_Li384ELb0ELb1ELi3EEENS1_19SingleTileSchedulerILb0ELb0ELb0ELi96EEEEEEEEEvNT_6ParamsE)
        /*03a0*/ 	.short	0x0210
        /*03a2*/ 	.short	0x0970


	//----- nvinfo : EIATTR_SW_WAR
	.align		4
.L_574:
        /*03a4*/ 	.byte	0x04, 0x36
        /*03a6*/ 	.short	(.L_576 - .L_575)
.L_575:
        /*03a8*/ 	.word	0x00000008
.L_576:


//--------------------- .nv.info._ZN7cutlass13device_kernelIN5flash11enable_sm90INS1_16FlashAttnBwdSm90INS1_25CollectiveMainloopBwdSm90ILi2ELi1ELi1EN4cute5tupleIJNS5_1CILi1EEES8_S8_EEENS6_IJNS7_ILi64EEENS7_ILi96EEENS7_ILi192EEEEEENS_10bfloat16_tEfNS_4arch4Sm90ELb0ELb1ELb1ELb0ELb1ELb0ELb1ELb0ELi3ELi1ELi1ELi1ELb0EEENS1_21CollectiveEpilogueBwdISD_SE_SG_Li384ELb0ELb1ELi3EEENS1_19SingleTileSchedulerILb0ELb0ELb0ELi96EEEEEEEEEvNT_6ParamsE --------------------------
	.section	.nv.info._ZN7cutlass13device_kernelIN5flash11enable_sm90INS1_16FlashAttnBwdSm90INS1_25CollectiveMainloopBwdSm90ILi2ELi1ELi1EN4cute5tupleIJNS5_1CILi1EEES8_S8_EEENS6_IJNS7_ILi64EEENS7_ILi96EEENS7_ILi192EEEEEENS_10bfloat16_tEfNS_4arch4Sm90ELb0ELb1ELb1ELb0ELb1ELb0ELb1ELb0ELi3ELi1ELi1ELi1ELb0EEENS1_21CollectiveEpilogueBwdISD_SE_SG_Li384ELb0ELb1ELi3EEENS1_19SingleTileSchedulerILb0ELb0ELb0ELi96EEEEEEEEEvNT_6ParamsE,"",@"SHT_CUDA_INFO"
	.sectionflags	@""
	.align	4


	//----- nvinfo : EIATTR_CUDA_API_VERSION
	.align		4
        /*0000*/ 	.byte	0x04, 0x37
        /*0002*/ 	.short	(.L_578 - .L_577)
.L_577:
        /*0004*/ 	.word	0x00000082


	//----- nvinfo : EIATTR_KPARAM_INFO
	.align		4
.L_578:
        /*0008*/ 	.byte	0x04, 0x17
        /*000a*/ 	.short	(.L_580 - .L_579)
.L_579:
        /*000c*/ 	.word	0x00000000
        /*0010*/ 	.short	0x0000
        /*0012*/ 	.short	0x0070
        /*0014*/ 	.byte	0x00, 0xf0, 0x01, 0x24


	//----- nvinfo : EIATTR_SPARSE_MMA_MASK
	.align		4
.L_580:
        /*0018*/ 	.byte	0x03, 0x50
        /*001a*/ 	.short	0x0000


	//----- nvinfo : EIATTR_MAXREG_COUNT
	.align		4
        /*001c*/ 	.byte	0x03, 0x1b
        /*001e*/ 	.short	0x0080


	//----- nvinfo : EIATTR_NUM_BARRIERS
	.align		4
        /*0020*/ 	.byte	0x02, 0x4c
        /*0022*/ 	.byte	0x10
	.zero		1


	//----- nvinfo : EIATTR_EXTERNS
	.align		4
        /*0024*/ 	.byte	0x04, 0x0f
        /*0026*/ 	.short	(.L_582 - .L_581)


	//   ....[0]....
	.align		4
.L_581:
        /*0028*/ 	.word	index@(__assertfail)


	//----- nvinfo : EIATTR_ANNOTATIONS
	.align		4
.L_582:
        /*002c*/ 	.byte	0x04, 0x55
        /*002e*/ 	.short	(.L_584 - .L_583)


	//   ....[0]....
.L_583:
        /*0030*/ 	.word	0x00000001
        /*0034*/ 	.byte	0x20, 0x18, 0x00, 0x00, 0x01, 0x00, 0x00, 0x00, 0x60, 0x18, 0x00, 0x00, 0x01, 0x00, 0x00, 0x00
        /*0044*/ 	.byte	0xa0, 0x18, 0x00, 0x00, 0x01, 0x00, 0x00, 0x00, 0xe0, 0x20, 0x00, 0x00, 0x01, 0x00, 0x00, 0x00
        /*0054*/ 	.byte	0x70, 0x2a, 0x00, 0x00, 0x01, 0x00, 0x00, 0x00, 0x50, 0x2c, 0x00, 0x00, 0x01, 0x00, 0x00, 0x00
        /*0064*/ 	.byte	0xd0, 0x2d, 0x00, 0x00


	//----- nvinfo : EIATTR_MERCURY_ISA_VERSION
	.align		4
.L_584:
        /*0068*/ 	.byte	0x03, 0x5f
        /*006a*/ 	.short	0x0101


	//----- nvinfo : EIATTR_INT_WARP_WIDE_INSTR_OFFSETS
	.align		4
        /*006c*/ 	.byte	0x04, 0x31
        /*006e*/ 	.short	(.L_586 - .L_585)


	//   ....[0]....
.L_585:
        /*0070*/ 	.word	0x000001f0


	//   ....[1]....
        /*0074*/ 	.word	0x00000220


	//   ....[2]....
        /*0078*/ 	.word	0x00006e80


	//   ....[3]....
        /*007c*/ 	.word	0x000075c0


	//   ....[4]....
        /*0080*/ 	.word	0x00007bb0


	//   ....[5]....
        /*0084*/ 	.word	0x00007e80


	//   ....[6]....
        /*0088*/ 	.word	0x000080e0


	//   ....[7]....
        /*008c*/ 	.word	0x00008270


	//----- nvinfo : EIATTR_COOP_GROUP_MASK_REGIDS
	.align		4
.L_586:
        /*0090*/ 	.byte	0x04, 0x29
        /*0092*/ 	.short	(.L_588 - .L_587)


	//   ....[0]....
.L_587:
        /*0094*/ 	.word	0xffffffff


	//   ....[1]....
        /*0098*/ 	.word	0xffffffff


	//   ....[2]....
        /*009c*/ 	.word	0xffffffff


	//   ....[3]....
        /*00a0*/ 	.word	0xffffffff


	//   ....[4]....
        /*00a4*/ 	.word	0xffffffff


	//   ....[5]....
        /*00a8*/ 	.word	0xffffffff


	//   ....[6]....
        /*00ac*/ 	.word	0xffffffff


	//   ....[7]....
        /*00b0*/ 	.word	0xffffffff


	//   ....[8]....
        /*00b4*/ 	.word	0xffffffff


	//   ....[9]....
        /*00b8*/ 	.word	0xffffffff


	//   ....[10]....
        /*00bc*/ 	.word	0xffffffff


	//   ....[11]....
        /*00c0*/ 	.word	0xffffffff


	//   ....[12]....
        /*00c4*/ 	.word	0xffffffff


	//   ....[13]....
        /*00c8*/ 	.word	0xffffffff


	//   ....[14]....
        /*00cc*/ 	.word	0xffffffff


	//   ....[15]....
        /*00d0*/ 	.word	0xffffffff


	//   ....[16]....
        /*00d4*/ 	.word	0xffffffff


	//   ....[17]....
        /*00d8*/ 	.word	0x0500000f


	//   ....[18]....
        /*00dc*/ 	.word	0x0500000f


	//   ....[19]....
        /*00e0*/ 	.word	0x0500000f


	//   ....[20]....
        /*00e4*/ 	.word	0x0500000f


	//----- nvinfo : EIATTR_COOP_GROUP_INSTR_OFFSETS
	.align		4
.L_588:
        /*00e8*/ 	.byte	0x04, 0x28
        /*00ea*/ 	.short	(.L_590 - .L_589)


	//   ....[0]....
.L_589:
        /*00ec*/ 	.word	0x00000070


	//   ....[1]....
        /*00f0*/ 	.word	0x00000200


	//   ....[2]....
        /*00f4*/ 	.word	0x00000250


	//   ....[3]....
        /*00f8*/ 	.word	0x00000440


	//   ....[4]....
        /*00fc*/ 	.word	0x00000640


	//   ....[5]....
        /*0100*/ 	.word	0x00001100


	//   ....[6]....
        /*0104*/ 	.word	0x00004d80


	//   ....[7]....
        /*0108*/ 	.word	0x00006390


	//   ....[8]....
        /*010c*/ 	.word	0x000068f0


	//   ....[9]....
        /*0110*/ 	.word	0x00006db0


	//   ....[10]....
        /*0114*/ 	.word	0x00007100


	//   ....[11]....
        /*0118*/ 	.word	0x000074f0


	//   ....[12]....
        /*011c*/ 	.word	0x00007730


	//   ....[13]....
        /*0120*/ 	.word	0x00007ae0


	//   ....[14]....
        /*0124*/ 	.word	0x00007dc0


	//   ....[15]....
        /*0128*/ 	.word	0x00007fe0


	//   ....[16]....
        /*012c*/ 	.word	0x00008170


	//   ....[17]....
        /*0130*/ 	.word	0x0000a910


	//   ....[18]....
        /*0134*/ 	.word	0x0000aa80


	//   ....[19]....
        /*0138*/ 	.word	0x0000aaf0


	//   ....[20]....
        /*013c*/ 	.word	0x0000ab60


	//----- nvinfo : EIATTR_REG_RECONFIG
	.align		4
.L_590:
        /*0140*/ 	.byte	0x01, 0x54
	.zero		2


	//----- nvinfo : EIATTR_SYSCALL_OFFSETS
	.align		4
        /*0144*/ 	.byte	0x04, 0x46
        /*0146*/ 	.short	(.L_592 - .L_591)


	//   ....[0]....
.L_591:
        /*0148*/ 	.word	0x00000d60


	//   ....[1]....
        /*014c*/ 	.word	0x00000e50


	//   ....[2]....
        /*0150*/ 	.word	0x00000f90


	//   ....[3]....
        /*0154*/ 	.word	0x00001080


	//   ....[4]....
        /*0158*/ 	.word	0x00004770


	//   ....[5]....
        /*015c*/ 	.word	0x000048b0


	//   ....[6]....
        /*0160*/ 	.word	0x000049d0


	//   ....[7]....
        /*0164*/ 	.word	0x00004af0


	//----- nvinfo : EIATTR_MBARRIER_INSTR_OFFSETS
	.align		4
.L_592:
        /*0168*/ 	.byte	0x04, 0x39
        /*016a*/ 	.short	(.L_594 - .L_593)


	//   ....[0]....
.L_593:
        /*016c*/ 	.word	0x000002f0
        /*0170*/ 	.word	0x000000ff
        /*0174*/ 	.word	0x00036400
        /*0178*/ 	.short	0x0100
        /*017a*/ 	.byte	0x06
	.zero		1


	//   ....[1]....
        /*017c*/ 	.word	0x000003f0
        /*0180*/ 	.word	0x000000ff
        /*0184*/ 	.word	0x00036410
        /*0188*/ 	.short	0x0100
        /*018a*/ 	.byte	0x08
	.zero		1


	//   ....[2]....
        /*018c*/ 	.word	0x00000400
        /*0190*/ 	.word	0x000000ff
        /*0194*/ 	.word	0x00036420
        /*0198*/ 	.short	0x0100
        /*019a*/ 	.byte	0x08
	.zero		1


	//   ....[3]....
        /*019c*/ 	.word	0x00000410
        /*01a0*/ 	.word	0x000000ff
        /*01a4*/ 	.word	0x00036418
        /*01a8*/ 	.short	0x0100
        /*01aa*/ 	.byte	0x08
	.zero		1


	//   ....[4]....
        /*01ac*/ 	.word	0x00000420
        /*01b0*/ 	.word	0x000000ff
        /*01b4*/ 	.word	0x00036428
        /*01b8*/ 	.short	0x0100
        /*01ba*/ 	.byte	0x08
	.zero		1


	//   ....[5]....
        /*01bc*/ 	.word	0x00000550
        /*01c0*/ 	.word	0x000000ff
        /*01c4*/ 	.word	0x00036430
        /*01c8*/ 	.short	0x0100
        /*01ca*/ 	.byte	0x08
	.zero		1


	//   ....[6]....
        /*01cc*/ 	.word	0x00000560
        /*01d0*/ 	.word	0x000000ff
        /*01d4*/ 	.word	0x00036438
        /*01d8*/ 	.short	0x0100
        /*01da*/ 	.byte	0x08
	.zero		1


	//   ....[7]....
        /*01dc*/ 	.word	0x00001130
        /*01e0*/ 	.word	0x000000ff
        /*01e4*/ 	.word	0x00036400
        /*01e8*/ 	.short	0x010a
        /*01ea*/ 	.byte	0x25
	.zero		1


	//   ....[8]....
        /*01ec*/ 	.word	0x00001220
        /*01f0*/ 	.word	0x000000ff
        /*01f4*/ 	.word	0x00036400
        /*01f8*/ 	.short	0x010a
        /*01fa*/ 	.byte	0x25
	.zero		1


	//   ....[9]....
        /*01fc*/ 	.word	0x000019a0
        /*0200*/ 	.word	0x00000003
        /*0204*/ 	.word	0x00036410
        /*0208*/ 	.short	0x010a
        /*020a*/ 	.byte	0x3f
	.zero		1


	//   ....[10]....
        /*020c*/ 	.word	0x000019e0
        /*0210*/ 	.word	0x00000003
        /*0214*/ 	.word	0x00036410
        /*0218*/ 	.short	0x010a
        /*021a*/ 	.byte	0x3f
	.zero		1


	//   ....[11]....
        /*021c*/ 	.word	0x00002070
        /*0220*/ 	.word	0x000000ff
        /*0224*/ 	.word	0x00036430
        /*0228*/ 	.short	0x010a
        /*022a*/ 	.byte	0x25
	.zero		1


	//   ....[12]....
        /*022c*/ 	.word	0x000020b0
        /*0230*/ 	.word	0x000000ff
        /*0234*/ 	.word	0x00036430
        /*0238*/ 	.short	0x010a
        /*023a*/ 	.byte	0x25
	.zero		1


	//   ....[13]....
        /*023c*/ 	.word	0x00003ef0
        /*0240*/ 	.word	0x000000ff
        /*0244*/ 	.word	0x00000000
        /*0248*/ 	.short	0x0101
        /*024a*/ 	.byte	0x04
	.zero		1


	//   ....[14]....
        /*024c*/ 	.word	0x00004290
        /*0250*/ 	.word	0x00000003
        /*0254*/ 	.word	0x00000000
        /*0258*/ 	.short	0x0101
        /*025a*/ 	.byte	0x3f
	.zero		1


	//   ....[15]....
        /*025c*/ 	.word	0x00008860
        /*0260*/ 	.word	0x00000000
        /*0264*/ 	.word	0x00036420
        /*0268*/ 	.short	0x010a
        /*026a*/ 	.byte	0x3f
	.zero		1


	//   ....[16]....
        /*026c*/ 	.word	0x00009070
        /*0270*/ 	.word	0x00000000
        /*0274*/ 	.word	0x00036438
        /*0278*/ 	.short	0x010a
        /*027a*/ 	.byte	0x3f
	.zero		1


	//   ....[17]....
        /*027c*/ 	.word	0x000093d0
        /*0280*/ 	.word	0x00000000
        /*0284*/ 	.word	0x00036428
        /*0288*/ 	.short	0x010a
        /*028a*/ 	.byte	0x3f
	.zero		1


	//   ....[18]....
        /*028c*/ 	.word	0x000096f0
        /*0290*/ 	.word	0x00000000
        /*0294*/ 	.word	0x00036438
        /*0298*/ 	.short	0x010a
        /*029a*/ 	.byte	0x3f
	.zero		1


	//   ....[19]....
        /*029c*/ 	.word	0x000099a0
        /*02a0*/ 	.word	0x00000000
        /*02a4*/ 	.word	0x00036420
        /*02a8*/ 	.short	0x010a
        /*02aa*/ 	.byte	0x3f
	.zero		1


	//   ....[20]....
        /*02ac*/ 	.word	0x00009d20
        /*02b0*/ 	.word	0x00000000
        /*02b4*/ 	.word	0x00036438
        /*02b8*/ 	.short	0x010a
        /*02ba*/ 	.byte	0x3f
	.zero		1


	//   ....[21]....
        /*02bc*/ 	.word	0x0000a010
        /*02c0*/ 	.word	0x00000000
        /*02c4*/ 	.word	0x00036428
        /*02c8*/ 	.short	0x010a
        /*02ca*/ 	.byte	0x3f
	.zero		1


	//   ....[22]....
        /*02cc*/ 	.word	0x0000a350
        /*02d0*/ 	.word	0x00000000
        /*02d4*/ 	.word	0x00036438
        /*02d8*/ 	.short	0x010a
        /*02da*/ 	.byte	0x3f
	.zero		1


	//   ....[23]....
        /*02dc*/ 	.word	0x0000a7a0
        /*02e0*/ 	.word	0x00000009
        /*02e4*/ 	.word	0x00000000
        /*02e8*/ 	.short	0x010a
        /*02ea*/ 	.byte	0x3f
	.zero		1


	//   ....[24]....
        /*02ec*/ 	.word	0x0000a820
        /*02f0*/ 	.word	0x00000003
        /*02f4*/ 	.word	0x00000000
        /*02f8*/ 	.short	0x010a
        /*02fa*/ 	.byte	0x3f
	.zero		1


	//   ....[25]....
        /*02fc*/ 	.word	0x0000a870
        /*0300*/ 	.word	0x00000004
        /*0304*/ 	.word	0x00036438
        /*0308*/ 	.short	0x010a
        /*030a*/ 	.byte	0x3f
	.zero		1


	//   ....[26]....
        /*030c*/ 	.word	0x0000a950
        /*0310*/ 	.word	0x00000003
        /*0314*/ 	.word	0x00036400
        /*0318*/ 	.short	0x010a
        /*031a*/ 	.byte	0x3f
	.zero		1


	//   ....[27]....
        /*031c*/ 	.word	0x0000a9a0
        /*0320*/ 	.word	0x00000003
        /*0324*/ 	.word	0x00036410
        /*0328*/ 	.short	0x010a
        /*032a*/ 	.byte	0x3f
	.zero		1


	//   ....[28]....
        /*032c*/ 	.word	0x0000aa00
        /*0330*/ 	.word	0x0000000b
        /*0334*/ 	.word	0x00036430
        /*0338*/ 	.short	0x010a
        /*033a*/ 	.byte	0x3f
	.zero		1


	//   ....[29]....
        /*033c*/ 	.word	0x0000aba0
        /*0340*/ 	.word	0x00000000
        /*0344*/ 	.word	0x00036420
        /*0348*/ 	.short	0x010a
        /*034a*/ 	.byte	0x3f
	.zero		1


	//   ....[30]....
        /*034c*/ 	.word	0x0000abf0
        /*0350*/ 	.word	0x00000000
        /*0354*/ 	.word	0x00036438
        /*0358*/ 	.short	0x010a
        /*035a*/ 	.byte	0x3f
	.zero		1


	//   ....[31]....
        /*035c*/ 	.word	0x0000ac40
        /*0360*/ 	.word	0x00000000
        /*0364*/ 	.word	0x00036428
        /*0368*/ 	.short	0x010a
        /*036a*/ 	.byte	0x3f
	.zero		1


	//   ....[32]....
        /*036c*/ 	.word	0x0000ac90
        /*0370*/ 	.word	0x00000000
        /*0374*/ 	.word	0x00036438
        /*0378*/ 	.short	0x010a
        /*037a*/ 	.byte	0x3f
	.zero		1


	//   ....[33]....
        /*037c*/ 	.word	0x0000acf0
        /*0380*/ 	.word	0x00000000
        /*0384*/ 	.word	0x00036420
        /*0388*/ 	.short	0x010a
        /*038a*/ 	.byte	0x3f
	.zero		1


	//   ....[34]....
        /*038c*/ 	.word	0x0000ad40
        /*0390*/ 	.word	0x00000000
        /*0394*/ 	.word	0x00036438
        /*0398*/ 	.short	0x010a
        /*039a*/ 	.byte	0x3f
	.zero		1


	//   ....[35]....
        /*039c*/ 	.word	0x0000ad90
        /*03a0*/ 	.word	0x00000000
        /*03a4*/ 	.word	0x00036428
        /*03a8*/ 	.short	0x010a
        /*03aa*/ 	.byte	0x3f
	.zero		1


	//   ....[36]....
        /*03ac*/ 	.word	0x0000ade0
        /*03b0*/ 	.word	0x00000000
        /*03b4*/ 	.word	0x00036438
        /*03b8*/ 	.short	0x010a
        /*03ba*/ 	.byte	0x3f
	.zero		1


	//   ....[37]....
        /*03bc*/ 	.word	0x0000aeb0
        /*03c0*/ 	.word	0x00000009
        /*03c4*/ 	.word	0x00000000
        /*03c8*/ 	.short	0x010a
        /*03ca*/ 	.byte	0x3f
	.zero		1


	//   ....[38]....
        /*03cc*/ 	.word	0x0000af00
        /*03d0*/ 	.word	0x00000003
        /*03d4*/ 	.word	0x00000000
        /*03d8*/ 	.short	0x010a
        /*03da*/ 	.byte	0x3f
	.zero		1


	//----- nvinfo : EIATTR_NUM_MBARRIERS
	.align		4
.L_594:
        /*03dc*/ 	.byte	0x03, 0x38
        /*03de*/ 	.short	0x0007


	//----- nvinfo : EIATTR_EXIT_INSTR_OFFSETS
	.align		4
        /*03e0*/ 	.byte	0x04, 0x1c
        /*03e2*/ 	.short	(.L_596 - .L_595)


	//   ....[0]....
.L_595:
        /*03e4*/ 	.word	0x000006a0


	//   ....[1]....
        /*03e8*/ 	.word	0x000053b0


	//   ....[2]....
        /*03ec*/ 	.word	0x00006330


	//   ....[3]....
        /*03f0*/ 	.word	0x0000a8c0


	//----- nvinfo : EIATTR_MAX_THREADS
	.align		4
.L_596:
        /*03f4*/ 	.byte	0x04, 0x05
        /*03f6*/ 	.short	(.L_598 - .L_597)
.L_597:
        /*03f8*/ 	.word	0x00000200
        /*03fc*/ 	.word	0x00000001
        /*0400*/ 	.word	0x00000001


	//----- nvinfo : EIATTR_CRS_STACK_SIZE
	.align		4
.L_598:
        /*0404*/ 	.byte	0x04, 0x1e
        /*0406*/ 	.short	(.L_600 - .L_599)
.L_599:
        /*0408*/ 	.word	0x00000000


	//----- nvinfo : EIATTR_CBANK_PARAM_SIZE
	.align		4
.L_600:
        /*040c*/ 	.byte	0x03, 0x19
        /*040e*/ 	.short	0x0970


	//----- nvinfo : EIATTR_PARAM_CBANK
	.align		4
        /*0410*/ 	.byte	0x04, 0x0a
        /*0412*/ 	.short	(.L_602 - .L_601)
	.align		4
.L_601:
        /*0414*/ 	.word	index@(.nv.constant0._ZN7cutlass13device_kernelIN5flash11enable_sm90INS1_16FlashAttnBwdSm90INS1_25CollectiveMainloopBwdSm90ILi2ELi1ELi1EN4cute5tupleIJNS5_1CILi1EEES8_S8_EEENS6_IJNS7_ILi64EEENS7_ILi96EEENS7_ILi192EEEEEENS_10bfloat16_tEfNS_4arch4Sm90ELb0ELb1ELb1ELb0ELb1ELb0ELb1ELb0ELi3ELi1ELi1ELi1ELb0EEENS1_21CollectiveEpilogueBwdISD_SE_SG_Li384ELb0ELb1ELi3EEENS1_19SingleTileSchedulerILb0ELb0ELb0ELi96EEEEEEEEEvNT_6ParamsE)
        /*0418*/ 	.short	0x0210
        /*041a*/ 	.short	0x0970


	//----- nvinfo : EIATTR_SW_WAR
	.align		4
.L_602:
        /*041c*/ 	.byte	0x04, 0x36
        /*041e*/ 	.short	(.L_604 - .L_603)
.L_603:
        /*0420*/ 	.word	0x00000008
.L_604:


//--------------------- .nv.info._ZN7cutlass13device_kernelIN5flash11enable_sm90INS1_16FlashAttnBwdSm90INS1_25CollectiveMainloopBwdSm90ILi2ELi1ELi1EN4cute5tupleIJNS5_1CILi1EEES8_S8_EEENS6_IJNS7_ILi64EEENS7_ILi96EEENS7_ILi192EEEEEENS_10bfloat16_tEfNS_4arch4Sm90ELb0ELb1ELb1ELb0ELb0ELb0ELb1ELb0ELi3ELi1ELi1ELi1ELb0EEENS1_24CollectiveEpilogueBwdGQAISD_fSG_Li384ELb0ELb0EEENS1_19SingleTileSchedulerILb0ELb0ELb0ELi96EEEEEEEEEvNT_6ParamsE --------------------------
	.section	.nv.info._ZN7cutlass13device_kernelIN5flash11enable_sm90INS1_16FlashAttnBwdSm90INS1_25CollectiveMainloopBwdSm90ILi2ELi1ELi1EN4cute5tupleIJNS5_1CILi1EEES8_S8_EEENS6_IJNS7_ILi64EEENS7_ILi96EEENS7_ILi192EEEEEENS_10bfloat16_tEfNS_4arch4Sm90ELb0ELb1ELb1ELb0ELb0ELb0ELb1ELb0ELi3ELi1ELi1ELi1ELb0EEENS1_24CollectiveEpilogueBwdGQAISD_fSG_Li384ELb0ELb0EEENS1_19SingleTileSchedulerILb0ELb0ELb0ELi96EEEEEEEEEvNT_6ParamsE,"",@"SHT_CUDA_INFO"
	.sectionflags	@""
	.align	4


	//----- nvinfo : EIATTR_CUDA_API_VERSION
	.align		4
        /*0000*/ 	.byte	0x04, 0x37
        /*0002*/ 	.short	(.L_606 - .L_605)
.L_605:
        /*0004*/ 	.word	0x00000082


	//----- nvinfo : EIATTR_KPARAM_INFO
	.align		4
.L_606:
        /*0008*/ 	.byte	0x04, 0x17
        /*000a*/ 	.short	(.L_608 - .L_607)
.L_607:
        /*000c*/ 	.word	0x00000000
        /*0010*/ 	.short	0x0000
        /*0012*/ 	.short	0x0070
        /*0014*/ 	.byte	0x00, 0xf0, 0x01, 0x1a


	//----- nvinfo : EIATTR_SPARSE_MMA_MASK
	.align		4
.L_608:
        /*0018*/ 	.byte	0x03, 0x50
        /*001a*/ 	.short	0x0000


	//----- nvinfo : EIATTR_MAXREG_COUNT
	.align		4
        /*001c*/ 	.byte	0x03, 0x1b
        /*001e*/ 	.short	0x0080


	//----- nvinfo : EIATTR_NUM_BARRIERS
	.align		4
        /*0020*/ 	.byte	0x02, 0x4c
        /*0022*/ 	.byte	0x10
	.zero		1


	//----- nvinfo : EIATTR_EXTERNS
	.align		4
        /*0024*/ 	.byte	0x04, 0x0f
        /*0026*/ 	.short	(.L_610 - .L_609)


	//   ....[0]....
	.align		4
.L_609:
        /*0028*/ 	.word	index@(__assertfail)


	//----- nvinfo : EIATTR_ANNOTATIONS
	.align		4
.L_610:
        /*002c*/ 	.byte	0x04, 0x55
        /*002e*/ 	.short	(.L_612 - .L_611)


	//   ....[0]....
.L_611:
        /*0030*/ 	.word	0x00000001
        /*0034*/ 	.byte	0xc0, 0x17, 0x00, 0x00, 0x01, 0x00, 0x00, 0x00, 0x00, 0x18, 0x00, 0x00, 0x01, 0x00, 0x00, 0x00
        /*0044*/ 	.byte	0x70, 0x20, 0x00, 0x00, 0x01, 0x00, 0x00, 0x00, 0x00, 0x2a, 0x00, 0x00, 0x01, 0x00, 0x00, 0x00
        /*0054*/ 	.byte	0xe0, 0x2b, 0x00, 0x00


	//----- nvinfo : EIATTR_MERCURY_ISA_VERSION
	.align		4
.L_612:
        /*0058*/ 	.byte	0x03, 0x5f
        /*005a*/ 	.short	0x0101


	//----- nvinfo : EIATTR_INT_WARP_WIDE_INSTR_OFFSETS
	.align		4
        /*005c*/ 	.byte	0x04, 0x31
        /*005e*/ 	.short	(.L_614 - .L_613)


	//   ....[0]....
.L_613:
        /*0060*/ 	.word	0x00000190


	//   ....[1]....
        /*0064*/ 	.word	0x000001c0


	//----- nvinfo : EIATTR_COOP_GROUP_MASK_REGIDS
	.align		4
.L_614:
        /*0068*/ 	.byte	0x04, 0x29
        /*006a*/ 	.short	(.L_616 - .L_615)


	//   ....[0]....
.L_615:
        /*006c*/ 	.word	0xffffffff


	//   ....[1]....
        /*0070*/ 	.word	0xffffffff


	//   ....[2]....
        /*0074*/ 	.word	0xffffffff


	//   ....[3]....
        /*0078*/ 	.word	0xffffffff


	//   ....[4]....
        /*007c*/ 	.word	0xffffffff


	//   ....[5]....
        /*0080*/ 	.word	0xffffffff


	//   ....[6]....
        /*0084*/ 	.word	0xffffffff


	//   ....[7]....
        /*0088*/ 	.word	0x0500000f


	//----- nvinfo : EIATTR_COOP_GROUP_INSTR_OFFSETS
	.align		4
.L_616:
        /*008c*/ 	.byte	0x04, 0x28
        /*008e*/ 	.short	(.L_618 - .L_617)


	//   ....[0]....
.L_617:
        /*0090*/ 	.word	0x00000070


	//   ....[1]....
        /*0094*/ 	.word	0x000001a0


	//   ....[2]....
        /*0098*/ 	.word	0x000001f0


	//   ....[3]....
        /*009c*/ 	.word	0x000003e0


	//   ....[4]....
        /*00a0*/ 	.word	0x000005e0


	//   ....[5]....
        /*00a4*/ 	.word	0x000010a0


	//   ....[6]....
        /*00a8*/ 	.word	0x00004d60


	//   ....[7]....
        /*00ac*/ 	.word	0x000083f0


	//----- nvinfo : EIATTR_REG_RECONFIG
	.align		4
.L_618:
        /*00b0*/ 	.byte	0x01, 0x54
	.zero		2


	//----- nvinfo : EIATTR_SYSCALL_OFFSETS
	.align		4
        /*00b4*/ 	.byte	0x04, 0x46
        /*00b6*/ 	.short	(.L_620 - .L_619)


	//   ....[0]....
.L_619:
        /*00b8*/ 	.word	0x00000d00


	//   ....[1]....
        /*00bc*/ 	.word	0x00000df0


	//   ....[2]....
        /*00c0*/ 	.word	0x00000f30


	//   ....[3]....
        /*00c4*/ 	.word	0x00001020


	//----- nvinfo : EIATTR_MBARRIER_INSTR_OFFSETS
	.align		4
.L_620:
        /*00c8*/ 	.byte	0x04, 0x39
        /*00ca*/ 	.short	(.L_622 - .L_621)


	//   ....[0]....
.L_621:
        /*00cc*/ 	.word	0x00000290
        /*00d0*/ 	.word	0x000000ff
        /*00d4*/ 	.word	0x00036400
        /*00d8*/ 	.short	0x0100
        /*00da*/ 	.byte	0x06
	.zero		1


	//   ....[1]....
        /*00dc*/ 	.word	0x00000390
        /*00e0*/ 	.word	0x000000ff
        /*00e4*/ 	.word	0x00036410
        /*00e8*/ 	.short	0x0100
        /*00ea*/ 	.byte	0x08
	.zero		1


	//   ....[2]....
        /*00ec*/ 	.word	0x000003a0
        /*00f0*/ 	.word	0x000000ff
        /*00f4*/ 	.word	0x00036420
        /*00f8*/ 	.short	0x0100
        /*00fa*/ 	.byte	0x08
	.zero		1


	//   ....[3]....
        /*00fc*/ 	.word	0x000003b0
        /*0100*/ 	.word	0x000000ff
        /*0104*/ 	.word	0x00036418
        /*0108*/ 	.short	0x0100
        /*010a*/ 	.byte	0x08
	.zero		1


	//   ....[4]....
        /*010c*/ 	.word	0x000003c0
        /*0110*/ 	.word	0x000000ff
        /*0114*/ 	.word	0x00036428
        /*0118*/ 	.short	0x0100
        /*011a*/ 	.byte	0x08
	.zero		1


	//   ....[5]....
        /*011c*/ 	.word	0x000004f0
        /*0120*/ 	.word	0x000000ff
        /*0124*/ 	.word	0x00036430
        /*0128*/ 	.short	0x0100
        /*012a*/ 	.byte	0x08
	.zero		1


	//   ....[6]....
        /*012c*/ 	.word	0x00000500
        /*0130*/ 	.word	0x000000ff
        /*0134*/ 	.word	0x00036438
        /*0138*/ 	.short	0x0100
        /*013a*/ 	.byte	0x08
	.zero		1


	//   ....[7]....
        /*013c*/ 	.word	0x000010d0
        /*0140*/ 	.word	0x000000ff
        /*0144*/ 	.word	0x00036400
        /*0148*/ 	.short	0x010a
        /*014a*/ 	.byte	0x25
	.zero		1


	//   ....[8]....
        /*014c*/ 	.word	0x000011c0
        /*0150*/ 	.word	0x000000ff
        /*0154*/ 	.word	0x00036400
        /*0158*/ 	.short	0x010a
        /*015a*/ 	.byte	0x25
	.zero		1


	//   ....[9]....
        /*015c*/ 	.word	0x00001920
        /*0160*/ 	.word	0x00000003
        /*0164*/ 	.word	0x00036410
        /*0168*/ 	.short	0x010a
        /*016a*/ 	.byte	0x3f
	.zero		1


	//   ....[10]....
        /*016c*/ 	.word	0x00001960
        /*0170*/ 	.word	0x00000003
        /*0174*/ 	.word	0x00036410
        /*0178*/ 	.short	0x010a
        /*017a*/ 	.byte	0x3f
	.zero		1


	//   ....[11]....
        /*017c*/ 	.word	0x00002000
        /*0180*/ 	.word	0x000000ff
        /*0184*/ 	.word	0x00036430
        /*0188*/ 	.short	0x010a
        /*018a*/ 	.byte	0x25
	.zero		1


	//   ....[12]....
        /*018c*/ 	.word	0x00002040
        /*0190*/ 	.word	0x000000ff
        /*0194*/ 	.word	0x00036430
        /*0198*/ 	.short	0x010a
        /*019a*/ 	.byte	0x25
	.zero		1


	//   ....[13]....
        /*019c*/ 	.word	0x00003e50
        /*01a0*/ 	.word	0x000000ff
        /*01a4*/ 	.word	0x00000000
        /*01a8*/ 	.short	0x0101
        /*01aa*/ 	.byte	0x04
	.zero		1


	//   ....[14]....
        /*01ac*/ 	.word	0x000041f0
        /*01b0*/ 	.word	0x00000003
        /*01b4*/ 	.word	0x00000000
        /*01b8*/ 	.short	0x0101
        /*01ba*/ 	.byte	0x3f
	.zero		1


	//   ....[15]....
        /*01bc*/ 	.word	0x00006340
        /*01c0*/ 	.word	0x00000000
        /*01c4*/ 	.word	0x00036420
        /*01c8*/ 	.short	0x010a
        /*01ca*/ 	.byte	0x3f
	.zero		1


	//   ....[16]....
        /*01cc*/ 	.word	0x00006b50
        /*01d0*/ 	.word	0x00000000
        /*01d4*/ 	.word	0x00036438
        /*01d8*/ 	.short	0x010a
        /*01da*/ 	.byte	0x3f
	.zero		1


	//   ....[17]....
        /*01dc*/ 	.word	0x00006eb0
        /*01e0*/ 	.word	0x00000000
        /*01e4*/ 	.word	0x00036428
        /*01e8*/ 	.short	0x010a
        /*01ea*/ 	.byte	0x3f
	.zero		1


	//   ....[18]....
        /*01ec*/ 	.word	0x000071d0
        /*01f0*/ 	.word	0x00000000
        /*01f4*/ 	.word	0x00036438
        /*01f8*/ 	.short	0x010a
        /*01fa*/ 	.byte	0x3f
	.zero		1


	//   ....[19]....
        /*01fc*/ 	.word	0x00007480
        /*0200*/ 	.word	0x00000000
        /*0204*/ 	.word	0x00036420
        /*0208*/ 	.short	0x010a
        /*020a*/ 	.byte	0x3f
	.zero		1


	//   ....[20]....
        /*020c*/ 	.word	0x00007800
        /*0210*/ 	.word	0x00000000
        /*0214*/ 	.word	0x00036438
        /*0218*/ 	.short	0x010a
        /*021a*/ 	.byte	0x3f
	.zero		1


	//   ....[21]....
        /*021c*/ 	.word	0x00007af0
        /*0220*/ 	.word	0x00000000
        /*0224*/ 	.word	0x00036428
        /*0228*/ 	.short	0x010a
        /*022a*/ 	.byte	0x3f
	.zero		1


	//   ....[22]....
        /*022c*/ 	.word	0x00007e30
        /*0230*/ 	.word	0x00000000
        /*0234*/ 	.word	0x00036438
        /*0238*/ 	.short	0x010a
        /*023a*/ 	.byte	0x3f
	.zero		1


	//   ....[23]....
        /*023c*/ 	.word	0x00008280
        /*0240*/ 	.word	0x00000009
        /*0244*/ 	.word	0x00000000
        /*0248*/ 	.short	0x010a
        /*024a*/ 	.byte	0x3f
	.zero		1


	//   ....[24]....
        /*024c*/ 	.word	0x00008300
        /*0250*/ 	.word	0x00000003
        /*0254*/ 	.word	0x00000000
        /*0258*/ 	.short	0x010a
        /*025a*/ 	.byte	0x3f
	.zero		1


	//   ....[25]....
        /*025c*/ 	.word	0x00008350
        /*0260*/ 	.word	0x00000004
        /*0264*/ 	.word	0x00036438
        /*0268*/ 	.short	0x010a
        /*026a*/ 	.byte	0x3f
	.zero		1


	//   ....[26]....
        /*026c*/ 	.word	0x00008430
        /*0270*/ 	.word	0x00000003
        /*0274*/ 	.word	0x00036400
        /*0278*/ 	.short	0x010a
        /*027a*/ 	.byte	0x3f
	.zero		1


	//   ....[27]....
        /*027c*/ 	.word	0x00008480
        /*0280*/ 	.word	0x00000003
        /*0284*/ 	.word	0x00036410
        /*0288*/ 	.short	0x010a
        /*028a*/ 	.byte	0x3f
	.zero		1


	//   ....[28]....
        /*028c*/ 	.word	0x000084e0
        /*0290*/ 	.word	0x0000000c
        /*0294*/ 	.word	0x00036430
        /*0298*/ 	.short	0x010a
        /*029a*/ 	.byte	0x3f
	.zero		1


	//   ....[29]....
        /*029c*/ 	.word	0x00008530
        /*02a0*/ 	.word	0x00000000
        /*02a4*/ 	.word	0x00036420
        /*02a8*/ 	.short	0x010a
        /*02aa*/ 	.byte	0x3f
	.zero		1


	//   ....[30]....
        /*02ac*/ 	.word	0x00008580
        /*02b0*/ 	.word	0x00000000
        /*02b4*/ 	.word	0x00036438
        /*02b8*/ 	.short	0x010a
        /*02ba*/ 	.byte	0x3f
	.zero		1


	//   ....[31]....
        /*02bc*/ 	.word	0x000085d0
        /*02c0*/ 	.word	0x00000000
        /*02c4*/ 	.word	0x00036428
        /*02c8*/ 	.short	0x010a
        /*02ca*/ 	.byte	0x3f
	.zero		1


	//   ....[32]....
        /*02cc*/ 	.word	0x00008620
        /*02d0*/ 	.word	0x00000000
        /*02d4*/ 	.word	0x00036438
        /*02d8*/ 	.short	0x010a
        /*02da*/ 	.byte	0x3f
	.zero		1


	//   ....[33]....
        /*02dc*/ 	.word	0x00008680
        /*02e0*/ 	.word	0x00000000
        /*02e4*/ 	.word	0x00036420
        /*02e8*/ 	.short	0x010a
        /*02ea*/ 	.byte	0x3f
	.zero		1


	//   ....[34]....
        /*02ec*/ 	.word	0x000086d0
        /*02f0*/ 	.word	0x00000000
        /*02f4*/ 	.word	0x00036438
        /*02f8*/ 	.short	0x010a
        /*02fa*/ 	.byte	0x3f
	.zero		1


	//   ....[35]....
        /*02fc*/ 	.word	0x00008720
        /*0300*/ 	.word	0x00000000
        /*0304*/ 	.word	0x00036428
        /*0308*/ 	.short	0x010a
        /*030a*/ 	.byte	0x3f
	.zero		1


	//   ....[36]....
        /*030c*/ 	.word	0x00008770
        /*0310*/ 	.word	0x00000000
        /*0314*/ 	.word	0x00036438
        /*0318*/ 	.short	0x010a
        /*031a*/ 	.byte	0x3f
	.zero		1


	//   ....[37]....
        /*031c*/ 	.word	0x00008840
        /*0320*/ 	.word	0x00000009
        /*0324*/ 	.word	0x00000000
        /*0328*/ 	.short	0x010a
        /*032a*/ 	.byte	0x3f
	.zero		1


	//   ....[38]....
        /*032c*/ 	.word	0x00008890
        /*0330*/ 	.word	0x00000003
        /*0334*/ 	.word	0x00000000
        /*0338*/ 	.short	0x010a
        /*033a*/ 	.byte	0x3f
	.zero		1


	//----- nvinfo : EIATTR_NUM_MBARRIERS
	.align		4
.L_622:
        /*033c*/ 	.byte	0x03, 0x38
        /*033e*/ 	.short	0x0007


	//----- nvinfo : EIATTR_EXIT_INSTR_OFFSETS
	.align		4
        /*0340*/ 	.byte	0x04, 0x1c
        /*0342*/ 	.short	(.L_624 - .L_623)


	//   ....[0]....
.L_623:
        /*0344*/ 	.word	0x000083a0


	//----- nvinfo : EIATTR_MAX_THREADS
	.align		4
.L_624:
        /*0348*/ 	.byte	0x04, 0x05
        /*034a*/ 	.short	(.L_626 - .L_625)
.L_625:
        /*034c*/ 	.word	0x00000200
        /*0350*/ 	.word	0x00000001
        /*0354*/ 	.word	0x00000001


	//----- nvinfo : EIATTR_CRS_STACK_SIZE
	.align		4
.L_626:
        /*0358*/ 	.byte	0x04, 0x1e
        /*035a*/ 	.short	(.L_628 - .L_627)
.L_627:
        /*035c*/ 	.word	0x00000000


	//----- nvinfo : EIATTR_CBANK_PARAM_SIZE
	.align		4
.L_628:
        /*0360*/ 	.byte	0x03, 0x19
        /*0362*/ 	.short	0x06f0


	//----- nvinfo : EIATTR_PARAM_CBANK
	.align		4
        /*0364*/ 	.byte	0x04, 0x0a
        /*0366*/ 	.short	(.L_630 - .L_629)
	.align		4
.L_629:
        /*0368*/ 	.word	index@(.nv.constant0._ZN7cutlass13device_kernelIN5flash11enable_sm90INS1_16FlashAttnBwdSm90INS1_25CollectiveMainloopBwdSm90ILi2ELi1ELi1EN4cute5tupleIJNS5_1CILi1EEES8_S8_EEENS6_IJNS7_ILi64EEENS7_ILi96EEENS7_ILi192EEEEEENS_10bfloat16_tEfNS_4arch4Sm90ELb0ELb1ELb1ELb0ELb0ELb0ELb1ELb0ELi3ELi1ELi1ELi1ELb0EEENS1_24CollectiveEpilogueBwdGQAISD_fSG_Li384ELb0ELb0EEENS1_19SingleTileSchedulerILb0ELb0ELb0ELi96EEEEEEEEEvNT_6ParamsE)
        /*036c*/ 	.short	0x0210
        /*036e*/ 	.short	0x06f0


	//----- nvinfo : EIATTR_SW_WAR
	.align		4
.L_630:
        /*0370*/ 	.byte	0x04, 0x36
        /*0372*/ 	.short	(.L_632 - .L_631)
.L_631:
        /*0374*/ 	.word	0x00000008
.L_632:


//--------------------- .nv.info._ZN7cutlass13device_kernelIN5flash11enable_sm90INS1_16FlashAttnBwdSm90INS1_25CollectiveMainloopBwdSm90ILi2ELi1ELi1EN4cute5tupleIJNS5_1CILi1EEES8_S8_EEENS6_IJNS7_ILi64EEENS7_ILi96EEENS7_ILi192EEEEEENS_10bfloat16_tEfNS_4arch4Sm90ELb0ELb1ELb1ELb0ELb1ELb0ELb1ELb0ELi3ELi1ELi1ELi1ELb0EEENS1_24CollectiveEpilogueBwdGQAISD_fSG_Li384ELb0ELb1EEENS1_19SingleTileSchedulerILb0ELb0ELb0ELi96EEEEEEEEEvNT_6ParamsE --------------------------
	.section	.nv.info._ZN7cutlass13device_kernelIN5flash11enable_sm90INS1_16FlashAttnBwdSm90INS1_25CollectiveMainloopBwdSm90ILi2ELi1ELi1EN4cute5tupleIJNS5_1CILi1EEES8_S8_EEENS6_IJNS7_ILi64EEENS7_ILi96EEENS7_ILi192EEEEEENS_10bfloat16_tEfNS_4arch4Sm90ELb0ELb1ELb1ELb0ELb1ELb0ELb1ELb0ELi3ELi1ELi1ELi1ELb0EEENS1_24CollectiveEpilogueBwdGQAISD_fSG_Li384ELb0ELb1EEENS1_19SingleTileSchedulerILb0ELb0ELb0ELi96EEEEEEEEEvNT_6ParamsE,"",@"SHT_CUDA_INFO"
	.sectionflags	@""
	.align	4


	//----- nvinfo : EIATTR_CUDA_API_VERSION
	.align		4
        /*0000*/ 	.byte	0x04, 0x37
        /*0002*/ 	.short	(.L_634 - .L_633)
.L_633:
        /*0004*/ 	.word	0x00000082


	//----- nvinfo : EIATTR_KPARAM_INFO
	.align		4
.L_634:
        /*0008*/ 	.byte	0x04, 0x17
        /*000a*/ 	.short	(.L_636 - .L_635)
.L_635:
        /*000c*/ 	.word	0x00000000
        /*0010*/ 	.short	0x0000
        /*0012*/ 	.short	0x0070
        /*0014*/ 	.byte	0x00, 0xf0, 0x01, 0x1a


	//----- nvinfo : EIATTR_SPARSE_MMA_MASK
	.align		4
.L_636:
        /*0018*/ 	.byte	0x03, 0x50
        /*001a*/ 	.short	0x0000


	//----- nvinfo : EIATTR_MAXREG_COUNT
	.align		4
        /*001c*/ 	.byte	0x03, 0x1b
        /*001e*/ 	.short	0x0080


	//----- nvinfo : EIATTR_NUM_BARRIERS
	.align		4
        /*0020*/ 	.byte	0x02, 0x4c
        /*0022*/ 	.byte	0x10
	.zero		1


	//----- nvinfo : EIATTR_EXTERNS
	.align		4
        /*0024*/ 	.byte	0x04, 0x0f
        /*0026*/ 	.short	(.L_638 - .L_637)


	//   ....[0]....
	.align		4
.L_637:
        /*0028*/ 	.word	index@(__assertfail)


	//----- nvinfo : EIATTR_ANNOTATIONS
	.align		4
.L_638:
        /*002c*/ 	.byte	0x04, 0x55
        /*002e*/ 	.short	(.L_640 - .L_639)


	//   ....[0]....
.L_639:
        /*0030*/ 	.word	0x00000001
        /*0034*/ 	.byte	0xd0, 0x17, 0x00, 0x00, 0x01, 0x00, 0x00, 0x00, 0x10, 0x18, 0x00, 0x00, 0x01, 0x00, 0x00, 0x00
        /*0044*/ 	.byte	0x70, 0x20, 0x00, 0x00, 0x01, 0x00, 0x00, 0x00, 0x00, 0x2a, 0x00, 0x00, 0x01, 0x00, 0x00, 0x00
        /*0054*/ 	.byte	0xe0, 0x2b, 0x00, 0x00


	//----- nvinfo : EIATTR_MERCURY_ISA_VERSION
	.align		4
.L_640:
        /*0058*/ 	.byte	0x03, 0x5f
        /*005a*/ 	.short	0x0101


	//----- nvinfo : EIATTR_INT_WARP_WIDE_INSTR_OFFSETS
	.align		4
        /*005c*/ 	.byte	0x04, 0x31
        /*005e*/ 	.short	(.L_642 - .L_641)


	//   ....[0]....
.L_641:
        /*0060*/ 	.word	0x00000190


	//   ....[1]....
        /*0064*/ 	.word	0x000001c0


	//   ....[2]....
        /*0068*/ 	.word	0x00005d40


	//   ....[3]....
        /*006c*/ 	.word	0x00006480


	//   ....[4]....
        /*0070*/ 	.word	0x00006a70


	//   ....[5]....
        /*0074*/ 	.word	0x00006d40


	//   ....[6]....
        /*0078*/ 	.word	0x00006fa0


	//   ....[7]....
        /*007c*/ 	.word	0x00007130


	//----- nvinfo : EIATTR_COOP_GROUP_MASK_REGIDS
	.align		4
.L_642:
        /*0080*/ 	.byte	0x04, 0x29
        /*0082*/ 	.short	(.L_644 - .L_643)


	//   ....[0]....
.L_643:
        /*0084*/ 	.word	0xffffffff


	//   ....[1]....
        /*0088*/ 	.word	0xffffffff


	//   ....[2]....
        /*008c*/ 	.word	0xffffffff


	//   ....[3]....
        /*0090*/ 	.word	0xffffffff


	//   ....[4]....
        /*0094*/ 	.word	0xffffffff


	//   ....[5]....
        /*0098*/ 	.word	0xffffffff


	//   ....[6]....
        /*009c*/ 	.word	0xffffffff


	//   ....[7]....
        /*00a0*/ 	.word	0xffffffff


	//   ....[8]....
        /*00a4*/ 	.word	0xffffffff


	//   ....[9]....
        /*00a8*/ 	.word	0xffffffff


	//   ....[10]....
        /*00ac*/ 	.word	0xffffffff


	//   ....[11]....
        /*00b0*/ 	.word	0xffffffff


	//   ....[12]....
        /*00b4*/ 	.word	0xffffffff


	//   ....[13]....
        /*00b8*/ 	.word	0xffffffff


	//   ....[14]....
        /*00bc*/ 	.word	0xffffffff


	//   ....[15]....
        /*00c0*/ 	.word	0xffffffff


	//   ....[16]....
        /*00c4*/ 	.word	0xffffffff


	//   ....[17]....
        /*00c8*/ 	.word	0xffffffff


	//   ....[18]....
        /*00cc*/ 	.word	0xffffffff


	//   ....[19]....
        /*00d0*/ 	.word	0xffffffff


	//   ....[20]....
        /*00d4*/ 	.word	0x0500000f


	//   ....[21]....
        /*00d8*/ 	.word	0x0500000f


	//   ....[22]....
        /*00dc*/ 	.word	0x0500000f


	//   ....[23]....
        /*00e0*/ 	.word	0x0500000f


	//   ....[24]....
        /*00e4*/ 	.word	0x0500000f


	//   ....[25]....
        /*00e8*/ 	.word	0x0500000f


	//----- nvinfo : EIATTR_COOP_GROUP_INSTR_OFFSETS
	.align		4
.L_644:
        /*00ec*/ 	.byte	0x04, 0x28
        /*00ee*/ 	.short	(.L_646 - .L_645)


	//   ....[0]....
.L_645:
        /*00f0*/ 	.word	0x00000070


	//   ....[1]....
        /*00f4*/ 	.word	0x000001a0


	//   ....[2]....
        /*00f8*/ 	.word	0x000001f0


	//   ....[3]....
        /*00fc*/ 	.word	0x000003e0


	//   ....[4]....
        /*0100*/ 	.word	0x000005f0


	//   ....[5]....
        /*0104*/ 	.word	0x000010b0


	//   ....[6]....
        /*0108*/ 	.word	0x00004b70


	//   ....[7]....
        /*010c*/ 	.word	0x00004cf0


	//   ....[8]....
        /*0110*/ 	.word	0x00004fa0


	//   ....[9]....
        /*0114*/ 	.word	0x00005130


	//   ....[10]....
        /*0118*/ 	.word	0x00005250


	//   ....[11]....
        /*011c*/ 	.word	0x000057b0


	//   ....[12]....
        /*0120*/ 	.word	0x00005c70


	//   ....[13]....
        /*0124*/ 	.word	0x00005fc0


	//   ....[14]....
        /*0128*/ 	.word	0x000063b0


	//   ....[15]....
        /*012c*/ 	.word	0x000065f0


	//   ....[16]....
        /*0130*/ 	.word	0x000069a0


	//   ....[17]....
        /*0134*/ 	.word	0x00006c80


	//   ....[18]....
        /*0138*/ 	.word	0x00006ea0


	//   ....[19]....
        /*013c*/ 	.word	0x00007030


	//   ....[20]....
        /*0140*/ 	.word	0x000097d0


	//   ....[21]....
        /*0144*/ 	.word	0x00009940


	//   ....[22]....
        /*0148*/ 	.word	0x000099b0


	//   ....[23]....
        /*014c*/ 	.word	0x00009a20


	//   ....[24]....
        /*0150*/ 	.word	0x00009a90


	//   ....[25]....
        /*0154*/ 	.word	0x00009b00


	//----- nvinfo : EIATTR_REG_RECONFIG
	.align		4
.L_646:
        /*0158*/ 	.byte	0x01, 0x54
	.zero		2


	//----- nvinfo : EIATTR_SYSCALL_OFFSETS
	.align		4
        /*015c*/ 	.byte	0x04, 0x46
        /*015e*/ 	.short	(.L_648 - .L_647)


	//   ....[0]....
.L_647:
        /*0160*/ 	.word	0x00000d10


	//   ....[1]....
        /*0164*/ 	.word	0x00000e00


	//   ....[2]....
        /*0168*/ 	.word	0x00000f40


	//   ....[3]....
        /*016c*/ 	.word	0x00001030


	//----- nvinfo : EIATTR_MBARRIER_INSTR_OFFSETS
	.align		4
.L_648:
        /*0170*/ 	.byte	0x04, 0x39
        /*0172*/ 	.short	(.L_650 - .L_649)


	//   ....[0]....
.L_649:
        /*0174*/ 	.word	0x00000290
        /*0178*/ 	.word	0x000000ff
        /*017c*/ 	.word	0x00036400
        /*0180*/ 	.short	0x0100
        /*0182*/ 	.byte	0x06
	.zero		1


	//   ....[1]....
        /*0184*/ 	.word	0x00000390
        /*0188*/ 	.word	0x000000ff
        /*018c*/ 	.word	0x00036410
        /*0190*/ 	.short	0x0100
        /*0192*/ 	.byte	0x08
	.zero		1


	//   ....[2]....
        /*0194*/ 	.word	0x000003a0
        /*0198*/ 	.word	0x000000ff
        /*019c*/ 	.word	0x00036420
        /*01a0*/ 	.short	0x0100
        /*01a2*/ 	.byte	0x08
	.zero		1


	//   ....[3]....
        /*01a4*/ 	.word	0x000003b0
        /*01a8*/ 	.word	0x000000ff
        /*01ac*/ 	.word	0x00036418
        /*01b0*/ 	.short	0x0100
        /*01b2*/ 	.byte	0x08
	.zero		1


	//   ....[4]....
        /*01b4*/ 	.word	0x000003c0
        /*01b8*/ 	.word	0x000000ff
        /*01bc*/ 	.word	0x00036428
        /*01c0*/ 	.short	0x0100
        /*01c2*/ 	.byte	0x08
	.zero		1


	//   ....[5]....
        /*01c4*/ 	.word	0x000004f0
        /*01c8*/ 	.word	0x000000ff
        /*01cc*/ 	.word	0x00036430
        /*01d0*/ 	.short	0x0100
        /*01d2*/ 	.byte	0x08
	.zero		1


	//   ....[6]....
        /*01d4*/ 	.word	0x00000500
        /*01d8*/ 	.word	0x000000ff
        /*01dc*/ 	.word	0x00036438
        /*01e0*/ 	.short	0x0100
        /*01e2*/ 	.byte	0x08
	.zero		1


	//   ....[7]....
        /*01e4*/ 	.word	0x000010e0
        /*01e8*/ 	.word	0x000000ff
        /*01ec*/ 	.word	0x00036400
        /*01f0*/ 	.short	0x010a
        /*01f2*/ 	.byte	0x25
	.zero		1


	//   ....[8]....
        /*01f4*/ 	.word	0x000011d0
        /*01f8*/ 	.word	0x000000ff
        /*01fc*/ 	.word	0x00036400
        /*0200*/ 	.short	0x010a
        /*0202*/ 	.byte	0x25
	.zero		1


	//   ....[9]....
        /*0204*/ 	.word	0x00001930
        /*0208*/ 	.word	0x00000003
        /*020c*/ 	.word	0x00036410
        /*0210*/ 	.short	0x010a
        /*0212*/ 	.byte	0x3f
	.zero		1


	//   ....[10]....
        /*0214*/ 	.word	0x00001970
        /*0218*/ 	.word	0x00000003
        /*021c*/ 	.word	0x00036410
        /*0220*/ 	.short	0x010a
        /*0222*/ 	.byte	0x3f
	.zero		1


	//   ....[11]....
        /*0224*/ 	.word	0x00002000
        /*0228*/ 	.word	0x000000ff
        /*022c*/ 	.word	0x00036430
        /*0230*/ 	.short	0x010a
        /*0232*/ 	.byte	0x25
	.zero		1


	//   ....[12]....
        /*0234*/ 	.word	0x00002040
        /*0238*/ 	.word	0x000000ff
        /*023c*/ 	.word	0x00036430
        /*0240*/ 	.short	0x010a
        /*0242*/ 	.byte	0x25
	.zero		1


	//   ....[13]....
        /*0244*/ 	.word	0x00003e60
        /*0248*/ 	.word	0x000000ff
        /*024c*/ 	.word	0x00000000
        /*0250*/ 	.short	0x0101
        /*0252*/ 	.byte	0x04
	.zero		1


	//   ....[14]....
        /*0254*/ 	.word	0x00004200
        /*0258*/ 	.word	0x00000003
        /*025c*/ 	.word	0x00000000
        /*0260*/ 	.short	0x0101
        /*0262*/ 	.byte	0x3f
	.zero		1


	//   ....[15]....
        /*0264*/ 	.word	0x00007720
        /*0268*/ 	.word	0x00000000
        /*026c*/ 	.word	0x00036420
        /*0270*/ 	.short	0x010a
        /*0272*/ 	.byte	0x3f
	.zero		1


	//   ....[16]....
        /*0274*/ 	.word	0x00007f30
        /*0278*/ 	.word	0x00000000
        /*027c*/ 	.word	0x00036438
        /*0280*/ 	.short	0x010a
        /*0282*/ 	.byte	0x3f
	.zero		1


	//   ....[17]....
        /*0284*/ 	.word	0x00008290
        /*0288*/ 	.word	0x00000000
        /*028c*/ 	.word	0x00036428
        /*0290*/ 	.short	0x010a
        /*0292*/ 	.byte	0x3f
	.zero		1


	//   ....[18]....
        /*0294*/ 	.word	0x000085b0
        /*0298*/ 	.word	0x00000000
        /*029c*/ 	.word	0x00036438
        /*02a0*/ 	.short	0x010a
        /*02a2*/ 	.byte	0x3f
	.zero		1


	//   ....[19]....
        /*02a4*/ 	.word	0x00008860
        /*02a8*/ 	.word	0x00000000
        /*02ac*/ 	.word	0x00036420
        /*02b0*/ 	.short	0x010a
        /*02b2*/ 	.byte	0x3f
	.zero		1


	//   ....[20]....
        /*02b4*/ 	.word	0x00008be0
        /*02b8*/ 	.word	0x00000000
        /*02bc*/ 	.word	0x00036438
        /*02c0*/ 	.short	0x010a
        /*02c2*/ 	.byte	0x3f
	.zero		1


	//   ....[21]....
        /*02c4*/ 	.word	0x00008ed0
        /*02c8*/ 	.word	0x00000000
        /*02cc*/ 	.word	0x00036428
        /*02d0*/ 	.short	0x010a
        /*02d2*/ 	.byte	0x3f
	.zero		1


	//   ....[22]....
        /*02d4*/ 	.word	0x00009210
        /*02d8*/ 	.word	0x00000000
        /*02dc*/ 	.word	0x00036438
        /*02e0*/ 	.short	0x010a
        /*02e2*/ 	.byte	0x3f
	.zero		1


	//   ....[23]....
        /*02e4*/ 	.word	0x00009660
        /*02e8*/ 	.word	0x00000009
        /*02ec*/ 	.word	0x00000000
        /*02f0*/ 	.short	0x010a
        /*02f2*/ 	.byte	0x3f
	.zero		1


	//   ....[24]....
        /*02f4*/ 	.word	0x000096e0
        /*02f8*/ 	.word	0x00000003
        /*02fc*/ 	.word	0x00000000
        /*0300*/ 	.short	0x010a
        /*0302*/ 	.byte	0x3f
	.zero		1


	//   ....[25]....
        /*0304*/ 	.word	0x00009730
        /*0308*/ 	.word	0x00000004
        /*030c*/ 	.word	0x00036438
        /*0310*/ 	.short	0x010a
        /*0312*/ 	.byte	0x3f
	.zero		1


	//   ....[26]....
        /*0314*/ 	.word	0x00009810
        /*0318*/ 	.word	0x00000003
        /*031c*/ 	.word	0x00036400
        /*0320*/ 	.short	0x010a
        /*0322*/ 	.byte	0x3f
	.zero		1


	//   ....[27]....
        /*0324*/ 	.word	0x00009860
        /*0328*/ 	.word	0x00000003
        /*032c*/ 	.word	0x00036410
        /*0330*/ 	.short	0x010a
        /*0332*/ 	.byte	0x3f
	.zero		1


	//   ....[28]....
        /*0334*/ 	.word	0x000098c0
        /*0338*/ 	.word	0x0000000c
        /*033c*/ 	.word	0x00036430
        /*0340*/ 	.short	0x010a
        /*0342*/ 	.byte	0x3f
	.zero		1


	//   ....[29]....
        /*0344*/ 	.word	0x00009b40
        /*0348*/ 	.word	0x00000000
        /*034c*/ 	.word	0x00036420
        /*0350*/ 	.short	0x010a
        /*0352*/ 	.byte	0x3f
	.zero		1


	//   ....[30]....
        /*0354*/ 	.word	0x00009b90
        /*0358*/ 	.word	0x00000000
        /*035c*/ 	.word	0x00036438
        /*0360*/ 	.short	0x010a
        /*0362*/ 	.byte	0x3f
	.zero		1


	//   ....[31]....
        /*0364*/ 	.word	0x00009be0
        /*0368*/ 	.word	0x00000000
        /*036c*/ 	.word	0x00036428
        /*0370*/ 	.short	0x010a
        /*0372*/ 	.byte	0x3f
	.zero		1


	//   ....[32]....
        /*0374*/ 	.word	0x00009c30
        /*0378*/ 	.word	0x00000000
        /*037c*/ 	.word	0x00036438
        /*0380*/ 	.short	0x010a
        /*0382*/ 	.byte	0x3f
	.zero		1


	//   ....[33]....
        /*0384*/ 	.word	0x00009c90
        /*0388*/ 	.word	0x00000000
        /*038c*/ 	.word	0x00036420
        /*0390*/ 	.short	0x010a
        /*0392*/ 	.byte	0x3f
	.zero		1


	//   ....[34]....
        /*0394*/ 	.word	0x00009ce0
        /*0398*/ 	.word	0x00000000
        /*039c*/ 	.word	0x00036438
        /*03a0*/ 	.short	0x010a
        /*03a2*/ 	.byte	0x3f
	.zero		1


	//   ....[35]....
        /*03a4*/ 	.word	0x00009d30
        /*03a8*/ 	.word	0x00000000
        /*03ac*/ 	.word	0x00036428
        /*03b0*/ 	.short	0x010a
        /*03b2*/ 	.byte	0x3f
	.zero		1


	//   ....[36]....
        /*03b4*/ 	.word	0x00009d80
        /*03b8*/ 	.word	0x00000000
        /*03bc*/ 	.word	0x00036438
        /*03c0*/ 	.short	0x010a
        /*03c2*/ 	.byte	0x3f
	.zero		1


	//   ....[37]....
        /*03c4*/ 	.word	0x00009e50
        /*03c8*/ 	.word	0x00000009
        /*03cc*/ 	.word	0x00000000
        /*03d0*/ 	.short	0x010a
        /*03d2*/ 	.byte	0x3f
	.zero		1


	//   ....[38]....
        /*03d4*/ 	.word	0x00009ea0
        /*03d8*/ 	.word	0x00000003
        /*03dc*/ 	.word	0x00000000
        /*03e0*/ 	.short	0x010a
        /*03e2*/ 	.byte	0x3f
	.zero		1


	//----- nvinfo : EIATTR_NUM_MBARRIERS
	.align		4
.L_650:
        /*03e4*/ 	.byte	0x03, 0x38
        /*03e6*/ 	.short	0x0007


	//----- nvinfo : EIATTR_EXIT_INSTR_OFFSETS
	.align		4
        /*03e8*/ 	.byte	0x04, 0x1c
        /*03ea*/ 	.short	(.L_652 - .L_651)


	//   ....[0]....
.L_651:
        /*03ec*/ 	.word	0x00009780


	//----- nvinfo : EIATTR_MAX_THREADS
	.align		4
.L_652:
        /*03f0*/ 	.byte	0x04, 0x05
        /*03f2*/ 	.short	(.L_654 - .L_653)
.L_653:
        /*03f4*/ 	.word	0x00000200
        /*03f8*/ 	.word	0x00000001
        /*03fc*/ 	.word	0x00000001


	//----- nvinfo : EIATTR_CRS_STACK_SIZE
	.align		4
.L_654:
        /*0400*/ 	.byte	0x04, 0x1e
        /*0402*/ 	.short	(.L_656 - .L_655)
.L_655:
        /*0404*/ 	.word	0x00000000


	//----- nvinfo : EIATTR_CBANK_PARAM_SIZE
	.align		4
.L_656:
        /*0408*/ 	.byte	0x03, 0x19
        /*040a*/ 	.short	0x06f0


	//----- nvinfo : EIATTR_PARAM_CBANK
	.align		4
        /*040c*/ 	.byte	0x04, 0x0a
        /*040e*/ 	.short	(.L_658 - .L_657)
	.align		4
.L_657:
        /*0410*/ 	.word	index@(.nv.constant0._ZN7cutlass13device_kernelIN5flash11enable_sm90INS1_16FlashAttnBwdSm90INS1_25CollectiveMainloopBwdSm90ILi2ELi1ELi1EN4cute5tupleIJNS5_1CILi1EEES8_S8_EEENS6_IJNS7_ILi64EEENS7_ILi96EEENS7_ILi192EEEEEENS_10bfloat16_tEfNS_4arch4Sm90ELb0ELb1ELb1ELb0ELb1ELb0ELb1ELb0ELi3ELi1ELi1ELi1ELb0EEENS1_24CollectiveEpilogueBwdGQAISD_fSG_Li384ELb0ELb1EEENS1_19SingleTileSchedulerILb0ELb0ELb0ELi96EEEEEEEEEvNT_6ParamsE)
        /*0414*/ 	.short	0x0210
        /*0416*/ 	.short	0x06f0


	//----- nvinfo : EIATTR_SW_WAR
	.align		4
.L_658:
        /*0418*/ 	.byte	0x04, 0x36
        /*041a*/ 	.short	(.L_660 - .L_659)
.L_659:
        /*041c*/ 	.word	0x00000008
.L_660:


//--------------------- .nv.info._ZN7cutlass13device_kernelIN5flash11enable_sm90INS1_16FlashAttnBwdSm90INS1_25CollectiveMainloopBwdSm90ILi2ELi1ELi1EN4cute5tupleIJNS5_1CILi1EEES8_S8_EEENS6_IJNS7_ILi64EEENS7_ILi96EEENS7_ILi192EEEEEENS_10bfloat16_tEfNS_4arch4Sm90ELb0ELb1ELb1ELb1ELb0ELb0ELb1ELb0ELi3ELi1ELi1ELi1ELb0EEENS1_21CollectiveEpilogueBwdISD_SE_SG_Li384ELb1ELb1ELi3EEENS1_19SingleTileSchedulerILb1ELb0ELb0ELi96EEEEEEEEEvNT_6ParamsE --------------------------
	.section	.nv.info._ZN7cutlass13device_kernelIN5flash11enable_sm90INS1_16FlashAttnBwdSm90INS1_25CollectiveMainloopBwdSm90ILi2ELi1ELi1EN4cute5tupleIJNS5_1CILi1EEES8_S8_EEENS6_IJNS7_ILi64EEENS7_ILi96EEENS7_ILi192EEEEEENS_10bfloat16_tEfNS_4arch4Sm90ELb0ELb1ELb1ELb1ELb0ELb0ELb1ELb0ELi3ELi1ELi1ELi1ELb0EEENS1_21CollectiveEpilogueBwdISD_SE_SG_Li384ELb1ELb1ELi3EEENS1_19SingleTileSchedulerILb1ELb0ELb0ELi96EEEEEEEEEvNT_6ParamsE,"",@"SHT_CUDA_INFO"
	.sectionflags	@""
	.align	4


	//----- nvinfo : EIATTR_CUDA_API_VERSION
	.align		4
        /*0000*/ 	.byte	0x04, 0x37
        /*0002*/ 	.short	(.L_662 - .L_661)
.L_661:
        /*0004*/ 	.word	0x00000082


	//----- nvinfo : EIATTR_KPARAM_INFO
	.align		4
.L_662:
        /*0008*/ 	.byte	0x04, 0x17
        /*000a*/ 	.short	(.L_664 - .L_663)
.L_663:
        /*000c*/ 	.word	0x00000000
        /*0010*/ 	.short	0x0000
        /*0012*/ 	.short	0x0070
        /*0014*/ 	.byte	0x00, 0xf0, 0x01, 0x1a


	//----- nvinfo : EIATTR_SPARSE_MMA_MASK
	.align		4
.L_664:
        /*0018*/ 	.byte	0x03, 0x50
        /*001a*/ 	.short	0x0000


	//----- nvinfo : EIATTR_MAXREG_COUNT
	.align		4
        /*001c*/ 	.byte	0x03, 0x1b
        /*001e*/ 	.short	0x0080


	//----- nvinfo : EIATTR_NUM_BARRIERS
	.align		4
        /*0020*/ 	.byte	0x02, 0x4c
        /*0022*/ 	.byte	0x10
	.zero		1


	//----- nvinfo : EIATTR_EXTERNS
	.align		4
        /*0024*/ 	.byte	0x04, 0x0f
        /*0026*/ 	.short	(.L_666 - .L_665)


	//   ....[0]....
	.align		4
.L_665:
        /*0028*/ 	.word	index@(__assertfail)


	//----- nvinfo : EIATTR_ANNOTATIONS
	.align		4
.L_666:
        /*002c*/ 	.byte	0x04, 0x55
        /*002e*/ 	.short	(.L_668 - .L_667)


	//   ....[0]....
.L_667:
        /*0030*/ 	.word	0x00000001
        /*0034*/ 	.byte	0x40, 0x05, 0x00, 0x00, 0x01, 0x00, 0x00, 0x00, 0xb0, 0x07, 0x00, 0x00, 0x01, 0x00, 0x00, 0x00
        /* <DEDUP_REMOVED lines=9> */
        /*00d4*/ 	.byte	0x90, 0x60, 0x00, 0x00, 0x01, 0x00, 0x00, 0x00, 0xb0, 0xb1, 0x00, 0x00


	//----- nvinfo : EIATTR_MERCURY_ISA_VERSION
	.align		4
.L_668:
        /*00e0*/ 	.byte	0x03, 0x5f
        /*00e2*/ 	.short	0x0101


	//----- nvinfo : EIATTR_INT_WARP_WIDE_INSTR_OFFSETS
	.align		4
        /*00e4*/ 	.byte	0x04, 0x31
        /*00e6*/ 	.short	(.L_670 - .L_669)


	//   ....[0]....
.L_669:
        /*00e8*/ 	.word	0x00000180


	//   ....[1]....
        /*00ec*/ 	.word	0x00000240


	//----- nvinfo : EIATTR_COOP_GROUP_MASK_REGIDS
	.align		4
.L_670:
        /*00f0*/ 	.byte	0x04, 0x29
        /*00f2*/ 	.short	(.L_672 - .L_671)


	//   ....[0]....
.L_671:
        /*00f4*/ 	.word	0xffffffff


	//   ....[1]....
        /*00f8*/ 	.word	0xffffffff


	//   ....[2]....
        /*00fc*/ 	.word	0xffffffff


	//   ....[3]....
        /*0100*/ 	.word	0xffffffff


	//   ....[4]....
        /*0104*/ 	.word	0xffffffff


	//   ....[5]....
        /*0108*/ 	.word	0xffffffff


	//   ....[6]....
        /*010c*/ 	.word	0xffffffff


	//   ....[7]....
        /*0110*/ 	.word	0x0500000f


	//----- nvinfo : EIATTR_COOP_GROUP_INSTR_OFFSETS
	.align		4
.L_672:
        /*0114*/ 	.byte	0x04, 0x28
        /*0116*/ 	.short	(.L_674 - .L_673)


	//   ....[0]....
.L_673:
        /*0118*/ 	.word	0x00000060


	//   ....[1]....
        /*011c*/ 	.word	0x00000190


	//   ....[2]....
        /*0120*/ 	.word	0x00000220


	//   ....[3]....
        /*0124*/ 	.word	0x000003a0


	//   ....[4]....
        /*0128*/ 	.word	0x000005f0


	//   ....[5]....
        /*012c*/ 	.word	0x00001400


	//   ....[6]....
        /*0130*/ 	.word	0x000071b0


	//   ....[7]....
        /*0134*/ 	.word	0x0000b3e0


	//----- nvinfo : EIATTR_REG_RECONFIG
	.align		4
.L_674:
        /*0138*/ 	.byte	0x01, 0x54
	.zero		2


	//----- nvinfo : EIATTR_SYSCALL_OFFSETS
	.align		4
        /*013c*/ 	.byte	0x04, 0x46
        /*013e*/ 	.short	(.L_676 - .L_675)


	//   ....[0]....
.L_675:
        /*0140*/ 	.word	0x00001060


	//   ....[1]....
        /*0144*/ 	.word	0x00001150


	//   ....[2]....
        /*0148*/ 	.word	0x00001290


	//   ....[3]....
        /*014c*/ 	.word	0x00001380


	//----- nvinfo : EIATTR_MBARRIER_INSTR_OFFSETS
	.align		4
.L_676:
        /*0150*/ 	.byte	0x04, 0x39
        /*0152*/ 	.short	(.L_678 - .L_677)


	//   ....[0]....
.L_677:
        /*0154*/ 	.word	0x00000260
        /*0158*/ 	.word	0x000000ff
        /*015c*/ 	.word	0x00036400
        /*0160*/ 	.short	0x0100
        /*0162*/ 	.byte	0x06
	.zero		1


	//   ....[1]....
        /*0164*/ 	.word	0x00000350
        /*0168*/ 	.word	0x000000ff
        /*016c*/ 	.word	0x00036410
        /*0170*/ 	.short	0x0100
        /*0172*/ 	.byte	0x08
	.zero		1


	//   ....[2]....
        /*0174*/ 	.word	0x00000360
        /*0178*/ 	.word	0x000000ff
        /*017c*/ 	.word	0x00036420
        /*0180*/ 	.short	0x0100
        /*0182*/ 	.byte	0x08
	.zero		1


	//   ....[3]....
        /*0184*/ 	.word	0x00000370
        /*0188*/ 	.word	0x000000ff
        /*018c*/ 	.word	0x00036418
        /*0190*/ 	.short	0x0100
        /*0192*/ 	.byte	0x08
	.zero		1


	//   ....[4]....
        /*0194*/ 	.word	0x00000380
        /*0198*/ 	.word	0x000000ff
        /*019c*/ 	.word	0x00036428
        /*01a0*/ 	.short	0x0100
        /*01a2*/ 	.byte	0x08
	.zero		1


	//   ....[5]....
        /*01a4*/ 	.word	0x000004b0
        /*01a8*/ 	.word	0x000000ff
        /*01ac*/ 	.word	0x00036430
        /*01b0*/ 	.short	0x0100
        /*01b2*/ 	.byte	0x08
	.zero		1


	//   ....[6]....
        /*01b4*/ 	.word	0x000004c0
        /*01b8*/ 	.word	0x000000ff
        /*01bc*/ 	.word	0x00036438
        /*01c0*/ 	.short	0x0100
        /*01c2*/ 	.byte	0x08
	.zero		1


	//   ....[7]....
        /*01c4*/ 	.word	0x00001430
        /*01c8*/ 	.word	0x000000ff
        /*01cc*/ 	.word	0x00036400
        /*01d0*/ 	.short	0x010a
        /*01d2*/ 	.byte	0x24
	.zero		1


	//   ....[8]....
        /*01d4*/ 	.word	0x00001520
        /*01d8*/ 	.word	0x000000ff
        /*01dc*/ 	.word	0x00036400
        /*01e0*/ 	.short	0x010a
        /*01e2*/ 	.byte	0x24
	.zero		1


	//   ....[9]....
        /*01e4*/ 	.word	0x00001ca0
        /*01e8*/ 	.word	0x00000003
        /*01ec*/ 	.word	0x00036410
        /*01f0*/ 	.short	0x010a
        /*01f2*/ 	.byte	0x3f
	.zero		1


	//   ....[10]....
        /*01f4*/ 	.word	0x00001ce0
        /*01f8*/ 	.word	0x00000003
        /*01fc*/ 	.word	0x00036410
        /*0200*/ 	.short	0x010a
        /*0202*/ 	.byte	0x3f
	.zero		1


	//   ....[11]....
        /*0204*/ 	.word	0x00002380
        /*0208*/ 	.word	0x000000ff
        /*020c*/ 	.word	0x00036430
        /*0210*/ 	.short	0x010a
        /*0212*/ 	.byte	0x24
	.zero		1


	//   ....[12]....
        /*0214*/ 	.word	0x000023c0
        /*0218*/ 	.word	0x000000ff
        /*021c*/ 	.word	0x00036430
        /*0220*/ 	.short	0x010a
        /*0222*/ 	.byte	0x24
	.zero		1


	//   ....[13]....
        /*0224*/ 	.word	0x000041a0
        /*0228*/ 	.word	0x000000ff
        /*022c*/ 	.word	0x00000000
        /*0230*/ 	.short	0x0101
        /*0232*/ 	.byte	0x04
	.zero		1


	//   ....[14]....
        /*0234*/ 	.word	0x00004530
        /*0238*/ 	.word	0x00000003
        /*023c*/ 	.word	0x00000000
        /*0240*/ 	.short	0x0101
        /*0242*/ 	.byte	0x3f
	.zero		1


	//   ....[15]....
        /*0244*/ 	.word	0x000092e0
        /*0248*/ 	.word	0x00000000
        /*024c*/ 	.word	0x00036420
        /*0250*/ 	.short	0x010a
        /*0252*/ 	.byte	0x3f
	.zero		1


	//   ....[16]....
        /*0254*/ 	.word	0x00009ad0
        /*0258*/ 	.word	0x00000000
        /*025c*/ 	.word	0x00036438
        /*0260*/ 	.short	0x010a
        /*0262*/ 	.byte	0x3f
	.zero		1


	//   ....[17]....
        /*0264*/ 	.word	0x00009e30
        /*0268*/ 	.word	0x00000000
        /*026c*/ 	.word	0x00036428
        /*0270*/ 	.short	0x010a
        /*0272*/ 	.byte	0x3f
	.zero		1


	//   ....[18]....
        /*0274*/ 	.word	0x0000a160
        /*0278*/ 	.word	0x00000000
        /*027c*/ 	.word	0x00036438
        /*0280*/ 	.short	0x010a
        /*0282*/ 	.byte	0x3f
	.zero		1


	//   ....[19]....
        /*0284*/ 	.word	0x0000a450
        /*0288*/ 	.word	0x00000000
        /*028c*/ 	.word	0x00036420
        /*0290*/ 	.short	0x010a
        /*0292*/ 	.byte	0x3f
	.zero		1


	//   ....[20]....
        /*0294*/ 	.word	0x0000a7d0
        /*0298*/ 	.word	0x00000000
        /*029c*/ 	.word	0x00036438
        /*02a0*/ 	.short	0x010a
        /*02a2*/ 	.byte	0x3f
	.zero		1


	//   ....[21]....
        /*02a4*/ 	.word	0x0000aad0
        /*02a8*/ 	.word	0x00000000
        /*02ac*/ 	.word	0x00036428
        /*02b0*/ 	.short	0x010a
        /*02b2*/ 	.byte	0x3f
	.zero		1


	//   ....[22]....
        /*02b4*/ 	.word	0x0000ae10
        /*02b8*/ 	.word	0x00000000
        /*02bc*/ 	.word	0x00036438
        /*02c0*/ 	.short	0x010a
        /*02c2*/ 	.byte	0x3f
	.zero		1


	//   ....[23]....
        /*02c4*/ 	.word	0x0000b270
        /*02c8*/ 	.word	0x00000007
        /*02cc*/ 	.word	0x00000000
        /*02d0*/ 	.short	0x010a
        /*02d2*/ 	.byte	0x3f
	.zero		1


	//   ....[24]....
        /*02d4*/ 	.word	0x0000b2f0
        /*02d8*/ 	.word	0x00000003
        /*02dc*/ 	.word	0x00000000
        /*02e0*/ 	.short	0x010a
        /*02e2*/ 	.byte	0x3f
	.zero		1


	//   ....[25]....
        /*02e4*/ 	.word	0x0000b340
        /*02e8*/ 	.word	0x00000009
        /*02ec*/ 	.word	0x00036438
        /*02f0*/ 	.short	0x010a
        /*02f2*/ 	.byte	0x3f
	.zero		1


	//   ....[26]....
        /*02f4*/ 	.word	0x0000b420
        /*02f8*/ 	.word	0x00000003
        /*02fc*/ 	.word	0x00036400
        /*0300*/ 	.short	0x010a
        /*0302*/ 	.byte	0x3f
	.zero		1


	//   ....[27]....
        /*0304*/ 	.word	0x0000b470
        /*0308*/ 	.word	0x00000003
        /*030c*/ 	.word	0x00036410
        /*0310*/ 	.short	0x010a
        /*0312*/ 	.byte	0x3f
	.zero		1


	//   ....[28]....
        /*0314*/ 	.word	0x0000b4d0
        /*0318*/ 	.word	0x0000000c
        /*031c*/ 	.word	0x00036430
        /*0320*/ 	.short	0x010a
        /*0322*/ 	.byte	0x3f
	.zero		1


	//   ....[29]....
        /*0324*/ 	.word	0x0000b520
        /*0328*/ 	.word	0x00000000
        /*032c*/ 	.word	0x00036420
        /*0330*/ 	.short	0x010a
        /*0332*/ 	.byte	0x3f
	.zero		1


	//   ....[30]....
        /*0334*/ 	.word	0x0000b570
        /*0338*/ 	.word	0x00000000
        /*033c*/ 	.word	0x00036438
        /*0340*/ 	.short	0x010a
        /*0342*/ 	.byte	0x3f
	.zero		1


	//   ....[31]....
        /*0344*/ 	.word	0x0000b5c0
        /*0348*/ 	.word	0x00000000
        /*034c*/ 	.word	0x00036428
        /*0350*/ 	.short	0x010a
        /*0352*/ 	.byte	0x3f
	.zero		1


	//   ....[32]....
        /*0354*/ 	.word	0x0000b620
        /*0358*/ 	.word	0x00000000
        /*035c*/ 	.word	0x00036438
        /*0360*/ 	.short	0x010a
        /*0362*/ 	.byte	0x3f
	.zero		1


	//   ....[33]....
        /*0364*/ 	.word	0x0000b6a0
        /*0368*/ 	.word	0x00000000
        /*036c*/ 	.word	0x00036420
        /*0370*/ 	.short	0x010a
        /*0372*/ 	.byte	0x3f
	.zero		1


	//   ....[34]....
        /*0374*/ 	.word	0x0000b6f0
        /*0378*/ 	.word	0x00000000
        /*037c*/ 	.word	0x00036438
        /*0380*/ 	.short	0x010a
        /*0382*/ 	.byte	0x3f
	.zero		1


	//   ....[35]....
        /*0384*/ 	.word	0x0000b740
        /*0388*/ 	.word	0x00000000
        /*038c*/ 	.word	0x00036428
        /*0390*/ 	.short	0x010a
        /*0392*/ 	.byte	0x3f
	.zero		1


	//   ....[36]....
        /*0394*/ 	.word	0x0000b790
        /*0398*/ 	.word	0x00000000
        /*039c*/ 	.word	0x00036438
        /*03a0*/ 	.short	0x010a
        /*03a2*/ 	.byte	0x3f
	.zero		1


	//   ....[37]....
        /*03a4*/ 	.word	0x0000b860
        /*03a8*/ 	.word	0x00000007
        /*03ac*/ 	.word	0x00000000
        /*03b0*/ 	.short	0x010a
        /*03b2*/ 	.byte	0x3f
	.zero		1


	//   ....[38]....
        /*03b4*/ 	.word	0x0000b8b0
        /*03b8*/ 	.word	0x00000003
        /*03bc*/ 	.word	0x00000000
        /*03c0*/ 	.short	0x010a
        /*03c2*/ 	.byte	0x3f
	.zero		1


	//----- nvinfo : EIATTR_NUM_MBARRIERS
	.align		4
.L_678:
        /*03c4*/ 	.byte	0x03, 0x38
        /*03c6*/ 	.short	0x0007


	//----- nvinfo : EIATTR_EXIT_INSTR_OFFSETS
	.align		4
        /*03c8*/ 	.byte	0x04, 0x1c
        /*03ca*/ 	.short	(.L_680 - .L_679)


	//   ....[0]....
.L_679:
        /*03cc*/ 	.word	0x0000b390


	//----- nvinfo : EIATTR_MAX_THREADS
	.align		4
.L_680:
        /*03d0*/ 	.byte	0x04, 0x05
        /*03d2*/ 	.short	(.L_682 - .L_681)
.L_681:
        /*03d4*/ 	.word	0x00000200
        /*03d8*/ 	.word	0x00000001
        /*03dc*/ 	.word	0x00000001


	//----- nvinfo : EIATTR_CRS_STACK_SIZE
	.align		4
.L_682:
        /*03e0*/ 	.byte	0x04, 0x1e
        /*03e2*/ 	.short	(.L_684 - .L_683)
.L_683:
        /*03e4*/ 	.word	0x00000000


	//----- nvinfo : EIATTR_CBANK_PARAM_SIZE
	.align		4
.L_684:
        /*03e8*/ 	.byte	0x03, 0x19
        /*03ea*/ 	.short	0x06f0


	//----- nvinfo : EIATTR_PARAM_CBANK
	.align		4
        /*03ec*/ 	.byte	0x04, 0x0a
        /*03ee*/ 	.short	(.L_686 - .L_685)
	.align		4
.L_685:
        /*03f0*/ 	.word	index@(.nv.constant0._ZN7cutlass13device_kernelIN5flash11enable_sm90INS1_16FlashAttnBwdSm90INS1_25CollectiveMainloopBwdSm90ILi2ELi1ELi1EN4cute5tupleIJNS5_1CILi1EEES8_S8_EEENS6_IJNS7_ILi64EEENS7_ILi96EEENS7_ILi192EEEEEENS_10bfloat16_tEfNS_4arch4Sm90ELb0ELb1ELb1ELb1ELb0ELb0ELb1ELb0ELi3ELi1ELi1ELi1ELb0EEENS1_21CollectiveEpilogueBwdISD_SE_SG_Li384ELb1ELb1ELi3EEENS1_19SingleTileSchedulerILb1ELb0ELb0ELi96EEEEEEEEEvNT_6ParamsE)
        /*03f4*/ 	.short	0x0210
        /*03f6*/ 	.short	0x06f0


	//----- nvinfo : EIATTR_SW_WAR
	.align		4
.L_686:
        /*03f8*/ 	.byte	0x04, 0x36
        /*03fa*/ 	.short	(.L_688 - .L_687)
.L_687:
        /*03fc*/ 	.word	0x00000008
.L_688:


//--------------------- .nv.info._ZN7cutlass13device_kernelIN5flash11enable_sm90INS1_16FlashAttnBwdSm90INS1_25CollectiveMainloopBwdSm90ILi2ELi1ELi1EN4cute5tupleIJNS5_1CILi1EEES8_S8_EEENS6_IJNS7_ILi64EEENS7_ILi96EEENS7_ILi192EEEEEENS_10bfloat16_tEfNS_4arch4Sm90ELb0ELb1ELb1ELb1ELb1ELb0ELb1ELb0ELi3ELi1ELi1ELi1ELb0EEENS1_21CollectiveEpilogueBwdISD_SE_SG_Li384ELb1ELb1ELi3EEENS1_19SingleTileSchedulerILb1ELb0ELb0ELi96EEEEEEEEEvNT_6ParamsE --------------------------
	.section	.nv.info._ZN7cutlass13device_kernelIN5flash11enable_sm90INS1_16FlashAttnBwdSm90INS1_25CollectiveMainloopBwdSm90ILi2ELi1ELi1EN4cute5tupleIJNS5_1CILi1EEES8_S8_EEENS6_IJNS7_ILi64EEENS7_ILi96EEENS7_ILi192EEEEEENS_10bfloat16_tEfNS_4arch4Sm90ELb0ELb1ELb1ELb1ELb1ELb0ELb1ELb0ELi3ELi1ELi1ELi1ELb0EEENS1_21CollectiveEpilogueBwdISD_SE_SG_Li384ELb1ELb1ELi3EEENS1_19SingleTileSchedulerILb1ELb0ELb0ELi96EEEEEEEEEvNT_6ParamsE,"",@"SHT_CUDA_INFO"
	.sectionflags	@""
	.align	4


	//----- nvinfo : EIATTR_CUDA_API_VERSION
	.align		4
        /*0000*/ 	.byte	0x04, 0x37
        /*0002*/ 	.short	(.L_690 - .L_689)
.L_689:
        /*0004*/ 	.word	0x00000082


	//----- nvinfo : EIATTR_KPARAM_INFO
	.align		4
.L_690:
        /*0008*/ 	.byte	0x04, 0x17
        /*000a*/ 	.short	(.L_692 - .L_691)
.L_691:
        /*000c*/ 	.word	0x00000000
        /*0010*/ 	.short	0x0000
        /*0012*/ 	.short	0x0070
        /*0014*/ 	.byte	0x00, 0xf0, 0x01, 0x1a


	//----- nvinfo : EIATTR_SPARSE_MMA_MASK
	.align		4
.L_692:
        /*0018*/ 	.byte	0x03, 0x50
        /*001a*/ 	.short	0x0000


	//----- nvinfo : EIATTR_MAXREG_COUNT
	.align		4
        /*001c*/ 	.byte	0x03, 0x1b
        /*001e*/ 	.short	0x0080


	//----- nvinfo : EIATTR_NUM_BARRIERS
	.align		4
        /*0020*/ 	.byte	0x02, 0x4c
        /*0022*/ 	.byte	0x10
	.zero		1


	//----- nvinfo : EIATTR_EXTERNS
	.align		4
        /*0024*/ 	.byte	0x04, 0x0f
        /*0026*/ 	.short	(.L_694 - .L_693)


	//   ....[0]....
	.align		4
.L_693:
        /*0028*/ 	.word	index@(__assertfail)


	//----- nvinfo : EIATTR_ANNOTATIONS
	.align		4
.L_694:
        /*002c*/ 	.byte	0x04, 0x55
        /*002e*/ 	.short	(.L_696 - .L_695)


	//   ....[0]....
.L_695:
        /* <DEDUP_REMOVED lines=12> */


	//----- nvinfo : EIATTR_MERCURY_ISA_VERSION
	.align		4
.L_696:
        /*00e0*/ 	.byte	0x03, 0x5f
        /*00e2*/ 	.short	0x0101


	//----- nvinfo : EIATTR_INT_WARP_WIDE_INSTR_OFFSETS
	.align		4
        /*00e4*/ 	.byte	0x04, 0x31
        /*00e6*/ 	.short	(.L_698 - .L_697)


	//   ....[0]....
.L_697:
        /*00e8*/ 	.word	0x00000180


	//   ....[1]....
        /*00ec*/ 	.word	0x00000240


	//   ....[2]....
        /*00f0*/ 	.word	0x00008220


	//   ....[3]....
        /*00f4*/ 	.word	0x000089b0


	//   ....[4]....
        /*00f8*/ 	.word	0x00008fa0


	//   ....[5]....
        /*00fc*/ 	.word	0x00009260


	//   ....[6]....
        /*0100*/ 	.word	0x000094c0


	//   ....[7]....
        /*0104*/ 	.word	0x00009650


	//----- nvinfo : EIATTR_COOP_GROUP_MASK_REGIDS
	.align		4
.L_698:
        /*0108*/ 	.byte	0x04, 0x29
        /*010a*/ 	.short	(.L_700 - .L_699)


	//   ....[0]....
.L_699:
        /*010c*/ 	.word	0xffffffff


	//   ....[1]....
        /*0110*/ 	.word	0xffffffff


	//   ....[2]....
        /*0114*/ 	.word	0xffffffff


	//   ....[3]....
        /*0118*/ 	.word	0xffffffff


	//   ....[4]....
        /*011c*/ 	.word	0xffffffff


	//   ....[5]....
        /*0120*/ 	.word	0xffffffff


	//   ....[6]....
        /*0124*/ 	.word	0xffffffff


	//   ....[7]....
        /*0128*/ 	.word	0xffffffff


	//   ....[8]....
        /*012c*/ 	.word	0xffffffff


	//   ....[9]....
        /*0130*/ 	.word	0xffffffff


	//   ....[10]....
        /*0134*/ 	.word	0xffffffff


	//   ....[11]....
        /*0138*/ 	.word	0xffffffff


	//   ....[12]....
        /*013c*/ 	.word	0xffffffff


	//   ....[13]....
        /*0140*/ 	.word	0xffffffff


	//   ....[14]....
        /*0144*/ 	.word	0xffffffff


	//   ....[15]....
        /*0148*/ 	.word	0xffffffff


	//   ....[16]....
        /*014c*/ 	.word	0x0500000f


	//   ....[17]....
        /*0150*/ 	.word	0x0500000f


	//   ....[18]....
        /*0154*/ 	.word	0x0500000f


	//   ....[19]....
        /*0158*/ 	.word	0x0500000f


	//----- nvinfo : EIATTR_COOP_GROUP_INSTR_OFFSETS
	.align		4
.L_700:
        /*015c*/ 	.byte	0x04, 0x28
        /*015e*/ 	.short	(.L_702 - .L_701)


	//   ....[0]....
.L_701:
        /*0160*/ 	.word	0x00000060


	//   ....[1]....
        /*0164*/ 	.word	0x00000190


	//   ....[2]....
        /*0168*/ 	.word	0x00000220


	//   ....[3]....
        /*016c*/ 	.word	0x000003a0


	//   ....[4]....
        /*0170*/ 	.word	0x000005f0


	//   ....[5]....
        /*0174*/ 	.word	0x00001400


	//   ....[6]....
        /*0178*/ 	.word	0x000071b0


	//   ....[7]....
        /*017c*/ 	.word	0x00007c90


	//   ....[8]....
        /*0180*/ 	.word	0x00008150


	//   ....[9]....
        /*0184*/ 	.word	0x000084d0


	//   ....[10]....
        /*0188*/ 	.word	0x000088e0


	//   ....[11]....
        /*018c*/ 	.word	0x00008b20


	//   ....[12]....
        /*0190*/ 	.word	0x00008ed0


	//   ....[13]....
        /*0194*/ 	.word	0x000091a0


	//   ....[14]....
        /*0198*/ 	.word	0x000093c0


	//   ....[15]....
        /*019c*/ 	.word	0x00009550


	//   ....[16]....
        /*01a0*/ 	.word	0x0000c240


	//   ....[17]....
        /*01a4*/ 	.word	0x0000c3b0


	//   ....[18]....
        /*01a8*/ 	.word	0x0000c420


	//   ....[19]....
        /*01ac*/ 	.word	0x0000c490


	//----- nvinfo : EIATTR_REG_RECONFIG
	.align		4
.L_702:
        /*01b0*/ 	.byte	0x01, 0x54
	.zero		2


	//----- nvinfo : EIATTR_SYSCALL_OFFSETS
	.align		4
        /*01b4*/ 	.byte	0x04, 0x46
        /*01b6*/ 	.short	(.L_704 - .L_703)


	//   ....[0]....
.L_703:
        /*01b8*/ 	.word	0x00001060


	//   ....[1]....
        /*01bc*/ 	.word	0x00001150


	//   ....[2]....
        /*01c0*/ 	.word	0x00001290


	//   ....[3]....
        /*01c4*/ 	.word	0x00001380


	//----- nvinfo : EIATTR_MBARRIER_INSTR_OFFSETS
	.align		4
.L_704:
        /*01c8*/ 	.byte	0x04, 0x39
        /*01ca*/ 	.short	(.L_706 - .L_705)


	//   ....[0]....
.L_705:
        /*01cc*/ 	.word	0x00000260
        /*01d0*/ 	.word	0x000000ff
        /*01d4*/ 	.word	0x00036400
        /*01d8*/ 	.short	0x0100
        /*01da*/ 	.byte	0x06
	.zero		1


	//   ....[1]....
        /*01dc*/ 	.word	0x00000350
        /*01e0*/ 	.word	0x000000ff
        /*01e4*/ 	.word	0x00036410
        /*01e8*/ 	.short	0x0100
        /*01ea*/ 	.byte	0x08
	.zero		1


	//   ....[2]....
        /*01ec*/ 	.word	0x00000360
        /*01f0*/ 	.word	0x000000ff
        /*01f4*/ 	.word	0x00036420
        /*01f8*/ 	.short	0x0100
        /*01fa*/ 	.byte	0x08
	.zero		1


	//   ....[3]....
        /*01fc*/ 	.word	0x00000370
        /*0200*/ 	.word	0x000000ff
        /*0204*/ 	.word	0x00036418
        /*0208*/ 	.short	0x0100
        /*020a*/ 	.byte	0x08
	.zero		1


	//   ....[4]....
        /*020c*/ 	.word	0x00000380
        /*0210*/ 	.word	0x000000ff
        /*0214*/ 	.word	0x00036428
        /*0218*/ 	.short	0x0100
        /*021a*/ 	.byte	0x08
	.zero		1


	//   ....[5]....
        /*021c*/ 	.word	0x000004b0
        /*0220*/ 	.word	0x000000ff
        /*0224*/ 	.word	0x00036430
        /*0228*/ 	.short	0x0100
        /*022a*/ 	.byte	0x08
	.zero		1


	//   ....[6]....
        /*022c*/ 	.word	0x000004c0
        /*0230*/ 	.word	0x000000ff
        /*0234*/ 	.word	0x00036438
        /*0238*/ 	.short	0x0100
        /*023a*/ 	.byte	0x08
	.zero		1


	//   ....[7]....
        /*023c*/ 	.word	0x00001430
        /*0240*/ 	.word	0x000000ff
        /*0244*/ 	.word	0x00036400
        /*0248*/ 	.short	0x010a
        /*024a*/ 	.byte	0x24
	.zero		1


	//   ....[8]....
        /*024c*/ 	.word	0x00001520
        /*0250*/ 	.word	0x000000ff
        /*0254*/ 	.word	0x00036400
        /*0258*/ 	.short	0x010a
        /*025a*/ 	.byte	0x24
	.zero		1


	//   ....[9]....
        /*025c*/ 	.word	0x00001ca0
        /*0260*/ 	.word	0x00000003
        /*0264*/ 	.word	0x00036410
        /*0268*/ 	.short	0x010a
        /*026a*/ 	.byte	0x3f
	.zero		1


	//   ....[10]....
        /*026c*/ 	.word	0x00001ce0
        /*0270*/ 	.word	0x00000003
        /*0274*/ 	.word	0x00036410
        /*0278*/ 	.short	0x010a
        /*027a*/ 	.byte	0x3f
	.zero		1


	//   ....[11]....
        /*027c*/ 	.word	0x00002380
        /*0280*/ 	.word	0x000000ff
        /*0284*/ 	.word	0x00036430
        /*0288*/ 	.short	0x010a
        /*028a*/ 	.byte	0x24
	.zero		1


	//   ....[12]....
        /*028c*/ 	.word	0x000023c0
        /*0290*/ 	.word	0x000000ff
        /*0294*/ 	.word	0x00036430
        /*0298*/ 	.short	0x010a
        /*029a*/ 	.byte	0x24
	.zero		1


	//   ....[13]....
        /*029c*/ 	.word	0x000041a0
        /*02a0*/ 	.word	0x000000ff
        /*02a4*/ 	.word	0x00000000
        /*02a8*/ 	.short	0x0101
        /*02aa*/ 	.byte	0x04
	.zero		1


	//   ....[14]....
        /*02ac*/ 	.word	0x00004530
        /*02b0*/ 	.word	0x00000003
        /*02b4*/ 	.word	0x00000000
        /*02b8*/ 	.short	0x0101
        /*02ba*/ 	.byte	0x3f
	.zero		1


	//   ....[15]....
        /*02bc*/ 	.word	0x0000a140
        /*02c0*/ 	.word	0x00000000
        /*02c4*/ 	.word	0x00036420
        /*02c8*/ 	.short	0x010a
        /*02ca*/ 	.byte	0x3f
	.zero		1


	//   ....[16]....
        /*02cc*/ 	.word	0x0000a930
        /*02d0*/ 	.word	0x00000000
        /*02d4*/ 	.word	0x00036438
        /*02d8*/ 	.short	0x010a
        /*02da*/ 	.byte	0x3f
	.zero		1


	//   ....[17]....
        /*02dc*/ 	.word	0x0000ac90
        /*02e0*/ 	.word	0x00000000
        /*02e4*/ 	.word	0x00036428
        /*02e8*/ 	.short	0x010a
        /*02ea*/ 	.byte	0x3f
	.zero		1


	//   ....[18]....
        /*02ec*/ 	.word	0x0000afc0
        /*02f0*/ 	.word	0x00000000
        /*02f4*/ 	.word	0x00036438
        /*02f8*/ 	.short	0x010a
        /*02fa*/ 	.byte	0x3f
	.zero		1


	//   ....[19]....
        /*02fc*/ 	.word	0x0000b2b0
        /*0300*/ 	.word	0x00000000
        /*0304*/ 	.word	0x00036420
        /*0308*/ 	.short	0x010a
        /*030a*/ 	.byte	0x3f
	.zero		1


	//   ....[20]....
        /*030c*/ 	.word	0x0000b630
        /*0310*/ 	.word	0x00000000
        /*0314*/ 	.word	0x00036438
        /*0318*/ 	.short	0x010a
        /*031a*/ 	.byte	0x3f
	.zero		1


	//   ....[21]....
        /*031c*/ 	.word	0x0000b930
        /*0320*/ 	.word	0x00000000
        /*0324*/ 	.word	0x00036428
        /*0328*/ 	.short	0x010a
        /*032a*/ 	.byte	0x3f
	.zero		1


	//   ....[22]....
        /*032c*/ 	.word	0x0000bc70
        /*0330*/ 	.word	0x00000000
        /*0334*/ 	.word	0x00036438
        /*0338*/ 	.short	0x010a
        /*033a*/ 	.byte	0x3f
	.zero		1


	//   ....[23]....
        /*033c*/ 	.word	0x0000c0d0
        /*0340*/ 	.word	0x00000007
        /*0344*/ 	.word	0x00000000
        /*0348*/ 	.short	0x010a
        /*034a*/ 	.byte	0x3f
	.zero		1


	//   ....[24]....
        /*034c*/ 	.word	0x0000c150
        /*0350*/ 	.word	0x00000003
        /*0354*/ 	.word	0x00000000
        /*0358*/ 	.short	0x010a
        /*035a*/ 	.byte	0x3f
	.zero		1


	//   ....[25]....
        /*035c*/ 	.word	0x0000c1a0
        /*0360*/ 	.word	0x00000009
        /*0364*/ 	.word	0x00036438
        /*0368*/ 	.short	0x010a
        /*036a*/ 	.byte	0x3f
	.zero		1


	//   ....[26]....
        /*036c*/ 	.word	0x0000c280
        /*0370*/ 	.word	0x00000003
        /*0374*/ 	.word	0x00036400
        /*0378*/ 	.short	0x010a
        /*037a*/ 	.byte	0x3f
	.zero		1


	//   ....[27]....
        /*037c*/ 	.word	0x0000c2d0
        /*0380*/ 	.word	0x00000003
        /*0384*/ 	.word	0x00036410
        /*0388*/ 	.short	0x010a
        /*038a*/ 	.byte	0x3f
	.zero		1


	//   ....[28]....
        /*038c*/ 	.word	0x0000c330
        /*0390*/ 	.word	0x0000000c
        /*0394*/ 	.word	0x00036430
        /*0398*/ 	.short	0x010a
        /*039a*/ 	.byte	0x3f
	.zero		1


	//   ....[29]....
        /*039c*/ 	.word	0x0000c4d0
        /*03a0*/ 	.word	0x00000000
        /*03a4*/ 	.word	0x00036420
        /*03a8*/ 	.short	0x010a
        /*03aa*/ 	.byte	0x3f
	.zero		1


	//   ....[30]....
        /*03ac*/ 	.word	0x0000c520
        /*03b0*/ 	.word	0x00000000
        /*03b4*/ 	.word	0x00036438
        /*03b8*/ 	.short	0x010a
        /*03ba*/ 	.byte	0x3f
	.zero		1


	//   ....[31]....
        /*03bc*/ 	.word	0x0000c570
        /*03c0*/ 	.word	0x00000000
        /*03c4*/ 	.word	0x00036428
        /*03c8*/ 	.short	0x010a
        /*03ca*/ 	.byte	0x3f
	.zero		1


	//   ....[32]....
        /*03cc*/ 	.word	0x0000c5d0
        /*03d0*/ 	.word	0x00000000
        /*03d4*/ 	.word	0x00036438
        /*03d8*/ 	.short	0x010a
        /*03da*/ 	.byte	0x3f
	.zero		1


	//   ....[33]....
        /*03dc*/ 	.word	0x0000c650
        /*03e0*/ 	.word	0x00000000
        /*03e4*/ 	.word	0x00036420
        /*03e8*/ 	.short	0x010a
        /*03ea*/ 	.byte	0x3f
	.zero		1


	//   ....[34]....
        /*03ec*/ 	.word	0x0000c6a0
        /*03f0*/ 	.word	0x00000000
        /*03f4*/ 	.word	0x00036438
        /*03f8*/ 	.short	0x010a
        /*03fa*/ 	.byte	0x3f
	.zero		1


	//   ....[35]....
        /*03fc*/ 	.word	0x0000c6f0
        /*0400*/ 	.word	0x00000000
        /*0404*/ 	.word	0x00036428
        /*0408*/ 	.short	0x010a
        /*040a*/ 	.byte	0x3f
	.zero		1


	//   ....[36]....
        /*040c*/ 	.word	0x0000c740
        /*0410*/ 	.word	0x00000000
        /*0414*/ 	.word	0x00036438
        /*0418*/ 	.short	0x010a
        /*041a*/ 	.byte	0x3f
	.zero		1


	//   ....[37]....
        /*041c*/ 	.word	0x0000c810
        /*0420*/ 	.word	0x00000007
        /*0424*/ 	.word	0x00000000
        /*0428*/ 	.short	0x010a
        /*042a*/ 	.byte	0x3f
	.zero		1


	//   ....[38]....
        /*042c*/ 	.word	0x0000c860
        /*0430*/ 	.word	0x00000003
        /*0434*/ 	.word	0x00000000
        /*0438*/ 	.short	0x010a
        /*043a*/ 	.byte	0x3f
	.zero		1


	//----- nvinfo : EIATTR_NUM_MBARRIERS
	.align		4
.L_706:
        /*043c*/ 	.byte	0x03, 0x38
        /*043e*/ 	.short	0x0007


	//----- nvinfo : EIATTR_EXIT_INSTR_OFFSETS
	.align		4
        /*0440*/ 	.byte	0x04, 0x1c
        /*0442*/ 	.short	(.L_708 - .L_707)


	//   ....[0]....
.L_707:
        /*0444*/ 	.word	0x0000c1f0


	//----- nvinfo : EIATTR_MAX_THREADS
	.align		4
.L_708:
        /*0448*/ 	.byte	0x04, 0x05
        /*044a*/ 	.short	(.L_710 - .L_709)
.L_709:
        /*044c*/ 	.word	0x00000200
        /*0450*/ 	.word	0x00000001
        /*0454*/ 	.word	0x00000001


	//----- nvinfo : EIATTR_CRS_STACK_SIZE
	.align		4
.L_710:
        /*0458*/ 	.byte	0x04, 0x1e
        /*045a*/ 	.short	(.L_712 - .L_711)
.L_711:
        /*045c*/ 	.word	0x00000000


	//----- nvinfo : EIATTR_CBANK_PARAM_SIZE
	.align		4
.L_712:
        /*0460*/ 	.byte	0x03, 0x19
        /*0462*/ 	.short	0x06f0


	//----- nvinfo : EIATTR_PARAM_CBANK
	.align		4
        /*0464*/ 	.byte	0x04, 0x0a
        /*0466*/ 	.short	(.L_714 - .L_713)
	.align		4
.L_713:
        /*0468*/ 	.word	index@(.nv.constant0._ZN7cutlass13device_kernelIN5flash11enable_sm90INS1_16FlashAttnBwdSm90INS1_25CollectiveMainloopBwdSm90ILi2ELi1ELi1EN4cute5tupleIJNS5_1CILi1EEES8_S8_EEENS6_IJNS7_ILi64EEENS7_ILi96EEENS7_ILi192EEEEEENS_10bfloat16_tEfNS_4arch4Sm90ELb0ELb1ELb1ELb1ELb1ELb0ELb1ELb0ELi3ELi1ELi1ELi1ELb0EEENS1_21CollectiveEpilogueBwdISD_SE_SG_Li384ELb1ELb1ELi3EEENS1_19SingleTileSchedulerILb1ELb0ELb0ELi96EEEEEEEEEvNT_6ParamsE)
        /*046c*/ 	.short	0x0210
        /*046e*/ 	.short	0x06f0


	//----- nvinfo : EIATTR_SW_WAR
	.align		4
.L_714:
        /*0470*/ 	.byte	0x04, 0x36
        /*0472*/ 	.short	(.L_716 - .L_715)
.L_715:
        /*0474*/ 	.word	0x00000008
.L_716:


//--------------------- .nv.info._ZN7cutlass13device_kernelIN5flash11enable_sm90INS1_16FlashAttnBwdSm90INS1_25CollectiveMainloopBwdSm90ILi2ELi1ELi1EN4cute5tupleIJNS5_1CILi1EEES8_S8_EEENS6_IJNS7_ILi64EEENS7_ILi96EEENS7_ILi192EEEEEENS_10bfloat16_tEfNS_4arch4Sm90ELb0ELb1ELb1ELb1ELb0ELb0ELb1ELb0ELi3ELi1ELi1ELi1ELb0EEENS1_24CollectiveEpilogueBwdGQAISD_fSG_Li384ELb1ELb0EEENS1_19SingleTileSchedulerILb1ELb0ELb0ELi96EEEEEEEEEvNT_6ParamsE --------------------------
	.section	.nv.info._ZN7cutlass13device_kernelIN5flash11enable_sm90INS1_16FlashAttnBwdSm90INS1_25CollectiveMainloopBwdSm90ILi2ELi1ELi1EN4cute5tupleIJNS5_1CILi1EEES8_S8_EEENS6_IJNS7_ILi64EEENS7_ILi96EEENS7_ILi192EEEEEENS_10bfloat16_tEfNS_4arch4Sm90ELb0ELb1ELb1ELb1ELb0ELb0ELb1ELb0ELi3ELi1ELi1ELi1ELb0EEENS1_24CollectiveEpilogueBwdGQAISD_fSG_Li384ELb1ELb0EEENS1_19SingleTileSchedulerILb1ELb0ELb0ELi96EEEEEEEEEvNT_6ParamsE,"",@"SHT_CUDA_INFO"
	.sectionflags	@""
	.align	4


	//----- nvinfo : EIATTR_CUDA_API_VERSION
	.align		4
        /*0000*/ 	.byte	0x04, 0x37
        /*0002*/ 	.short	(.L_718 - .L_717)
.L_717:
        /*0004*/ 	.word	0x00000082


	//----- nvinfo : EIATTR_KPARAM_INFO
	.align		4
.L_718:
        /*0008*/ 	.byte	0x04, 0x17
        /*000a*/ 	.short	(.L_720 - .L_719)
.L_719:
        /*000c*/ 	.word	0x00000000
        /*0010*/ 	.short	0x0000
        /*0012*/ 	.short	0x0070
        /*0014*/ 	.byte	0x00, 0xf0, 0x01, 0x1a


	//----- nvinfo : EIATTR_SPARSE_MMA_MASK
	.align		4
.L_720:
        /*0018*/ 	.byte	0x03, 0x50
        /*001a*/ 	.short	0x0000


	//----- nvinfo : EIATTR_MAXREG_COUNT
	.align		4
        /*001c*/ 	.byte	0x03, 0x1b
        /*001e*/ 	.short	0x0080


	//----- nvinfo : EIATTR_NUM_BARRIERS
	.align		4
        /*0020*/ 	.byte	0x02, 0x4c
        /*0022*/ 	.byte	0x10
	.zero		1


	//----- nvinfo : EIATTR_EXTERNS
	.align		4
        /*0024*/ 	.byte	0x04, 0x0f
        /*0026*/ 	.short	(.L_722 - .L_721)


	//   ....[0]....
	.align		4
.L_721:
        /*0028*/ 	.word	index@(__assertfail)


	//----- nvinfo : EIATTR_ANNOTATIONS
	.align		4
.L_722:
        /*002c*/ 	.byte	0x04, 0x55
        /*002e*/ 	.short	(.L_724 - .L_723)


	//   ....[0]....
.L_723:
        /* <DEDUP_REMOVED lines=11> */
        /*00d4*/ 	.byte	0xc0, 0x91, 0x00, 0x00


	//----- nvinfo : EIATTR_MERCURY_ISA_VERSION
	.align		4
.L_724:
        /*00d8*/ 	.byte	0x03, 0x5f
        /*00da*/ 	.short	0x0101


	//----- nvinfo : EIATTR_INT_WARP_WIDE_INSTR_OFFSETS
	.align		4
        /*00dc*/ 	.byte	0x04, 0x31
        /*00de*/ 	.short	(.L_726 - .L_725)


	//   ....[0]....
.L_725:
        /*00e0*/ 	.word	0x00000180


	//   ....[1]....
        /*00e4*/ 	.word	0x00000240


	//----- nvinfo : EIATTR_COOP_GROUP_MASK_REGIDS
	.align		4
.L_726:
        /*00e8*/ 	.byte	0x04, 0x29
        /*00ea*/ 	.short	(.L_728 - .L_727)


	//   ....[0]....
.L_727:
        /*00ec*/ 	.word	0xffffffff


	//   ....[1]....
        /*00f0*/ 	.word	0xffffffff


	//   ....[2]....
        /*00f4*/ 	.word	0xffffffff


	//   ....[3]....
        /*00f8*/ 	.word	0xffffffff


	//   ....[4]....
        /*00fc*/ 	.word	0xffffffff


	//   ....[5]....
        /*0100*/ 	.word	0xffffffff


	//   ....[6]....
        /*0104*/ 	.word	0xffffffff


	//   ....[7]....
        /*0108*/ 	.word	0x0500000f


	//----- nvinfo : EIATTR_COOP_GROUP_INSTR_OFFSETS
	.align		4
.L_728:
        /*010c*/ 	.byte	0x04, 0x28
        /*010e*/ 	.short	(.L_730 - .L_729)


	//   ....[0]....
.L_729:
        /*0110*/ 	.word	0x00000060


	//   ....[1]....
        /*0114*/ 	.word	0x00000190


	//   ....[2]....
        /*0118*/ 	.word	0x00000220


	//   ....[3]....
        /*011c*/ 	.word	0x000003a0


	//   ....[4]....
        /*0120*/ 	.word	0x000005f0


	//   ....[5]....
        /*0124*/ 	.word	0x00001400


	//   ....[6]....
        /*0128*/ 	.word	0x000051c0


	//   ....[7]....
        /*012c*/ 	.word	0x000093f0


	//----- nvinfo : EIATTR_REG_RECONFIG
	.align		4
.L_730:
        /*0130*/ 	.byte	0x01, 0x54
	.zero		2


	//----- nvinfo : EIATTR_SYSCALL_OFFSETS
	.align		4
        /*0134*/ 	.byte	0x04, 0x46
        /*0136*/ 	.short	(.L_732 - .L_731)


	//   ....[0]....
.L_731:
        /*0138*/ 	.word	0x00001060


	//   ....[1]....
        /*013c*/ 	.word	0x00001150


	//   ....[2]....
        /*0140*/ 	.word	0x00001290


	//   ....[3]....
        /*0144*/ 	.word	0x00001380


	//----- nvinfo : EIATTR_MBARRIER_INSTR_OFFSETS
	.align		4
.L_732:
        /*0148*/ 	.byte	0x04, 0x39
        /*014a*/ 	.short	(.L_734 - .L_733)


	//   ....[0]....
.L_733:
        /*014c*/ 	.word	0x00000260
        /*0150*/ 	.word	0x000000ff
        /*0154*/ 	.word	0x00036400
        /*0158*/ 	.short	0x0100
        /*015a*/ 	.byte	0x06
	.zero		1


	//   ....[1]....
        /*015c*/ 	.word	0x00000350
        /*0160*/ 	.word	0x000000ff
        /*0164*/ 	.word	0x00036410
        /*0168*/ 	.short	0x0100
        /*016a*/ 	.byte	0x08
	.zero		1


	//   ....[2]....
        /*016c*/ 	.word	0x00000360
        /*0170*/ 	.word	0x000000ff
        /*0174*/ 	.word	0x00036420
        /*0178*/ 	.short	0x0100
        /*017a*/ 	.byte	0x08
	.zero		1


	//   ....[3]....
        /*017c*/ 	.word	0x00000370
        /*0180*/ 	.word	0x000000ff
        /*0184*/ 	.word	0x00036418
        /*0188*/ 	.short	0x0100
        /*018a*/ 	.byte	0x08
	.zero		1


	//   ....[4]....
        /*018c*/ 	.word	0x00000380
        /*0190*/ 	.word	0x000000ff
        /*0194*/ 	.word	0x00036428
        /*0198*/ 	.short	0x0100
        /*019a*/ 	.byte	0x08
	.zero		1


	//   ....[5]....
        /*019c*/ 	.word	0x000004b0
        /*01a0*/ 	.word	0x000000ff
        /*01a4*/ 	.word	0x00036430
        /*01a8*/ 	.short	0x0100
        /*01aa*/ 	.byte	0x08
	.zero		1


	//   ....[6]....
        /*01ac*/ 	.word	0x000004c0
        /*01b0*/ 	.word	0x000000ff
        /*01b4*/ 	.word	0x00036438
        /*01b8*/ 	.short	0x0100
        /*01ba*/ 	.byte	0x08
	.zero		1


	//   ....[7]....
        /*01bc*/ 	.word	0x00001430
        /*01c0*/ 	.word	0x000000ff
        /*01c4*/ 	.word	0x00036400
        /*01c8*/ 	.short	0x010a
        /*01ca*/ 	.byte	0x24
	.zero		1


	//   ....[8]....
        /*01cc*/ 	.word	0x00001520
        /*01d0*/ 	.word	0x000000ff
        /*01d4*/ 	.word	0x00036400
        /*01d8*/ 	.short	0x010a
        /*01da*/ 	.byte	0x24
	.zero		1


	//   ....[9]....
        /*01dc*/ 	.word	0x00001ca0
        /*01e0*/ 	.word	0x00000003
        /*01e4*/ 	.word	0x00036410
        /*01e8*/ 	.short	0x010a
        /*01ea*/ 	.byte	0x3f
	.zero		1


	//   ....[10]....
        /*01ec*/ 	.word	0x00001ce0
        /*01f0*/ 	.word	0x00000003
        /*01f4*/ 	.word	0x00036410
        /*01f8*/ 	.short	0x010a
        /*01fa*/ 	.byte	0x3f
	.zero		1


	//   ....[11]....
        /*01fc*/ 	.word	0x00002380
        /*0200*/ 	.word	0x000000ff
        /*0204*/ 	.word	0x00036430
        /*0208*/ 	.short	0x010a
        /*020a*/ 	.byte	0x24
	.zero		1


	//   ....[12]....
        /*020c*/ 	.word	0x000023c0
        /*0210*/ 	.word	0x000000ff
        /*0214*/ 	.word	0x00036430
        /*0218*/ 	.short	0x010a
        /*021a*/ 	.byte	0x24
	.zero		1


	//   ....[13]....
        /*021c*/ 	.word	0x000041a0
        /*0220*/ 	.word	0x000000ff
        /*0224*/ 	.word	0x00000000
        /*0228*/ 	.short	0x0101
        /*022a*/ 	.byte	0x04
	.zero		1


	//   ....[14]....
        /*022c*/ 	.word	0x00004530
        /*0230*/ 	.word	0x00000003
        /*0234*/ 	.word	0x00000000
        /*0238*/ 	.short	0x0101
        /*023a*/ 	.byte	0x3f
	.zero		1


	//   ....[15]....
        /*023c*/ 	.word	0x000072f0
        /*0240*/ 	.word	0x00000000
        /*0244*/ 	.word	0x00036420
        /*0248*/ 	.short	0x010a
        /*024a*/ 	.byte	0x3f
	.zero		1


	//   ....[16]....
        /*024c*/ 	.word	0x00007ae0
        /*0250*/ 	.word	0x00000000
        /*0254*/ 	.word	0x00036438
        /*0258*/ 	.short	0x010a
        /*025a*/ 	.byte	0x3f
	.zero		1


	//   ....[17]....
        /*025c*/ 	.word	0x00007e40
        /*0260*/ 	.word	0x00000000
        /*0264*/ 	.word	0x00036428
        /*0268*/ 	.short	0x010a
        /*026a*/ 	.byte	0x3f
	.zero		1


	//   ....[18]....
        /*026c*/ 	.word	0x00008170
        /*0270*/ 	.word	0x00000000
        /*0274*/ 	.word	0x00036438
        /*0278*/ 	.short	0x010a
        /*027a*/ 	.byte	0x3f
	.zero		1


	//   ....[19]....
        /*027c*/ 	.word	0x00008460
        /*0280*/ 	.word	0x00000000
        /*0284*/ 	.word	0x00036420
        /*0288*/ 	.short	0x010a
        /*028a*/ 	.byte	0x3f
	.zero		1


	//   ....[20]....
        /*028c*/ 	.word	0x000087e0
        /*0290*/ 	.word	0x00000000
        /*0294*/ 	.word	0x00036438
        /*0298*/ 	.short	0x010a
        /*029a*/ 	.byte	0x3f
	.zero		1


	//   ....[21]....
        /*029c*/ 	.word	0x00008ae0
        /*02a0*/ 	.word	0x00000000
        /*02a4*/ 	.word	0x00036428
        /*02a8*/ 	.short	0x010a
        /*02aa*/ 	.byte	0x3f
	.zero		1


	//   ....[22]....
        /*02ac*/ 	.word	0x00008e20
        /*02b0*/ 	.word	0x00000000
        /*02b4*/ 	.word	0x00036438
        /*02b8*/ 	.short	0x010a
        /*02ba*/ 	.byte	0x3f
	.zero		1


	//   ....[23]....
        /*02bc*/ 	.word	0x00009280
        /*02c0*/ 	.word	0x00000007
        /*02c4*/ 	.word	0x00000000
        /*02c8*/ 	.short	0x010a
        /*02ca*/ 	.byte	0x3f
	.zero		1


	//   ....[24]....
        /*02cc*/ 	.word	0x00009300
        /*02d0*/ 	.word	0x00000003
        /*02d4*/ 	.word	0x00000000
        /*02d8*/ 	.short	0x010a
        /*02da*/ 	.byte	0x3f
	.zero		1


	//   ....[25]....
        /*02dc*/ 	.word	0x00009350
        /*02e0*/ 	.word	0x00000009
        /*02e4*/ 	.word	0x00036438
        /*02e8*/ 	.short	0x010a
        /*02ea*/ 	.byte	0x3f
	.zero		1


	//   ....[26]....
        /*02ec*/ 	.word	0x00009430
        /*02f0*/ 	.word	0x00000003
        /*02f4*/ 	.word	0x00036400
        /*02f8*/ 	.short	0x010a
        /*02fa*/ 	.byte	0x3f
	.zero		1


	//   ....[27]....
        /*02fc*/ 	.word	0x00009480
        /*0300*/ 	.word	0x00000003
        /*0304*/ 	.word	0x00036410
        /*0308*/ 	.short	0x010a
        /*030a*/ 	.byte	0x3f
	.zero		1


	//   ....[28]....
        /*030c*/ 	.word	0x000094e0
        /*0310*/ 	.word	0x0000000c
        /*0314*/ 	.word	0x00036430
        /*0318*/ 	.short	0x010a
        /*031a*/ 	.byte	0x3f
	.zero		1


	//   ....[29]....
        /*031c*/ 	.word	0x00009530
        /*0320*/ 	.word	0x00000000
        /*0324*/ 	.word	0x00036420
        /*0328*/ 	.short	0x010a
        /*032a*/ 	.byte	0x3f
	.zero		1


	//   ....[30]....
        /*032c*/ 	.word	0x00009580
        /*0330*/ 	.word	0x00000000
        /*0334*/ 	.word	0x00036438
        /*0338*/ 	.short	0x010a
        /*033a*/ 	.byte	0x3f
	.zero		1


	//   ....[31]....
        /*033c*/ 	.word	0x000095d0
        /*0340*/ 	.word	0x00000000
        /*0344*/ 	.word	0x00036428
        /*0348*/ 	.short	0x010a
        /*034a*/ 	.byte	0x3f
	.zero		1


	//   ....[32]....
        /*034c*/ 	.word	0x00009630
        /*0350*/ 	.word	0x00000000
        /*0354*/ 	.word	0x00036438
        /*0358*/ 	.short	0x010a
        /*035a*/ 	.byte	0x3f
	.zero		1


	//   ....[33]....
        /*035c*/ 	.word	0x000096b0
        /*0360*/ 	.word	0x00000000
        /*0364*/ 	.word	0x00036420
        /*0368*/ 	.short	0x010a
        /*036a*/ 	.byte	0x3f
	.zero		1


	//   ....[34]....
        /*036c*/ 	.word	0x00009700
        /*0370*/ 	.word	0x00000000
        /*0374*/ 	.word	0x00036438
        /*0378*/ 	.short	0x010a
        /*037a*/ 	.byte	0x3f
	.zero		1


	//   ....[35]....
        /*037c*/ 	.word	0x00009750
        /*0380*/ 	.word	0x00000000
        /*0384*/ 	.word	0x00036428
        /*0388*/ 	.short	0x010a
        /*038a*/ 	.byte	0x3f
	.zero		1


	//   ....[36]....
        /*038c*/ 	.word	0x000097a0
        /*0390*/ 	.word	0x00000000
        /*0394*/ 	.word	0x00036438
        /*0398*/ 	.short	0x010a
        /*039a*/ 	.byte	0x3f
	.zero		1


	//   ....[37]....
        /*039c*/ 	.word	0x00009870
        /*03a0*/ 	.word	0x00000007
        /*03a4*/ 	.word	0x00000000
        /*03a8*/ 	.short	0x010a
        /*03aa*/ 	.byte	0x3f
	.zero		1


	//   ....[38]....
        /*03ac*/ 	.word	0x000098c0
        /*03b0*/ 	.word	0x00000003
        /*03b4*/ 	.word	0x00000000
        /*03b8*/ 	.short	0x010a
        /*03ba*/ 	.byte	0x3f
	.zero		1


	//----- nvinfo : EIATTR_NUM_MBARRIERS
	.align		4
.L_734:
        /*03bc*/ 	.byte	0x03, 0x38
        /*03be*/ 	.short	0x0007


	//----- nvinfo : EIATTR_EXIT_INSTR_OFFSETS
	.align		4
        /*03c0*/ 	.byte	0x04, 0x1c
        /*03c2*/ 	.short	(.L_736 - .L_735)


	//   ....[0]....
.L_735:
        /*03c4*/ 	.word	0x000093a0


	//----- nvinfo : EIATTR_MAX_THREADS
	.align		4
.L_736:
        /*03c8*/ 	.byte	0x04, 0x05
        /*03ca*/ 	.short	(.L_738 - .L_737)
.L_737:
        /*03cc*/ 	.word	0x00000200
        /*03d0*/ 	.word	0x00000001
        /*03d4*/ 	.word	0x00000001


	//----- nvinfo : EIATTR_CRS_STACK_SIZE
	.align		4
.L_738:
        /*03d8*/ 	.byte	0x04, 0x1e
        /*03da*/ 	.short	(.L_740 - .L_739)
.L_739:
        /*03dc*/ 	.word	0x00000000


	//----- nvinfo : EIATTR_CBANK_PARAM_SIZE
	.align		4
.L_740:
        /*03e0*/ 	.byte	0x03, 0x19
        /*03e2*/ 	.short	0x06f0


	//----- nvinfo : EIATTR_PARAM_CBANK
	.align		4
        /*03e4*/ 	.byte	0x04, 0x0a
        /*03e6*/ 	.short	(.L_742 - .L_741)
	.align		4
.L_741:
        /*03e8*/ 	.word	index@(.nv.constant0._ZN7cutlass13device_kernelIN5flash11enable_sm90INS1_16FlashAttnBwdSm90INS1_25CollectiveMainloopBwdSm90ILi2ELi1ELi1EN4cute5tupleIJNS5_1CILi1EEES8_S8_EEENS6_IJNS7_ILi64EEENS7_ILi96EEENS7_ILi192EEEEEENS_10bfloat16_tEfNS_4arch4Sm90ELb0ELb1ELb1ELb1ELb0ELb0ELb1ELb0ELi3ELi1ELi1ELi1ELb0EEENS1_24CollectiveEpilogueBwdGQAISD_fSG_Li384ELb1ELb0EEENS1_19SingleTileSchedulerILb1ELb0ELb0ELi96EEEEEEEEEvNT_6ParamsE)
        /*03ec*/ 	.short	0x0210
        /*03ee*/ 	.short	0x06f0


	//----- nvinfo : EIATTR_SW_WAR
	.align		4
.L_742:
        /*03f0*/ 	.byte	0x04, 0x36
        /*03f2*/ 	.short	(.L_744 - .L_743)
.L_743:
        /*03f4*/ 	.word	0x00000008
.L_744:


//--------------------- .nv.info._ZN7cutlass13device_kernelIN5flash11enable_sm90INS1_16FlashAttnBwdSm90INS1_25CollectiveMainloopBwdSm90ILi2ELi1ELi1EN4cute5tupleIJNS5_1CILi1EEES8_S8_EEENS6_IJNS7_ILi64EEENS7_ILi96EEENS7_ILi192EEEEEENS_10bfloat16_tEfNS_4arch4Sm90ELb0ELb1ELb1ELb1ELb1ELb0ELb1ELb0ELi3ELi1ELi1ELi1ELb0EEENS1_24CollectiveEpilogueBwdGQAISD_fSG_Li384ELb1ELb1EEENS1_19SingleTileSchedulerILb1ELb0ELb0ELi96EEEEEEEEEvNT_6ParamsE --------------------------
	.section	.nv.info._ZN7cutlass13device_kernelIN5flash11enable_sm90INS1_16FlashAttnBwdSm90INS1_25CollectiveMainloopBwdSm90ILi2ELi1ELi1EN4cute5tupleIJNS5_1CILi1EEES8_S8_EEENS6_IJNS7_ILi64EEENS7_ILi96EEENS7_ILi192EEEEEENS_10bfloat16_tEfNS_4arch4Sm90ELb0ELb1ELb1ELb1ELb1ELb0ELb1ELb0ELi3ELi1ELi1ELi1ELb0EEENS1_24CollectiveEpilogueBwdGQAISD_fSG_Li384ELb1ELb1EEENS1_19SingleTileSchedulerILb1ELb0ELb0ELi96EEEEEEEEEvNT_6ParamsE,"",@"SHT_CUDA_INFO"
	.sectionflags	@""
	.align	4


	//----- nvinfo : EIATTR_CUDA_API_VERSION
	.align		4
        /*0000*/ 	.byte	0x04, 0x37
        /*0002*/ 	.short	(.L_746 - .L_745)
.L_745:
        /*0004*/ 	.word	0x00000082


	//----- nvinfo : EIATTR_KPARAM_INFO
	.align		4
.L_746:
        /*0008*/ 	.byte	0x04, 0x17
        /*000a*/ 	.short	(.L_748 - .L_747)
.L_747:
        /*000c*/ 	.word	0x00000000
        /*0010*/ 	.short	0x0000
        /*0012*/ 	.short	0x0070
        /*0014*/ 	.byte	0x00, 0xf0, 0x01, 0x1a


	//----- nvinfo : EIATTR_SPARSE_MMA_MASK
	.align		4
.L_748:
        /*0018*/ 	.byte	0x03, 0x50
        /*001a*/ 	.short	0x0000


	//----- nvinfo : EIATTR_MAXREG_COUNT
	.align		4
        /*001c*/ 	.byte	0x03, 0x1b
        /*001e*/ 	.short	0x0080


	//----- nvinfo : EIATTR_NUM_BARRIERS
	.align		4
        /*0020*/ 	.byte	0x02, 0x4c
        /*0022*/ 	.byte	0x10
	.zero		1


	//----- nvinfo : EIATTR_EXTERNS
	.align		4
        /*0024*/ 	.byte	0x04, 0x0f
        /*0026*/ 	.short	(.L_750 - .L_749)


	//   ....[0]....
	.align		4
.L_749:
        /*0028*/ 	.word	index@(__assertfail)


	//----- nvinfo : EIATTR_ANNOTATIONS
	.align		4
.L_750:
        /*002c*/ 	.byte	0x04, 0x55
        /*002e*/ 	.short	(.L_752 - .L_751)


	//   ....[0]....
.L_751:
        /* <DEDUP_REMOVED lines=12> */


	//----- nvinfo : EIATTR_MERCURY_ISA_VERSION
	.align		4
.L_752:
        /*00d8*/ 	.byte	0x03, 0x5f
        /*00da*/ 	.short	0x0101


	//----- nvinfo : EIATTR_INT_WARP_WIDE_INSTR_OFFSETS
	.align		4
        /*00dc*/ 	.byte	0x04, 0x31
        /*00de*/ 	.short	(.L_754 - .L_753)


	//   ....[0]....
.L_753:
        /*00e0*/ 	.word	0x00000180


	//   ....[1]....
        /*00e4*/ 	.word	0x00000240


	//   ....[2]....
        /*00e8*/ 	.word	0x000066c0


	//   ....[3]....
        /*00ec*/ 	.word	0x00006e30


	//   ....[4]....
        /*00f0*/ 	.word	0x00007420


	//   ....[5]....
        /*00f4*/ 	.word	0x000076e0


	//   ....[6]....
        /*00f8*/ 	.word	0x00007940


	//   ....[7]....
        /*00fc*/ 	.word	0x00007ad0


	//----- nvinfo : EIATTR_COOP_GROUP_MASK_REGIDS
	.align		4
.L_754:
        /*0100*/ 	.byte	0x04, 0x29
        /*0102*/ 	.short	(.L_756 - .L_755)


	//   ....[0]....
.L_755:
        /*0104*/ 	.word	0xffffffff


	//   ....[1]....
        /*0108*/ 	.word	0xffffffff


	//   ....[2]....
        /*010c*/ 	.word	0xffffffff


	//   ....[3]....
        /*0110*/ 	.word	0xffffffff


	//   ....[4]....
        /*0114*/ 	.word	0xffffffff


	//   ....[5]....
        /*0118*/ 	.word	0xffffffff


	//   ....[6]....
        /*011c*/ 	.word	0xffffffff


	//   ....[7]....
        /*0120*/ 	.word	0xffffffff


	//   ....[8]....
        /*0124*/ 	.word	0xffffffff


	//   ....[9]....
        /*0128*/ 	.word	0xffffffff


	//   ....[10]....
        /*012c*/ 	.word	0xffffffff


	//   ....[11]....
        /*0130*/ 	.word	0xffffffff


	//   ....[12]....
        /*0134*/ 	.word	0xffffffff


	//   ....[13]....
        /*0138*/ 	.word	0xffffffff


	//   ....[14]....
        /*013c*/ 	.word	0xffffffff


	//   ....[15]....
        /*0140*/ 	.word	0xffffffff


	//   ....[16]....
        /*0144*/ 	.word	0xffffffff


	//   ....[17]....
        /*0148*/ 	.word	0xffffffff


	//   ....[18]....
        /*014c*/ 	.word	0xffffffff


	//   ....[19]....
        /*0150*/ 	.word	0xffffffff


	//   ....[20]....
        /*0154*/ 	.word	0x0500000f


	//   ....[21]....
        /*0158*/ 	.word	0x0500000f


	//   ....[22]....
        /*015c*/ 	.word	0x0500000f


	//   ....[23]....
        /*0160*/ 	.word	0x0500000f


	//   ....[24]....
        /*0164*/ 	.word	0x0500000f


	//   ....[25]....
        /*0168*/ 	.word	0x0500000f


	//----- nvinfo : EIATTR_COOP_GROUP_INSTR_OFFSETS
	.align		4
.L_756:
        /*016c*/ 	.byte	0x04, 0x28
        /*016e*/ 	.short	(.L_758 - .L_757)


	//   ....[0]....
.L_757:
        /*0170*/ 	.word	0x00000060


	//   ....[1]....
        /*0174*/ 	.word	0x00000190


	//   ....[2]....
        /*0178*/ 	.word	0x00000220


	//   ....[3]....
        /*017c*/ 	.word	0x000003a0


	//   ....[4]....
        /*0180*/ 	.word	0x000005f0


	//   ....[5]....
        /*0184*/ 	.word	0x00001400


	//   ....[6]....
        /*0188*/ 	.word	0x00004f90


	//   ....[7]....
        /*018c*/ 	.word	0x00005120


	//   ....[8]....
        /*0190*/ 	.word	0x000053b0


	//   ....[9]....
        /*0194*/ 	.word	0x00005540


	//   ....[10]....
        /*0198*/ 	.word	0x00005650


	//   ....[11]....
        /*019c*/ 	.word	0x00006130


	//   ....[12]....
        /*01a0*/ 	.word	0x000065f0


	//   ....[13]....
        /*01a4*/ 	.word	0x00006970


	//   ....[14]....
        /*01a8*/ 	.word	0x00006d60


	//   ....[15]....
        /*01ac*/ 	.word	0x00006fa0


	//   ....[16]....
        /*01b0*/ 	.word	0x00007350


	//   ....[17]....
        /*01b4*/ 	.word	0x00007620


	//   ....[18]....
        /*01b8*/ 	.word	0x00007840


	//   ....[19]....
        /*01bc*/ 	.word	0x000079d0


	//   ....[20]....
        /*01c0*/ 	.word	0x0000a6c0


	//   ....[21]....
        /*01c4*/ 	.word	0x0000a830


	//   ....[22]....
        /*01c8*/ 	.word	0x0000a8a0


	//   ....[23]....
        /*01cc*/ 	.word	0x0000a910


	//   ....[24]....
        /*01d0*/ 	.word	0x0000a980


	//   ....[25]....
        /*01d4*/ 	.word	0x0000a9f0


	//----- nvinfo : EIATTR_REG_RECONFIG
	.align		4
.L_758:
        /*01d8*/ 	.byte	0x01, 0x54
	.zero		2


	//----- nvinfo : EIATTR_SYSCALL_OFFSETS
	.align		4
        /*01dc*/ 	.byte	0x04, 0x46
        /*01de*/ 	.short	(.L_760 - .L_759)


	//   ....[0]....
.L_759:
        /*01e0*/ 	.word	0x00001060


	//   ....[1]....
        /*01e4*/ 	.word	0x00001150


	//   ....[2]....
        /*01e8*/ 	.word	0x00001290


	//   ....[3]....
        /*01ec*/ 	.word	0x00001380


	//----- nvinfo : EIATTR_MBARRIER_INSTR_OFFSETS
	.align		4
.L_760:
        /*01f0*/ 	.byte	0x04, 0x39
        /*01f2*/ 	.short	(.L_762 - .L_761)


	//   ....[0]....
.L_761:
        /*01f4*/ 	.word	0x00000260
        /*01f8*/ 	.word	0x000000ff
        /*01fc*/ 	.word	0x00036400
        /*0200*/ 	.short	0x0100
        /*0202*/ 	.byte	0x06
	.zero		1


	//   ....[1]....
        /*0204*/ 	.word	0x00000350
        /*0208*/ 	.word	0x000000ff
        /*020c*/ 	.word	0x00036410
        /*0210*/ 	.short	0x0100
        /*0212*/ 	.byte	0x08
	.zero		1


	//   ....[2]....
        /*0214*/ 	.word	0x00000360
        /*0218*/ 	.word	0x000000ff
        /*021c*/ 	.word	0x00036420
        /*0220*/ 	.short	0x0100
        /*0222*/ 	.byte	0x08
	.zero		1


	//   ....[3]....
        /*0224*/ 	.word	0x00000370
        /*0228*/ 	.word	0x000000ff
        /*022c*/ 	.word	0x00036418
        /*0230*/ 	.short	0x0100
        /*0232*/ 	.byte	0x08
	.zero		1


	//   ....[4]....
        /*0234*/ 	.word	0x00000380
        /*0238*/ 	.word	0x000000ff
        /*023c*/ 	.word	0x00036428
        /*0240*/ 	.short	0x0100
        /*0242*/ 	.byte	0x08
	.zero		1


	//   ....[5]....
        /*0244*/ 	.word	0x000004b0
        /*0248*/ 	.word	0x000000ff
        /*024c*/ 	.word	0x00036430
        /*0250*/ 	.short	0x0100
        /*0252*/ 	.byte	0x08
	.zero		1


	//   ....[6]....
        /*0254*/ 	.word	0x000004c0
        /*0258*/ 	.word	0x000000ff
        /*025c*/ 	.word	0x00036438
        /*0260*/ 	.short	0x0100
        /*0262*/ 	.byte	0x08
	.zero		1


	//   ....[7]....
        /*0264*/ 	.word	0x00001430
        /*0268*/ 	.word	0x000000ff
        /*026c*/ 	.word	0x00036400
        /*0270*/ 	.short	0x010a
        /*0272*/ 	.byte	0x24
	.zero		1


	//   ....[8]....
        /*0274*/ 	.word	0x00001520
        /*0278*/ 	.word	0x000000ff
        /*027c*/ 	.word	0x00036400
        /*0280*/ 	.short	0x010a
        /*0282*/ 	.byte	0x24
	.zero		1


	//   ....[9]....
        /*0284*/ 	.word	0x00001ca0
        /*0288*/ 	.word	0x00000003
        /*028c*/ 	.word	0x00036410
        /*0290*/ 	.short	0x010a
        /*0292*/ 	.byte	0x3f
	.zero		1


	//   ....[10]....
        /*0294*/ 	.word	0x00001ce0
        /*0298*/ 	.word	0x00000003
        /*029c*/ 	.word	0x00036410
        /*02a0*/ 	.short	0x010a
        /*02a2*/ 	.byte	0x3f
	.zero		1


	//   ....[11]....
        /*02a4*/ 	.word	0x00002380
        /*02a8*/ 	.word	0x000000ff
        /*02ac*/ 	.word	0x00036430
        /*02b0*/ 	.short	0x010a
        /*02b2*/ 	.byte	0x24
	.zero		1


	//   ....[12]....
        /*02b4*/ 	.word	0x000023c0
        /*02b8*/ 	.word	0x000000ff
        /*02bc*/ 	.word	0x00036430
        /*02c0*/ 	.short	0x010a
        /*02c2*/ 	.byte	0x24
	.zero		1


	//   ....[13]....
        /*02c4*/ 	.word	0x000041a0
        /*02c8*/ 	.word	0x000000ff
        /*02cc*/ 	.word	0x00000000
        /*02d0*/ 	.short	0x0101
        /*02d2*/ 	.byte	0x04
	.zero		1


	//   ....[14]....
        /*02d4*/ 	.word	0x00004530
        /*02d8*/ 	.word	0x00000003
        /*02dc*/ 	.word	0x00000000
        /*02e0*/ 	.short	0x0101
        /*02e2*/ 	.byte	0x3f
	.zero		1


	//   ....[15]....
        /*02e4*/ 	.word	0x000085c0
        /*02e8*/ 	.word	0x00000000
        /*02ec*/ 	.word	0x00036420
        /*02f0*/ 	.short	0x010a
        /*02f2*/ 	.byte	0x3f
	.zero		1


	//   ....[16]....
        /*02f4*/ 	.word	0x00008db0
        /*02f8*/ 	.word	0x00000000
        /*02fc*/ 	.word	0x00036438
        /*0300*/ 	.short	0x010a
        /*0302*/ 	.byte	0x3f
	.zero		1


	//   ....[17]....
        /*0304*/ 	.word	0x00009110
        /*0308*/ 	.word	0x00000000
        /*030c*/ 	.word	0x00036428
        /*0310*/ 	.short	0x010a
        /*0312*/ 	.byte	0x3f
	.zero		1


	//   ....[18]....
        /*0314*/ 	.word	0x00009440
        /*0318*/ 	.word	0x00000000
        /*031c*/ 	.word	0x00036438
        /*0320*/ 	.short	0x010a
        /*0322*/ 	.byte	0x3f
	.zero		1


	//   ....[19]....
        /*0324*/ 	.word	0x00009730
        /*0328*/ 	.word	0x00000000
        /*032c*/ 	.word	0x00036420
        /*0330*/ 	.short	0x010a
        /*0332*/ 	.byte	0x3f
	.zero		1


	//   ....[20]....
        /*0334*/ 	.word	0x00009ab0
        /*0338*/ 	.word	0x00000000
        /*033c*/ 	.word	0x00036438
        /*0340*/ 	.short	0x010a
        /*0342*/ 	.byte	0x3f
	.zero		1


	//   ....[21]....
        /*0344*/ 	.word	0x00009db0
        /*0348*/ 	.word	0x00000000
        /*034c*/ 	.word	0x00036428
        /*0350*/ 	.short	0x010a
        /*0352*/ 	.byte	0x3f
	.zero		1


	//   ....[22]....
        /*0354*/ 	.word	0x0000a0f0
        /*0358*/ 	.word	0x00000000
        /*035c*/ 	.word	0x00036438
        /*0360*/ 	.short	0x010a
        /*0362*/ 	.byte	0x3f
	.zero		1


	//   ....[23]....
        /*0364*/ 	.word	0x0000a550
        /*0368*/ 	.word	0x00000007
        /*036c*/ 	.word	0x00000000
        /*0370*/ 	.short	0x010a
        /*0372*/ 	.byte	0x3f
	.zero		1


	//   ....[24]....
        /*0374*/ 	.word	0x0000a5d0
        /*0378*/ 	.word	0x00000003
        /*037c*/ 	.word	0x00000000
        /*0380*/ 	.short	0x010a
        /*0382*/ 	.byte	0x3f
	.zero		1


	//   ....[25]....
        /*0384*/ 	.word	0x0000a620
        /*0388*/ 	.word	0x00000009
        /*038c*/ 	.word	0x00036438
        /*0390*/ 	.short	0x010a
        /*0392*/ 	.byte	0x3f
	.zero		1


	//   ....[26]....
        /*0394*/ 	.word	0x0000a700
        /*0398*/ 	.word	0x00000003
        /*039c*/ 	.word	0x00036400
        /*03a0*/ 	.short	0x010a
        /*03a2*/ 	.byte	0x3f
	.zero		1


	//   ....[27]....
        /*03a4*/ 	.word	0x0000a750
        /*03a8*/ 	.word	0x00000003
        /*03ac*/ 	.word	0x00036410
        /*03b0*/ 	.short	0x010a
        /*03b2*/ 	.byte	0x3f
	.zero		1


	//   ....[28]....
        /*03b4*/ 	.word	0x0000a7b0
        /*03b8*/ 	.word	0x0000000c
        /*03bc*/ 	.word	0x00036430
        /*03c0*/ 	.short	0x010a
        /*03c2*/ 	.byte	0x3f
	.zero		1


	//   ....[29]....
        /*03c4*/ 	.word	0x0000aa30
        /*03c8*/ 	.word	0x00000000
        /*03cc*/ 	.word	0x00036420
        /*03d0*/ 	.short	0x010a
        /*03d2*/ 	.byte	0x3f
	.zero		1


	//   ....[30]....
        /*03d4*/ 	.word	0x0000aa80
        /*03d8*/ 	.word	0x00000000
        /*03dc*/ 	.word	0x00036438
        /*03e0*/ 	.short	0x010a
        /*03e2*/ 	.byte	0x3f
	.zero		1


	//   ....[31]....
        /*03e4*/ 	.word	0x0000aad0
        /*03e8*/ 	.word	0x00000000
        /*03ec*/ 	.word	0x00036428
        /*03f0*/ 	.short	0x010a
        /*03f2*/ 	.byte	0x3f
	.zero		1


	//   ....[32]....
        /*03f4*/ 	.word	0x0000ab30
        /*03f8*/ 	.word	0x00000000
        /*03fc*/ 	.word	0x00036438
        /*0400*/ 	.short	0x010a
        /*0402*/ 	.byte	0x3f
	.zero		1


	//   ....[33]....
        /*0404*/ 	.word	0x0000abb0
        /*0408*/ 	.word	0x00000000
        /*040c*/ 	.word	0x00036420
        /*0410*/ 	.short	0x010a
        /*0412*/ 	.byte	0x3f
	.zero		1


	//   ....[34]....
        /*0414*/ 	.word	0x0000ac00
        /*0418*/ 	.word	0x00000000
        /*041c*/ 	.word	0x00036438
        /*0420*/ 	.short	0x010a
        /*0422*/ 	.byte	0x3f
	.zero		1


	//   ....[35]....
        /*0424*/ 	.word	0x0000ac50
        /*0428*/ 	.word	0x00000000
        /*042c*/ 	.word	0x00036428
        /*0430*/ 	.short	0x010a
        /*0432*/ 	.byte	0x3f
	.zero		1


	//   ....[36]....
        /*0434*/ 	.word	0x0000aca0
        /*0438*/ 	.word	0x00000000
        /*043c*/ 	.word	0x00036438
        /*0440*/ 	.short	0x010a
        /*0442*/ 	.byte	0x3f
	.zero		1


	//   ....[37]....
        /*0444*/ 	.word	0x0000ad70
        /*0448*/ 	.word	0x00000007
        /*044c*/ 	.word	0x00000000
        /*0450*/ 	.short	0x010a
        /*0452*/ 	.byte	0x3f
	.zero		1


	//   ....[38]....
        /*0454*/ 	.word	0x0000adc0
        /*0458*/ 	.word	0x00000003
        /*045c*/ 	.word	0x00000000
        /*0460*/ 	.short	0x010a
        /*0462*/ 	.byte	0x3f
	.zero		1


	//----- nvinfo : EIATTR_NUM_MBARRIERS
	.align		4
.L_762:
        /*0464*/ 	.byte	0x03, 0x38
        /*0466*/ 	.short	0x0007


	//----- nvinfo : EIATTR_EXIT_INSTR_OFFSETS
	.align		4
        /*0468*/ 	.byte	0x04, 0x1c
        /*046a*/ 	.short	(.L_764 - .L_763)


	//   ....[0]....
.L_763:
        /*046c*/ 	.word	0x0000a670


	//----- nvinfo : EIATTR_MAX_THREADS
	.align		4
.L_764:
        /*0470*/ 	.byte	0x04, 0x05
        /*0472*/ 	.short	(.L_766 - .L_765)
.L_765:
        /*0474*/ 	.word	0x00000200
        /*0478*/ 	.word	0x00000001
        /*047c*/ 	.word	0x00000001


	//----- nvinfo : EIATTR_CRS_STACK_SIZE
	.align		4
.L_766:
        /*0480*/ 	.byte	0x04, 0x1e
        /*0482*/ 	.short	(.L_768 - .L_767)
.L_767:
        /*0484*/ 	.word	0x00000000


	//----- nvinfo : EIATTR_CBANK_PARAM_SIZE
	.align		4
.L_768:
        /*0488*/ 	.byte	0x03, 0x19
        /*048a*/ 	.short	0x06f0


	//----- nvinfo : EIATTR_PARAM_CBANK
	.align		4
        /*048c*/ 	.byte	0x04, 0x0a
        /*048e*/ 	.short	(.L_770 - .L_769)
	.align		4
.L_769:
        /*0490*/ 	.word	index@(.nv.constant0._ZN7cutlass13device_kernelIN5flash11enable_sm90INS1_16FlashAttnBwdSm90INS1_25CollectiveMainloopBwdSm90ILi2ELi1ELi1EN4cute5tupleIJNS5_1CILi1EEES8_S8_EEENS6_IJNS7_ILi64EEENS7_ILi96EEENS7_ILi192EEEEEENS_10bfloat16_tEfNS_4arch4Sm90ELb0ELb1ELb1ELb1ELb1ELb0ELb1ELb0ELi3ELi1ELi1ELi1ELb0EEENS1_24CollectiveEpilogueBwdGQAISD_fSG_Li384ELb1ELb1EEENS1_19SingleTileSchedulerILb1ELb0ELb0ELi96EEEEEEEEEvNT_6ParamsE)
        /*0494*/ 	.short	0x0210
        /*0496*/ 	.short	0x06f0


	//----- nvinfo : EIATTR_SW_WAR
	.align		4
.L_770:
        /*0498*/ 	.byte	0x04, 0x36
        /*049a*/ 	.short	(.L_772 - .L_771)
.L_771:
        /*049c*/ 	.word	0x00000008
.L_772:


//--------------------- .nv.info._ZN7cutlass13device_kernelIN5flash11enable_sm90INS1_16FlashAttnBwdSm90INS1_25CollectiveMainloopBwdSm90ILi2ELi1ELi1EN4cute5tupleIJNS5_1CILi1EEES8_S8_EEENS6_IJNS7_ILi64EEENS7_ILi96EEENS7_ILi192EEEEEENS_10bfloat16_tEfNS_4arch4Sm90ELb1ELb0ELb1ELb0ELb0ELb0ELb1ELb0ELi3ELi1ELi1ELi1ELb0EEENS1_21CollectiveEpilogueBwdISD_SE_SG_Li384ELb0ELb1ELi3EEENS1_25SingleTileBwdLPTSchedulerILb0ELi96ELb0EEEEEEEEEvNT_6ParamsE --------------------------
	.section	.nv.info._ZN7cutlass13device_kernelIN5flash11enable_sm90INS1_16FlashAttnBwdSm90INS1_25CollectiveMainloopBwdSm90ILi2ELi1ELi1EN4cute5tupleIJNS5_1CILi1EEES8_S8_EEENS6_IJNS7_ILi64EEENS7_ILi96EEENS7_ILi192EEEEEENS_10bfloat16_tEfNS_4arch4Sm90ELb1ELb0ELb1ELb0ELb0ELb0ELb1ELb0ELi3ELi1ELi1ELi1ELb0EEENS1_21CollectiveEpilogueBwdISD_SE_SG_Li384ELb0ELb1ELi3EEENS1_25SingleTileBwdLPTSchedulerILb0ELi96ELb0EEEEEEEEEvNT_6ParamsE,"",@"SHT_CUDA_INFO"
	.sectionflags	@""
	.align	4


	//----- nvinfo : EIATTR_CUDA_API_VERSION
	.align		4
        /*0000*/ 	.byte	0x04, 0x37
        /*0002*/ 	.short	(.L_774 - .L_773)
.L_773:
        /*0004*/ 	.word	0x00000082


	//----- nvinfo : EIATTR_KPARAM_INFO
	.align		4
.L_774:
        /*0008*/ 	.byte	0x04, 0x17
        /*000a*/ 	.short	(.L_776 - .L_775)
.L_775:
        /*000c*/ 	.word	0x00000000
        /*0010*/ 	.short	0x0000
        /*0012*/ 	.short	0x0070
        /*0014*/ 	.byte	0x00, 0xf0, 0x01, 0x24


	//----- nvinfo : EIATTR_SPARSE_MMA_MASK
	.align		4
.L_776:
        /*0018*/ 	.byte	0x03, 0x50
        /*001a*/ 	.short	0x0000


	//----- nvinfo : EIATTR_MAXREG_COUNT
	.align		4
        /*001c*/ 	.byte	0x03, 0x1b
        /*001e*/ 	.short	0x0080


	//----- nvinfo : EIATTR_NUM_BARRIERS
	.align		4
        /*0020*/ 	.byte	0x02, 0x4c
        /*0022*/ 	.byte	0x10
	.zero		1


	//----- nvinfo : EIATTR_EXTERNS
	.align		4
        /*0024*/ 	.byte	0x04, 0x0f
        /*0026*/ 	.short	(.L_778 - .L_777)


	//   ....[0]....
	.align		4
.L_777:
        /*0028*/ 	.word	index@(__assertfail)


	//----- nvinfo : EIATTR_ANNOTATIONS
	.align		4
.L_778:
        /*002c*/ 	.byte	0x04, 0x55
        /*002e*/ 	.short	(.L_780 - .L_779)


	//   ....[0]....
.L_779:
        /* <DEDUP_REMOVED lines=12> */


	//----- nvinfo : EIATTR_MERCURY_ISA_VERSION
	.align		4
.L_780:
        /*00d8*/ 	.byte	0x03, 0x5f
        /*00da*/ 	.short	0x0101


	//----- nvinfo : EIATTR_INT_WARP_WIDE_INSTR_OFFSETS
	.align		4
        /*00dc*/ 	.byte	0x04, 0x31
        /*00de*/ 	.short	(.L_782 - .L_781)


	//   ....[0]....
.L_781:
        /*00e0*/ 	.word	0x000001e0


	//   ....[1]....
        /*00e4*/ 	.word	0x000002a0


	//----- nvinfo : EIATTR_COOP_GROUP_MASK_REGIDS
	.align		4
.L_782:
        /*00e8*/ 	.byte	0x04, 0x29
        /*00ea*/ 	.short	(.L_784 - .L_783)


	//   ....[0]....
.L_783:
        /*00ec*/ 	.word	0xffffffff


	//   ....[1]....
        /*00f0*/ 	.word	0xffffffff


	//   ....[2]....
        /*00f4*/ 	.word	0xffffffff


	//   ....[3]....
        /*00f8*/ 	.word	0xffffffff


	//   ....[4]....
        /*00fc*/ 	.word	0xffffffff


	//   ....[5]....
        /*0100*/ 	.word	0xffffffff


	//   ....[6]....
        /*0104*/ 	.word	0xffffffff


	//   ....[7]....
        /*0108*/ 	.word	0xffffffff


	//   ....[8]....
        /*010c*/ 	.word	0x0500000f


	//----- nvinfo : EIATTR_COOP_GROUP_INSTR_OFFSETS
	.align		4
.L_784:
        /*0110*/ 	.byte	0x04, 0x28
        /*0112*/ 	.short	(.L_786 - .L_785)


	//   ....[0]....
.L_785:
        /*0114*/ 	.word	0x00000060


	//   ....[1]....
        /*0118*/ 	.word	0x000001f0


	//   ....[2]....
        /*011c*/ 	.word	0x00000280


	//   ....[3]....
        /*0120*/ 	.word	0x00000400


	//   ....[4]....
        /*0124*/ 	.word	0x00000640


	//   ....[5]....
        /*0128*/ 	.word	0x00001220


	//   ....[6]....
        /*012c*/ 	.word	0x000048e0


	//   ....[7]....
        /*0130*/ 	.word	0x00005ea0


	//   ....[8]....
        /*0134*/ 	.word	0x00009890


	//----- nvinfo : EIATTR_REG_RECONFIG
	.align		4
.L_786:
        /*0138*/ 	.byte	0x01, 0x54
	.zero		2


	//----- nvinfo : EIATTR_SYSCALL_OFFSETS
	.align		4
        /*013c*/ 	.byte	0x04, 0x46
        /*013e*/ 	.short	(.L_788 - .L_787)


	//   ....[0]....
.L_787:
        /*0140*/ 	.word	0x00000e80


	//   ....[1]....
        /*0144*/ 	.word	0x00000f70


	//   ....[2]....
        /*0148*/ 	.word	0x000010b0


	//   ....[3]....
        /*014c*/ 	.word	0x000011a0


	//   ....[4]....
        /*0150*/ 	.word	0x000042d0


	//   ....[5]....
        /*0154*/ 	.word	0x00004410


	//   ....[6]....
        /*0158*/ 	.word	0x00004530


	//   ....[7]....
        /*015c*/ 	.word	0x00004650


	//----- nvinfo : EIATTR_MBARRIER_INSTR_OFFSETS
	.align		4
.L_788:
        /*0160*/ 	.byte	0x04, 0x39
        /*0162*/ 	.short	(.L_790 - .L_789)


	//   ....[0]....
.L_789:
        /*0164*/ 	.word	0x000002c0
        /*0168*/ 	.word	0x000000ff
        /*016c*/ 	.word	0x00036400
        /*0170*/ 	.short	0x0100
        /*0172*/ 	.byte	0x06
	.zero		1


	//   ....[1]....
        /*0174*/ 	.word	0x000003b0
        /*0178*/ 	.word	0x000000ff
        /*017c*/ 	.word	0x00036410
        /*0180*/ 	.short	0x0100
        /*0182*/ 	.byte	0x08
	.zero		1


	//   ....[2]....
        /*0184*/ 	.word	0x000003c0
        /*0188*/ 	.word	0x000000ff
        /*018c*/ 	.word	0x00036420
        /*0190*/ 	.short	0x0100
        /*0192*/ 	.byte	0x08
	.zero		1


	//   ....[3]....
        /*0194*/ 	.word	0x000003d0
        /*0198*/ 	.word	0x000000ff
        /*019c*/ 	.word	0x00036418
        /*01a0*/ 	.short	0x0100
        /*01a2*/ 	.byte	0x08
	.zero		1


	//   ....[4]....
        /*01a4*/ 	.word	0x000003e0
        /*01a8*/ 	.word	0x000000ff
        /*01ac*/ 	.word	0x00036428
        /*01b0*/ 	.short	0x0100
        /*01b2*/ 	.byte	0x08
	.zero		1


	//   ....[5]....
        /*01b4*/ 	.word	0x00000510
        /*01b8*/ 	.word	0x000000ff
        /*01bc*/ 	.word	0x00036430
        /*01c0*/ 	.short	0x0100
        /*01c2*/ 	.byte	0x08
	.zero		1


	//   ....[6]....
        /*01c4*/ 	.word	0x00000520
        /*01c8*/ 	.word	0x000000ff
        /*01cc*/ 	.word	0x00036438
        /*01d0*/ 	.short	0x0100
        /*01d2*/ 	.byte	0x08
	.zero		1


	//   ....[7]....
        /*01d4*/ 	.word	0x00001250
        /*01d8*/ 	.word	0x000000ff
        /*01dc*/ 	.word	0x00036400
        /*01e0*/ 	.short	0x010a
        /*01e2*/ 	.byte	0x25
	.zero		1


	//   ....[8]....
        /*01e4*/ 	.word	0x00001340
        /*01e8*/ 	.word	0x000000ff
        /*01ec*/ 	.word	0x00036400
        /*01f0*/ 	.short	0x010a
        /*01f2*/ 	.byte	0x25
	.zero		1


	//   ....[9]....
        /*01f4*/ 	.word	0x00001a90
        /*01f8*/ 	.word	0x00000003
        /*01fc*/ 	.word	0x00036410
        /*0200*/ 	.short	0x010a
        /*0202*/ 	.byte	0x3f
	.zero		1


	//   ....[10]....
        /*0204*/ 	.word	0x00001ad0
        /*0208*/ 	.word	0x00000003
        /*020c*/ 	.word	0x00036410
        /*0210*/ 	.short	0x010a
        /*0212*/ 	.byte	0x3f
	.zero		1


	//   ....[11]....
        /*0214*/ 	.word	0x00002170
        /*0218*/ 	.word	0x000000ff
        /*021c*/ 	.word	0x00036430
        /*0220*/ 	.short	0x010a
        /*0222*/ 	.byte	0x25
	.zero		1


	//   ....[12]....
        /*0224*/ 	.word	0x000023c0
        /*0228*/ 	.word	0x000000ff
        /*022c*/ 	.word	0x00036430
        /*0230*/ 	.short	0x010a
        /*0232*/ 	.byte	0x25
	.zero		1


	//   ....[13]....
        /*0234*/ 	.word	0x00003a80
        /*0238*/ 	.word	0x000000ff
        /*023c*/ 	.word	0x00000000
        /*0240*/ 	.short	0x0101
        /*0242*/ 	.byte	0x04
	.zero		1


	//   ....[14]....
        /*0244*/ 	.word	0x00003e10
        /*0248*/ 	.word	0x00000003
        /*024c*/ 	.word	0x00000000
        /*0250*/ 	.short	0x0101
        /*0252*/ 	.byte	0x3f
	.zero		1


	//   ....[15]....
        /*0254*/ 	.word	0x00007780
        /*0258*/ 	.word	0x0000000c
        /*025c*/ 	.word	0x00036420
        /*0260*/ 	.short	0x010a
        /*0262*/ 	.byte	0x3f
	.zero		1


	//   ....[16]....
        /*0264*/ 	.word	0x00007f10
        /*0268*/ 	.word	0x0000000c
        /*026c*/ 	.word	0x00036438
        /*0270*/ 	.short	0x010a
        /*0272*/ 	.byte	0x3f
	.zero		1


	//   ....[17]....
        /*0274*/ 	.word	0x00008290
        /*0278*/ 	.word	0x0000000c
        /*027c*/ 	.word	0x00036428
        /*0280*/ 	.short	0x010a
        /*0282*/ 	.byte	0x3f
	.zero		1


	//   ....[18]....
        /*0284*/ 	.word	0x000085e0
        /*0288*/ 	.word	0x0000000c
        /*028c*/ 	.word	0x00036438
        /*0290*/ 	.short	0x010a
        /*0292*/ 	.byte	0x3f
	.zero		1


	//   ....[19]....
        /*0294*/ 	.word	0x00008900
        /*0298*/ 	.word	0x0000000c
        /*029c*/ 	.word	0x00036420
        /*02a0*/ 	.short	0x010a
        /*02a2*/ 	.byte	0x3f
	.zero		1


	//   ....[20]....
        /*02a4*/ 	.word	0x00008c80
        /*02a8*/ 	.word	0x0000000c
        /*02ac*/ 	.word	0x00036438
        /*02b0*/ 	.short	0x010a
        /*02b2*/ 	.byte	0x3f
	.zero		1


	//   ....[21]....
        /*02b4*/ 	.word	0x00008f90
        /*02b8*/ 	.word	0x0000000c
        /*02bc*/ 	.word	0x00036428
        /*02c0*/ 	.short	0x010a
        /*02c2*/ 	.byte	0x3f
	.zero		1


	//   ....[22]....
        /*02c4*/ 	.word	0x000092b0
        /*02c8*/ 	.word	0x0000000c
        /*02cc*/ 	.word	0x00036438
        /*02d0*/ 	.short	0x010a
        /*02d2*/ 	.byte	0x3f
	.zero		1


	//   ....[23]....
        /*02d4*/ 	.word	0x00009720
        /*02d8*/ 	.word	0x00000005
        /*02dc*/ 	.word	0x00000000
        /*02e0*/ 	.short	0x010a
        /*02e2*/ 	.byte	0x3f
	.zero		1


	//   ....[24]....
        /*02e4*/ 	.word	0x000097a0
        /*02e8*/ 	.word	0x00000017
        /*02ec*/ 	.word	0x00000000
        /*02f0*/ 	.short	0x010a
        /*02f2*/ 	.byte	0x3f
	.zero		1


	//   ....[25]....
        /*02f4*/ 	.word	0x000097f0
        /*02f8*/ 	.word	0x00000007
        /*02fc*/ 	.word	0x00036438
        /*0300*/ 	.short	0x010a
        /*0302*/ 	.byte	0x3f
	.zero		1


	//   ....[26]....
        /*0304*/ 	.word	0x000098d0
        /*0308*/ 	.word	0x00000003
        /*030c*/ 	.word	0x00036400
        /*0310*/ 	.short	0x010a
        /*0312*/ 	.byte	0x3f
	.zero		1


	//   ....[27]....
        /*0314*/ 	.word	0x00009920
        /*0318*/ 	.word	0x00000003
        /*031c*/ 	.word	0x00036410
        /*0320*/ 	.short	0x010a
        /*0322*/ 	.byte	0x3f
	.zero		1


	//   ....[28]....
        /*0324*/ 	.word	0x00009980
        /*0328*/ 	.word	0x00000079
        /*032c*/ 	.word	0x00036430
        /*0330*/ 	.short	0x010a
        /*0332*/ 	.byte	0x3f
	.zero		1


	//   ....[29]....
        /*0334*/ 	.word	0x000099d0
        /*0338*/ 	.word	0x0000000c
        /*033c*/ 	.word	0x00036420
        /*0340*/ 	.short	0x010a
        /*0342*/ 	.byte	0x3f
	.zero		1


	//   ....[30]....
        /*0344*/ 	.word	0x00009a20
        /*0348*/ 	.word	0x0000000c
        /*034c*/ 	.word	0x00036438
        /*0350*/ 	.short	0x010a
        /*0352*/ 	.byte	0x3f
	.zero		1


	//   ....[31]....
        /*0354*/ 	.word	0x00009a70
        /*0358*/ 	.word	0x0000000c
        /*035c*/ 	.word	0x00036428
        /*0360*/ 	.short	0x010a
        /*0362*/ 	.byte	0x3f
	.zero		1


	//   ....[32]....
        /*0364*/ 	.word	0x00009ae0
        /*0368*/ 	.word	0x0000000c
        /*036c*/ 	.word	0x00036438
        /*0370*/ 	.short	0x010a
        /*0372*/ 	.byte	0x3f
	.zero		1


	//   ....[33]....
        /*0374*/ 	.word	0x00009b50
        /*0378*/ 	.word	0x0000000c
        /*037c*/ 	.word	0x00036420
        /*0380*/ 	.short	0x010a
        /*0382*/ 	.byte	0x3f
	.zero		1


	//   ....[34]....
        /*0384*/ 	.word	0x00009ba0
        /*0388*/ 	.word	0x0000000c
        /*038c*/ 	.word	0x00036438
        /*0390*/ 	.short	0x010a
        /*0392*/ 	.byte	0x3f
	.zero		1


	//   ....[35]....
        /*0394*/ 	.word	0x00009bf0
        /*0398*/ 	.word	0x0000000c
        /*039c*/ 	.word	0x00036428
        /*03a0*/ 	.short	0x010a
        /*03a2*/ 	.byte	0x3f
	.zero		1


	//   ....[36]....
        /*03a4*/ 	.word	0x00009c40
        /*03a8*/ 	.word	0x0000000c
        /*03ac*/ 	.word	0x00036438
        /*03b0*/ 	.short	0x010a
        /*03b2*/ 	.byte	0x3f
	.zero		1


	//   ....[37]....
        /*03b4*/ 	.word	0x00009d10
        /*03b8*/ 	.word	0x00000005
        /*03bc*/ 	.word	0x00000000
        /*03c0*/ 	.short	0x010a
        /*03c2*/ 	.byte	0x3f
	.zero		1


	//   ....[38]....
        /*03c4*/ 	.word	0x00009d60
        /*03c8*/ 	.word	0x00000017
        /*03cc*/ 	.word	0x00000000
        /*03d0*/ 	.short	0x010a
        /*03d2*/ 	.byte	0x3f
	.zero		1


	//----- nvinfo : EIATTR_NUM_MBARRIERS
	.align		4
.L_790:
        /*03d4*/ 	.byte	0x03, 0x38
        /*03d6*/ 	.short	0x0007


	//----- nvinfo : EIATTR_EXIT_INSTR_OFFSETS
	.align		4
        /*03d8*/ 	.byte	0x04, 0x1c
        /*03da*/ 	.short	(.L_792 - .L_791)


	//   ....[0]....
.L_791:
        /*03dc*/ 	.word	0x000008f0


	//   ....[1]....
        /*03e0*/ 	.word	0x00004ee0


	//   ....[2]....
        /*03e4*/ 	.word	0x00005e50


	//   ....[3]....
        /*03e8*/ 	.word	0x00009840


	//----- nvinfo : EIATTR_MAX_THREADS
	.align		4
.L_792:
        /*03ec*/ 	.byte	0x04, 0x05
        /*03ee*/ 	.short	(.L_794 - .L_793)
.L_793:
        /*03f0*/ 	.word	0x00000200
        /*03f4*/ 	.word	0x00000001
        /*03f8*/ 	.word	0x00000001


	//----- nvinfo : EIATTR_CRS_STACK_SIZE
	.align		4
.L_794:
        /*03fc*/ 	.byte	0x04, 0x1e
        /*03fe*/ 	.short	(.L_796 - .L_795)
.L_795:
        /*0400*/ 	.word	0x00000000


	//----- nvinfo : EIATTR_CBANK_PARAM_SIZE
	.align		4
.L_796:
        /*0404*/ 	.byte	0x03, 0x19
        /*0406*/ 	.short	0x0970


	//----- nvinfo : EIATTR_PARAM_CBANK
	.align		4
        /*0408*/ 	.byte	0x04, 0x0a
        /*040a*/ 	.short	(.L_798 - .L_797)
	.align		4
.L_797:
        /*040c*/ 	.word	index@(.nv.constant0._ZN7cutlass13device_kernelIN5flash11enable_sm90INS1_16FlashAttnBwdSm90INS1_25CollectiveMainloopBwdSm90ILi2ELi1ELi1EN4cute5tupleIJNS5_1CILi1EEES8_S8_EEENS6_IJNS7_ILi64EEENS7_ILi96EEENS7_ILi192EEEEEENS_10bfloat16_tEfNS_4arch4Sm90ELb1ELb0ELb1ELb0ELb0ELb0ELb1ELb0ELi3ELi1ELi1ELi1ELb0EEENS1_21CollectiveEpilogueBwdISD_SE_SG_Li384ELb0ELb1ELi3EEENS1_25SingleTileBwdLPTSchedulerILb0ELi96ELb0EEEEEEEEEvNT_6ParamsE)
        /*0410*/ 	.short	0x0210
        /*0412*/ 	.short	0x0970


	//----- nvinfo : EIATTR_SW_WAR
	.align		4
.L_798:
        /*0414*/ 	.byte	0x04, 0x36
        /*0416*/ 	.short	(.L_800 - .L_799)
.L_799:
        /*0418*/ 	.word	0x00000008
.L_800:


//--------------------- .nv.info._ZN7cutlass13device_kernelIN5flash11enable_sm90INS1_16FlashAttnBwdSm90INS1_25CollectiveMainloopBwdSm90ILi2ELi1ELi1EN4cute5tupleIJNS5_1CILi1EEES8_S8_EEENS6_IJNS7_ILi64EEENS7_ILi96EEENS7_ILi192EEEEEENS_10bfloat16_tEfNS_4arch4Sm90ELb1ELb0ELb1ELb0ELb1ELb0ELb1ELb0ELi3ELi1ELi1ELi1ELb0EEENS1_21CollectiveEpilogueBwdISD_SE_SG_Li384ELb0ELb1ELi3EEENS1_25SingleTileBwdLPTSchedulerILb0ELi96ELb1EEEEEEEEEvNT_6ParamsE --------------------------
	.section	.nv.info._ZN7cutlass13device_kernelIN5flash11enable_sm90INS1_16FlashAttnBwdSm90INS1_25CollectiveMainloopBwdSm90ILi2ELi1ELi1EN4cute5tupleIJNS5_1CILi1EEES8_S8_EEENS6_IJNS7_ILi64EEENS7_ILi96EEENS7_ILi192EEEEEENS_10bfloat16_tEfNS_4arch4Sm90ELb1ELb0ELb1ELb0ELb1ELb0ELb1ELb0ELi3ELi1ELi1ELi1ELb0EEENS1_21CollectiveEpilogueBwdISD_SE_SG_Li384ELb0ELb1ELi3EEENS1_25SingleTileBwdLPTSchedulerILb0ELi96ELb1EEEEEEEEEvNT_6ParamsE,"",@"SHT_CUDA_INFO"
	.sectionflags	@""
	.align	4


	//----- nvinfo : EIATTR_CUDA_API_VERSION
	.align		4
        /*0000*/ 	.byte	0x04, 0x37
        /*0002*/ 	.short	(.L_802 - .L_801)
.L_801:
        /*0004*/ 	.word	0x00000082


	//----- nvinfo : EIATTR_KPARAM_INFO
	.align		4
.L_802:
        /*0008*/ 	.byte	0x04, 0x17
        /*000a*/ 	.short	(.L_804 - .L_803)
.L_803:
        /*000c*/ 	.word	0x00000000
        /*0010*/ 	.short	0x0000
        /*0012*/ 	.short	0x0070
        /*0014*/ 	.byte	0x00, 0xf0, 0x01, 0x24


	//----- nvinfo : EIATTR_SPARSE_MMA_MASK
	.align		4
.L_804:
        /*0018*/ 	.byte	0x03, 0x50
        /*001a*/ 	.short	0x0000


	//----- nvinfo : EIATTR_MAXREG_COUNT
	.align		4
        /*001c*/ 	.byte	0x03, 0x1b
        /*001e*/ 	.short	0x0080


	//----- nvinfo : EIATTR_NUM_BARRIERS
	.align		4
        /*0020*/ 	.byte	0x02, 0x4c
        /*0022*/ 	.byte	0x10
	.zero		1


	//----- nvinfo : EIATTR_EXTERNS
	.align		4
        /*0024*/ 	.byte	0x04, 0x0f
        /*0026*/ 	.short	(.L_806 - .L_805)


	//   ....[0]....
	.align		4
.L_805:
        /*0028*/ 	.word	index@(__assertfail)


	//----- nvinfo : EIATTR_ANNOTATIONS
	.align		4
.L_806:
        /*002c*/ 	.byte	0x04, 0x55
        /*002e*/ 	.short	(.L_808 - .L_807)


	//   ....[0]....
.L_807:
        /* <DEDUP_REMOVED lines=12> */


	//----- nvinfo : EIATTR_MERCURY_ISA_VERSION
	.align		4
.L_808:
        /*00d8*/ 	.byte	0x03, 0x5f
        /*00da*/ 	.short	0x0101


	//----- nvinfo : EIATTR_INT_WARP_WIDE_INSTR_OFFSETS
	.align		4
        /*00dc*/ 	.byte	0x04, 0x31
        /*00de*/ 	.short	(.L_810 - .L_809)


	//   ....[0]....
.L_809:
        /*00e0*/ 	.word	0x000001e0


	//   ....[1]....
        /*00e4*/ 	.word	0x000002a0


	//   ....[2]....
        /*00e8*/ 	.word	0x00006c90


	//   ....[3]....
        /*00ec*/ 	.word	0x00007440


	//   ....[4]....
        /*00f0*/ 	.word	0x00007aa0


	//----- nvinfo : EIATTR_COOP_GROUP_MASK_REGIDS
	.align		4
.L_810:
        /*00f4*/ 	.byte	0x04, 0x29
        /*00f6*/ 	.short	(.L_812 - .L_811)


	//   ....[0]....
.L_811:
        /*00f8*/ 	.word	0xffffffff


	//   ....[1]....
        /*00fc*/ 	.word	0xffffffff


	//   ....[2]....
        /*0100*/ 	.word	0xffffffff


	//   ....[3]....
        /*0104*/ 	.word	0xffffffff


	//   ....[4]....
        /*0108*/ 	.word	0xffffffff


	//   ....[5]....
        /*010c*/ 	.word	0xffffffff


	//   ....[6]....
        /*0110*/ 	.word	0xffffffff


	//   ....[7]....
        /*0114*/ 	.word	0xffffffff


	//   ....[8]....
        /*0118*/ 	.word	0xffffffff


	//   ....[9]....
        /*011c*/ 	.word	0xffffffff


	//   ....[10]....
        /*0120*/ 	.word	0xffffffff


	//   ....[11]....
        /*0124*/ 	.word	0xffffffff


	//   ....[12]....
        /*0128*/ 	.word	0xffffffff


	//   ....[13]....
        /*012c*/ 	.word	0xffffffff


	//   ....[14]....
        /*0130*/ 	.word	0x0500000f


	//   ....[15]....
        /*0134*/ 	.word	0x0500000f


	//   ....[16]....
        /*0138*/ 	.word	0x0500000f


	//   ....[17]....
        /*013c*/ 	.word	0x0500000f


	//----- nvinfo : EIATTR_COOP_GROUP_INSTR_OFFSETS
	.align		4
.L_812:
        /*0140*/ 	.byte	0x04, 0x28
        /*0142*/ 	.short	(.L_814 - .L_813)


	//   ....[0]....
.L_813:
        /*0144*/ 	.word	0x00000060


	//   ....[1]....
        /*0148*/ 	.word	0x000001f0


	//   ....[2]....
        /*014c*/ 	.word	0x00000280


	//   ....[3]....
        /*0150*/ 	.word	0x00000400


	//   ....[4]....
        /*0154*/ 	.word	0x00000650


	//   ....[5]....
        /*0158*/ 	.word	0x00001260


	//   ....[6]....
        /*015c*/ 	.word	0x00004920


	//   ....[7]....
        /*0160*/ 	.word	0x00005f20


	//   ....[8]....
        /*0164*/ 	.word	0x00006700


	//   ....[9]....
        /*0168*/ 	.word	0x00006bc0


	//   ....[10]....
        /*016c*/ 	.word	0x00006f80


	//   ....[11]....
        /*0170*/ 	.word	0x00007370


	//   ....[12]....
        /*0174*/ 	.word	0x00007620


	//   ....[13]....
        /*0178*/ 	.word	0x000079d0


	//   ....[14]....
        /*017c*/ 	.word	0x0000a310


	//   ....[15]....
        /*0180*/ 	.word	0x0000a480


	//   ....[16]....
        /*0184*/ 	.word	0x0000a4f0


	//   ....[17]....
        /*0188*/ 	.word	0x0000a560


	//----- nvinfo : EIATTR_REG_RECONFIG
	.align		4
.L_814:
        /*018c*/ 	.byte	0x01, 0x54
	.zero		2


	//----- nvinfo : EIATTR_SYSCALL_OFFSETS
	.align		4
        /*0190*/ 	.byte	0x04, 0x46
        /*0192*/ 	.short	(.L_816 - .L_815)


	//   ....[0]....
.L_815:
        /*0194*/ 	.word	0x00000ec0


	//   ....[1]....
        /*0198*/ 	.word	0x00000fb0


	//   ....[2]....
        /*019c*/ 	.word	0x000010f0


	//   ....[3]....
        /*01a0*/ 	.word	0x000011e0


	//   ....[4]....
        /*01a4*/ 	.word	0x00004310


	//   ....[5]....
        /*01a8*/ 	.word	0x00004450


	//   ....[6]....
        /*01ac*/ 	.word	0x00004570


	//   ....[7]....
        /*01b0*/ 	.word	0x00004690


	//----- nvinfo : EIATTR_MBARRIER_INSTR_OFFSETS
	.align		4
.L_816:
        /*01b4*/ 	.byte	0x04, 0x39
        /*01b6*/ 	.short	(.L_818 - .L_817)


	//   ....[0]....
.L_817:
        /*01b8*/ 	.word	0x000002c0
        /*01bc*/ 	.word	0x000000ff
        /*01c0*/ 	.word	0x00036400
        /*01c4*/ 	.short	0x0100
        /*01c6*/ 	.byte	0x06
	.zero		1


	//   ....[1]....
        /*01c8*/ 	.word	0x000003b0
        /*01cc*/ 	.word	0x000000ff
        /*01d0*/ 	.word	0x00036410
        /*01d4*/ 	.short	0x0100
        /*01d6*/ 	.byte	0x08
	.zero		1


	//   ....[2]....
        /*01d8*/ 	.word	0x000003c0
        /*01dc*/ 	.word	0x000000ff
        /*01e0*/ 	.word	0x00036420
        /*01e4*/ 	.short	0x0100
        /*01e6*/ 	.byte	0x08
	.zero		1


	//   ....[3]....
        /*01e8*/ 	.word	0x000003d0
        /*01ec*/ 	.word	0x000000ff
        /*01f0*/ 	.word	0x00036418
        /*01f4*/ 	.short	0x0100
        /*01f6*/ 	.byte	0x08
	.zero		1


	//   ....[4]....
        /*01f8*/ 	.word	0x000003e0
        /*01fc*/ 	.word	0x000000ff
        /*0200*/ 	.word	0x00036428
        /*0204*/ 	.short	0x0100
        /*0206*/ 	.byte	0x08
	.zero		1


	//   ....[5]....
        /*0208*/ 	.word	0x00000510
        /*020c*/ 	.word	0x000000ff
        /*0210*/ 	.word	0x00036430
        /*0214*/ 	.short	0x0100
        /*0216*/ 	.byte	0x08
	.zero		1


	//   ....[6]....
        /*0218*/ 	.word	0x00000520
        /*021c*/ 	.word	0x000000ff
        /*0220*/ 	.word	0x00036438
        /*0224*/ 	.short	0x0100
        /*0226*/ 	.byte	0x08
	.zero		1


	//   ....[7]....
        /*0228*/ 	.word	0x00001290
        /*022c*/ 	.word	0x000000ff
        /*0230*/ 	.word	0x00036400
        /*0234*/ 	.short	0x010a
        /*0236*/ 	.byte	0x28
	.zero		1


	//   ....[8]....
        /*0238*/ 	.word	0x00001380
        /*023c*/ 	.word	0x000000ff
        /*0240*/ 	.word	0x00036400
        /*0244*/ 	.short	0x010a
        /*0246*/ 	.byte	0x28
	.zero		1


	//   ....[9]....
        /*0248*/ 	.word	0x00001ad0
        /*024c*/ 	.word	0x00000003
        /*0250*/ 	.word	0x00036410
        /*0254*/ 	.short	0x010a
        /*0256*/ 	.byte	0x3f
	.zero		1


	//   ....[10]....
        /*0258*/ 	.word	0x00001b10
        /*025c*/ 	.word	0x00000003
        /*0260*/ 	.word	0x00036410
        /*0264*/ 	.short	0x010a
        /*0266*/ 	.byte	0x3f
	.zero		1


	//   ....[11]....
        /*0268*/ 	.word	0x000021b0
        /*026c*/ 	.word	0x000000ff
        /*0270*/ 	.word	0x00036430
        /*0274*/ 	.short	0x010a
        /*0276*/ 	.byte	0x28
	.zero		1


	//   ....[12]....
        /*0278*/ 	.word	0x00002400
        /*027c*/ 	.word	0x000000ff
        /*0280*/ 	.word	0x00036430
        /*0284*/ 	.short	0x010a
        /*0286*/ 	.byte	0x28
	.zero		1


	//   ....[13]....
        /*0288*/ 	.word	0x00003ac0
        /*028c*/ 	.word	0x000000ff
        /*0290*/ 	.word	0x00000000
        /*0294*/ 	.short	0x0101
        /*0296*/ 	.byte	0x04
	.zero		1


	//   ....[14]....
        /*0298*/ 	.word	0x00003e50
        /*029c*/ 	.word	0x00000003
        /*02a0*/ 	.word	0x00000000
        /*02a4*/ 	.short	0x0101
        /*02a6*/ 	.byte	0x3f
	.zero		1


	//   ....[15]....
        /*02a8*/ 	.word	0x00008200
        /*02ac*/ 	.word	0x0000000c
        /*02b0*/ 	.word	0x00036420
        /*02b4*/ 	.short	0x010a
        /*02b6*/ 	.byte	0x3f
	.zero		1


	//   ....[16]....
        /*02b8*/ 	.word	0x00008990
        /*02bc*/ 	.word	0x0000000c
        /*02c0*/ 	.word	0x00036438
        /*02c4*/ 	.short	0x010a
        /*02c6*/ 	.byte	0x3f
	.zero		1


	//   ....[17]....
        /*02c8*/ 	.word	0x00008d10
        /*02cc*/ 	.word	0x0000000c
        /*02d0*/ 	.word	0x00036428
        /*02d4*/ 	.short	0x010a
        /*02d6*/ 	.byte	0x3f
	.zero		1


	//   ....[18]....
        /*02d8*/ 	.word	0x00009060
        /*02dc*/ 	.word	0x0000000c
        /*02e0*/ 	.word	0x00036438
        /*02e4*/ 	.short	0x010a
        /*02e6*/ 	.byte	0x3f
	.zero		1


	//   ....[19]....
        /*02e8*/ 	.word	0x00009380
        /*02ec*/ 	.word	0x0000000c
        /*02f0*/ 	.word	0x00036420
        /*02f4*/ 	.short	0x010a
        /*02f6*/ 	.byte	0x3f
	.zero		1


	//   ....[20]....
        /*02f8*/ 	.word	0x00009700
        /*02fc*/ 	.word	0x0000000c
        /*0300*/ 	.word	0x00036438
        /*0304*/ 	.short	0x010a
        /*0306*/ 	.byte	0x3f
	.zero		1


	//   ....[21]....
        /*0308*/ 	.word	0x00009a10
        /*030c*/ 	.word	0x0000000c
        /*0310*/ 	.word	0x00036428
        /*0314*/ 	.short	0x010a
        /*0316*/ 	.byte	0x3f
	.zero		1


	//   ....[22]....
        /*0318*/ 	.word	0x00009d30
        /*031c*/ 	.word	0x0000000c
        /*0320*/ 	.word	0x00036438
        /*0324*/ 	.short	0x010a
        /*0326*/ 	.byte	0x3f
	.zero		1


	//   ....[23]....
        /*0328*/ 	.word	0x0000a1a0
        /*032c*/ 	.word	0x00000005
        /*0330*/ 	.word	0x00000000
        /*0334*/ 	.short	0x010a
        /*0336*/ 	.byte	0x3f
	.zero		1


	//   ....[24]....
        /*0338*/ 	.word	0x0000a220
        /*033c*/ 	.word	0x00000017
        /*0340*/ 	.word	0x00000000
        /*0344*/ 	.short	0x010a
        /*0346*/ 	.byte	0x3f
	.zero		1


	//   ....[25]....
        /*0348*/ 	.word	0x0000a270
        /*034c*/ 	.word	0x00000007
        /*0350*/ 	.word	0x00036438
        /*0354*/ 	.short	0x010a
        /*0356*/ 	.byte	0x3f
	.zero		1


	//   ....[26]....
        /*0358*/ 	.word	0x0000a350
        /*035c*/ 	.word	0x00000003
        /*0360*/ 	.word	0x00036400
        /*0364*/ 	.short	0x010a
        /*0366*/ 	.byte	0x3f
	.zero		1


	//   ....[27]....
        /*0368*/ 	.word	0x0000a3a0
        /*036c*/ 	.word	0x00000003
        /*0370*/ 	.word	0x00036410
        /*0374*/ 	.short	0x010a
        /*0376*/ 	.byte	0x3f
	.zero		1


	//   ....[28]....
        /*0378*/ 	.word	0x0000a400
        /*037c*/ 	.word	0x00000079
        /*0380*/ 	.word	0x00036430
        /*0384*/ 	.short	0x010a
        /*0386*/ 	.byte	0x3f
	.zero		1


	//   ....[29]....
        /*0388*/ 	.word	0x0000a5a0
        /*038c*/ 	.word	0x0000000c
        /*0390*/ 	.word	0x00036420
        /*0394*/ 	.short	0x010a
        /*0396*/ 	.byte	0x3f
	.zero		1


	//   ....[30]....
        /*0398*/ 	.word	0x0000a5f0
        /*039c*/ 	.word	0x0000000c
        /*03a0*/ 	.word	0x00036438
        /*03a4*/ 	.short	0x010a
        /*03a6*/ 	.byte	0x3f
	.zero		1


	//   ....[31]....
        /*03a8*/ 	.word	0x0000a640
        /*03ac*/ 	.word	0x0000000c
        /*03b0*/ 	.word	0x00036428
        /*03b4*/ 	.short	0x010a
        /*03b6*/ 	.byte	0x3f
	.zero		1


	//   ....[32]....
        /*03b8*/ 	.word	0x0000a6b0
        /*03bc*/ 	.word	0x0000000c
        /*03c0*/ 	.word	0x00036438
        /*03c4*/ 	.short	0x010a
        /*03c6*/ 	.byte	0x3f
	.zero		1


	//   ....[33]....
        /*03c8*/ 	.word	0x0000a720
        /*03cc*/ 	.word	0x0000000c
        /*03d0*/ 	.word	0x00036420
        /*03d4*/ 	.short	0x010a
        /*03d6*/ 	.byte	0x3f
	.zero		1


	//   ....[34]....
        /*03d8*/ 	.word	0x0000a770
        /*03dc*/ 	.word	0x0000000c
        /*03e0*/ 	.word	0x00036438
        /*03e4*/ 	.short	0x010a
        /*03e6*/ 	.byte	0x3f
	.zero		1


	//   ....[35]....
        /*03e8*/ 	.word	0x0000a7c0
        /*03ec*/ 	.word	0x0000000c
        /*03f0*/ 	.word	0x00036428
        /*03f4*/ 	.short	0x010a
        /*03f6*/ 	.byte	0x3f
	.zero		1


	//   ....[36]....
        /*03f8*/ 	.word	0x0000a810
        /*03fc*/ 	.word	0x0000000c
        /*0400*/ 	.word	0x00036438
        /*0404*/ 	.short	0x010a
        /*0406*/ 	.byte	0x3f
	.zero		1


	//   ....[37]....
        /*0408*/ 	.word	0x0000a8e0
        /*040c*/ 	.word	0x00000005
        /*0410*/ 	.word	0x00000000
        /*0414*/ 	.short	0x010a
        /*0416*/ 	.byte	0x3f
	.zero		1


	//   ....[38]....
        /*0418*/ 	.word	0x0000a930
        /*041c*/ 	.word	0x00000017
        /*0420*/ 	.word	0x00000000
        /*0424*/ 	.short	0x010a
        /*0426*/ 	.byte	0x3f
	.zero		1


	//----- nvinfo : EIATTR_NUM_MBARRIERS
	.align		4
.L_818:
        /*0428*/ 	.byte	0x03, 0x38
        /*042a*/ 	.short	0x0007


	//----- nvinfo : EIATTR_EXIT_INSTR_OFFSETS
	.align		4
        /*042c*/ 	.byte	0x04, 0x1c
        /*042e*/ 	.short	(.L_820 - .L_819)


	//   ....[0]....
.L_819:
        /*0430*/ 	.word	0x00000930


	//   ....[1]....
        /*0434*/ 	.word	0x00004f50


	//   ....[2]....
        /*0438*/ 	.word	0x00005ed0


	//   ....[3]....
        /*043c*/ 	.word	0x0000a2c0


	//----- nvinfo : EIATTR_MAX_THREADS
	.align		4
.L_820:
        /*0440*/ 	.byte	0x04, 0x05
        /*0442*/ 	.short	(.L_822 - .L_821)
.L_821:
        /*0444*/ 	.word	0x00000200
        /*0448*/ 	.word	0x00000001
        /*044c*/ 	.word	0x00000001


	//----- nvinfo : EIATTR_CRS_STACK_SIZE
	.align		4
.L_822:
        /*0450*/ 	.byte	0x04, 0x1e
        /*0452*/ 	.short	(.L_824 - .L_823)
.L_823:
        /*0454*/ 	.word	0x00000000


	//----- nvinfo : EIATTR_CBANK_PARAM_SIZE
	.align		4
.L_824:
        /*0458*/ 	.byte	0x03, 0x19
        /*045a*/ 	.short	0x0970


	//----- nvinfo : EIATTR_PARAM_CBANK
	.align		4
        /*045c*/ 	.byte	0x04, 0x0a
        /*045e*/ 	.short	(.L_826 - .L_825)
	.align		4
.L_825:
        /*0460*/ 	.word	index@(.nv.constant0._ZN7cutlass13device_kernelIN5flash11enable_sm90INS1_16FlashAttnBwdSm90INS1_25CollectiveMainloopBwdSm90ILi2ELi1ELi1EN4cute5tupleIJNS5_1CILi1EEES8_S8_EEENS6_IJNS7_ILi64EEENS7_ILi96EEENS7_ILi192EEEEEENS_10bfloat16_tEfNS_4arch4Sm90ELb1ELb0ELb1ELb0ELb1ELb0ELb1ELb0ELi3ELi1ELi1ELi1ELb0EEENS1_21CollectiveEpilogueBwdISD_SE_SG_Li384ELb0ELb1ELi3EEENS1_25SingleTileBwdLPTSchedulerILb0ELi96ELb1EEEEEEEEEvNT_6ParamsE)
        /*0464*/ 	.short	0x0210
        /*0466*/ 	.short	0x0970


	//----- nvinfo : EIATTR_SW_WAR
	.align		4
.L_826:
        /*0468*/ 	.byte	0x04, 0x36
        /*046a*/ 	.short	(.L_828 - .L_827)
.L_827:
        /*046c*/ 	.word	0x00000008
.L_828:


//--------------------- .nv.info._ZN7cutlass13device_kernelIN5flash11enable_sm90INS1_16FlashAttnBwdSm90INS1_25CollectiveMainloopBwdSm90ILi2ELi1ELi1EN4cute5tupleIJNS5_1CILi1EEES8_S8_EEENS6_IJNS7_ILi64EEENS7_ILi96EEENS7_ILi192EEEEEENS_10bfloat16_tEfNS_4arch4Sm90ELb1ELb0ELb1ELb0ELb0ELb0ELb1ELb0ELi3ELi1ELi1ELi1ELb0EEENS1_24CollectiveEpilogueBwdGQAISD_fSG_Li384ELb0ELb0EEENS1_25SingleTileBwdLPTSchedulerILb0ELi96ELb0EEEEEEEEEvNT_6ParamsE --------------------------
	.section	.nv.info._ZN7cutlass13device_kernelIN5flash11enable_sm90INS1_16FlashAttnBwdSm90INS1_25CollectiveMainloopBwdSm90ILi2ELi1ELi1EN4cute5tupleIJNS5_1CILi1EEES8_S8_EEENS6_IJNS7_ILi64EEENS7_ILi96EEENS7_ILi192EEEEEENS_10bfloat16_tEfNS_4arch4Sm90ELb1ELb0ELb1ELb0ELb0ELb0ELb1ELb0ELi3ELi1ELi1ELi1ELb0EEENS1_24CollectiveEpilogueBwdGQAISD_fSG_Li384ELb0ELb0EEENS1_25SingleTileBwdLPTSchedulerILb0ELi96ELb0EEEEEEEEEvNT_6ParamsE,"",@"SHT_CUDA_INFO"
	.sectionflags	@""
	.align	4


	//----- nvinfo : EIATTR_CUDA_API_VERSION
	.align		4
        /*0000*/ 	.byte	0x04, 0x37
        /*0002*/ 	.short	(.L_830 - .L_829)
.L_829:
        /*0004*/ 	.word	0x00000082


	//----- nvinfo : EIATTR_KPARAM_INFO
	.align		4
.L_830:
        /*0008*/ 	.byte	0x04, 0x17
        /*000a*/ 	.short	(.L_832 - .L_831)
.L_831:
        /*000c*/ 	.word	0x00000000
        /*0010*/ 	.short	0x0000
        /*0012*/ 	.short	0x0070
        /*0014*/ 	.byte	0x00, 0xf0, 0x01, 0x1c


	//----- nvinfo : EIATTR_SPARSE_MMA_MASK
	.align		4
.L_832:
        /*0018*/ 	.byte	0x03, 0x50
        /*001a*/ 	.short	0x0000


	//----- nvinfo : EIATTR_MAXREG_COUNT
	.align		4
        /*001c*/ 	.byte	0x03, 0x1b
        /*001e*/ 	.short	0x0080


	//----- nvinfo : EIATTR_NUM_BARRIERS
	.align		4
        /*0020*/ 	.byte	0x02, 0x4c
        /*0022*/ 	.byte	0x10
	.zero		1


	//----- nvinfo : EIATTR_EXTERNS
	.align		4
        /*0024*/ 	.byte	0x04, 0x0f
        /*0026*/ 	.short	(.L_834 - .L_833)


	//   ....[0]....
	.align		4
.L_833:
        /*0028*/ 	.word	index@(__assertfail)


	//----- nvinfo : EIATTR_ANNOTATIONS
	.align		4
.L_834:
        /*002c*/ 	.byte	0x04, 0x55
        /*002e*/ 	.short	(.L_836 - .L_835)


	//   ....[0]....
.L_835:
        /* <DEDUP_REMOVED lines=12> */


	//----- nvinfo : EIATTR_MERCURY_ISA_VERSION
	.align		4
.L_836:
        /*00d8*/ 	.byte	0x03, 0x5f
        /*00da*/ 	.short	0x0101


	//----- nvinfo : EIATTR_INT_WARP_WIDE_INSTR_OFFSETS
	.align		4
        /*00dc*/ 	.byte	0x04, 0x31
        /*00de*/ 	.short	(.L_838 - .L_837)


	//   ....[0]....
.L_837:
        /*00e0*/ 	.word	0x00000180


	//   ....[1]....
        /*00e4*/ 	.word	0x00000240


	//----- nvinfo : EIATTR_COOP_GROUP_MASK_REGIDS
	.align		4
.L_838:
        /*00e8*/ 	.byte	0x04, 0x29
        /*00ea*/ 	.short	(.L_840 - .L_839)


	//   ....[0]....
.L_839:
        /*00ec*/ 	.word	0xffffffff


	//   ....[1]....
        /*00f0*/ 	.word	0xffffffff


	//   ....[2]....
        /*00f4*/ 	.word	0xffffffff


	//   ....[3]....
        /*00f8*/ 	.word	0xffffffff


	//   ....[4]....
        /*00fc*/ 	.word	0xffffffff


	//   ....[5]....
        /*0100*/ 	.word	0xffffffff


	//   ....[6]....
        /*0104*/ 	.word	0xffffffff


	//   ....[7]....
        /*0108*/ 	.word	0x0500000f


	//----- nvinfo : EIATTR_COOP_GROUP_INSTR_OFFSETS
	.align		4
.L_840:
        /*010c*/ 	.byte	0x04, 0x28
        /*010e*/ 	.short	(.L_842 - .L_841)


	//   ....[0]....
.L_841:
        /*0110*/ 	.word	0x00000060


	//   ....[1]....
        /*0114*/ 	.word	0x00000190


	//   ....[2]....
        /*0118*/ 	.word	0x00000220


	//   ....[3]....
        /*011c*/ 	.word	0x000003a0


	//   ....[4]....
        /*0120*/ 	.word	0x000005f0


	//   ....[5]....
        /*0124*/ 	.word	0x000011d0


	//   ....[6]....
        /*0128*/ 	.word	0x000048f0


	//   ....[7]....
        /*012c*/ 	.word	0x000082e0


	//----- nvinfo : EIATTR_REG_RECONFIG
	.align		4
.L_842:
        /*0130*/ 	.byte	0x01, 0x54
	.zero		2


	//----- nvinfo : EIATTR_SYSCALL_OFFSETS
	.align		4
        /*0134*/ 	.byte	0x04, 0x46
        /*0136*/ 	.short	(.L_844 - .L_843)


	//   ....[0]....
.L_843:
        /*0138*/ 	.word	0x00000e30


	//   ....[1]....
        /*013c*/ 	.word	0x00000f20


	//   ....[2]....
        /*0140*/ 	.word	0x00001060


	//   ....[3]....
        /*0144*/ 	.word	0x00001150


	//----- nvinfo : EIATTR_MBARRIER_INSTR_OFFSETS
	.align		4
.L_844:
        /*0148*/ 	.byte	0x04, 0x39
        /*014a*/ 	.short	(.L_846 - .L_845)


	//   ....[0]....
.L_845:
        /*014c*/ 	.word	0x00000260
        /*0150*/ 	.word	0x000000ff
        /*0154*/ 	.word	0x00036400
        /*0158*/ 	.short	0x0100
        /*015a*/ 	.byte	0x06
	.zero		1


	//   ....[1]....
        /*015c*/ 	.word	0x00000350
        /*0160*/ 	.word	0x000000ff
        /*0164*/ 	.word	0x00036410
        /*0168*/ 	.short	0x0100
        /*016a*/ 	.byte	0x08
	.zero		1


	//   ....[2]....
        /*016c*/ 	.word	0x00000360
        /*0170*/ 	.word	0x000000ff
        /*0174*/ 	.word	0x00036420
        /*0178*/ 	.short	0x0100
        /*017a*/ 	.byte	0x08
	.zero		1


	//   ....[3]....
        /*017c*/ 	.word	0x00000370
        /*0180*/ 	.word	0x000000ff
        /*0184*/ 	.word	0x00036418
        /*0188*/ 	.short	0x0100
        /*018a*/ 	.byte	0x08
	.zero		1


	//   ....[4]....
        /*018c*/ 	.word	0x00000380
        /*0190*/ 	.word	0x000000ff
        /*0194*/ 	.word	0x00036428
        /*0198*/ 	.short	0x0100
        /*019a*/ 	.byte	0x08
	.zero		1


	//   ....[5]....
        /*019c*/ 	.word	0x000004b0
        /*01a0*/ 	.word	0x000000ff
        /*01a4*/ 	.word	0x00036430
        /*01a8*/ 	.short	0x0100
        /*01aa*/ 	.byte	0x08
	.zero		1


	//   ....[6]....
        /*01ac*/ 	.word	0x000004c0
        /*01b0*/ 	.word	0x000000ff
        /*01b4*/ 	.word	0x00036438
        /*01b8*/ 	.short	0x0100
        /*01ba*/ 	.byte	0x08
	.zero		1


	//   ....[7]....
        /*01bc*/ 	.word	0x00001200
        /*01c0*/ 	.word	0x000000ff
        /*01c4*/ 	.word	0x00036400
        /*01c8*/ 	.short	0x010a
        /*01ca*/ 	.byte	0x28
	.zero		1


	//   ....[8]....
        /*01cc*/ 	.word	0x000012f0
        /*01d0*/ 	.word	0x000000ff
        /*01d4*/ 	.word	0x00036400
        /*01d8*/ 	.short	0x010a
        /*01da*/ 	.byte	0x28
	.zero		1


	//   ....[9]....
        /*01dc*/ 	.word	0x00001a30
        /*01e0*/ 	.word	0x00000003
        /*01e4*/ 	.word	0x00036410
        /*01e8*/ 	.short	0x010a
        /*01ea*/ 	.byte	0x3f
	.zero		1


	//   ....[10]....
        /*01ec*/ 	.word	0x00001a70
        /*01f0*/ 	.word	0x00000003
        /*01f4*/ 	.word	0x00036410
        /*01f8*/ 	.short	0x010a
        /*01fa*/ 	.byte	0x3f
	.zero		1


	//   ....[11]....
        /*01fc*/ 	.word	0x00002110
        /*0200*/ 	.word	0x000000ff
        /*0204*/ 	.word	0x00036430
        /*0208*/ 	.short	0x010a
        /*020a*/ 	.byte	0x28
	.zero		1


	//   ....[12]....
        /*020c*/ 	.word	0x00002360
        /*0210*/ 	.word	0x000000ff
        /*0214*/ 	.word	0x00036430
        /*0218*/ 	.short	0x010a
        /*021a*/ 	.byte	0x28
	.zero		1


	//   ....[13]....
        /*021c*/ 	.word	0x00003a20
        /*0220*/ 	.word	0x000000ff
        /*0224*/ 	.word	0x00000000
        /*0228*/ 	.short	0x0101
        /*022a*/ 	.byte	0x04
	.zero		1


	//   ....[14]....
        /*022c*/ 	.word	0x00003db0
        /*0230*/ 	.word	0x00000003
        /*0234*/ 	.word	0x00000000
        /*0238*/ 	.short	0x0101
        /*023a*/ 	.byte	0x3f
	.zero		1


	//   ....[15]....
        /*023c*/ 	.word	0x000061d0
        /*0240*/ 	.word	0x0000000c
        /*0244*/ 	.word	0x00036420
        /*0248*/ 	.short	0x010a
        /*024a*/ 	.byte	0x3f
	.zero		1


	//   ....[16]....
        /*024c*/ 	.word	0x00006960
        /*0250*/ 	.word	0x0000000c
        /*0254*/ 	.word	0x00036438
        /*0258*/ 	.short	0x010a
        /*025a*/ 	.byte	0x3f
	.zero		1


	//   ....[17]....
        /*025c*/ 	.word	0x00006ce0
        /*0260*/ 	.word	0x0000000c
        /*0264*/ 	.word	0x00036428
        /*0268*/ 	.short	0x010a
        /*026a*/ 	.byte	0x3f
	.zero		1


	//   ....[18]....
        /*026c*/ 	.word	0x00007030
        /*0270*/ 	.word	0x0000000c
        /*0274*/ 	.word	0x00036438
        /*0278*/ 	.short	0x010a
        /*027a*/ 	.byte	0x3f
	.zero		1


	//   ....[19]....
        /*027c*/ 	.word	0x00007350
        /*0280*/ 	.word	0x0000000c
        /*0284*/ 	.word	0x00036420
        /*0288*/ 	.short	0x010a
        /*028a*/ 	.byte	0x3f
	.zero		1


	//   ....[20]....
        /*028c*/ 	.word	0x000076d0
        /*0290*/ 	.word	0x0000000c
        /*0294*/ 	.word	0x00036438
        /*0298*/ 	.short	0x010a
        /*029a*/ 	.byte	0x3f
	.zero		1


	//   ....[21]....
        /*029c*/ 	.word	0x000079e0
        /*02a0*/ 	.word	0x0000000c
        /*02a4*/ 	.word	0x00036428
        /*02a8*/ 	.short	0x010a
        /*02aa*/ 	.byte	0x3f
	.zero		1


	//   ....[22]....
        /*02ac*/ 	.word	0x00007d00
        /*02b0*/ 	.word	0x0000000c
        /*02b4*/ 	.word	0x00036438
        /*02b8*/ 	.short	0x010a
        /*02ba*/ 	.byte	0x3f
	.zero		1


	//   ....[23]....
        /*02bc*/ 	.word	0x00008170
        /*02c0*/ 	.word	0x00000005
        /*02c4*/ 	.word	0x00000000
        /*02c8*/ 	.short	0x010a
        /*02ca*/ 	.byte	0x3f
	.zero		1


	//   ....[24]....
        /*02cc*/ 	.word	0x000081f0
        /*02d0*/ 	.word	0x00000017
        /*02d4*/ 	.word	0x00000000
        /*02d8*/ 	.short	0x010a
        /*02da*/ 	.byte	0x3f
	.zero		1


	//   ....[25]....
        /*02dc*/ 	.word	0x00008240
        /*02e0*/ 	.word	0x00000007
        /*02e4*/ 	.word	0x00036438
        /*02e8*/ 	.short	0x010a
        /*02ea*/ 	.byte	0x3f
	.zero		1


	//   ....[26]....
        /*02ec*/ 	.word	0x00008320
        /*02f0*/ 	.word	0x00000003
        /*02f4*/ 	.word	0x00036400
        /*02f8*/ 	.short	0x010a
        /*02fa*/ 	.byte	0x3f
	.zero		1


	//   ....[27]....
        /*02fc*/ 	.word	0x00008370
        /*0300*/ 	.word	0x00000003
        /*0304*/ 	.word	0x00036410
        /*0308*/ 	.short	0x010a
        /*030a*/ 	.byte	0x3f
	.zero		1


	//   ....[28]....
        /*030c*/ 	.word	0x000083d0
        /*0310*/ 	.word	0x00000079
        /*0314*/ 	.word	0x00036430
        /*0318*/ 	.short	0x010a
        /*031a*/ 	.byte	0x3f
	.zero		1


	//   ....[29]....
        /*031c*/ 	.word	0x00008420
        /*0320*/ 	.word	0x0000000c
        /*0324*/ 	.word	0x00036420
        /*0328*/ 	.short	0x010a
        /*032a*/ 	.byte	0x3f
	.zero		1


	//   ....[30]....
        /*032c*/ 	.word	0x00008470
        /*0330*/ 	.word	0x0000000c
        /*0334*/ 	.word	0x00036438
        /*0338*/ 	.short	0x010a
        /*033a*/ 	.byte	0x3f
	.zero		1


	//   ....[31]....
        /*033c*/ 	.word	0x000084c0
        /*0340*/ 	.word	0x0000000c
        /*0344*/ 	.word	0x00036428
        /*0348*/ 	.short	0x010a
        /*034a*/ 	.byte	0x3f
	.zero		1


	//   ....[32]....
        /*034c*/ 	.word	0x00008530
        /*0350*/ 	.word	0x0000000c
        /*0354*/ 	.word	0x00036438
        /*0358*/ 	.short	0x010a
        /*035a*/ 	.byte	0x3f
	.zero		1


	//   ....[33]....
        /*035c*/ 	.word	0x000085a0
        /*0360*/ 	.word	0x0000000c
        /*0364*/ 	.word	0x00036420
        /*0368*/ 	.short	0x010a
        /*036a*/ 	.byte	0x3f
	.zero		1


	//   ....[34]....
        /*036c*/ 	.word	0x000085f0
        /*0370*/ 	.word	0x0000000c
        /*0374*/ 	.word	0x00036438
        /*0378*/ 	.short	0x010a
        /*037a*/ 	.byte	0x3f
	.zero		1


	//   ....[35]....
        /*037c*/ 	.word	0x00008640
        /*0380*/ 	.word	0x0000000c
        /*0384*/ 	.word	0x00036428
        /*0388*/ 	.short	0x010a
        /*038a*/ 	.byte	0x3f
	.zero		1


	//   ....[36]....
        /*038c*/ 	.word	0x00008690
        /*0390*/ 	.word	0x0000000c
        /*0394*/ 	.word	0x00036438
        /*0398*/ 	.short	0x010a
        /*039a*/ 	.byte	0x3f
	.zero		1


	//   ....[37]....
        /*039c*/ 	.word	0x00008760
        /*03a0*/ 	.word	0x00000005
        /*03a4*/ 	.word	0x00000000
        /*03a8*/ 	.short	0x010a
        /*03aa*/ 	.byte	0x3f
	.zero		1


	//   ....[38]....
        /*03ac*/ 	.word	0x000087b0
        /*03b0*/ 	.word	0x00000017
        /*03b4*/ 	.word	0x00000000
        /*03b8*/ 	.short	0x010a
        /*03ba*/ 	.byte	0x3f
	.zero		1


	//----- nvinfo : EIATTR_NUM_MBARRIERS
	.align		4
.L_846:
        /*03bc*/ 	.byte	0x03, 0x38
        /*03be*/ 	.short	0x0007


	//----- nvinfo : EIATTR_EXIT_INSTR_OFFSETS
	.align		4
        /*03c0*/ 	.byte	0x04, 0x1c
        /*03c2*/ 	.short	(.L_848 - .L_847)


	//   ....[0]....
.L_847:
        /*03c4*/ 	.word	0x00008290


	//----- nvinfo : EIATTR_MAX_THREADS
	.align		4
.L_848:
        /*03c8*/ 	.byte	0x04, 0x05
        /*03ca*/ 	.short	(.L_850 - .L_849)
.L_849:
        /*03cc*/ 	.word	0x00000200
        /*03d0*/ 	.word	0x00000001
        /*03d4*/ 	.word	0x00000001


	//----- nvinfo : EIATTR_CRS_STACK_SIZE
	.align		4
.L_850:
        /*03d8*/ 	.byte	0x04, 0x1e
        /*03da*/ 	.short	(.L_852 - .L_851)
.L_851:
        /*03dc*/ 	.word	0x00000000


	//----- nvinfo : EIATTR_CBANK_PARAM_SIZE
	.align		4
.L_852:
        /*03e0*/ 	.byte	0x03, 0x19
        /*03e2*/ 	.short	0x0770


	//----- nvinfo : EIATTR_PARAM_CBANK
	.align		4
        /*03e4*/ 	.byte	0x04, 0x0a
        /*03e6*/ 	.short	(.L_854 - .L_853)
	.align		4
.L_853:
        /*03e8*/ 	.word	index@(.nv.constant0._ZN7cutlass13device_kernelIN5flash11enable_sm90INS1_16FlashAttnBwdSm90INS1_25CollectiveMainloopBwdSm90ILi2ELi1ELi1EN4cute5tupleIJNS5_1CILi1EEES8_S8_EEENS6_IJNS7_ILi64EEENS7_ILi96EEENS7_ILi192EEEEEENS_10bfloat16_tEfNS_4arch4Sm90ELb1ELb0ELb1ELb0ELb0ELb0ELb1ELb0ELi3ELi1ELi1ELi1ELb0EEENS1_24CollectiveEpilogueBwdGQAISD_fSG_Li384ELb0ELb0EEENS1_25SingleTileBwdLPTSchedulerILb0ELi96ELb0EEEEEEEEEvNT_6ParamsE)
        /*03ec*/ 	.short	0x0210
        /*03ee*/ 	.short	0x0770


	//----- nvinfo : EIATTR_SW_WAR
	.align		4
.L_854:
        /*03f0*/ 	.byte	0x04, 0x36
        /*03f2*/ 	.short	(.L_856 - .L_855)
.L_855:
        /*03f4*/ 	.word	0x00000008
.L_856:


//--------------------- .nv.info._ZN7cutlass13device_kernelIN5flash11enable_sm90INS1_16FlashAttnBwdSm90INS1_25CollectiveMainloopBwdSm90ILi2ELi1ELi1EN4cute5tupleIJNS5_1CILi1EEES8_S8_EEENS6_IJNS7_ILi64EEENS7_ILi96EEENS7_ILi192EEEEEENS_10bfloat16_tEfNS_4arch4Sm90ELb1ELb0ELb1ELb0ELb1ELb0ELb1ELb0ELi3ELi1ELi1ELi1ELb0EEENS1_24CollectiveEpilogueBwdGQAISD_fSG_Li384ELb0ELb1EEENS1_25SingleTileBwdLPTSchedulerILb0ELi96ELb1EEEEEEEEEvNT_6ParamsE --------------------------
	.section	.nv.info._ZN7cutlass13device_kernelIN5flash11enable_sm90INS1_16FlashAttnBwdSm90INS1_25CollectiveMainloopBwdSm90ILi2ELi1ELi1EN4cute5tupleIJNS5_1CILi1EEES8_S8_EEENS6_IJNS7_ILi64EEENS7_ILi96EEENS7_ILi192EEEEEENS_10bfloat16_tEfNS_4arch4Sm90ELb1ELb0ELb1ELb0ELb1ELb0ELb1ELb0ELi3ELi1ELi1ELi1ELb0EEENS1_24CollectiveEpilogueBwdGQAISD_fSG_Li384ELb0ELb1EEENS1_25SingleTileBwdLPTSchedulerILb0ELi96ELb1EEEEEEEEEvNT_6ParamsE,"",@"SHT_CUDA_INFO"
	.sectionflags	@""
	.align	4


	//----- nvinfo : EIATTR_CUDA_API_VERSION
	.align		4
        /*0000*/ 	.byte	0x04, 0x37
        /*0002*/ 	.short	(.L_858 - .L_857)
.L_857:
        /*0004*/ 	.word	0x00000082


	//----- nvinfo : EIATTR_KPARAM_INFO
	.align		4
.L_858:
        /*0008*/ 	.byte	0x04, 0x17
        /*000a*/ 	.short	(.L_860 - .L_859)
.L_859:
        /*000c*/ 	.word	0x00000000
        /*0010*/ 	.short	0x0000
        /*0012*/ 	.short	0x0070
        /*0014*/ 	.byte	0x00, 0xf0, 0x01, 0x1c


	//----- nvinfo : EIATTR_SPARSE_MMA_MASK
	.align		4
.L_860:
        /*0018*/ 	.byte	0x03, 0x50
        /*001a*/ 	.short	0x0000


	//----- nvinfo : EIATTR_MAXREG_COUNT
	.align		4
        /*001c*/ 	.byte	0x03, 0x1b
        /*001e*/ 	.short	0x0080


	//----- nvinfo : EIATTR_NUM_BARRIERS
	.align		4
        /*0020*/ 	.byte	0x02, 0x4c
        /*0022*/ 	.byte	0x10
	.zero		1


	//----- nvinfo : EIATTR_EXTERNS
	.align		4
        /*0024*/ 	.byte	0x04, 0x0f
        /*0026*/ 	.short	(.L_862 - .L_861)


	//   ....[0]....
	.align		4
.L_861:
        /*0028*/ 	.word	index@(__assertfail)


	//----- nvinfo : EIATTR_ANNOTATIONS
	.align		4
.L_862:
        /*002c*/ 	.byte	0x04, 0x55
        /*002e*/ 	.short	(.L_864 - .L_863)


	//   ....[0]....
.L_863:
        /* <DEDUP_REMOVED lines=12> */


	//----- nvinfo : EIATTR_MERCURY_ISA_VERSION
	.align		4
.L_864:
        /*00d8*/ 	.byte	0x03, 0x5f
        /*00da*/ 	.short	0x0101


	//----- nvinfo : EIATTR_INT_WARP_WIDE_INSTR_OFFSETS
	.align		4
        /*00dc*/ 	.byte	0x04, 0x31
        /*00de*/ 	.short	(.L_866 - .L_865)


	//   ....[0]....
.L_865:
        /*00e0*/ 	.word	0x00000180


	//   ....[1]....
        /*00e4*/ 	.word	0x00000240


	//   ....[2]....
        /*00e8*/ 	.word	0x00005ba0


	//   ....[3]....
        /*00ec*/ 	.word	0x00006350


	//   ....[4]....
        /*00f0*/ 	.word	0x000069b0


	//----- nvinfo : EIATTR_COOP_GROUP_MASK_REGIDS
	.align		4
.L_866:
        /*00f4*/ 	.byte	0x04, 0x29
        /*00f6*/ 	.short	(.L_868 - .L_867)


	//   ....[0]....
.L_867:
        /*00f8*/ 	.word	0xffffffff


	//   ....[1]....
        /*00fc*/ 	.word	0xffffffff


	//   ....[2]....
        /*0100*/ 	.word	0xffffffff


	//   ....[3]....
        /*0104*/ 	.word	0xffffffff


	//   ....[4]....
        /*0108*/ 	.word	0xffffffff


	//   ....[5]....
        /*010c*/ 	.word	0xffffffff


	//   ....[6]....
        /*0110*/ 	.word	0xffffffff


	//   ....[7]....
        /*0114*/ 	.word	0xffffffff


	//   ....[8]....
        /*0118*/ 	.word	0xffffffff


	//   ....[9]....
        /*011c*/ 	.word	0xffffffff


	//   ....[10]....
        /*0120*/ 	.word	0xffffffff


	//   ....[11]....
        /*0124*/ 	.word	0xffffffff


	//   ....[12]....
        /*0128*/ 	.word	0xffffffff


	//   ....[13]....
        /*012c*/ 	.word	0xffffffff


	//   ....[14]....
        /*0130*/ 	.word	0xffffffff


	//   ....[15]....
        /*0134*/ 	.word	0xffffffff


	//   ....[16]....
        /*0138*/ 	.word	0xffffffff


	//   ....[17]....
        /*013c*/ 	.word	0x0500000f


	//   ....[18]....
        /*0140*/ 	.word	0x0500000f


	//   ....[19]....
        /*0144*/ 	.word	0x0500000f


	//   ....[20]....
        /*0148*/ 	.word	0x0500000f


	//   ....[21]....
        /*014c*/ 	.word	0x0500000f


	//   ....[22]....
        /*0150*/ 	.word	0x0500000f


	//----- nvinfo : EIATTR_COOP_GROUP_INSTR_OFFSETS
	.align		4
.L_868:
        /*0154*/ 	.byte	0x04, 0x28
        /*0156*/ 	.short	(.L_870 - .L_869)


	//   ....[0]....
.L_869:
        /*0158*/ 	.word	0x00000060


	//   ....[1]....
        /*015c*/ 	.word	0x00000190


	//   ....[2]....
        /*0160*/ 	.word	0x00000220


	//   ....[3]....
        /*0164*/ 	.word	0x000003a0


	//   ....[4]....
        /*0168*/ 	.word	0x00000600


	//   ....[5]....
        /*016c*/ 	.word	0x00001210


	//   ....[6]....
        /*0170*/ 	.word	0x00004760


	//   ....[7]....
        /*0174*/ 	.word	0x000048e0


	//   ....[8]....
        /*0178*/ 	.word	0x00004b90


	//   ....[9]....
        /*017c*/ 	.word	0x00004d20


	//   ....[10]....
        /*0180*/ 	.word	0x00004e30


	//   ....[11]....
        /*0184*/ 	.word	0x00005610


	//   ....[12]....
        /*0188*/ 	.word	0x00005ad0


	//   ....[13]....
        /*018c*/ 	.word	0x00005e90


	//   ....[14]....
        /*0190*/ 	.word	0x00006280


	//   ....[15]....
        /*0194*/ 	.word	0x00006530


	//   ....[16]....
        /*0198*/ 	.word	0x000068e0


	//   ....[17]....
        /*019c*/ 	.word	0x00009220


	//   ....[18]....
        /*01a0*/ 	.word	0x00009390


	//   ....[19]....
        /*01a4*/ 	.word	0x00009400


	//   ....[20]....
        /*01a8*/ 	.word	0x00009470


	//   ....[21]....
        /*01ac*/ 	.word	0x000094e0


	//   ....[22]....
        /*01b0*/ 	.word	0x00009550


	//----- nvinfo : EIATTR_REG_RECONFIG
	.align		4
.L_870:
        /*01b4*/ 	.byte	0x01, 0x54
	.zero		2


	//----- nvinfo : EIATTR_SYSCALL_OFFSETS
	.align		4
        /*01b8*/ 	.byte	0x04, 0x46
        /*01ba*/ 	.short	(.L_872 - .L_871)


	//   ....[0]....
.L_871:
        /*01bc*/ 	.word	0x00000e70


	//   ....[1]....
        /*01c0*/ 	.word	0x00000f60


	//   ....[2]....
        /*01c4*/ 	.word	0x000010a0


	//   ....[3]....
        /*01c8*/ 	.word	0x00001190


	//----- nvinfo : EIATTR_MBARRIER_INSTR_OFFSETS
	.align		4
.L_872:
        /*01cc*/ 	.byte	0x04, 0x39
        /*01ce*/ 	.short	(.L_874 - .L_873)


	//   ....[0]....
.L_873:
        /*01d0*/ 	.word	0x00000260
        /*01d4*/ 	.word	0x000000ff
        /*01d8*/ 	.word	0x00036400
        /*01dc*/ 	.short	0x0100
        /*01de*/ 	.byte	0x06
	.zero		1


	//   ....[1]....
        /*01e0*/ 	.word	0x00000350
        /*01e4*/ 	.word	0x000000ff
        /*01e8*/ 	.word	0x00036410
        /*01ec*/ 	.short	0x0100
        /*01ee*/ 	.byte	0x08
	.zero		1


	//   ....[2]....
        /*01f0*/ 	.word	0x00000360
        /*01f4*/ 	.word	0x000000ff
        /*01f8*/ 	.word	0x00036420
        /*01fc*/ 	.short	0x0100
        /*01fe*/ 	.byte	0x08
	.zero		1


	//   ....[3]....
        /*0200*/ 	.word	0x00000370
        /*0204*/ 	.word	0x000000ff
        /*0208*/ 	.word	0x00036418
        /*020c*/ 	.short	0x0100
        /*020e*/ 	.byte	0x08
	.zero		1


	//   ....[4]....
        /*0210*/ 	.word	0x00000380
        /*0214*/ 	.word	0x000000ff
        /*0218*/ 	.word	0x00036428
        /*021c*/ 	.short	0x0100
        /*021e*/ 	.byte	0x08
	.zero		1


	//   ....[5]....
        /*0220*/ 	.word	0x000004b0
        /*0224*/ 	.word	0x000000ff
        /*0228*/ 	.word	0x00036430
        /*022c*/ 	.short	0x0100
        /*022e*/ 	.byte	0x08
	.zero		1


	//   ....[6]....
        /*0230*/ 	.word	0x000004c0
        /*0234*/ 	.word	0x000000ff
        /*0238*/ 	.word	0x00036438
        /*023c*/ 	.short	0x0100
        /*023e*/ 	.byte	0x08
	.zero		1


	//   ....[7]....
        /*0240*/ 	.word	0x00001240
        /*0244*/ 	.word	0x000000ff
        /*0248*/ 	.word	0x00036400
        /*024c*/ 	.short	0x010a
        /*024e*/ 	.byte	0x2b
	.zero		1


	//   ....[8]....
        /*0250*/ 	.word	0x00001330
        /*0254*/ 	.word	0x000000ff
        /*0258*/ 	.word	0x00036400
        /*025c*/ 	.short	0x010a
        /*025e*/ 	.byte	0x2b
	.zero		1


	//   ....[9]....
        /*0260*/ 	.word	0x00001a70
        /*0264*/ 	.word	0x00000003
        /*0268*/ 	.word	0x00036410
        /*026c*/ 	.short	0x010a
        /*026e*/ 	.byte	0x3f
	.zero		1


	//   ....[10]....
        /*0270*/ 	.word	0x00001ab0
        /*0274*/ 	.word	0x00000003
        /*0278*/ 	.word	0x00036410
        /*027c*/ 	.short	0x010a
        /*027e*/ 	.byte	0x3f
	.zero		1


	//   ....[11]....
        /*0280*/ 	.word	0x00002150
        /*0284*/ 	.word	0x000000ff
        /*0288*/ 	.word	0x00036430
        /*028c*/ 	.short	0x010a
        /*028e*/ 	.byte	0x2b
	.zero		1


	//   ....[12]....
        /*0290*/ 	.word	0x000023a0
        /*0294*/ 	.word	0x000000ff
        /*0298*/ 	.word	0x00036430
        /*029c*/ 	.short	0x010a
        /*029e*/ 	.byte	0x2b
	.zero		1


	//   ....[13]....
        /*02a0*/ 	.word	0x00003a60
        /*02a4*/ 	.word	0x000000ff
        /*02a8*/ 	.word	0x00000000
        /*02ac*/ 	.short	0x0101
        /*02ae*/ 	.byte	0x04
	.zero		1


	//   ....[14]....
        /*02b0*/ 	.word	0x00003df0
        /*02b4*/ 	.word	0x00000003
        /*02b8*/ 	.word	0x00000000
        /*02bc*/ 	.short	0x0101
        /*02be*/ 	.byte	0x3f
	.zero		1


	//   ....[15]....
        /*02c0*/ 	.word	0x00007110
        /*02c4*/ 	.word	0x0000000c
        /*02c8*/ 	.word	0x00036420
        /*02cc*/ 	.short	0x010a
        /*02ce*/ 	.byte	0x3f
	.zero		1


	//   ....[16]....
        /*02d0*/ 	.word	0x000078a0
        /*02d4*/ 	.word	0x0000000c
        /*02d8*/ 	.word	0x00036438
        /*02dc*/ 	.short	0x010a
        /*02de*/ 	.byte	0x3f
	.zero		1


	//   ....[17]....
        /*02e0*/ 	.word	0x00007c20
        /*02e4*/ 	.word	0x0000000c
        /*02e8*/ 	.word	0x00036428
        /*02ec*/ 	.short	0x010a
        /*02ee*/ 	.byte	0x3f
	.zero		1


	//   ....[18]....
        /*02f0*/ 	.word	0x00007f70
        /*02f4*/ 	.word	0x0000000c
        /*02f8*/ 	.word	0x00036438
        /*02fc*/ 	.short	0x010a
        /*02fe*/ 	.byte	0x3f
	.zero		1


	//   ....[19]....
        /*0300*/ 	.word	0x00008290
        /*0304*/ 	.word	0x0000000c
        /*0308*/ 	.word	0x00036420
        /*030c*/ 	.short	0x010a
        /*030e*/ 	.byte	0x3f
	.zero		1


	//   ....[20]....
        /*0310*/ 	.word	0x00008610
        /*0314*/ 	.word	0x0000000c
        /*0318*/ 	.word	0x00036438
        /*031c*/ 	.short	0x010a
        /*031e*/ 	.byte	0x3f
	.zero		1


	//   ....[21]....
        /*0320*/ 	.word	0x00008920
        /*0324*/ 	.word	0x0000000c
        /*0328*/ 	.word	0x00036428
        /*032c*/ 	.short	0x010a
        /*032e*/ 	.byte	0x3f
	.zero		1


	//   ....[22]....
        /*0330*/ 	.word	0x00008c40
        /*0334*/ 	.word	0x0000000c
        /*0338*/ 	.word	0x00036438
        /*033c*/ 	.short	0x010a
        /*033e*/ 	.byte	0x3f
	.zero		1


	//   ....[23]....
        /*0340*/ 	.word	0x000090b0
        /*0344*/ 	.word	0x00000005
        /*0348*/ 	.word	0x00000000
        /*034c*/ 	.short	0x010a
        /*034e*/ 	.byte	0x3f
	.zero		1


	//   ....[24]....
        /*0350*/ 	.word	0x00009130
        /*0354*/ 	.word	0x00000017
        /*0358*/ 	.word	0x00000000
        /*035c*/ 	.short	0x010a
        /*035e*/ 	.byte	0x3f
	.zero		1


	//   ....[25]....
        /*0360*/ 	.word	0x00009180
        /*0364*/ 	.word	0x00000007
        /*0368*/ 	.word	0x00036438
        /*036c*/ 	.short	0x010a
        /*036e*/ 	.byte	0x3f
	.zero		1


	//   ....[26]....
        /*0370*/ 	.word	0x00009260
        /*0374*/ 	.word	0x00000003
        /*0378*/ 	.word	0x00036400
        /*037c*/ 	.short	0x010a
        /*037e*/ 	.byte	0x3f
	.zero		1


	//   ....[27]....
        /*0380*/ 	.word	0x000092b0
        /*0384*/ 	.word	0x00000003
        /*0388*/ 	.word	0x00036410
        /*038c*/ 	.short	0x010a
        /*038e*/ 	.byte	0x3f
	.zero		1


	//   ....[28]....
        /*0390*/ 	.word	0x00009310
        /*0394*/ 	.word	0x00000079
        /*0398*/ 	.word	0x00036430
        /*039c*/ 	.short	0x010a
        /*039e*/ 	.byte	0x3f
	.zero		1


	//   ....[29]....
        /*03a0*/ 	.word	0x00009590
        /*03a4*/ 	.word	0x0000000c
        /*03a8*/ 	.word	0x00036420
        /*03ac*/ 	.short	0x010a
        /*03ae*/ 	.byte	0x3f
	.zero		1


	//   ....[30]....
        /*03b0*/ 	.word	0x000095e0
        /*03b4*/ 	.word	0x0000000c
        /*03b8*/ 	.word	0x00036438
        /*03bc*/ 	.short	0x010a
        /*03be*/ 	.byte	0x3f
	.zero		1


	//   ....[31]....
        /*03c0*/ 	.word	0x00009630
        /*03c4*/ 	.word	0x0000000c
        /*03c8*/ 	.word	0x00036428
        /*03cc*/ 	.short	0x010a
        /*03ce*/ 	.byte	0x3f
	.zero		1


	//   ....[32]....
        /*03d0*/ 	.word	0x000096a0
        /*03d4*/ 	.word	0x0000000c
        /*03d8*/ 	.word	0x00036438
        /*03dc*/ 	.short	0x010a
        /*03de*/ 	.byte	0x3f
	.zero		1


	//   ....[33]....
        /*03e0*/ 	.word	0x00009710
        /*03e4*/ 	.word	0x0000000c
        /*03e8*/ 	.word	0x00036420
        /*03ec*/ 	.short	0x010a
        /*03ee*/ 	.byte	0x3f
	.zero		1


	//   ....[34]....
        /*03f0*/ 	.word	0x00009760
        /*03f4*/ 	.word	0x0000000c
        /*03f8*/ 	.word	0x00036438
        /*03fc*/ 	.short	0x010a
        /*03fe*/ 	.byte	0x3f
	.zero		1


	//   ....[35]....
        /*0400*/ 	.word	0x000097b0
        /*0404*/ 	.word	0x0000000c
        /*0408*/ 	.word	0x00036428
        /*040c*/ 	.short	0x010a
        /*040e*/ 	.byte	0x3f
	.zero		1


	//   ....[36]....
        /*0410*/ 	.word	0x00009800
        /*0414*/ 	.word	0x0000000c
        /*0418*/ 	.word	0x00036438
        /*041c*/ 	.short	0x010a
        /*041e*/ 	.byte	0x3f
	.zero		1


	//   ....[37]....
        /*0420*/ 	.word	0x000098d0
        /*0424*/ 	.word	0x00000005
        /*0428*/ 	.word	0x00000000
        /*042c*/ 	.short	0x010a
        /*042e*/ 	.byte	0x3f
	.zero		1


	//   ....[38]....
        /*0430*/ 	.word	0x00009920
        /*0434*/ 	.word	0x00000017
        /*0438*/ 	.word	0x00000000
        /*043c*/ 	.short	0x010a
        /*043e*/ 	.byte	0x3f
	.zero		1


	//----- nvinfo : EIATTR_NUM_MBARRIERS
	.align		4
.L_874:
        /*0440*/ 	.byte	0x03, 0x38
        /*0442*/ 	.short	0x0007


	//----- nvinfo : EIATTR_EXIT_INSTR_OFFSETS
	.align		4
        /*0444*/ 	.byte	0x04, 0x1c
        /*0446*/ 	.short	(.L_876 - .L_875)


	//   ....[0]....
.L_875:
        /*0448*/ 	.word	0x000091d0


	//----- nvinfo : EIATTR_MAX_THREADS
	.align		4
.L_876:
        /*044c*/ 	.byte	0x04, 0x05
        /*044e*/ 	.short	(.L_878 - .L_877)
.L_877:
        /*0450*/ 	.word	0x00000200
        /*0454*/ 	.word	0x00000001
        /*0458*/ 	.word	0x00000001


	//----- nvinfo : EIATTR_CRS_STACK_SIZE
	.align		4
.L_878:
        /*045c*/ 	.byte	0x04, 0x1e
        /*045e*/ 	.short	(.L_880 - .L_879)
.L_879:
        /*0460*/ 	.word	0x00000000


	//----- nvinfo : EIATTR_CBANK_PARAM_SIZE
	.align		4
.L_880:
        /*0464*/ 	.byte	0x03, 0x19
        /*0466*/ 	.short	0x0770


	//----- nvinfo : EIATTR_PARAM_CBANK
	.align		4
        /*0468*/ 	.byte	0x04, 0x0a
        /*046a*/ 	.short	(.L_882 - .L_881)
	.align		4
.L_881:
        /*046c*/ 	.word	index@(.nv.constant0._ZN7cutlass13device_kernelIN5flash11enable_sm90INS1_16FlashAttnBwdSm90INS1_25CollectiveMainloopBwdSm90ILi2ELi1ELi1EN4cute5tupleIJNS5_1CILi1EEES8_S8_EEENS6_IJNS7_ILi64EEENS7_ILi96EEENS7_ILi192EEEEEENS_10bfloat16_tEfNS_4arch4Sm90ELb1ELb0ELb1ELb0ELb1ELb0ELb1ELb0ELi3ELi1ELi1ELi1ELb0EEENS1_24CollectiveEpilogueBwdGQAISD_fSG_Li384ELb0ELb1EEENS1_25SingleTileBwdLPTSchedulerILb0ELi96ELb1EEEEEEEEEvNT_6ParamsE)
        /*0470*/ 	.short	0x0210
        /*0472*/ 	.short	0x0770


	//----- nvinfo : EIATTR_SW_WAR
	.align		4
.L_882:
        /*0474*/ 	.byte	0x04, 0x36
        /*0476*/ 	.short	(.L_884 - .L_883)
.L_883:
        /*0478*/ 	.word	0x00000008
.L_884:


//--------------------- .nv.info._ZN7cutlass13device_kernelIN5flash11enable_sm90INS1_16FlashAttnBwdSm90INS1_25CollectiveMainloopBwdSm90ILi2ELi1ELi1EN4cute5tupleIJNS5_1CILi1EEES8_S8_EEENS6_IJNS7_ILi64EEENS7_ILi96EEENS7_ILi192EEEEEENS_10bfloat16_tEfNS_4arch4Sm90ELb1ELb0ELb1ELb1ELb0ELb0ELb1ELb0ELi3ELi1ELi1ELi1ELb0EEENS1_21CollectiveEpilogueBwdISD_SE_SG_Li384ELb1ELb1ELi3EEENS1_25SingleTileBwdLPTSchedulerILb1ELi96ELb0EEEEEEEEEvNT_6ParamsE --------------------------
	.section	.nv.info._ZN7cutlass13device_kernelIN5flash11enable_sm90INS1_16FlashAttnBwdSm90INS1_25CollectiveMainloopBwdSm90ILi2ELi1ELi1EN4cute5tupleIJNS5_1CILi1EEES8_S8_EEENS6_IJNS7_ILi64EEENS7_ILi96EEENS7_ILi192EEEEEENS_10bfloat16_tEfNS_4arch4Sm90ELb1ELb0ELb1ELb1ELb0ELb0ELb1ELb0ELi3ELi1ELi1ELi1ELb0EEENS1_21CollectiveEpilogueBwdISD_SE_SG_Li384ELb1ELb1ELi3EEENS1_25SingleTileBwdLPTSchedulerILb1ELi96ELb0EEEEEEEEEvNT_6ParamsE,"",@"SHT_CUDA_INFO"
	.sectionflags	@""
	.align	4


	//----- nvinfo : EIATTR_CUDA_API_VERSION
	.align		4
        /*0000*/ 	.byte	0x04, 0x37
        /*0002*/ 	.short	(.L_886 - .L_885)
.L_885:
        /*0004*/ 	.word	0x00000082


	//----- nvinfo : EIATTR_KPARAM_INFO
	.align		4
.L_886:
        /*0008*/ 	.byte	0x04, 0x17
        /*000a*/ 	.short	(.L_888 - .L_887)
.L_887:
        /*000c*/ 	.word	0x00000000
        /*0010*/ 	.short	0x0000
        /*0012*/ 	.short	0x0070
        /*0014*/ 	.byte	0x00, 0xf0, 0x01, 0x1a


	//----- nvinfo : EIATTR_SPARSE_MMA_MASK
	.align		4
.L_888:
        /*0018*/ 	.byte	0x03, 0x50
        /*001a*/ 	.short	0x0000


	//----- nvinfo : EIATTR_MAXREG_COUNT
	.align		4
        /*001c*/ 	.byte	0x03, 0x1b
        /*001e*/ 	.short	0x0080


	//----- nvinfo : EIATTR_NUM_BARRIERS
	.align		4
        /*0020*/ 	.byte	0x02, 0x4c
        /*0022*/ 	.byte	0x10
	.zero		1


	//----- nvinfo : EIATTR_EXTERNS
	.align		4
        /*0024*/ 	.byte	0x04, 0x0f
        /*0026*/ 	.short	(.L_890 - .L_889)


	//   ....[0]....
	.align		4
.L_889:
        /*0028*/ 	.word	index@(__assertfail)


	//----- nvinfo : EIATTR_ANNOTATIONS
	.align		4
.L_890:
        /*002c*/ 	.byte	0x04, 0x55
        /*002e*/ 	.short	(.L_892 - .L_891)


	//   ....[0]....
.L_891:
        /* <DEDUP_REMOVED lines=14> */


	//----- nvinfo : EIATTR_MERCURY_ISA_VERSION
	.align		4
.L_892:
        /*00f8*/ 	.byte	0x03, 0x5f
        /*00fa*/ 	.short	0x0101


	//----- nvinfo : EIATTR_INT_WARP_WIDE_INSTR_OFFSETS
	.align		4
        /*00fc*/ 	.byte	0x04, 0x31
        /*00fe*/ 	.short	(.L_894 - .L_893)


	//   ....[0]....
.L_893:
        /*0100*/ 	.word	0x00000180


	//   ....[1]....
        /*0104*/ 	.word	0x00000240


	//----- nvinfo : EIATTR_COOP_GROUP_MASK_REGIDS
	.align		4
.L_894:
        /*0108*/ 	.byte	0x04, 0x29
        /*010a*/ 	.short	(.L_896 - .L_895)


	//   ....[0]....
.L_895:
        /*010c*/ 	.word	0xffffffff


	//   ....[1]....
        /*0110*/ 	.word	0xffffffff


	//   ....[2]....
        /*0114*/ 	.word	0xffffffff


	//   ....[3]....
        /*0118*/ 	.word	0xffffffff


	//   ....[4]....
        /*011c*/ 	.word	0xffffffff


	//   ....[5]....
        /*0120*/ 	.word	0xffffffff


	//   ....[6]....
        /*0124*/ 	.word	0xffffffff


	//   ....[7]....
        /*0128*/ 	.word	0x0500000f


	//----- nvinfo : EIATTR_COOP_GROUP_INSTR_OFFSETS
	.align		4
.L_896:
        /*012c*/ 	.byte	0x04, 0x28
        /*012e*/ 	.short	(.L_898 - .L_897)


	//   ....[0]....
.L_897:
        /*0130*/ 	.word	0x00000060


	//   ....[1]....
        /*0134*/ 	.word	0x00000190


	//   ....[2]....
        /*0138*/ 	.word	0x00000220


	//   ....[3]....
        /*013c*/ 	.word	0x000003a0


	//   ....[4]....
        /*0140*/ 	.word	0x00000600


	//   ....[5]....
        /*0144*/ 	.word	0x00001620


	//   ....[6]....
        /*0148*/ 	.word	0x00006e50


	//   ....[7]....
        /*014c*/ 	.word	0x0000b4d0


	//----- nvinfo : EIATTR_REG_RECONFIG
	.align		4
.L_898:
        /*0150*/ 	.byte	0x01, 0x54
	.zero		2


	//----- nvinfo : EIATTR_SYSCALL_OFFSETS
	.align		4
        /*0154*/ 	.byte	0x04, 0x46
        /*0156*/ 	.short	(.L_900 - .L_899)


	//   ....[0]....
.L_899:
        /*0158*/ 	.word	0x00001280


	//   ....[1]....
        /*015c*/ 	.word	0x00001370


	//   ....[2]....
        /*0160*/ 	.word	0x000014b0


	//   ....[3]....
        /*0164*/ 	.word	0x000015a0


	//----- nvinfo : EIATTR_MBARRIER_INSTR_OFFSETS
	.align		4
.L_900:
        /*0168*/ 	.byte	0x04, 0x39
        /*016a*/ 	.short	(.L_902 - .L_901)


	//   ....[0]....
.L_901:
        /*016c*/ 	.word	0x00000260
        /*0170*/ 	.word	0x000000ff
        /*0174*/ 	.word	0x00036400
        /*0178*/ 	.short	0x0100
        /*017a*/ 	.byte	0x06
	.zero		1


	//   ....[1]....
        /*017c*/ 	.word	0x00000350
        /*0180*/ 	.word	0x000000ff
        /*0184*/ 	.word	0x00036410
        /*0188*/ 	.short	0x0100
        /*018a*/ 	.byte	0x08
	.zero		1


	//   ....[2]....
        /*018c*/ 	.word	0x00000360
        /*0190*/ 	.word	0x000000ff
        /*0194*/ 	.word	0x00036420
        /*0198*/ 	.short	0x0100
        /*019a*/ 	.byte	0x08
	.zero		1


	//   ....[3]....
        /*019c*/ 	.word	0x00000370
        /*01a0*/ 	.word	0x000000ff
        /*01a4*/ 	.word	0x00036418
        /*01a8*/ 	.short	0x0100
        /*01aa*/ 	.byte	0x08
	.zero		1


	//   ....[4]....
        /*01ac*/ 	.word	0x00000380
        /*01b0*/ 	.word	0x000000ff
        /*01b4*/ 	.word	0x00036428
        /*01b8*/ 	.short	0x0100
        /*01ba*/ 	.byte	0x08
	.zero		1


	//   ....[5]....
        /*01bc*/ 	.word	0x000004b0
        /*01c0*/ 	.word	0x000000ff
        /*01c4*/ 	.word	0x00036430
        /*01c8*/ 	.short	0x0100
        /*01ca*/ 	.byte	0x08
	.zero		1


	//   ....[6]....
        /*01cc*/ 	.word	0x000004c0
        /*01d0*/ 	.word	0x000000ff
        /*01d4*/ 	.word	0x00036438
        /*01d8*/ 	.short	0x0100
        /*01da*/ 	.byte	0x08
	.zero		1


	//   ....[7]....
        /*01dc*/ 	.word	0x00001660
        /*01e0*/ 	.word	0x000000ff
        /*01e4*/ 	.word	0x00036400
        /*01e8*/ 	.short	0x010a
        /*01ea*/ 	.byte	0x24
	.zero		1


	//   ....[8]....
        /*01ec*/ 	.word	0x00001760
        /*01f0*/ 	.word	0x000000ff
        /*01f4*/ 	.word	0x00036400
        /*01f8*/ 	.short	0x010a
        /*01fa*/ 	.byte	0x24
	.zero		1


	//   ....[9]....
        /*01fc*/ 	.word	0x00001e70
        /*0200*/ 	.word	0x00000003
        /*0204*/ 	.word	0x00036410
        /*0208*/ 	.short	0x010a
        /*020a*/ 	.byte	0x3f
	.zero		1


	//   ....[10]....
        /*020c*/ 	.word	0x00001eb0
        /*0210*/ 	.word	0x00000003
        /*0214*/ 	.word	0x00036410
        /*0218*/ 	.short	0x010a
        /*021a*/ 	.byte	0x3f
	.zero		1


	//   ....[11]....
        /*021c*/ 	.word	0x00002550
        /*0220*/ 	.word	0x000000ff
        /*0224*/ 	.word	0x00036430
        /*0228*/ 	.short	0x010a
        /*022a*/ 	.byte	0x24
	.zero		1


	//   ....[12]....
        /*022c*/ 	.word	0x000027a0
        /*0230*/ 	.word	0x000000ff
        /*0234*/ 	.word	0x00036430
        /*0238*/ 	.short	0x010a
        /*023a*/ 	.byte	0x24
	.zero		1


	//   ....[13]....
        /*023c*/ 	.word	0x00003e60
        /*0240*/ 	.word	0x000000ff
        /*0244*/ 	.word	0x00000000
        /*0248*/ 	.short	0x0101
        /*024a*/ 	.byte	0x04
	.zero		1


	//   ....[14]....
        /*024c*/ 	.word	0x000041f0
        /*0250*/ 	.word	0x00000003
        /*0254*/ 	.word	0x00000000
        /*0258*/ 	.short	0x0101
        /*025a*/ 	.byte	0x3f
	.zero		1


	//   ....[15]....
        /*025c*/ 	.word	0x000093d0
        /*0260*/ 	.word	0x00000000
        /*0264*/ 	.word	0x00036420
        /*0268*/ 	.short	0x010a
        /*026a*/ 	.byte	0x3f
	.zero		1


	//   ....[16]....
        /*026c*/ 	.word	0x00009bc0
        /*0270*/ 	.word	0x00000000
        /*0274*/ 	.word	0x00036438
        /*0278*/ 	.short	0x010a
        /*027a*/ 	.byte	0x3f
	.zero		1


	//   ....[17]....
        /*027c*/ 	.word	0x00009f20
        /*0280*/ 	.word	0x00000000
        /*0284*/ 	.word	0x00036428
        /*0288*/ 	.short	0x010a
        /*028a*/ 	.byte	0x3f
	.zero		1


	//   ....[18]....
        /*028c*/ 	.word	0x0000a250
        /*0290*/ 	.word	0x00000000
        /*0294*/ 	.word	0x00036438
        /*0298*/ 	.short	0x010a
        /*029a*/ 	.byte	0x3f
	.zero		1


	//   ....[19]....
        /*029c*/ 	.word	0x0000a540
        /*02a0*/ 	.word	0x00000000
        /*02a4*/ 	.word	0x00036420
        /*02a8*/ 	.short	0x010a
        /*02aa*/ 	.byte	0x3f
	.zero		1


	//   ....[20]....
        /*02ac*/ 	.word	0x0000a8c0
        /*02b0*/ 	.word	0x00000000
        /*02b4*/ 	.word	0x00036438
        /*02b8*/ 	.short	0x010a
        /*02ba*/ 	.byte	0x3f
	.zero		1


	//   ....[21]....
        /*02bc*/ 	.word	0x0000abc0
        /*02c0*/ 	.word	0x00000000
        /*02c4*/ 	.word	0x00036428
        /*02c8*/ 	.short	0x010a
        /*02ca*/ 	.byte	0x3f
	.zero		1


	//   ....[22]....
        /*02cc*/ 	.word	0x0000af00
        /*02d0*/ 	.word	0x00000000
        /*02d4*/ 	.word	0x00036438
        /*02d8*/ 	.short	0x010a
        /*02da*/ 	.byte	0x3f
	.zero		1


	//   ....[23]....
        /*02dc*/ 	.word	0x0000b360
        /*02e0*/ 	.word	0x00000007
        /*02e4*/ 	.word	0x00000000
        /*02e8*/ 	.short	0x010a
        /*02ea*/ 	.byte	0x3f
	.zero		1


	//   ....[24]....
        /*02ec*/ 	.word	0x0000b3e0
        /*02f0*/ 	.word	0x00000003
        /*02f4*/ 	.word	0x00000000
        /*02f8*/ 	.short	0x010a
        /*02fa*/ 	.byte	0x3f
	.zero		1


	//   ....[25]....
        /*02fc*/ 	.word	0x0000b430
        /*0300*/ 	.word	0x00000009
        /*0304*/ 	.word	0x00036438
        /*0308*/ 	.short	0x010a
        /*030a*/ 	.byte	0x3f
	.zero		1


	//   ....[26]....
        /*030c*/ 	.word	0x0000b510
        /*0310*/ 	.word	0x00000000
        /*0314*/ 	.word	0x00036400
        /*0318*/ 	.short	0x010a
        /*031a*/ 	.byte	0x3f
	.zero		1


	//   ....[27]....
        /*031c*/ 	.word	0x0000b560
        /*0320*/ 	.word	0x00000003
        /*0324*/ 	.word	0x00036410
        /*0328*/ 	.short	0x010a
        /*032a*/ 	.byte	0x3f
	.zero		1


	//   ....[28]....
        /*032c*/ 	.word	0x0000b5c0
        /*0330*/ 	.word	0x00000079
        /*0334*/ 	.word	0x00036430
        /*0338*/ 	.short	0x010a
        /*033a*/ 	.byte	0x3f
	.zero		1


	//   ....[29]....
        /*033c*/ 	.word	0x0000b610
        /*0340*/ 	.word	0x00000000
        /*0344*/ 	.word	0x00036420
        /*0348*/ 	.short	0x010a
        /*034a*/ 	.byte	0x3f
	.zero		1


	//   ....[30]....
        /*034c*/ 	.word	0x0000b660
        /*0350*/ 	.word	0x00000000
        /*0354*/ 	.word	0x00036438
        /*0358*/ 	.short	0x010a
        /*035a*/ 	.byte	0x3f
	.zero		1


	//   ....[31]....
        /*035c*/ 	.word	0x0000b6b0
        /*0360*/ 	.word	0x00000000
        /*0364*/ 	.word	0x00036428
        /*0368*/ 	.short	0x010a
        /*036a*/ 	.byte	0x3f
	.zero		1


	//   ....[32]....
        /*036c*/ 	.word	0x0000b710
        /*0370*/ 	.word	0x00000000
        /*0374*/ 	.word	0x00036438
        /*0378*/ 	.short	0x010a
        /*037a*/ 	.byte	0x3f
	.zero		1


	//   ....[33]....
        /*037c*/ 	.word	0x0000b790
        /*0380*/ 	.word	0x00000000
        /*0384*/ 	.word	0x00036420
        /*0388*/ 	.short	0x010a
        /*038a*/ 	.byte	0x3f
	.zero		1


	//   ....[34]....
        /*038c*/ 	.word	0x0000b7e0
        /*0390*/ 	.word	0x00000000
        /*0394*/ 	.word	0x00036438
        /*0398*/ 	.short	0x010a
        /*039a*/ 	.byte	0x3f
	.zero		1


	//   ....[35]....
        /*039c*/ 	.word	0x0000b830
        /*03a0*/ 	.word	0x00000000
        /*03a4*/ 	.word	0x00036428
        /*03a8*/ 	.short	0x010a
        /*03aa*/ 	.byte	0x3f
	.zero		1


	//   ....[36]....
        /*03ac*/ 	.word	0x0000b880
        /*03b0*/ 	.word	0x00000000
        /*03b4*/ 	.word	0x00036438
        /*03b8*/ 	.short	0x010a
        /*03ba*/ 	.byte	0x3f
	.zero		1


	//   ....[37]....
        /*03bc*/ 	.word	0x0000b950
        /*03c0*/ 	.word	0x00000007
        /*03c4*/ 	.word	0x00000000
        /*03c8*/ 	.short	0x010a
        /*03ca*/ 	.byte	0x3f
	.zero		1


	//   ....[38]....
        /*03cc*/ 	.word	0x0000b9a0
        /*03d0*/ 	.word	0x00000003
        /*03d4*/ 	.word	0x00000000
        /*03d8*/ 	.short	0x010a
        /*03da*/ 	.byte	0x3f
	.zero		1


	//----- nvinfo : EIATTR_NUM_MBARRIERS
	.align		4
.L_902:
        /*03dc*/ 	.byte	0x03, 0x38
        /*03de*/ 	.short	0x0007


	//----- nvinfo : EIATTR_EXIT_INSTR_OFFSETS
	.align		4
        /*03e0*/ 	.byte	0x04, 0x1c
        /*03e2*/ 	.short	(.L_904 - .L_903)


	//   ....[0]....
.L_903:
        /*03e4*/ 	.word	0x0000b480


	//----- nvinfo : EIATTR_MAX_THREADS
	.align		4
.L_904:
        /*03e8*/ 	.byte	0x04, 0x05
        /*03ea*/ 	.short	(.L_906 - .L_905)
.L_905:
        /*03ec*/ 	.word	0x00000200
        /*03f0*/ 	.word	0x00000001
        /*03f4*/ 	.word	0x00000001


	//----- nvinfo : EIATTR_CRS_STACK_SIZE
	.align		4
.L_906:
        /*03f8*/ 	.byte	0x04, 0x1e
        /*03fa*/ 	.short	(.L_908 - .L_907)
.L_907:
        /*03fc*/ 	.word	0x00000000


	//----- nvinfo : EIATTR_CBANK_PARAM_SIZE
	.align		4
.L_908:
        /*0400*/ 	.byte	0x03, 0x19
        /*0402*/ 	.short	0x06f0


	//----- nvinfo : EIATTR_PARAM_CBANK
	.align		4
        /*0404*/ 	.byte	0x04, 0x0a
        /*0406*/ 	.short	(.L_910 - .L_909)
	.align		4
.L_909:
        /*0408*/ 	.word	index@(.nv.constant0._ZN7cutlass13device_kernelIN5flash11enable_sm90INS1_16FlashAttnBwdSm90INS1_25CollectiveMainloopBwdSm90ILi2ELi1ELi1EN4cute5tupleIJNS5_1CILi1EEES8_S8_EEENS6_IJNS7_ILi64EEENS7_ILi96EEENS7_ILi192EEEEEENS_10bfloat16_tEfNS_4arch4Sm90ELb1ELb0ELb1ELb1ELb0ELb0ELb1ELb0ELi3ELi1ELi1ELi1ELb0EEENS1_21CollectiveEpilogueBwdISD_SE_SG_Li384ELb1ELb1ELi3EEENS1_25SingleTileBwdLPTSchedulerILb1ELi96ELb0EEEEEEEEEvNT_6ParamsE)
        /*040c*/ 	.short	0x0210
        /*040e*/ 	.short	0x06f0


	//----- nvinfo : EIATTR_SW_WAR
	.align		4
.L_910:
        /*0410*/ 	.byte	0x04, 0x36
        /*0412*/ 	.short	(.L_912 - .L_911)
.L_911:
        /*0414*/ 	.word	0x00000008
.L_912:


//--------------------- .nv.info._ZN7cutlass13device_kernelIN5flash11enable_sm90INS1_16FlashAttnBwdSm90INS1_25CollectiveMainloopBwdSm90ILi2ELi1ELi1EN4cute5tupleIJNS5_1CILi1EEES8_S8_EEENS6_IJNS7_ILi64EEENS7_ILi96EEENS7_ILi192EEEEEENS_10bfloat16_tEfNS_4arch4Sm90ELb1ELb0ELb1ELb1ELb1ELb0ELb1ELb0ELi3ELi1ELi1ELi1ELb0EEENS1_21CollectiveEpilogueBwdISD_SE_SG_Li384ELb1ELb1ELi3EEENS1_25SingleTileBwdLPTSchedulerILb1ELi96ELb1EEEEEEEEEvNT_6ParamsE --------------------------
	.section	.nv.info._ZN7cutlass13device_kernelIN5flash11enable_sm90INS1_16FlashAttnBwdSm90INS1_25CollectiveMainloopBwdSm90ILi2ELi1ELi1EN4cute5tupleIJNS5_1CILi1EEES8_S8_EEENS6_IJNS7_ILi64EEENS7_ILi96EEENS7_ILi192EEEEEENS_10bfloat16_tEfNS_4arch4Sm90ELb1ELb0ELb1ELb1ELb1ELb0ELb1ELb0ELi3ELi1ELi1ELi1ELb0EEENS1_21CollectiveEpilogueBwdISD_SE_SG_Li384ELb1ELb1ELi3EEENS1_25SingleTileBwdLPTSchedulerILb1ELi96ELb1EEEEEEEEEvNT_6ParamsE,"",@"SHT_CUDA_INFO"
	.sectionflags	@""
	.align	4


	//----- nvinfo : EIATTR_CUDA_API_VERSION
	.align		4
        /*0000*/ 	.byte	0x04, 0x37
        /*0002*/ 	.short	(.L_914 - .L_913)
.L_913:
        /*0004*/ 	.word	0x00000082


	//----- nvinfo : EIATTR_KPARAM_INFO
	.align		4
.L_914:
        /*0008*/ 	.byte	0x04, 0x17
        /*000a*/ 	.short	(.L_916 - .L_915)
.L_915:
        /*000c*/ 	.word	0x00000000
        /*0010*/ 	.short	0x0000
        /*0012*/ 	.short	0x0070
        /*0014*/ 	.byte	0x00, 0xf0, 0x01, 0x1a


	//----- nvinfo : EIATTR_SPARSE_MMA_MASK
	.align		4
.L_916:
        /*0018*/ 	.byte	0x03, 0x50
        /*001a*/ 	.short	0x0000


	//----- nvinfo : EIATTR_MAXREG_COUNT
	.align		4
        /*001c*/ 	.byte	0x03, 0x1b
        /*001e*/ 	.short	0x0080


	//----- nvinfo : EIATTR_NUM_BARRIERS
	.align		4
        /*0020*/ 	.byte	0x02, 0x4c
        /*0022*/ 	.byte	0x10
	.zero		1


	//----- nvinfo : EIATTR_EXTERNS
	.align		4
        /*0024*/ 	.byte	0x04, 0x0f
        /*0026*/ 	.short	(.L_918 - .L_917)


	//   ....[0]....
	.align		4
.L_917:
        /*0028*/ 	.word	index@(__assertfail)


	//----- nvinfo : EIATTR_ANNOTATIONS
	.align		4
.L_918:
        /*002c*/ 	.byte	0x04, 0x55
        /*002e*/ 	.short	(.L_920 - .L_919)


	//   ....[0]....
.L_919:
        /* <DEDUP_REMOVED lines=13> */


	//----- nvinfo : EIATTR_MERCURY_ISA_VERSION
	.align		4
.L_920:
        /*00e8*/ 	.byte	0x03, 0x5f
        /*00ea*/ 	.short	0x0101


	//----- nvinfo : EIATTR_INT_WARP_WIDE_INSTR_OFFSETS
	.align		4
        /*00ec*/ 	.byte	0x04, 0x31
        /*00ee*/ 	.short	(.L_922 - .L_921)


	//   ....[0]....
.L_921:
        /*00f0*/ 	.word	0x00000180


	//   ....[1]....
        /*00f4*/ 	.word	0x00000240


	//   ....[2]....
        /*00f8*/ 	.word	0x00008190


	//   ....[3]....
        /*00fc*/ 	.word	0x00008980


	//   ....[4]....
        /*0100*/ 	.word	0x00008fe0


	//----- nvinfo : EIATTR_COOP_GROUP_MASK_REGIDS
	.align		4
.L_922:
        /*0104*/ 	.byte	0x04, 0x29
        /*0106*/ 	.short	(.L_924 - .L_923)


	//   ....[0]....
.L_923:
        /*0108*/ 	.word	0xffffffff


	//   ....[1]....
        /*010c*/ 	.word	0xffffffff


	//   ....[2]....
        /*0110*/ 	.word	0xffffffff


	//   ....[3]....
        /*0114*/ 	.word	0xffffffff


	//   ....[4]....
        /*0118*/ 	.word	0xffffffff


	//   ....[5]....
        /*011c*/ 	.word	0xffffffff


	//   ....[6]....
        /*0120*/ 	.word	0xffffffff


	//   ....[7]....
        /*0124*/ 	.word	0xffffffff


	//   ....[8]....
        /*0128*/ 	.word	0xffffffff


	//   ....[9]....
        /*012c*/ 	.word	0xffffffff


	//   ....[10]....
        /*0130*/ 	.word	0xffffffff


	//   ....[11]....
        /*0134*/ 	.word	0xffffffff


	//   ....[12]....
        /*0138*/ 	.word	0xffffffff


	//   ....[13]....
        /*013c*/ 	.word	0x0500000f


	//   ....[14]....
        /*0140*/ 	.word	0x0500000f


	//   ....[15]....
        /*0144*/ 	.word	0x0500000f


	//   ....[16]....
        /*0148*/ 	.word	0x0500000f


	//----- nvinfo : EIATTR_COOP_GROUP_INSTR_OFFSETS
	.align		4
.L_924:
        /*014c*/ 	.byte	0x04, 0x28
        /*014e*/ 	.short	(.L_926 - .L_925)


	//   ....[0]....
.L_925:
        /*0150*/ 	.word	0x00000060


	//   ....[1]....
        /*0154*/ 	.word	0x00000190


	//   ....[2]....
        /*0158*/ 	.word	0x00000220


	//   ....[3]....
        /*015c*/ 	.word	0x000003a0


	//   ....[4]....
        /*0160*/ 	.word	0x00000600


	//   ....[5]....
        /*0164*/ 	.word	0x00001620


	//   ....[6]....
        /*0168*/ 	.word	0x00006e50


	//   ....[7]....
        /*016c*/ 	.word	0x00007c00


	//   ....[8]....
        /*0170*/ 	.word	0x000080c0


	//   ....[9]....
        /*0174*/ 	.word	0x000084c0


	//   ....[10]....
        /*0178*/ 	.word	0x000088b0


	//   ....[11]....
        /*017c*/ 	.word	0x00008b60


	//   ....[12]....
        /*0180*/ 	.word	0x00008f10


	//   ....[13]....
        /*0184*/ 	.word	0x0000be00


	//   ....[14]....
        /*0188*/ 	.word	0x0000bf70


	//   ....[15]....
        /*018c*/ 	.word	0x0000bfe0


	//   ....[16]....
        /*0190*/ 	.word	0x0000c050


	//----- nvinfo : EIATTR_REG_RECONFIG
	.align		4
.L_926:
        /*0194*/ 	.byte	0x01, 0x54
	.zero		2


	//----- nvinfo : EIATTR_SYSCALL_OFFSETS
	.align		4
        /*0198*/ 	.byte	0x04, 0x46
        /*019a*/ 	.short	(.L_928 - .L_927)


	//   ....[0]....
.L_927:
        /*019c*/ 	.word	0x00001280


	//   ....[1]....
        /*01a0*/ 	.word	0x00001370


	//   ....[2]....
        /*01a4*/ 	.word	0x000014b0


	//   ....[3]....
        /*01a8*/ 	.word	0x000015a0


	//----- nvinfo : EIATTR_MBARRIER_INSTR_OFFSETS
	.align		4
.L_928:
        /*01ac*/ 	.byte	0x04, 0x39
        /*01ae*/ 	.short	(.L_930 - .L_929)


	//   ....[0]....
.L_929:
        /*01b0*/ 	.word	0x00000260
        /*01b4*/ 	.word	0x000000ff
        /*01b8*/ 	.word	0x00036400
        /*01bc*/ 	.short	0x0100
        /*01be*/ 	.byte	0x06
	.zero		1


	//   ....[1]....
        /*01c0*/ 	.word	0x00000350
        /*01c4*/ 	.word	0x000000ff
        /*01c8*/ 	.word	0x00036410
        /*01cc*/ 	.short	0x0100
        /*01ce*/ 	.byte	0x08
	.zero		1


	//   ....[2]....
        /*01d0*/ 	.word	0x00000360
        /*01d4*/ 	.word	0x000000ff
        /*01d8*/ 	.word	0x00036420
        /*01dc*/ 	.short	0x0100
        /*01de*/ 	.byte	0x08
	.zero		1


	//   ....[3]....
        /*01e0*/ 	.word	0x00000370
        /*01e4*/ 	.word	0x000000ff
        /*01e8*/ 	.word	0x00036418
        /*01ec*/ 	.short	0x0100
        /*01ee*/ 	.byte	0x08
	.zero		1


	//   ....[4]....
        /*01f0*/ 	.word	0x00000380
        /*01f4*/ 	.word	0x000000ff
        /*01f8*/ 	.word	0x00036428
        /*01fc*/ 	.short	0x0100
        /*01fe*/ 	.byte	0x08
	.zero		1


	//   ....[5]....
        /*0200*/ 	.word	0x000004b0
        /*0204*/ 	.word	0x000000ff
        /*0208*/ 	.word	0x00036430
        /*020c*/ 	.short	0x0100
        /*020e*/ 	.byte	0x08
	.zero		1


	//   ....[6]....
        /*0210*/ 	.word	0x000004c0
        /*0214*/ 	.word	0x000000ff
        /*0218*/ 	.word	0x00036438
        /*021c*/ 	.short	0x0100
        /*021e*/ 	.byte	0x08
	.zero		1


	//   ....[7]....
        /*0220*/ 	.word	0x00001660
        /*0224*/ 	.word	0x000000ff
        /*0228*/ 	.word	0x00036400
        /*022c*/ 	.short	0x010a
        /*022e*/ 	.byte	0x24
	.zero		1


	//   ....[8]....
        /*0230*/ 	.word	0x00001760
        /*0234*/ 	.word	0x000000ff
        /*0238*/ 	.word	0x00036400
        /*023c*/ 	.short	0x010a
        /*023e*/ 	.byte	0x24
	.zero		1


	//   ....[9]....
        /*0240*/ 	.word	0x00001e70
        /*0244*/ 	.word	0x00000003
        /*0248*/ 	.word	0x00036410
        /*024c*/ 	.short	0x010a
        /*024e*/ 	.byte	0x3f
	.zero		1


	//   ....[10]....
        /*0250*/ 	.word	0x00001eb0
        /*0254*/ 	.word	0x00000003
        /*0258*/ 	.word	0x00036410
        /*025c*/ 	.short	0x010a
        /*025e*/ 	.byte	0x3f
	.zero		1


	//   ....[11]....
        /*0260*/ 	.word	0x00002550
        /*0264*/ 	.word	0x000000ff
        /*0268*/ 	.word	0x00036430
        /*026c*/ 	.short	0x010a
        /*026e*/ 	.byte	0x24
	.zero		1


	//   ....[12]....
        /*0270*/ 	.word	0x000027a0
        /*0274*/ 	.word	0x000000ff
        /*0278*/ 	.word	0x00036430
        /*027c*/ 	.short	0x010a
        /*027e*/ 	.byte	0x24
	.zero		1


	//   ....[13]....
        /*0280*/ 	.word	0x00003e60
        /*0284*/ 	.word	0x000000ff
        /*0288*/ 	.word	0x00000000
        /*028c*/ 	.short	0x0101
        /*028e*/ 	.byte	0x04
	.zero		1


	//   ....[14]....
        /*0290*/ 	.word	0x000041f0
        /*0294*/ 	.word	0x00000003
        /*0298*/ 	.word	0x00000000
        /*029c*/ 	.short	0x0101
        /*029e*/ 	.byte	0x3f
	.zero		1


	//   ....[15]....
        /*02a0*/ 	.word	0x00009d00
        /*02a4*/ 	.word	0x00000000
        /*02a8*/ 	.word	0x00036420
        /*02ac*/ 	.short	0x010a
        /*02ae*/ 	.byte	0x3f
	.zero		1


	//   ....[16]....
        /*02b0*/ 	.word	0x0000a4f0
        /*02b4*/ 	.word	0x00000000
        /*02b8*/ 	.word	0x00036438
        /*02bc*/ 	.short	0x010a
        /*02be*/ 	.byte	0x3f
	.zero		1


	//   ....[17]....
        /*02c0*/ 	.word	0x0000a850
        /*02c4*/ 	.word	0x00000000
        /*02c8*/ 	.word	0x00036428
        /*02cc*/ 	.short	0x010a
        /*02ce*/ 	.byte	0x3f
	.zero		1


	//   ....[18]....
        /*02d0*/ 	.word	0x0000ab80
        /*02d4*/ 	.word	0x00000000
        /*02d8*/ 	.word	0x00036438
        /*02dc*/ 	.short	0x010a
        /*02de*/ 	.byte	0x3f
	.zero		1


	//   ....[19]....
        /*02e0*/ 	.word	0x0000ae70
        /*02e4*/ 	.word	0x00000000
        /*02e8*/ 	.word	0x00036420
        /*02ec*/ 	.short	0x010a
        /*02ee*/ 	.byte	0x3f
	.zero		1


	//   ....[20]....
        /*02f0*/ 	.word	0x0000b1f0
        /*02f4*/ 	.word	0x00000000
        /*02f8*/ 	.word	0x00036438
        /*02fc*/ 	.short	0x010a
        /*02fe*/ 	.byte	0x3f
	.zero		1


	//   ....[21]....
        /*0300*/ 	.word	0x0000b4f0
        /*0304*/ 	.word	0x00000000
        /*0308*/ 	.word	0x00036428
        /*030c*/ 	.short	0x010a
        /*030e*/ 	.byte	0x3f
	.zero		1


	//   ....[22]....
        /*0310*/ 	.word	0x0000b830
        /*0314*/ 	.word	0x00000000
        /*0318*/ 	.word	0x00036438
        /*031c*/ 	.short	0x010a
        /*031e*/ 	.byte	0x3f
	.zero		1


	//   ....[23]....
        /*0320*/ 	.word	0x0000bc90
        /*0324*/ 	.word	0x00000007
        /*0328*/ 	.word	0x00000000
        /*032c*/ 	.short	0x010a
        /*032e*/ 	.byte	0x3f
	.zero		1


	//   ....[24]....
        /*0330*/ 	.word	0x0000bd10
        /*0334*/ 	.word	0x00000003
        /*0338*/ 	.word	0x00000000
        /*033c*/ 	.short	0x010a
        /*033e*/ 	.byte	0x3f
	.zero		1


	//   ....[25]....
        /*0340*/ 	.word	0x0000bd60
        /*0344*/ 	.word	0x00000009
        /*0348*/ 	.word	0x00036438
        /*034c*/ 	.short	0x010a
        /*034e*/ 	.byte	0x3f
	.zero		1


	//   ....[26]....
        /*0350*/ 	.word	0x0000be40
        /*0354*/ 	.word	0x00000000
        /*0358*/ 	.word	0x00036400
        /*035c*/ 	.short	0x010a
        /*035e*/ 	.byte	0x3f
	.zero		1


	//   ....[27]....
        /*0360*/ 	.word	0x0000be90
        /*0364*/ 	.word	0x00000003
        /*0368*/ 	.word	0x00036410
        /*036c*/ 	.short	0x010a
        /*036e*/ 	.byte	0x3f
	.zero		1


	//   ....[28]....
        /*0370*/ 	.word	0x0000bef0
        /*0374*/ 	.word	0x00000079
        /*0378*/ 	.word	0x00036430
        /*037c*/ 	.short	0x010a
        /*037e*/ 	.byte	0x3f
	.zero		1


	//   ....[29]....
        /*0380*/ 	.word	0x0000c090
        /*0384*/ 	.word	0x00000000
        /*0388*/ 	.word	0x00036420
        /*038c*/ 	.short	0x010a
        /*038e*/ 	.byte	0x3f
	.zero		1


	//   ....[30]....
        /*0390*/ 	.word	0x0000c0e0
        /*0394*/ 	.word	0x00000000
        /*0398*/ 	.word	0x00036438
        /*039c*/ 	.short	0x010a
        /*039e*/ 	.byte	0x3f
	.zero		1


	//   ....[31]....
        /*03a0*/ 	.word	0x0000c130
        /*03a4*/ 	.word	0x00000000
        /*03a8*/ 	.word	0x00036428
        /*03ac*/ 	.short	0x010a
        /*03ae*/ 	.byte	0x3f
	.zero		1


	//   ....[32]....
        /*03b0*/ 	.word	0x0000c190
        /*03b4*/ 	.word	0x00000000
        /*03b8*/ 	.word	0x00036438
        /*03bc*/ 	.short	0x010a
        /*03be*/ 	.byte	0x3f
	.zero		1


	//   ....[33]....
        /*03c0*/ 	.word	0x0000c210
        /*03c4*/ 	.word	0x00000000
        /*03c8*/ 	.word	0x00036420
        /*03cc*/ 	.short	0x010a
        /*03ce*/ 	.byte	0x3f
	.zero		1


	//   ....[34]....
        /*03d0*/ 	.word	0x0000c260
        /*03d4*/ 	.word	0x00000000
        /*03d8*/ 	.word	0x00036438
        /*03dc*/ 	.short	0x010a
        /*03de*/ 	.byte	0x3f
	.zero		1


	//   ....[35]....
        /*03e0*/ 	.word	0x0000c2b0
        /*03e4*/ 	.word	0x00000000
        /*03e8*/ 	.word	0x00036428
        /*03ec*/ 	.short	0x010a
        /*03ee*/ 	.byte	0x3f
	.zero		1


	//   ....[36]....
        /*03f0*/ 	.word	0x0000c300
        /*03f4*/ 	.word	0x00000000
        /*03f8*/ 	.word	0x00036438
        /*03fc*/ 	.short	0x010a
        /*03fe*/ 	.byte	0x3f
	.zero		1


	//   ....[37]....
        /*0400*/ 	.word	0x0000c3d0
        /*0404*/ 	.word	0x00000007
        /*0408*/ 	.word	0x00000000
        /*040c*/ 	.short	0x010a
        /*040e*/ 	.byte	0x3f
	.zero		1


	//   ....[38]....
        /*0410*/ 	.word	0x0000c420
        /*0414*/ 	.word	0x00000003
        /*0418*/ 	.word	0x00000000
        /*041c*/ 	.short	0x010a
        /*041e*/ 	.byte	0x3f
	.zero		1


	//----- nvinfo : EIATTR_NUM_MBARRIERS
	.align		4
.L_930:
        /*0420*/ 	.byte	0x03, 0x38
        /*0422*/ 	.short	0x0007


	//----- nvinfo : EIATTR_EXIT_INSTR_OFFSETS
	.align		4
        /*0424*/ 	.byte	0x04, 0x1c
        /*0426*/ 	.short	(.L_932 - .L_931)


	//   ....[0]....
.L_931:
        /*0428*/ 	.word	0x0000bdb0


	//----- nvinfo : EIATTR_MAX_THREADS
	.align		4
.L_932:
        /*042c*/ 	.byte	0x04, 0x05
        /*042e*/ 	.short	(.L_934 - .L_933)
.L_933:
        /*0430*/ 	.word	0x00000200
        /*0434*/ 	.word	0x00000001
        /*0438*/ 	.word	0x00000001


	//----- nvinfo : EIATTR_CRS_STACK_SIZE
	.align		4
.L_934:
        /*043c*/ 	.byte	0x04, 0x1e
        /*043e*/ 	.short	(.L_936 - .L_935)
.L_935:
        /*0440*/ 	.word	0x00000000


	//----- nvinfo : EIATTR_CBANK_PARAM_SIZE
	.align		4
.L_936:
        /*0444*/ 	.byte	0x03, 0x19
        /*0446*/ 	.short	0x06f0


	//----- nvinfo : EIATTR_PARAM_CBANK
	.align		4
        /*0448*/ 	.byte	0x04, 0x0a
        /*044a*/ 	.short	(.L_938 - .L_937)
	.align		4
.L_937:
        /*044c*/ 	.word	index@(.nv.constant0._ZN7cutlass13device_kernelIN5flash11enable_sm90INS1_16FlashAttnBwdSm90INS1_25CollectiveMainloopBwdSm90ILi2ELi1ELi1EN4cute5tupleIJNS5_1CILi1EEES8_S8_EEENS6_IJNS7_ILi64EEENS7_ILi96EEENS7_ILi192EEEEEENS_10bfloat16_tEfNS_4arch4Sm90ELb1ELb0ELb1ELb1ELb1ELb0ELb1ELb0ELi3ELi1ELi1ELi1ELb0EEENS1_21CollectiveEpilogueBwdISD_SE_SG_Li384ELb1ELb1ELi3EEENS1_25SingleTileBwdLPTSchedulerILb1ELi96ELb1EEEEEEEEEvNT_6ParamsE)
        /*0450*/ 	.short	0x0210
        /*0452*/ 	.short	0x06f0


	//----- nvinfo : EIATTR_SW_WAR
	.align		4
.L_938:
        /*0454*/ 	.byte	0x04, 0x36
        /*0456*/ 	.short	(.L_940 - .L_939)
.L_939:
        /*0458*/ 	.word	0x00000008
.L_940:


//--------------------- .nv.info._ZN7cutlass13device_kernelIN5flash11enable_sm90INS1_16FlashAttnBwdSm90INS1_25CollectiveMainloopBwdSm90ILi2ELi1ELi1EN4cute5tupleIJNS5_1CILi1EEES8_S8_EEENS6_IJNS7_ILi64EEENS7_ILi96EEENS7_ILi192EEEEEENS_10bfloat16_tEfNS_4arch4Sm90ELb1ELb0ELb1ELb1ELb0ELb0ELb1ELb0ELi3ELi1ELi1ELi1ELb0EEENS1_24CollectiveEpilogueBwdGQAISD_fSG_Li384ELb1ELb0EEENS1_25SingleTileBwdLPTSchedulerILb1ELi96ELb0EEEEEEEEEvNT_6ParamsE --------------------------
	.section	.nv.info._ZN7cutlass13device_kernelIN5flash11enable_sm90INS1_16FlashAttnBwdSm90INS1_25CollectiveMainloopBwdSm90ILi2ELi1ELi1EN4cute5tupleIJNS5_1CILi1EEES8_S8_EEENS6_IJNS7_ILi64EEENS7_ILi96EEENS7_ILi192EEEEEENS_10bfloat16_tEfNS_4arch4Sm90ELb1ELb0ELb1ELb1ELb0ELb0ELb1ELb0ELi3ELi1ELi1ELi1ELb0EEENS1_24CollectiveEpilogueBwdGQAISD_fSG_Li384ELb1ELb0EEENS1_25SingleTileBwdLPTSchedulerILb1ELi96ELb0EEEEEEEEEvNT_6ParamsE,"",@"SHT_CUDA_INFO"
	.sectionflags	@""
	.align	4


	//----- nvinfo : EIATTR_CUDA_API_VERSION
	.align		4
        /*0000*/ 	.byte	0x04, 0x37
        /*0002*/ 	.short	(.L_942 - .L_941)
.L_941:
        /*0004*/ 	.word	0x00000082


	//----- nvinfo : EIATTR_KPARAM_INFO
	.align		4
.L_942:
        /*0008*/ 	.byte	0x04, 0x17
        /*000a*/ 	.short	(.L_944 - .L_943)
.L_943:
        /*000c*/ 	.word	0x00000000
        /*0010*/ 	.short	0x0000
        /*0012*/ 	.short	0x0070
        /*0014*/ 	.byte	0x00, 0xf0, 0x01, 0x1c


	//----- nvinfo : EIATTR_SPARSE_MMA_MASK
	.align		4
.L_944:
        /*0018*/ 	.byte	0x03, 0x50
        /*001a*/ 	.short	0x0000


	//----- nvinfo : EIATTR_MAXREG_COUNT
	.align		4
        /*001c*/ 	.byte	0x03, 0x1b
        /*001e*/ 	.short	0x0080


	//----- nvinfo : EIATTR_NUM_BARRIERS
	.align		4
        /*0020*/ 	.byte	0x02, 0x4c
        /*0022*/ 	.byte	0x10
	.zero		1


	//----- nvinfo : EIATTR_EXTERNS
	.align		4
        /*0024*/ 	.byte	0x04, 0x0f
        /*0026*/ 	.short	(.L_946 - .L_945)


	//   ....[0]....
	.align		4
.L_945:
        /*0028*/ 	.word	index@(__assertfail)


	//----- nvinfo : EIATTR_ANNOTATIONS
	.align		4
.L_946:
        /*002c*/ 	.byte	0x04, 0x55
        /*002e*/ 	.short	(.L_948 - .L_947)


	//   ....[0]....
.L_947:
        /* <DEDUP_REMOVED lines=11> */


	//----- nvinfo : EIATTR_MERCURY_ISA_VERSION
	.align		4
.L_948:
        /*00d0*/ 	.byte	0x03, 0x5f
        /*00d2*/ 	.short	0x0101


	//----- nvinfo : EIATTR_INT_WARP_WIDE_INSTR_OFFSETS
	.align		4
        /*00d4*/ 	.byte	0x04, 0x31
        /*00d6*/ 	.short	(.L_950 - .L_949)


	//   ....[0]....
.L_949:
        /*00d8*/ 	.word	0x00000180


	//   ....[1]....
        /*00dc*/ 	.word	0x00000240


	//----- nvinfo : EIATTR_COOP_GROUP_MASK_REGIDS
	.align		4
.L_950:
        /*00e0*/ 	.byte	0x04, 0x29
        /*00e2*/ 	.short	(.L_952 - .L_951)


	//   ....[0]....
.L_951:
        /*00e4*/ 	.word	0xffffffff


	//   ....[1]....
        /*00e8*/ 	.word	0xffffffff


	//   ....[2]....
        /*00ec*/ 	.word	0xffffffff


	//   ....[3]....
        /*00f0*/ 	.word	0xffffffff


	//   ....[4]....
        /*00f4*/ 	.word	0xffffffff


	//   ....[5]....
        /*00f8*/ 	.word	0xffffffff


	//   ....[6]....
        /*00fc*/ 	.word	0xffffffff


	//   ....[7]....
        /*0100*/ 	.word	0x0500000f


	//----- nvinfo : EIATTR_COOP_GROUP_INSTR_OFFSETS
	.align		4
.L_952:
        /*0104*/ 	.byte	0x04, 0x28
        /*0106*/ 	.short	(.L_954 - .L_953)


	//   ....[0]....
.L_953:
        /*0108*/ 	.word	0x00000060


	//   ....[1]....
        /*010c*/ 	.word	0x00000190


	//   ....[2]....
        /*0110*/ 	.word	0x00000220


	//   ....[3]....
        /*0114*/ 	.word	0x000003a0


	//   ....[4]....
        /*0118*/ 	.word	0x00000600


	//   ....[5]....
        /*011c*/ 	.word	0x00001600


	//   ....[6]....
        /*0120*/ 	.word	0x00004e60


	//   ....[7]....
        /*0124*/ 	.word	0x000094e0


	//----- nvinfo : EIATTR_REG_RECONFIG
	.align		4
.L_954:
        /*0128*/ 	.byte	0x01, 0x54
	.zero		2


	//----- nvinfo : EIATTR_SYSCALL_OFFSETS
	.align		4
        /*012c*/ 	.byte	0x04, 0x46
        /*012e*/ 	.short	(.L_956 - .L_955)


	//   ....[0]....
.L_955:
        /*0130*/ 	.word	0x00001260


	//   ....[1]....
        /*0134*/ 	.word	0x00001350


	//   ....[2]....
        /*0138*/ 	.word	0x00001490


	//   ....[3]....
        /*013c*/ 	.word	0x00001580


	//----- nvinfo : EIATTR_MBARRIER_INSTR_OFFSETS
	.align		4
.L_956:
        /*0140*/ 	.byte	0x04, 0x39
        /*0142*/ 	.short	(.L_958 - .L_957)


	//   ....[0]....
.L_957:
        /*0144*/ 	.word	0x00000260
        /*0148*/ 	.word	0x000000ff
        /*014c*/ 	.word	0x00036400
        /*0150*/ 	.short	0x0100
        /*0152*/ 	.byte	0x06
	.zero		1


	//   ....[1]....
        /*0154*/ 	.word	0x00000350
        /*0158*/ 	.word	0x000000ff
        /*015c*/ 	.word	0x00036410
        /*0160*/ 	.short	0x0100
        /*0162*/ 	.byte	0x08
	.zero		1


	//   ....[2]....
        /*0164*/ 	.word	0x00000360
        /*0168*/ 	.word	0x000000ff
        /*016c*/ 	.word	0x00036420
        /*0170*/ 	.short	0x0100
        /*0172*/ 	.byte	0x08
	.zero		1


	//   ....[3]....
        /*0174*/ 	.word	0x00000370
        /*0178*/ 	.word	0x000000ff
        /*017c*/ 	.word	0x00036418
        /*0180*/ 	.short	0x0100
        /*0182*/ 	.byte	0x08
	.zero		1


	//   ....[4]....
        /*0184*/ 	.word	0x00000380
        /*0188*/ 	.word	0x000000ff
        /*018c*/ 	.word	0x00036428
        /*0190*/ 	.short	0x0100
        /*0192*/ 	.byte	0x08
	.zero		1


	//   ....[5]....
        /*0194*/ 	.word	0x000004b0
        /*0198*/ 	.word	0x000000ff
        /*019c*/ 	.word	0x00036430
        /*01a0*/ 	.short	0x0100
        /*01a2*/ 	.byte	0x08
	.zero		1


	//   ....[6]....
        /*01a4*/ 	.word	0x000004c0
        /*01a8*/ 	.word	0x000000ff
        /*01ac*/ 	.word	0x00036438
        /*01b0*/ 	.short	0x0100
        /*01b2*/ 	.byte	0x08
	.zero		1


	//   ....[7]....
        /*01b4*/ 	.word	0x00001640
        /*01b8*/ 	.word	0x000000ff
        /*01bc*/ 	.word	0x00036400
        /*01c0*/ 	.short	0x010a
        /*01c2*/ 	.byte	0x24
	.zero		1


	//   ....[8]....
        /*01c4*/ 	.word	0x00001740
        /*01c8*/ 	.word	0x000000ff
        /*01cc*/ 	.word	0x00036400
        /*01d0*/ 	.short	0x010a
        /*01d2*/ 	.byte	0x24
	.zero		1


	//   ....[9]....
        /*01d4*/ 	.word	0x00001e50
        /*01d8*/ 	.word	0x00000003
        /*01dc*/ 	.word	0x00036410
        /*01e0*/ 	.short	0x010a
        /*01e2*/ 	.byte	0x3f
	.zero		1


	//   ....[10]....
        /*01e4*/ 	.word	0x00001e90
        /*01e8*/ 	.word	0x00000003
        /*01ec*/ 	.word	0x00036410
        /*01f0*/ 	.short	0x010a
        /*01f2*/ 	.byte	0x3f
	.zero		1


	//   ....[11]....
        /*01f4*/ 	.word	0x00002530
        /*01f8*/ 	.word	0x000000ff
        /*01fc*/ 	.word	0x00036430
        /*0200*/ 	.short	0x010a
        /*0202*/ 	.byte	0x24
	.zero		1


	//   ....[12]....
        /*0204*/ 	.word	0x00002780
        /*0208*/ 	.word	0x000000ff
        /*020c*/ 	.word	0x00036430
        /*0210*/ 	.short	0x010a
        /*0212*/ 	.byte	0x24
	.zero		1


	//   ....[13]....
        /*0214*/ 	.word	0x00003e40
        /*0218*/ 	.word	0x000000ff
        /*021c*/ 	.word	0x00000000
        /*0220*/ 	.short	0x0101
        /*0222*/ 	.byte	0x04
	.zero		1


	//   ....[14]....
        /*0224*/ 	.word	0x000041d0
        /*0228*/ 	.word	0x00000003
        /*022c*/ 	.word	0x00000000
        /*0230*/ 	.short	0x0101
        /*0232*/ 	.byte	0x3f
	.zero		1


	//   ....[15]....
        /*0234*/ 	.word	0x000073e0
        /*0238*/ 	.word	0x00000000
        /*023c*/ 	.word	0x00036420
        /*0240*/ 	.short	0x010a
        /*0242*/ 	.byte	0x3f
	.zero		1


	//   ....[16]....
        /*0244*/ 	.word	0x00007bd0
        /*0248*/ 	.word	0x00000000
        /*024c*/ 	.word	0x00036438
        /*0250*/ 	.short	0x010a
        /*0252*/ 	.byte	0x3f
	.zero		1


	//   ....[17]....
        /*0254*/ 	.word	0x00007f30
        /*0258*/ 	.word	0x00000000
        /*025c*/ 	.word	0x00036428
        /*0260*/ 	.short	0x010a
        /*0262*/ 	.byte	0x3f
	.zero		1


	//   ....[18]....
        /*0264*/ 	.word	0x00008260
        /*0268*/ 	.word	0x00000000
        /*026c*/ 	.word	0x00036438
        /*0270*/ 	.short	0x010a
        /*0272*/ 	.byte	0x3f
	.zero		1


	//   ....[19]....
        /*0274*/ 	.word	0x00008550
        /*0278*/ 	.word	0x00000000
        /*027c*/ 	.word	0x00036420
        /*0280*/ 	.short	0x010a
        /*0282*/ 	.byte	0x3f
	.zero		1


	//   ....[20]....
        /*0284*/ 	.word	0x000088d0
        /*0288*/ 	.word	0x00000000
        /*028c*/ 	.word	0x00036438
        /*0290*/ 	.short	0x010a
        /*0292*/ 	.byte	0x3f
	.zero		1


	//   ....[21]....
        /*0294*/ 	.word	0x00008bd0
        /*0298*/ 	.word	0x00000000
        /*029c*/ 	.word	0x00036428
        /*02a0*/ 	.short	0x010a
        /*02a2*/ 	.byte	0x3f
	.zero		1


	//   ....[22]....
        /*02a4*/ 	.word	0x00008f10
        /*02a8*/ 	.word	0x00000000
        /*02ac*/ 	.word	0x00036438
        /*02b0*/ 	.short	0x010a
        /*02b2*/ 	.byte	0x3f
	.zero		1


	//   ....[23]....
        /*02b4*/ 	.word	0x00009370
        /*02b8*/ 	.word	0x00000007
        /*02bc*/ 	.word	0x00000000
        /*02c0*/ 	.short	0x010a
        /*02c2*/ 	.byte	0x3f
	.zero		1


	//   ....[24]....
        /*02c4*/ 	.word	0x000093f0
        /*02c8*/ 	.word	0x00000003
        /*02cc*/ 	.word	0x00000000
        /*02d0*/ 	.short	0x010a
        /*02d2*/ 	.byte	0x3f
	.zero		1


	//   ....[25]....
        /*02d4*/ 	.word	0x00009440
        /*02d8*/ 	.word	0x00000009
        /*02dc*/ 	.word	0x00036438
        /*02e0*/ 	.short	0x010a
        /*02e2*/ 	.byte	0x3f
	.zero		1


	//   ....[26]....
        /*02e4*/ 	.word	0x00009520
        /*02e8*/ 	.word	0x00000000
        /*02ec*/ 	.word	0x00036400
        /*02f0*/ 	.short	0x010a
        /*02f2*/ 	.byte	0x3f
	.zero		1


	//   ....[27]....
        /*02f4*/ 	.word	0x00009570
        /*02f8*/ 	.word	0x00000003
        /*02fc*/ 	.word	0x00036410
        /*0300*/ 	.short	0x010a
        /*0302*/ 	.byte	0x3f
	.zero		1


	//   ....[28]....
        /*0304*/ 	.word	0x000095d0
        /*0308*/ 	.word	0x00000079
        /*030c*/ 	.word	0x00036430
        /*0310*/ 	.short	0x010a
        /*0312*/ 	.byte	0x3f
	.zero		1


	//   ....[29]....
        /*0314*/ 	.word	0x00009620
        /*0318*/ 	.word	0x00000000
        /*031c*/ 	.word	0x00036420
        /*0320*/ 	.short	0x010a
        /*0322*/ 	.byte	0x3f
	.zero		1


	//   ....[30]....
        /*0324*/ 	.word	0x00009670
        /*0328*/ 	.word	0x00000000
        /*032c*/ 	.word	0x00036438
        /*0330*/ 	.short	0x010a
        /*0332*/ 	.byte	0x3f
	.zero		1


	//   ....[31]....
        /*0334*/ 	.word	0x000096c0
        /*0338*/ 	.word	0x00000000
        /*033c*/ 	.word	0x00036428
        /*0340*/ 	.short	0x010a
        /*0342*/ 	.byte	0x3f
	.zero		1


	//   ....[32]....
        /*0344*/ 	.word	0x00009720
        /*0348*/ 	.word	0x00000000
        /*034c*/ 	.word	0x00036438
        /*0350*/ 	.short	0x010a
        /*0352*/ 	.byte	0x3f
	.zero		1


	//   ....[33]....
        /*0354*/ 	.word	0x000097a0
        /*0358*/ 	.word	0x00000000
        /*035c*/ 	.word	0x00036420
        /*0360*/ 	.short	0x010a
        /*0362*/ 	.byte	0x3f
	.zero		1


	//   ....[34]....
        /*0364*/ 	.word	0x000097f0
        /*0368*/ 	.word	0x00000000
        /*036c*/ 	.word	0x00036438
        /*0370*/ 	.short	0x010a
        /*0372*/ 	.byte	0x3f
	.zero		1


	//   ....[35]....
        /*0374*/ 	.word	0x00009840
        /*0378*/ 	.word	0x00000000
        /*037c*/ 	.word	0x00036428
        /*0380*/ 	.short	0x010a
        /*0382*/ 	.byte	0x3f
	.zero		1


	//   ....[36]....
        /*0384*/ 	.word	0x00009890
        /*0388*/ 	.word	0x00000000
        /*038c*/ 	.word	0x00036438
        /*0390*/ 	.short	0x010a
        /*0392*/ 	.byte	0x3f
	.zero		1


	//   ....[37]....
        /*0394*/ 	.word	0x00009960
        /*0398*/ 	.word	0x00000007
        /*039c*/ 	.word	0x00000000
        /*03a0*/ 	.short	0x010a
        /*03a2*/ 	.byte	0x3f
	.zero		1


	//   ....[38]....
        /*03a4*/ 	.word	0x000099b0
        /*03a8*/ 	.word	0x00000003
        /*03ac*/ 	.word	0x00000000
        /*03b0*/ 	.short	0x010a
        /*03b2*/ 	.byte	0x3f
	.zero		1


	//----- nvinfo : EIATTR_NUM_MBARRIERS
	.align		4
.L_958:
        /*03b4*/ 	.byte	0x03, 0x38
        /*03b6*/ 	.short	0x0007


	//----- nvinfo : EIATTR_EXIT_INSTR_OFFSETS
	.align		4
        /*03b8*/ 	.byte	0x04, 0x1c
        /*03ba*/ 	.short	(.L_960 - .L_959)


	//   ....[0]....
.L_959:
        /*03bc*/ 	.word	0x00009490


	//----- nvinfo : EIATTR_MAX_THREADS
	.align		4
.L_960:
        /*03c0*/ 	.byte	0x04, 0x05
        /*03c2*/ 	.short	(.L_962 - .L_961)
.L_961:
        /*03c4*/ 	.word	0x00000200
        /*03c8*/ 	.word	0x00000001
        /*03cc*/ 	.word	0x00000001


	//----- nvinfo : EIATTR_CRS_STACK_SIZE
	.align		4
.L_962:
        /*03d0*/ 	.byte	0x04, 0x1e
        /*03d2*/ 	.short	(.L_964 - .L_963)
.L_963:
        /*03d4*/ 	.word	0x00000000


	//----- nvinfo : EIATTR_CBANK_PARAM_SIZE
	.align		4
.L_964:
        /*03d8*/ 	.byte	0x03, 0x19
        /*03da*/ 	.short	0x0770


	//----- nvinfo : EIATTR_PARAM_CBANK
	.align		4
        /*03dc*/ 	.byte	0x04, 0x0a
        /*03de*/ 	.short	(.L_966 - .L_965)
	.align		4
.L_965:
        /*03e0*/ 	.word	index@(.nv.constant0._ZN7cutlass13device_kernelIN5flash11enable_sm90INS1_16FlashAttnBwdSm90INS1_25CollectiveMainloopBwdSm90ILi2ELi1ELi1EN4cute5tupleIJNS5_1CILi1EEES8_S8_EEENS6_IJNS7_ILi64EEENS7_ILi96EEENS7_ILi192EEEEEENS_10bfloat16_tEfNS_4arch4Sm90ELb1ELb0ELb1ELb1ELb0ELb0ELb1ELb0ELi3ELi1ELi1ELi1ELb0EEENS1_24CollectiveEpilogueBwdGQAISD_fSG_Li384ELb1ELb0EEENS1_25SingleTileBwdLPTSchedulerILb1ELi96ELb0EEEEEEEEEvNT_6ParamsE)
        /*03e4*/ 	.short	0x0210
        /*03e6*/ 	.short	0x0770


	//----- nvinfo : EIATTR_SW_WAR
	.align		4
.L_966:
        /*03e8*/ 	.byte	0x04, 0x36
        /*03ea*/ 	.short	(.L_968 - .L_967)
.L_967:
        /*03ec*/ 	.word	0x00000008
.L_968:


//--------------------- .nv.info._ZN7cutlass13device_kernelIN5flash11enable_sm90INS1_16FlashAttnBwdSm90INS1_25CollectiveMainloopBwdSm90ILi2ELi1ELi1EN4cute5tupleIJNS5_1CILi1EEES8_S8_EEENS6_IJNS7_ILi64EEENS7_ILi96EEENS7_ILi192EEEEEENS_10bfloat16_tEfNS_4arch4Sm90ELb1ELb0ELb1ELb1ELb1ELb0ELb1ELb0ELi3ELi1ELi1ELi1ELb0EEENS1_24CollectiveEpilogueBwdGQAISD_fSG_Li384ELb1ELb1EEENS1_25SingleTileBwdLPTSchedulerILb1ELi96ELb1EEEEEEEEEvNT_6ParamsE --------------------------
	.section	.nv.info._ZN7cutlass13device_kernelIN5flash11enable_sm90INS1_16FlashAttnBwdSm90INS1_25CollectiveMainloopBwdSm90ILi2ELi1ELi1EN4cute5tupleIJNS5_1CILi1EEES8_S8_EEENS6_IJNS7_ILi64EEENS7_ILi96EEENS7_ILi192EEEEEENS_10bfloat16_tEfNS_4arch4Sm90ELb1ELb0ELb1ELb1ELb1ELb0ELb1ELb0ELi3ELi1ELi1ELi1ELb0EEENS1_24CollectiveEpilogueBwdGQAISD_fSG_Li384ELb1ELb1EEENS1_25SingleTileBwdLPTSchedulerILb1ELi96ELb1EEEEEEEEEvNT_6ParamsE,"",@"SHT_CUDA_INFO"
	.sectionflags	@""
	.align	4


	//----- nvinfo : EIATTR_CUDA_API_VERSION
	.align		4
        /*0000*/ 	.byte	0x04, 0x37
        /*0002*/ 	.short	(.L_970 - .L_969)
.L_969:
        /*0004*/ 	.word	0x00000082


	//----- nvinfo : EIATTR_KPARAM_INFO
	.align		4
.L_970:
        /*0008*/ 	.byte	0x04, 0x17
        /*000a*/ 	.short	(.L_972 - .L_971)
.L_971:
        /*000c*/ 	.word	0x00000000
        /*0010*/ 	.short	0x0000
        /*0012*/ 	.short	0x0070
        /*0014*/ 	.byte	0x00, 0xf0, 0x01, 0x1c


	//----- nvinfo : EIATTR_SPARSE_MMA_MASK
	.align		4
.L_972:
        /*0018*/ 	.byte	0x03, 0x50
        /*001a*/ 	.short	0x0000


	//----- nvinfo : EIATTR_MAXREG_COUNT
	.align		4
        /*001c*/ 	.byte	0x03, 0x1b
        /*001e*/ 	.short	0x0080


	//----- nvinfo : EIATTR_NUM_BARRIERS
	.align		4
        /*0020*/ 	.byte	0x02, 0x4c
        /*0022*/ 	.byte	0x10
	.zero		1


	//----- nvinfo : EIATTR_EXTERNS
	.align		4
        /*0024*/ 	.byte	0x04, 0x0f
        /*0026*/ 	.short	(.L_974 - .L_973)


	//   ....[0]....
	.align		4
.L_973:
        /*0028*/ 	.word	index@(__assertfail)


	//----- nvinfo : EIATTR_ANNOTATIONS
	.align		4
.L_974:
        /*002c*/ 	.byte	0x04, 0x55
        /*002e*/ 	.short	(.L_976 - .L_975)


	//   ....[0]....
.L_975:
        /* <DEDUP_REMOVED lines=10> */


	//----- nvinfo : EIATTR_MERCURY_ISA_VERSION
	.align		4
.L_976:
        /*00b8*/ 	.byte	0x03, 0x5f
        /*00ba*/ 	.short	0x0101


	//----- nvinfo : EIATTR_INT_WARP_WIDE_INSTR_OFFSETS
	.align		4
        /*00bc*/ 	.byte	0x04, 0x31
        /*00be*/ 	.short	(.L_978 - .L_977)


	//   ....[0]....
.L_977:
        /*00c0*/ 	.word	0x00000180


	//   ....[1]....
        /*00c4*/ 	.word	0x00000240


	//   ....[2]....
        /*00c8*/ 	.word	0x00006630


	//   ....[3]....
        /*00cc*/ 	.word	0x00006e20


	//   ....[4]....
        /*00d0*/ 	.word	0x00007480


	//----- nvinfo : EIATTR_COOP_GROUP_MASK_REGIDS
	.align		4
.L_978:
        /*00d4*/ 	.byte	0x04, 0x29
        /*00d6*/ 	.short	(.L_980 - .L_979)


	//   ....[0]....
.L_979:
        /*00d8*/ 	.word	0xffffffff


	//   ....[1]....
        /*00dc*/ 	.word	0xffffffff


	//   ....[2]....
        /*00e0*/ 	.word	0xffffffff


	//   ....[3]....
        /*00e4*/ 	.word	0xffffffff


	//   ....[4]....
        /*00e8*/ 	.word	0xffffffff


	//   ....[5]....
        /*00ec*/ 	.word	0xffffffff


	//   ....[6]....
        /*00f0*/ 	.word	0xffffffff


	//   ....[7]....
        /*00f4*/ 	.word	0xffffffff


	//   ....[8]....
        /*00f8*/ 	.word	0xffffffff


	//   ....[9]....
        /*00fc*/ 	.word	0xffffffff


	//   ....[10]....
        /*0100*/ 	.word	0xffffffff


	//   ....[11]....
        /*0104*/ 	.word	0xffffffff


	//   ....[12]....
        /*0108*/ 	.word	0xffffffff


	//   ....[13]....
        /*010c*/ 	.word	0xffffffff


	//   ....[14]....
        /*0110*/ 	.word	0xffffffff


	//   ....[15]....
        /*0114*/ 	.word	0xffffffff


	//   ....[16]....
        /*0118*/ 	.word	0xffffffff


	//   ....[17]....
        /*011c*/ 	.word	0x0500000f


	//   ....[18]....
        /*0120*/ 	.word	0x0500000f


	//   ....[19]....
        /*0124*/ 	.word	0x0500000f


	//   ....[20]....
        /*0128*/ 	.word	0x0500000f


	//   ....[21]....
        /*012c*/ 	.word	0x0500000f


	//   ....[22]....
        /*0130*/ 	.word	0x0500000f


	//----- nvinfo : EIATTR_COOP_GROUP_INSTR_OFFSETS
	.align		4
.L_980:
        /*0134*/ 	.byte	0x04, 0x28
        /*0136*/ 	.short	(.L_982 - .L_981)


	//   ....[0]....
.L_981:
        /*0138*/ 	.word	0x00000060


	//   ....[1]....
        /*013c*/ 	.word	0x00000190


	//   ....[2]....
        /*0140*/ 	.word	0x00000220


	//   ....[3]....
        /*0144*/ 	.word	0x000003a0


	//   ....[4]....
        /*0148*/ 	.word	0x00000600


	//   ....[5]....
        /*014c*/ 	.word	0x00001600


	//   ....[6]....
        /*0150*/ 	.word	0x00004c30


	//   ....[7]....
        /*0154*/ 	.word	0x00004dc0


	//   ....[8]....
        /*0158*/ 	.word	0x00005050


	//   ....[9]....
        /*015c*/ 	.word	0x000051e0


	//   ....[10]....
        /*0160*/ 	.word	0x000052f0


	//   ....[11]....
        /*0164*/ 	.word	0x000060a0


	//   ....[12]....
        /*0168*/ 	.word	0x00006560


	//   ....[13]....
        /*016c*/ 	.word	0x00006960


	//   ....[14]....
        /*0170*/ 	.word	0x00006d50


	//   ....[15]....
        /*0174*/ 	.word	0x00007000


	//   ....[16]....
        /*0178*/ 	.word	0x000073b0


	//   ....[17]....
        /*017c*/ 	.word	0x0000a2a0


	//   ....[18]....
        /*0180*/ 	.word	0x0000a410


	//   ....[19]....
        /*0184*/ 	.word	0x0000a480


	//   ....[20]....
        /*0188*/ 	.word	0x0000a4f0


	//   ....[21]....
        /*018c*/ 	.word	0x0000a560


	//   ....[22]....
        /*0190*/ 	.word	0x0000a5d0


	//----- nvinfo : EIATTR_REG_RECONFIG
	.align		4
.L_982:
        /*0194*/ 	.byte	0x01, 0x54
	.zero		2


	//----- nvinfo : EIATTR_SYSCALL_OFFSETS
	.align		4
        /*0198*/ 	.byte	0x04, 0x46
        /*019a*/ 	.short	(.L_984 - .L_983)


	//   ....[0]....
.L_983:
        /*019c*/ 	.word	0x00001260


	//   ....[1]....
        /*01a0*/ 	.word	0x00001350


	//   ....[2]....
        /*01a4*/ 	.word	0x00001490


	//   ....[3]....
        /*01a8*/ 	.word	0x00001580


	//----- nvinfo : EIATTR_MBARRIER_INSTR_OFFSETS
	.align		4
.L_984:
        /*01ac*/ 	.byte	0x04, 0x39
        /*01ae*/ 	.short	(.L_986 - .L_985)


	//   ....[0]....
.L_985:
        /*01b0*/ 	.word	0x00000260
        /*01b4*/ 	.word	0x000000ff
        /*01b8*/ 	.word	0x00036400
        /*01bc*/ 	.short	0x0100
        /*01be*/ 	.byte	0x06
	.zero		1


	//   ....[1]....
        /*01c0*/ 	.word	0x00000350
        /*01c4*/ 	.word	0x000000ff
        /*01c8*/ 	.word	0x00036410
        /*01cc*/ 	.short	0x0100
        /*01ce*/ 	.byte	0x08
	.zero		1


	//   ....[2]....
        /*01d0*/ 	.word	0x00000360
        /*01d4*/ 	.word	0x000000ff
        /*01d8*/ 	.word	0x00036420
        /*01dc*/ 	.short	0x0100
        /*01de*/ 	.byte	0x08
	.zero		1


	//   ....[3]....
        /*01e0*/ 	.word	0x00000370
        /*01e4*/ 	.word	0x000000ff
        /*01e8*/ 	.word	0x00036418
        /*01ec*/ 	.short	0x0100
        /*01ee*/ 	.byte	0x08
	.zero		1


	//   ....[4]....
        /*01f0*/ 	.word	0x00000380
        /*01f4*/ 	.word	0x000000ff
        /*01f8*/ 	.word	0x00036428
        /*01fc*/ 	.short	0x0100
        /*01fe*/ 	.byte	0x08
	.zero		1


	//   ....[5]....
        /*0200*/ 	.word	0x000004b0
        /*0204*/ 	.word	0x000000ff
        /*0208*/ 	.word	0x00036430
        /*020c*/ 	.short	0x0100
        /*020e*/ 	.byte	0x08
	.zero		1


	//   ....[6]....
        /*0210*/ 	.word	0x000004c0
        /*0214*/ 	.word	0x000000ff
        /*0218*/ 	.word	0x00036438
        /*021c*/ 	.short	0x0100
        /*021e*/ 	.byte	0x08
	.zero		1


	//   ....[7]....
        /*0220*/ 	.word	0x00001640
        /*0224*/ 	.word	0x000000ff
        /*0228*/ 	.word	0x00036400
        /*022c*/ 	.short	0x010a
        /*022e*/ 	.byte	0x24
	.zero		1


	//   ....[8]....
        /*0230*/ 	.word	0x00001740
        /*0234*/ 	.word	0x000000ff
        /*0238*/ 	.word	0x00036400
        /*023c*/ 	.short	0x010a
        /*023e*/ 	.byte	0x24
	.zero		1


	//   ....[9]....
        /*0240*/ 	.word	0x00001e50
        /*0244*/ 	.word	0x00000003
        /*0248*/ 	.word	0x00036410
        /*024c*/ 	.short	0x010a
        /*024e*/ 	.byte	0x3f
	.zero		1


	//   ....[10]....
        /*0250*/ 	.word	0x00001e90
        /*0254*/ 	.word	0x00000003
        /*0258*/ 	.word	0x00036410
        /*025c*/ 	.short	0x010a
        /*025e*/ 	.byte	0x3f
	.zero		1


	//   ....[11]....
        /*0260*/ 	.word	0x00002530
        /*0264*/ 	.word	0x000000ff
        /*0268*/ 	.word	0x00036430
        /*026c*/ 	.short	0x010a
        /*026e*/ 	.byte	0x24
	.zero		1


	//   ....[12]....
        /*0270*/ 	.word	0x00002780
        /*0274*/ 	.word	0x000000ff
        /*0278*/ 	.word	0x00036430
        /*027c*/ 	.short	0x010a
        /*027e*/ 	.byte	0x24
	.zero		1


	//   ....[13]....
        /*0280*/ 	.word	0x00003e40
        /*0284*/ 	.word	0x000000ff
        /*0288*/ 	.word	0x00000000
        /*028c*/ 	.short	0x0101
        /*028e*/ 	.byte	0x04
	.zero		1


	//   ....[14]....
        /*0290*/ 	.word	0x000041d0
        /*0294*/ 	.word	0x00000003
        /*0298*/ 	.word	0x00000000
        /*029c*/ 	.short	0x0101
        /*029e*/ 	.byte	0x3f
	.zero		1


	//   ....[15]....
        /*02a0*/ 	.word	0x000081a0
        /*02a4*/ 	.word	0x00000000
        /*02a8*/ 	.word	0x00036420
        /*02ac*/ 	.short	0x010a
        /*02ae*/ 	.byte	0x3f
	.zero		1


	//   ....[16]....
        /*02b0*/ 	.word	0x00008990
        /*02b4*/ 	.word	0x00000000
        /*02b8*/ 	.word	0x00036438
        /*02bc*/ 	.short	0x010a
        /*02be*/ 	.byte	0x3f
	.zero		1


	//   ....[17]....
        /*02c0*/ 	.word	0x00008cf0
        /*02c4*/ 	.word	0x00000000
        /*02c8*/ 	.word	0x00036428
        /*02cc*/ 	.short	0x010a
        /*02ce*/ 	.byte	0x3f
	.zero		1


	//   ....[18]....
        /*02d0*/ 	.word	0x00009020
        /*02d4*/ 	.word	0x00000000
        /*02d8*/ 	.word	0x00036438
        /*02dc*/ 	.short	0x010a
        /*02de*/ 	.byte	0x3f
	.zero		1


	//   ....[19]....
        /*02e0*/ 	.word	0x00009310
        /*02e4*/ 	.word	0x00000000
        /*02e8*/ 	.word	0x00036420
        /*02ec*/ 	.short	0x010a
        /*02ee*/ 	.byte	0x3f
	.zero		1


	//   ....[20]....
        /*02f0*/ 	.word	0x00009690
        /*02f4*/ 	.word	0x00000000
        /*02f8*/ 	.word	0x00036438
        /*02fc*/ 	.short	0x010a
        /*02fe*/ 	.byte	0x3f
	.zero		1


	//   ....[21]....
        /*0300*/ 	.word	0x00009990
        /*0304*/ 	.word	0x00000000
        /*0308*/ 	.word	0x00036428
        /*030c*/ 	.short	0x010a
        /*030e*/ 	.byte	0x3f
	.zero		1


	//   ....[22]....
        /*0310*/ 	.word	0x00009cd0
        /*0314*/ 	.word	0x00000000
        /*0318*/ 	.word	0x00036438
        /*031c*/ 	.short	0x010a
        /*031e*/ 	.byte	0x3f
	.zero		1


	//   ....[23]....
        /*0320*/ 	.word	0x0000a130
        /*0324*/ 	.word	0x00000007
        /*0328*/ 	.word	0x00000000
        /*032c*/ 	.short	0x010a
        /*032e*/ 	.byte	0x3f
	.zero		1


	//   ....[24]....
        /*0330*/ 	.word	0x0000a1b0
        /*0334*/ 	.word	0x00000003
        /*0338*/ 	.word	0x00000000
        /*033c*/ 	.short	0x010a
        /*033e*/ 	.byte	0x3f
	.zero		1


	//   ....[25]....
        /*0340*/ 	.word	0x0000a200
        /*0344*/ 	.word	0x00000009
        /*0348*/ 	.word	0x00036438
        /*034c*/ 	.short	0x010a
        /*034e*/ 	.byte	0x3f
	.zero		1


	//   ....[26]....
        /*0350*/ 	.word	0x0000a2e0
        /*0354*/ 	.word	0x00000000
        /*0358*/ 	.word	0x00036400
        /*035c*/ 	.short	0x010a
        /*035e*/ 	.byte	0x3f
	.zero		1


	//   ....[27]....
        /*0360*/ 	.word	0x0000a330
        /*0364*/ 	.word	0x00000003
        /*0368*/ 	.word	0x00036410
        /*036c*/ 	.short	0x010a
        /*036e*/ 	.byte	0x3f
	.zero		1


	//   ....[28]....
        /*0370*/ 	.word	0x0000a390
        /*0374*/ 	.word	0x00000079
        /*0378*/ 	.word	0x00036430
        /*037c*/ 	.short	0x010a
        /*037e*/ 	.byte	0x3f
	.zero		1


	//   ....[29]....
        /*0380*/ 	.word	0x0000a610
        /*0384*/ 	.word	0x00000000
        /*0388*/ 	.word	0x00036420
        /*038c*/ 	.short	0x010a
        /*038e*/ 	.byte	0x3f
	.zero		1


	//   ....[30]....
        /*0390*/ 	.word	0x0000a660
        /*0394*/ 	.word	0x00000000
        /*0398*/ 	.word	0x00036438
        /*039c*/ 	.short	0x010a
        /*039e*/ 	.byte	0x3f
	.zero		1


	//   ....[31]....
        /*03a0*/ 	.word	0x0000a6b0
        /*03a4*/ 	.word	0x00000000
        /*03a8*/ 	.word	0x00036428
        /*03ac*/ 	.short	0x010a
        /*03ae*/ 	.byte	0x3f
	.zero		1


	//   ....[32]....
        /*03b0*/ 	.word	0x0000a710
        /*03b4*/ 	.word	0x00000000
        /*03b8*/ 	.word	0x00036438
        /*03bc*/ 	.short	0x010a
        /*03be*/ 	.byte	0x3f
	.zero		1


	//   ....[33]....
        /*03c0*/ 	.word	0x0000a790
        /*03c4*/ 	.word	0x00000000
        /*03c8*/ 	.word	0x00036420
        /*03cc*/ 	.short	0x010a
        /*03ce*/ 	.byte	0x3f
	.zero		1


	//   ....[34]....
        /*03d0*/ 	.word	0x0000a7e0
        /*03d4*/ 	.word	0x00000000
        /*03d8*/ 	.word	0x00036438
        /*03dc*/ 	.short	0x010a
        /*03de*/ 	.byte	0x3f
	.zero		1


	//   ....[35]....
        /*03e0*/ 	.word	0x0000a830
        /*03e4*/ 	.word	0x00000000
        /*03e8*/ 	.word	0x00036428
        /*03ec*/ 	.short	0x010a
        /*03ee*/ 	.byte	0x3f
	.zero		1


	//   ....[36]....
        /*03f0*/ 	.word	0x0000a880
        /*03f4*/ 	.word	0x00000000
        /*03f8*/ 	.word	0x00036438
        /*03fc*/ 	.short	0x010a
        /*03fe*/ 	.byte	0x3f
	.zero		1


	//   ....[37]....
        /*0400*/ 	.word	0x0000a950
        /*0404*/ 	.word	0x00000007
        /*0408*/ 	.word	0x00000000
        /*040c*/ 	.short	0x010a
        /*040e*/ 	.byte	0x3f
	.zero		1


	//   ....[38]....
        /*0410*/ 	.word	0x0000a9a0
        /*0414*/ 	.word	0x00000003
        /*0418*/ 	.word	0x00000000
        /*041c*/ 	.short	0x010a
        /*041e*/ 	.byte	0x3f
	.zero		1


	//----- nvinfo : EIATTR_NUM_MBARRIERS
	.align		4
.L_986:
        /*0420*/ 	.byte	0x03, 0x38
        /*0422*/ 	.short	0x0007


	//----- nvinfo : EIATTR_EXIT_INSTR_OFFSETS
	.align		4
        /*0424*/ 	.byte	0x04, 0x1c
        /*0426*/ 	.short	(.L_988 - .L_987)


	//   ....[0]....
.L_987:
        /*0428*/ 	.word	0x0000a250


	//----- nvinfo : EIATTR_MAX_THREADS
	.align		4
.L_988:
        /*042c*/ 	.byte	0x04, 0x05
        /*042e*/ 	.short	(.L_990 - .L_989)
.L_989:
        /*0430*/ 	.word	0x00000200
        /*0434*/ 	.word	0x00000001
        /*0438*/ 	.word	0x00000001


	//----- nvinfo : EIATTR_CRS_STACK_SIZE
	.align		4
.L_990:
        /*043c*/ 	.byte	0x04, 0x1e
        /*043e*/ 	.short	(.L_992 - .L_991)
.L_991:
        /*0440*/ 	.word	0x00000000


	//----- nvinfo : EIATTR_CBANK_PARAM_SIZE
	.align		4
.L_992:
        /*0444*/ 	.byte	0x03, 0x19
        /*0446*/ 	.short	0x0770


	//----- nvinfo : EIATTR_PARAM_CBANK
	.align		4
        /*0448*/ 	.byte	0x04, 0x0a
        /*044a*/ 	.short	(.L_994 - .L_993)
	.align		4
.L_993:
        /*044c*/ 	.word	index@(.nv.constant0._ZN7cutlass13device_kernelIN5flash11enable_sm90INS1_16FlashAttnBwdSm90INS1_25CollectiveMainloopBwdSm90ILi2ELi1ELi1EN4cute5tupleIJNS5_1CILi1EEES8_S8_EEENS6_IJNS7_ILi64EEENS7_ILi96EEENS7_ILi192EEEEEENS_10bfloat16_tEfNS_4arch4Sm90ELb1ELb0ELb1ELb1ELb1ELb0ELb1ELb0ELi3ELi1ELi1ELi1ELb0EEENS1_24CollectiveEpilogueBwdGQAISD_fSG_Li384ELb1ELb1EEENS1_25SingleTileBwdLPTSchedulerILb1ELi96ELb1EEEEEEEEEvNT_6ParamsE)
        /*0450*/ 	.short	0x0210
        /*0452*/ 	.short	0x0770


	//----- nvinfo : EIATTR_SW_WAR
	.align		4
.L_994:
        /*0454*/ 	.byte	0x04, 0x36
        /*0456*/ 	.short	(.L_996 - .L_995)
.L_995:
        /*0458*/ 	.word	0x00000008
.L_996:


//--------------------- .nv.info._ZN7cutlass13device_kernelIN5flash11enable_sm90INS1_16FlashAttnBwdSm90INS1_25CollectiveMainloopBwdSm90ILi2ELi1ELi1EN4cute5tupleIJNS5_1CILi1EEES8_S8_EEENS6_IJNS7_ILi64EEENS7_ILi96EEENS7_ILi192EEEEEENS_10bfloat16_tEfNS_4arch4Sm90ELb0ELb0ELb0ELb0ELb0ELb0ELb1ELb0ELi3ELi1ELi1ELi1ELb0EEENS1_21CollectiveEpilogueBwdISD_SE_SG_Li384ELb0ELb1ELi3EEENS1_19SingleTileSchedulerILb0ELb0ELb0ELi96EEEEEEEEEvNT_6ParamsE --------------------------
	.section	.nv.info._ZN7cutlass13device_kernelIN5flash11enable_sm90INS1_16FlashAttnBwdSm90INS1_25CollectiveMainloopBwdSm90ILi2ELi1ELi1EN4cute5tupleIJNS5_1CILi1EEES8_S8_EEENS6_IJNS7_ILi64EEENS7_ILi96EEENS7_ILi192EEEEEENS_10bfloat16_tEfNS_4arch4Sm90ELb0ELb0ELb0ELb0ELb0ELb0ELb1ELb0ELi3ELi1ELi1ELi1ELb0EEENS1_21CollectiveEpilogueBwdISD_SE_SG_Li384ELb0ELb1ELi3EEENS1_19SingleTileSchedulerILb0ELb0ELb0ELi96EEEEEEEEEvNT_6ParamsE,"",@"SHT_CUDA_INFO"
	.sectionflags	@""
	.align	4


	//----- nvinfo : EIATTR_CUDA_API_VERSION
	.align		4
        /*0000*/ 	.byte	0x04, 0x37
        /*0002*/ 	.short	(.L_998 - .L_997)
.L_997:
        /*0004*/ 	.word	0x00000082


	//----- nvinfo : EIATTR_KPARAM_INFO
	.align		4
.L_998:
        /*0008*/ 	.byte	0x04, 0x17
        /*000a*/ 	.short	(.L_1000 - .L_999)
.L_999:
        /*000c*/ 	.word	0x00000000
        /*0010*/ 	.short	0x0000
        /*0012*/ 	.short	0x0070
        /*0014*/ 	.byte	0x00, 0xf0, 0x01, 0x24


	//----- nvinfo : EIATTR_SPARSE_MMA_MASK
	.align		4
.L_1000:
        /*0018*/ 	.byte	0x03, 0x50
        /*001a*/ 	.short	0x0000


	//----- nvinfo : EIATTR_MAXREG_COUNT
	.align		4
        /*001c*/ 	.byte	0x03, 0x1b
        /*001e*/ 	.short	0x0080


	//----- nvinfo : EIATTR_NUM_BARRIERS
	.align		4
        /*0020*/ 	.byte	0x02, 0x4c
        /*0022*/ 	.byte	0x10
	.zero		1


	//----- nvinfo : EIATTR_EXTERNS
	.align		4
        /*0024*/ 	.byte	0x04, 0x0f
        /*0026*/ 	.short	(.L_1002 - .L_1001)


	//   ....[0]....
	.align		4
.L_1001:
        /*0028*/ 	.word	index@(__assertfail)


	//----- nvinfo : EIATTR_MERCURY_ISA_VERSION
	.align		4
.L_1002:
        /*002c*/ 	.byte	0x03, 0x5f
        /*002e*/ 	.short	0x0101


	//----- nvinfo : EIATTR_INT_WARP_WIDE_INSTR_OFFSETS
	.align		4
        /*0030*/ 	.byte	0x04, 0x31
        /*0032*/ 	.short	(.L_1004 - .L_1003)


	//   ....[0]....
.L_1003:
        /*0034*/ 	.word	0x000001d0


	//   ....[1]....
        /*0038*/ 	.word	0x00000290


	//----- nvinfo : EIATTR_COOP_GROUP_MASK_REGIDS
	.align		4
.L_1004:
        /*003c*/ 	.byte	0x04, 0x29
        /*003e*/ 	.short	(.L_1006 - .L_1005)


	//   ....[0]....
.L_1005:
        /*0040*/ 	.word	0xffffffff


	//   ....[1]....
        /*0044*/ 	.word	0xffffffff


	//   ....[2]....
        /*0048*/ 	.word	0xffffffff


	//   ....[3]....
        /*004c*/ 	.word	0xffffffff


	//   ....[4]....
        /*0050*/ 	.word	0xffffffff


	//   ....[5]....
        /*0054*/ 	.word	0xffffffff


	//   ....[6]....
        /*0058*/ 	.word	0xffffffff


	//   ....[7]....
        /*005c*/ 	.word	0xffffffff


	//   ....[8]....
        /*0060*/ 	.word	0x0500000f


	//----- nvinfo : EIATTR_COOP_GROUP_INSTR_OFFSETS
	.align		4
.L_1006:
        /*0064*/ 	.byte	0x04, 0x28
        /*0066*/ 	.short	(.L_1008 - .L_1007)


	//   ....[0]....
.L_1007:
        /*0068*/ 	.word	0x00000050


	//   ....[1]....
        /*006c*/ 	.word	0x000001e0


	//   ....[2]....
        /*0070*/ 	.word	0x00000270


	//   ....[3]....
        /*0074*/ 	.word	0x000003f0


	//   ....[4]....
        /*0078*/ 	.word	0x00000600


	//   ....[5]....
        /*007c*/ 	.word	0x00000b70


	//   ....[6]....
        /*0080*/ 	.word	0x00003d00


	//   ....[7]....
        /*0084*/ 	.word	0x00004360


	//   ....[8]....
        /*0088*/ 	.word	0x00007420


	//----- nvinfo : EIATTR_REG_RECONFIG
	.align		4
.L_1008:
        /*008c*/ 	.byte	0x01, 0x54
	.zero		2


	//----- nvinfo : EIATTR_SYSCALL_OFFSETS
	.align		4
        /*0090*/ 	.byte	0x04, 0x46
        /*0092*/ 	.short	(.L_1010 - .L_1009)


	//   ....[0]....
.L_1009:
        /*0094*/ 	.word	0x000007d0


	//   ....[1]....
        /*0098*/ 	.word	0x000008c0


	//   ....[2]....
        /*009c*/ 	.word	0x00000a00


	//   ....[3]....
        /*00a0*/ 	.word	0x00000af0


	//   ....[4]....
        /*00a4*/ 	.word	0x00003720


	//   ....[5]....
        /*00a8*/ 	.word	0x00003860


	//   ....[6]....
        /*00ac*/ 	.word	0x00003980


	//   ....[7]....
        /*00b0*/ 	.word	0x00003aa0


	//----- nvinfo : EIATTR_MBARRIER_INSTR_OFFSETS
	.align		4
.L_1010:
        /*00b4*/ 	.byte	0x04, 0x39
        /*00b6*/ 	.short	(.L_1012 - .L_1011)


	//   ....[0]....
.L_1011:
        /*00b8*/ 	.word	0x000002b0
        /*00bc*/ 	.word	0x000000ff
        /*00c0*/ 	.word	0x00036400
        /*00c4*/ 	.short	0x0100
        /*00c6*/ 	.byte	0x06
	.zero		1


	//   ....[1]....
        /*00c8*/ 	.word	0x000003a0
        /*00cc*/ 	.word	0x000000ff
        /*00d0*/ 	.word	0x00036410
        /*00d4*/ 	.short	0x0100
        /*00d6*/ 	.byte	0x08
	.zero		1


	//   ....[2]....
        /*00d8*/ 	.word	0x000003b0
        /*00dc*/ 	.word	0x000000ff
        /*00e0*/ 	.word	0x00036420
        /*00e4*/ 	.short	0x0100
        /*00e6*/ 	.byte	0x08
	.zero		1


	//   ....[3]....
        /*00e8*/ 	.word	0x000003c0
        /*00ec*/ 	.word	0x000000ff
        /*00f0*/ 	.word	0x00036418
        /*00f4*/ 	.short	0x0100
        /*00f6*/ 	.byte	0x08
	.zero		1


	//   ....[4]....
        /*00f8*/ 	.word	0x000003d0
        /*00fc*/ 	.word	0x000000ff
        /*0100*/ 	.word	0x00036428
        /*0104*/ 	.short	0x0100
        /*0106*/ 	.byte	0x08
	.zero		1


	//   ....[5]....
        /*0108*/ 	.word	0x00000500
        /*010c*/ 	.word	0x000000ff
        /*0110*/ 	.word	0x00036430
        /*0114*/ 	.short	0x0100
        /*0116*/ 	.byte	0x08
	.zero		1


	//   ....[6]....
        /*0118*/ 	.word	0x00000510
        /*011c*/ 	.word	0x000000ff
        /*0120*/ 	.word	0x00036438
        /*0124*/ 	.short	0x0100
        /*0126*/ 	.byte	0x08
	.zero		1


	//   ....[7]....
        /*0128*/ 	.word	0x00000bb0
        /*012c*/ 	.word	0x000000ff
        /*0130*/ 	.word	0x00036400
        /*0134*/ 	.short	0x010a
        /*0136*/ 	.byte	0x25
	.zero		1


	//   ....[8]....
        /*0138*/ 	.word	0x00000d40
        /*013c*/ 	.word	0x000000ff
        /*0140*/ 	.word	0x00036400
        /*0144*/ 	.short	0x010a
        /*0146*/ 	.byte	0x25
	.zero		1


	//   ....[9]....
        /*0148*/ 	.word	0x00001430
        /*014c*/ 	.word	0x00000004
        /*0150*/ 	.word	0x00036410
        /*0154*/ 	.short	0x010a
        /*0156*/ 	.byte	0x3f
	.zero		1


	//   ....[10]....
        /*0158*/ 	.word	0x00001470
        /*015c*/ 	.word	0x00000004
        /*0160*/ 	.word	0x00036410
        /*0164*/ 	.short	0x010a
        /*0166*/ 	.byte	0x3f
	.zero		1


	//   ....[11]....
        /*0168*/ 	.word	0x00001b10
        /*016c*/ 	.word	0x000000ff
        /*0170*/ 	.word	0x00036430
        /*0174*/ 	.short	0x010a
        /*0176*/ 	.byte	0x25
	.zero		1


	//   ....[12]....
        /*0178*/ 	.word	0x00001b50
        /*017c*/ 	.word	0x000000ff
        /*0180*/ 	.word	0x00036430
        /*0184*/ 	.short	0x010a
        /*0186*/ 	.byte	0x25
	.zero		1


	//   ....[13]....
        /*0188*/ 	.word	0x00002f20
        /*018c*/ 	.word	0x000000ff
        /*0190*/ 	.word	0x00000000
        /*0194*/ 	.short	0x0101
        /*0196*/ 	.byte	0x04
	.zero		1


	//   ....[14]....
        /*0198*/ 	.word	0x000032b0
        /*019c*/ 	.word	0x00000004
        /*01a0*/ 	.word	0x00000000
        /*01a4*/ 	.short	0x0101
        /*01a6*/ 	.byte	0x3f
	.zero		1


	//   ....[15]....
        /*01a8*/ 	.word	0x000055d0
        /*01ac*/ 	.word	0x00000000
        /*01b0*/ 	.word	0x00036420
        /*01b4*/ 	.short	0x010a
        /*01b6*/ 	.byte	0x3f
	.zero		1


	//   ....[16]....
        /*01b8*/ 	.word	0x00005d10
        /*01bc*/ 	.word	0x00000000
        /*01c0*/ 	.word	0x00036438
        /*01c4*/ 	.short	0x010a
        /*01c6*/ 	.byte	0x3f
	.zero		1


	//   ....[17]....
        /*01c8*/ 	.word	0x00006060
        /*01cc*/ 	.word	0x00000000
        /*01d0*/ 	.word	0x00036428
        /*01d4*/ 	.short	0x010a
        /*01d6*/ 	.byte	0x3f
	.zero		1


	//   ....[18]....
        /*01d8*/ 	.word	0x000062f0
        /*01dc*/ 	.word	0x00000000
        /*01e0*/ 	.word	0x00036438
        /*01e4*/ 	.short	0x010a
        /*01e6*/ 	.byte	0x3f
	.zero		1


	//   ....[19]....
        /*01e8*/ 	.word	0x000065d0
        /*01ec*/ 	.word	0x00000000
        /*01f0*/ 	.word	0x00036420
        /*01f4*/ 	.short	0x010a
        /*01f6*/ 	.byte	0x3f
	.zero		1


	//   ....[20]....
        /*01f8*/ 	.word	0x000068c0
        /*01fc*/ 	.word	0x00000000
        /*0200*/ 	.word	0x00036438
        /*0204*/ 	.short	0x010a
        /*0206*/ 	.byte	0x3f
	.zero		1


	//   ....[21]....
        /*0208*/ 	.word	0x00006bb0
        /*020c*/ 	.word	0x00000000
        /*0210*/ 	.word	0x00036428
        /*0214*/ 	.short	0x010a
        /*0216*/ 	.byte	0x3f
	.zero		1


	//   ....[22]....
        /*0218*/ 	.word	0x00006e60
        /*021c*/ 	.word	0x00000000
        /*0220*/ 	.word	0x00036438
        /*0224*/ 	.short	0x010a
        /*0226*/ 	.byte	0x3f
	.zero		1


	//   ....[23]....
        /*0228*/ 	.word	0x000072b0
        /*022c*/ 	.word	0x00000007
        /*0230*/ 	.word	0x00000000
        /*0234*/ 	.short	0x010a
        /*0236*/ 	.byte	0x3f
	.zero		1


	//   ....[24]....
        /*0238*/ 	.word	0x00007330
        /*023c*/ 	.word	0x00000003
        /*0240*/ 	.word	0x00000000
        /*0244*/ 	.short	0x010a
        /*0246*/ 	.byte	0x3f
	.zero		1


	//   ....[25]....
        /*0248*/ 	.word	0x00007380
        /*024c*/ 	.word	0x00000009
        /*0250*/ 	.word	0x00036438
        /*0254*/ 	.short	0x010a
        /*0256*/ 	.byte	0x3f
	.zero		1


	//   ....[26]....
        /*0258*/ 	.word	0x00007450
        /*025c*/ 	.word	0x00000013
        /*0260*/ 	.word	0x00036400
        /*0264*/ 	.short	0x010a
        /*0266*/ 	.byte	0x3f
	.zero		1


	//   ....[27]....
        /*0268*/ 	.word	0x000074a0
        /*026c*/ 	.word	0x00000004
        /*0270*/ 	.word	0x00036410
        /*0274*/ 	.short	0x010a
        /*0276*/ 	.byte	0x3f
	.zero		1


	//   ....[28]....
        /*0278*/ 	.word	0x000074f0
        /*027c*/ 	.word	0x00000013
        /*0280*/ 	.word	0x00036430
        /*0284*/ 	.short	0x010a
        /*0286*/ 	.byte	0x3f
	.zero		1


	//   ....[29]....
        /*0288*/ 	.word	0x00007540
        /*028c*/ 	.word	0x00000000
        /*0290*/ 	.word	0x00036420
        /*0294*/ 	.short	0x010a
        /*0296*/ 	.byte	0x3f
	.zero		1


	//   ....[30]....
        /*0298*/ 	.word	0x00007590
        /*029c*/ 	.word	0x00000000
        /*02a0*/ 	.word	0x00036438
        /*02a4*/ 	.short	0x010a
        /*02a6*/ 	.byte	0x3f
	.zero		1


	//   ....[31]....
        /*02a8*/ 	.word	0x000075e0
        /*02ac*/ 	.word	0x00000000
        /*02b0*/ 	.word	0x00036428
        /*02b4*/ 	.short	0x010a
        /*02b6*/ 	.byte	0x3f
	.zero		1


	//   ....[32]....
        /*02b8*/ 	.word	0x00007630
        /*02bc*/ 	.word	0x00000000
        /*02c0*/ 	.word	0x00036438
        /*02c4*/ 	.short	0x010a
        /*02c6*/ 	.byte	0x3f
	.zero		1


	//   ....[33]....
        /*02c8*/ 	.word	0x00007690
        /*02cc*/ 	.word	0x00000000
        /*02d0*/ 	.word	0x00036420
        /*02d4*/ 	.short	0x010a
        /*02d6*/ 	.byte	0x3f
	.zero		1


	//   ....[34]....
        /*02d8*/ 	.word	0x000076e0
        /*02dc*/ 	.word	0x00000000
        /*02e0*/ 	.word	0x00036438
        /*02e4*/ 	.short	0x010a
        /*02e6*/ 	.byte	0x3f
	.zero		1


	//   ....[35]....
        /*02e8*/ 	.word	0x00007730
        /*02ec*/ 	.word	0x00000000
        /*02f0*/ 	.word	0x00036428
        /*02f4*/ 	.short	0x010a
        /*02f6*/ 	.byte	0x3f
	.zero		1


	//   ....[36]....
        /*02f8*/ 	.word	0x00007780
        /*02fc*/ 	.word	0x00000000
        /*0300*/ 	.word	0x00036438
        /*0304*/ 	.short	0x010a
        /*0306*/ 	.byte	0x3f
	.zero		1


	//   ....[37]....
        /*0308*/ 	.word	0x00007860
        /*030c*/ 	.word	0x00000007
        /*0310*/ 	.word	0x00000000
        /*0314*/ 	.short	0x010a
        /*0316*/ 	.byte	0x3f
	.zero		1


	//   ....[38]....
        /*0318*/ 	.word	0x000078b0
        /*031c*/ 	.word	0x00000003
        /*0320*/ 	.word	0x00000000
        /*0324*/ 	.short	0x010a
        /*0326*/ 	.byte	0x3f
	.zero		1


	//----- nvinfo : EIATTR_NUM_MBARRIERS
	.align		4
.L_1012:
        /*0328*/ 	.byte	0x03, 0x38
        /*032a*/ 	.short	0x0007


	//----- nvinfo : EIATTR_EXIT_INSTR_OFFSETS
	.align		4
        /*032c*/ 	.byte	0x04, 0x1c
        /*032e*/ 	.short	(.L_1014 - .L_1013)


	//   ....[0]....
.L_1013:
        /*0330*/ 	.word	0x00000660


	//   ....[1]....
        /*0334*/ 	.word	0x00004310


	//   ....[2]....
        /*0338*/ 	.word	0x000043a0


	//   ....[3]....
        /*033c*/ 	.word	0x000043d0


	//   ....[4]....
        /*0340*/ 	.word	0x000044d0


	//   ....[5]....
        /*0344*/ 	.word	0x00004e10


	//   ....[6]....
        /*0348*/ 	.word	0x00005260


	//   ....[7]....
        /*034c*/ 	.word	0x000073d0


	//----- nvinfo : EIATTR_MAX_THREADS
	.align		4
.L_1014:
        /*0350*/ 	.byte	0x04, 0x05
        /*0352*/ 	.short	(.L_1016 - .L_1015)
.L_1015:
        /*0354*/ 	.word	0x00000200
        /*0358*/ 	.word	0x00000001
        /*035c*/ 	.word	0x00000001


	//----- nvinfo : EIATTR_CRS_STACK_SIZE
	.align		4
.L_1016:
        /*0360*/ 	.byte	0x04, 0x1e
        /*0362*/ 	.short	(.L_1018 - .L_1017)
.L_1017:
        /*0364*/ 	.word	0x00000000


	//----- nvinfo : EIATTR_CBANK_PARAM_SIZE
	.align		4
.L_1018:
        /*0368*/ 	.byte	0x03, 0x19
        /*036a*/ 	.short	0x0970


	//----- nvinfo : EIATTR_PARAM_CBANK
	.align		4
        /*036c*/ 	.byte	0x04, 0x0a
        /*036e*/ 	.short	(.L_1020 - .L_1019)
	.align		4
.L_1019:
        /*0370*/ 	.word	index@(.nv.constant0._ZN7cutlass13device_kernelIN5flash11enable_sm90INS1_16FlashAttnBwdSm90INS1_25CollectiveMainloopBwdSm90ILi2ELi1ELi1EN4cute5tupleIJNS5_1CILi1EEES8_S8_EEENS6_IJNS7_ILi64EEENS7_ILi96EEENS7_ILi192EEEEEENS_10bfloat16_tEfNS_4arch4Sm90ELb0ELb0ELb0ELb0ELb0ELb0ELb1ELb0ELi3ELi1ELi1ELi1ELb0EEENS1_21CollectiveEpilogueBwdISD_SE_SG_Li384ELb0ELb1ELi3EEENS1_19SingleTileSchedulerILb0ELb0ELb0ELi96EEEEEEEEEvNT_6ParamsE)
        /*0374*/ 	.short	0x0210
        /*0376*/ 	.short	0x0970


	//----- nvinfo : EIATTR_SW_WAR
	.align		4
.L_1020:
        /*0378*/ 	.byte	0x04, 0x36
        /*037a*/ 	.short	(.L_1022 - .L_1021)
.L_1021:
        /*037c*/ 	.word	0x00000008
.L_1022:


//--------------------- .nv.info._ZN7cutlass13device_kernelIN5flash11enable_sm90INS1_16FlashAttnBwdSm90INS1_25CollectiveMainloopBwdSm90ILi2ELi1ELi1EN4cute5tupleIJNS5_1CILi1EEES8_S8_EEENS6_IJNS7_ILi64EEENS7_ILi96EEENS7_ILi192EEEEEENS_10bfloat16_tEfNS_4arch4Sm90ELb0ELb0ELb0ELb0ELb1ELb0ELb1ELb0ELi3ELi1ELi1ELi1ELb0EEENS1_21CollectiveEpilogueBwdISD_SE_SG_Li384ELb0ELb1ELi3EEENS1_19SingleTileSchedulerILb0ELb0ELb0ELi96EEEEEEEEEvNT_6ParamsE --------------------------
	.section	.nv.info._ZN7cutlass13device_kernelIN5flash11enable_sm90INS1_16FlashAttnBwdSm90INS1_25CollectiveMainloopBwdSm90ILi2ELi1ELi1EN4cute5tupleIJNS5_1CILi1EEES8_S8_EEENS6_IJNS7_ILi64EEENS7_ILi96EEENS7_ILi192EEEEEENS_10bfloat16_tEfNS_4arch4Sm90ELb0ELb0ELb0ELb0ELb1ELb0ELb1ELb0ELi3ELi1ELi1ELi1ELb0EEENS1_21CollectiveEpilogueBwdISD_SE_SG_Li384ELb0ELb1ELi3EEENS1_19SingleTileSchedulerILb0ELb0ELb0ELi96EEEEEEEEEvNT_6ParamsE,"",@"SHT_CUDA_INFO"
	.sectionflags	@""
	.align	4


	//----- nvinfo : EIATTR_CUDA_API_VERSION
	.align		4
        /*0000*/ 	.byte	0x04, 0x37
        /*0002*/ 	.short	(.L_1024 - .L_1023)
.L_1023:
        /*0004*/ 	.word	0x00000082


	//----- nvinfo : EIATTR_KPARAM_INFO
	.align		4
.L_1024:
        /*0008*/ 	.byte	0x04, 0x17
        /*000a*/ 	.short	(.L_1026 - .L_1025)
.L_1025:
        /*000c*/ 	.word	0x00000000
        /*0010*/ 	.short	0x0000
        /*0012*/ 	.short	0x0070
        /*0014*/ 	.byte	0x00, 0xf0, 0x01, 0x24


	//----- nvinfo : EIATTR_SPARSE_MMA_MASK
	.align		4
.L_1026:
        /*0018*/ 	.byte	0x03, 0x50
        /*001a*/ 	.short	0x0000


	//----- nvinfo : EIATTR_MAXREG_COUNT
	.align		4
        /*001c*/ 	.byte	0x03, 0x1b
        /*001e*/ 	.short	0x0080


	//----- nvinfo : EIATTR_NUM_BARRIERS
	.align		4
        /*0020*/ 	.byte	0x02, 0x4c
        /*0022*/ 	.byte	0x10
	.zero		1


	//----- nvinfo : EIATTR_EXTERNS
	.align		4
        /*0024*/ 	.byte	0x04, 0x0f
        /*0026*/ 	.short	(.L_1028 - .L_1027)


	//   ....[0]....
	.align		4
.L_1027:
        /*0028*/ 	.word	index@(__assertfail)


	//----- nvinfo : EIATTR_MERCURY_ISA_VERSION
	.align		4
.L_1028:
        /*002c*/ 	.byte	0x03, 0x5f
        /*002e*/ 	.short	0x0101


	//----- nvinfo : EIATTR_INT_WARP_WIDE_INSTR_OFFSETS
	.align		4
        /*0030*/ 	.byte	0x04, 0x31
        /*0032*/ 	.short	(.L_1030 - .L_1029)


	//   ....[0]....
.L_1029:
        /*0034*/ 	.word	0x000001d0


	//   ....[1]....
        /*0038*/ 	.word	0x00000290


	//   ....[2]....
        /*003c*/ 	.word	0x00004cb0


	//   ....[3]....
        /*0040*/ 	.word	0x000052a0


	//   ....[4]....
        /*0044*/ 	.word	0x00005a10


	//----- nvinfo : EIATTR_COOP_GROUP_MASK_REGIDS
	.align		4
.L_1030:
        /*0048*/ 	.byte	0x04, 0x29
        /*004a*/ 	.short	(.L_1032 - .L_1031)


	//   ....[0]....
.L_1031:
        /*004c*/ 	.word	0xffffffff


	//   ....[1]....
        /*0050*/ 	.word	0xffffffff


	//   ....[2]....
        /*0054*/ 	.word	0xffffffff


	//   ....[3]....
        /*0058*/ 	.word	0xffffffff


	//   ....[4]....
        /*005c*/ 	.word	0xffffffff


	//   ....[5]....
        /*0060*/ 	.word	0xffffffff


	//   ....[6]....
        /*0064*/ 	.word	0xffffffff


	//   ....[7]....
        /*0068*/ 	.word	0xffffffff


	//   ....[8]....
        /*006c*/ 	.word	0xffffffff


	//   ....[9]....
        /*0070*/ 	.word	0xffffffff


	//   ....[10]....
        /*0074*/ 	.word	0xffffffff


	//   ....[11]....
        /*0078*/ 	.word	0xffffffff


	//   ....[12]....
        /*007c*/ 	.word	0xffffffff


	//   ....[13]....
        /*0080*/ 	.word	0xffffffff


	//   ....[14]....
        /*0084*/ 	.word	0x0500000f


	//   ....[15]....
        /*0088*/ 	.word	0x0500000f


	//   ....[16]....
        /*008c*/ 	.word	0x0500000f


	//   ....[17]....
        /*0090*/ 	.word	0x0500000f


	//----- nvinfo : EIATTR_COOP_GROUP_INSTR_OFFSETS
	.align		4
.L_1032:
        /*0094*/ 	.byte	0x04, 0x28
        /*0096*/ 	.short	(.L_1034 - .L_1033)


	//   ....[0]....
.L_1033:
        /*0098*/ 	.word	0x00000050


	//   ....[1]....
        /*009c*/ 	.word	0x000001e0


	//   ....[2]....
        /*00a0*/ 	.word	0x00000270


	//   ....[3]....
        /*00a4*/ 	.word	0x000003f0


	//   ....[4]....
        /*00a8*/ 	.word	0x00000600


	//   ....[5]....
        /*00ac*/ 	.word	0x00000b70


	//   ....[6]....
        /*00b0*/ 	.word	0x00003d00


	//   ....[7]....
        /*00b4*/ 	.word	0x00004360


	//   ....[8]....
        /*00b8*/ 	.word	0x000047f0


	//   ....[9]....
        /*00bc*/ 	.word	0x00004be0


	//   ....[10]....
        /*00c0*/ 	.word	0x00004e20


	//   ....[11]....
        /*00c4*/ 	.word	0x000051d0


	//   ....[12]....
        /*00c8*/ 	.word	0x00005480


	//   ....[13]....
        /*00cc*/ 	.word	0x00005940


	//   ....[14]....
        /*00d0*/ 	.word	0x00007c30


	//   ....[15]....
        /*00d4*/ 	.word	0x00007d80


	//   ....[16]....
        /*00d8*/ 	.word	0x00007df0


	//   ....[17]....
        /*00dc*/ 	.word	0x00007e60


	//----- nvinfo : EIATTR_REG_RECONFIG
	.align		4
.L_1034:
        /*00e0*/ 	.byte	0x01, 0x54
	.zero		2


	//----- nvinfo : EIATTR_SYSCALL_OFFSETS
	.align		4
        /*00e4*/ 	.byte	0x04, 0x46
        /*00e6*/ 	.short	(.L_1036 - .L_1035)


	//   ....[0]....
.L_1035:
        /*00e8*/ 	.word	0x000007d0


	//   ....[1]....
        /*00ec*/ 	.word	0x000008c0


	//   ....[2]....
        /*00f0*/ 	.word	0x00000a00


	//   ....[3]....
        /*00f4*/ 	.word	0x00000af0


	//   ....[4]....
        /*00f8*/ 	.word	0x00003720


	//   ....[5]....
        /*00fc*/ 	.word	0x00003860


	//   ....[6]....
        /*0100*/ 	.word	0x00003980


	//   ....[7]....
        /*0104*/ 	.word	0x00003aa0


	//----- nvinfo : EIATTR_MBARRIER_INSTR_OFFSETS
	.align		4
.L_1036:
        /*0108*/ 	.byte	0x04, 0x39
        /*010a*/ 	.short	(.L_1038 - .L_1037)


	//   ....[0]....
.L_1037:
        /*010c*/ 	.word	0x000002b0
        /*0110*/ 	.word	0x000000ff
        /*0114*/ 	.word	0x00036400
        /*0118*/ 	.short	0x0100
        /*011a*/ 	.byte	0x06
	.zero		1


	//   ....[1]....
        /*011c*/ 	.word	0x000003a0
        /*0120*/ 	.word	0x000000ff
        /*0124*/ 	.word	0x00036410
        /*0128*/ 	.short	0x0100
        /*012a*/ 	.byte	0x08
	.zero		1


	//   ....[2]....
        /*012c*/ 	.word	0x000003b0
        /*0130*/ 	.word	0x000000ff
        /*0134*/ 	.word	0x00036420
        /*0138*/ 	.short	0x0100
        /*013a*/ 	.byte	0x08
	.zero		1


	//   ....[3]....
        /*013c*/ 	.word	0x000003c0
        /*0140*/ 	.word	0x000000ff
        /*0144*/ 	.word	0x00036418
        /*0148*/ 	.short	0x0100
        /*014a*/ 	.byte	0x08
	.zero		1


	//   ....[4]....
        /*014c*/ 	.word	0x000003d0
        /*0150*/ 	.word	0x000000ff
        /*0154*/ 	.word	0x00036428
        /*0158*/ 	.short	0x0100
        /*015a*/ 	.byte	0x08
	.zero		1


	//   ....[5]....
        /*015c*/ 	.word	0x00000500
        /*0160*/ 	.word	0x000000ff
        /*0164*/ 	.word	0x00036430
        /*0168*/ 	.short	0x0100
        /*016a*/ 	.byte	0x08
	.zero		1


	//   ....[6]....
        /*016c*/ 	.word	0x00000510
        /*0170*/ 	.word	0x000000ff
        /*0174*/ 	.word	0x00036438
        /*0178*/ 	.short	0x0100
        /*017a*/ 	.byte	0x08
	.zero		1


	//   ....[7]....
        /*017c*/ 	.word	0x00000bb0
        /*0180*/ 	.word	0x000000ff
        /*0184*/ 	.word	0x00036400
        /*0188*/ 	.short	0x010a
        /*018a*/ 	.byte	0x25
	.zero		1


	//   ....[8]....
        /*018c*/ 	.word	0x00000d40
        /*0190*/ 	.word	0x000000ff
        /*0194*/ 	.word	0x00036400
        /*0198*/ 	.short	0x010a
        /*019a*/ 	.byte	0x25
	.zero		1


	//   ....[9]....
        /*019c*/ 	.word	0x00001430
        /*01a0*/ 	.word	0x00000004
        /*01a4*/ 	.word	0x00036410
        /*01a8*/ 	.short	0x010a
        /*01aa*/ 	.byte	0x3f
	.zero		1


	//   ....[10]....
        /*01ac*/ 	.word	0x00001470
        /*01b0*/ 	.word	0x00000004
        /*01b4*/ 	.word	0x00036410
        /*01b8*/ 	.short	0x010a
        /*01ba*/ 	.byte	0x3f
	.zero		1


	//   ....[11]....
        /*01bc*/ 	.word	0x00001b10
        /*01c0*/ 	.word	0x000000ff
        /*01c4*/ 	.word	0x00036430
        /*01c8*/ 	.short	0x010a
        /*01ca*/ 	.byte	0x25
	.zero		1


	//   ....[12]....
        /*01cc*/ 	.word	0x00001b50
        /*01d0*/ 	.word	0x000000ff
        /*01d4*/ 	.word	0x00036430
        /*01d8*/ 	.short	0x010a
        /*01da*/ 	.byte	0x25
	.zero		1


	//   ....[13]....
        /*01dc*/ 	.word	0x00002f20
        /*01e0*/ 	.word	0x000000ff
        /*01e4*/ 	.word	0x00000000
        /*01e8*/ 	.short	0x0101
        /*01ea*/ 	.byte	0x04
	.zero		1


	//   ....[14]....
        /*01ec*/ 	.word	0x000032b0
        /*01f0*/ 	.word	0x00000004
        /*01f4*/ 	.word	0x00000000
        /*01f8*/ 	.short	0x0101
        /*01fa*/ 	.byte	0x3f
	.zero		1


	//   ....[15]....
        /*01fc*/ 	.word	0x00005de0
        /*0200*/ 	.word	0x00000000
        /*0204*/ 	.word	0x00036420
        /*0208*/ 	.short	0x010a
        /*020a*/ 	.byte	0x3f
	.zero		1


	//   ....[16]....
        /*020c*/ 	.word	0x00006520
        /*0210*/ 	.word	0x00000000
        /*0214*/ 	.word	0x00036438
        /*0218*/ 	.short	0x010a
        /*021a*/ 	.byte	0x3f
	.zero		1


	//   ....[17]....
        /*021c*/ 	.word	0x00006870
        /*0220*/ 	.word	0x00000000
        /*0224*/ 	.word	0x00036428
        /*0228*/ 	.short	0x010a
        /*022a*/ 	.byte	0x3f
	.zero		1


	//   ....[18]....
        /*022c*/ 	.word	0x00006b00
        /*0230*/ 	.word	0x00000000
        /*0234*/ 	.word	0x00036438
        /*0238*/ 	.short	0x010a
        /*023a*/ 	.byte	0x3f
	.zero		1


	//   ....[19]....
        /*023c*/ 	.word	0x00006de0
        /*0240*/ 	.word	0x00000000
        /*0244*/ 	.word	0x00036420
        /*0248*/ 	.short	0x010a
        /*024a*/ 	.byte	0x3f
	.zero		1


	//   ....[20]....
        /*024c*/ 	.word	0x000070d0
        /*0250*/ 	.word	0x00000000
        /*0254*/ 	.word	0x00036438
        /*0258*/ 	.short	0x010a
        /*025a*/ 	.byte	0x3f
	.zero		1


	//   ....[21]....
        /*025c*/ 	.word	0x000073c0
        /*0260*/ 	.word	0x00000000
        /*0264*/ 	.word	0x00036428
        /*0268*/ 	.short	0x010a
        /*026a*/ 	.byte	0x3f
	.zero		1


	//   ....[22]....
        /*026c*/ 	.word	0x00007670
        /*0270*/ 	.word	0x00000000
        /*0274*/ 	.word	0x00036438
        /*0278*/ 	.short	0x010a
        /*027a*/ 	.byte	0x3f
	.zero		1


	//   ....[23]....
        /*027c*/ 	.word	0x00007ac0
        /*0280*/ 	.word	0x00000007
        /*0284*/ 	.word	0x00000000
        /*0288*/ 	.short	0x010a
        /*028a*/ 	.byte	0x3f
	.zero		1


	//   ....[24]....
        /*028c*/ 	.word	0x00007b40
        /*0290*/ 	.word	0x00000003
        /*0294*/ 	.word	0x00000000
        /*0298*/ 	.short	0x010a
        /*029a*/ 	.byte	0x3f
	.zero		1


	//   ....[25]....
        /*029c*/ 	.word	0x00007b90
        /*02a0*/ 	.word	0x00000009
        /*02a4*/ 	.word	0x00036438
        /*02a8*/ 	.short	0x010a
        /*02aa*/ 	.byte	0x3f
	.zero		1


	//   ....[26]....
        /*02ac*/ 	.word	0x00007c60
        /*02b0*/ 	.word	0x00000013
        /*02b4*/ 	.word	0x00036400
        /*02b8*/ 	.short	0x010a
        /*02ba*/ 	.byte	0x3f
	.zero		1


	//   ....[27]....
        /*02bc*/ 	.word	0x00007cb0
        /*02c0*/ 	.word	0x00000004
        /*02c4*/ 	.word	0x00036410
        /*02c8*/ 	.short	0x010a
        /*02ca*/ 	.byte	0x3f
	.zero		1


	//   ....[28]....
        /*02cc*/ 	.word	0x00007d00
        /*02d0*/ 	.word	0x00000013
        /*02d4*/ 	.word	0x00036430
        /*02d8*/ 	.short	0x010a
        /*02da*/ 	.byte	0x3f
	.zero		1


	//   ....[29]....
        /*02dc*/ 	.word	0x00007ea0
        /*02e0*/ 	.word	0x00000000
        /*02e4*/ 	.word	0x00036420
        /*02e8*/ 	.short	0x010a
        /*02ea*/ 	.byte	0x3f
	.zero		1


	//   ....[30]....
        /*02ec*/ 	.word	0x00007ef0
        /*02f0*/ 	.word	0x00000000
        /*02f4*/ 	.word	0x00036438
        /*02f8*/ 	.short	0x010a
        /*02fa*/ 	.byte	0x3f
	.zero		1


	//   ....[31]....
        /*02fc*/ 	.word	0x00007f40
        /*0300*/ 	.word	0x00000000
        /*0304*/ 	.word	0x00036428
        /*0308*/ 	.short	0x010a
        /*030a*/ 	.byte	0x3f
	.zero		1


	//   ....[32]....
        /*030c*/ 	.word	0x00007f90
        /*0310*/ 	.word	0x00000000
        /*0314*/ 	.word	0x00036438
        /*0318*/ 	.short	0x010a
        /*031a*/ 	.byte	0x3f
	.zero		1


	//   ....[33]....
        /*031c*/ 	.word	0x00007ff0
        /*0320*/ 	.word	0x00000000
        /*0324*/ 	.word	0x00036420
        /*0328*/ 	.short	0x010a
        /*032a*/ 	.byte	0x3f
	.zero		1


	//   ....[34]....
        /*032c*/ 	.word	0x00008040
        /*0330*/ 	.word	0x00000000
        /*0334*/ 	.word	0x00036438
        /*0338*/ 	.short	0x010a
        /*033a*/ 	.byte	0x3f
	.zero		1


	//   ....[35]....
        /*033c*/ 	.word	0x00008090
        /*0340*/ 	.word	0x00000000
        /*0344*/ 	.word	0x00036428
        /*0348*/ 	.short	0x010a
        /*034a*/ 	.byte	0x3f
	.zero		1


	//   ....[36]....
        /*034c*/ 	.word	0x000080e0
        /*0350*/ 	.word	0x00000000
        /*0354*/ 	.word	0x00036438
        /*0358*/ 	.short	0x010a
        /*035a*/ 	.byte	0x3f
	.zero		1


	//   ....[37]....
        /*035c*/ 	.word	0x000081c0
        /*0360*/ 	.word	0x00000007
        /*0364*/ 	.word	0x00000000
        /*0368*/ 	.short	0x010a
        /*036a*/ 	.byte	0x3f
	.zero		1


	//   ....[38]....
        /*036c*/ 	.word	0x00008210
        /*0370*/ 	.word	0x00000003
        /*0374*/ 	.word	0x00000000
        /*0378*/ 	.short	0x010a
        /*037a*/ 	.byte	0x3f
	.zero		1


	//----- nvinfo : EIATTR_NUM_MBARRIERS
	.align		4
.L_1038:
        /*037c*/ 	.byte	0x03, 0x38
        /*037e*/ 	.short	0x0007


	//----- nvinfo : EIATTR_EXIT_INSTR_OFFSETS
	.align		4
        /*0380*/ 	.byte	0x04, 0x1c
        /*0382*/ 	.short	(.L_1040 - .L_1039)


	//   ....[0]....
.L_1039:
        /*0384*/ 	.word	0x00000660


	//   ....[1]....
        /*0388*/ 	.word	0x00004310


	//   ....[2]....
        /*038c*/ 	.word	0x000043a0


	//   ....[3]....
        /*0390*/ 	.word	0x000043d0


	//   ....[4]....
        /*0394*/ 	.word	0x00004510


	//   ....[5]....
        /*0398*/ 	.word	0x00005340


	//   ....[6]....
        /*039c*/ 	.word	0x00005a70


	//   ....[7]....
        /*03a0*/ 	.word	0x00007be0


	//----- nvinfo : EIATTR_MAX_THREADS
	.align		4
.L_1040:
        /*03a4*/ 	.byte	0x04, 0x05
        /*03a6*/ 	.short	(.L_1042 - .L_1041)
.L_1041:
        /*03a8*/ 	.word	0x00000200
        /*03ac*/ 	.word	0x00000001
        /*03b0*/ 	.word	0x00000001


	//----- nvinfo : EIATTR_CRS_STACK_SIZE
	.align		4
.L_1042:
        /*03b4*/ 	.byte	0x04, 0x1e
        /*03b6*/ 	.short	(.L_1044 - .L_1043)
.L_1043:
        /*03b8*/ 	.word	0x00000000


	//----- nvinfo : EIATTR_CBANK_PARAM_SIZE
	.align		4
.L_1044:
        /*03bc*/ 	.byte	0x03, 0x19
        /*03be*/ 	.short	0x0970


	//----- nvinfo : EIATTR_PARAM_CBANK
	.align		4
        /*03c0*/ 	.byte	0x04, 0x0a
        /*03c2*/ 	.short	(.L_1046 - .L_1045)
	.align		4
.L_1045:
        /*03c4*/ 	.word	index@(.nv.constant0._ZN7cutlass13device_kernelIN5flash11enable_sm90INS1_16FlashAttnBwdSm90INS1_25CollectiveMainloopBwdSm90ILi2ELi1ELi1EN4cute5tupleIJNS5_1CILi1EEES8_S8_EEENS6_IJNS7_ILi64EEENS7_ILi96EEENS7_ILi192EEEEEENS_10bfloat16_tEfNS_4arch4Sm90ELb0ELb0ELb0ELb0ELb1ELb0ELb1ELb0ELi3ELi1ELi1ELi1ELb0EEENS1_21CollectiveEpilogueBwdISD_SE_SG_Li384ELb0ELb1ELi3EEENS1_19SingleTileSchedulerILb0ELb0ELb0ELi96EEEEEEEEEvNT_6ParamsE)
        /*03c8*/ 	.short	0x0210
        /*03ca*/ 	.short	0x0970


	//----- nvinfo : EIATTR_SW_WAR
	.align		4
.L_1046:
        /*03cc*/ 	.byte	0x04, 0x36
        /*03ce*/ 	.short	(.L_1048 - .L_1047)
.L_1047:
        /*03d0*/ 	.word	0x00000008
.L_1048:


//--------------------- .nv.info._ZN7cutlass13device_kernelIN5flash11enable_sm90INS1_16FlashAttnBwdSm90INS1_25CollectiveMainloopBwdSm90ILi2ELi1ELi1EN4cute5tupleIJNS5_1CILi1EEES8_S8_EEENS6_IJNS7_ILi64EEENS7_ILi96EEENS7_ILi192EEEEEENS_10bfloat16_tEfNS_4arch4Sm90ELb0ELb0ELb0ELb0ELb0ELb0ELb1ELb0ELi3ELi1ELi1ELi1ELb0EEENS1_24CollectiveEpilogueBwdGQAISD_fSG_Li384ELb0ELb0EEENS1_19SingleTileSchedulerILb0ELb0ELb0ELi96EEEEEEEEEvNT_6ParamsE --------------------------
	.section	.nv.info._ZN7cutlass13device_kernelIN5flash11enable_sm90INS1_16FlashAttnBwdSm90INS1_25CollectiveMainloopBwdSm90ILi2ELi1ELi1EN4cute5tupleIJNS5_1CILi1EEES8_S8_EEENS6_IJNS7_ILi64EEENS7_ILi96EEENS7_ILi192EEEEEENS_10bfloat16_tEfNS_4arch4Sm90ELb0ELb0ELb0ELb0ELb0ELb0ELb1ELb0ELi3ELi1ELi1ELi1ELb0EEENS1_24CollectiveEpilogueBwdGQAISD_fSG_Li384ELb0ELb0EEENS1_19SingleTileSchedulerILb0ELb0ELb0ELi96EEEEEEEEEvNT_6ParamsE,"",@"SHT_CUDA_INFO"
	.sectionflags	@""
	.align	4


	//----- nvinfo : EIATTR_CUDA_API_VERSION
	.align		4
        /*0000*/ 	.byte	0x04, 0x37
        /*0002*/ 	.short	(.L_1050 - .L_1049)
.L_1049:
        /*0004*/ 	.word	0x00000082


	//----- nvinfo : EIATTR_KPARAM_INFO
	.align		4
.L_1050:
        /*0008*/ 	.byte	0x04, 0x17
        /*000a*/ 	.short	(.L_1052 - .L_1051)
.L_1051:
        /*000c*/ 	.word	0x00000000
        /*0010*/ 	.short	0x0000
        /*0012*/ 	.short	0x0070
        /*0014*/ 	.byte	0x00, 0xf0, 0x01, 0x1a


	//----- nvinfo : EIATTR_SPARSE_MMA_MASK
	.align		4
.L_1052:
        /*0018*/ 	.byte	0x03, 0x50
        /*001a*/ 	.short	0x0000


	//----- nvinfo : EIATTR_MAXREG_COUNT
	.align		4
        /*001c*/ 	.byte	0x03, 0x1b
        /*001e*/ 	.short	0x0080


	//----- nvinfo : EIATTR_NUM_BARRIERS
	.align		4
        /*0020*/ 	.byte	0x02, 0x4c
        /*0022*/ 	.byte	0x10
	.zero		1


	//----- nvinfo : EIATTR_EXTERNS
	.align		4
        /*0024*/ 	.byte	0x04, 0x0f
        /*0026*/ 	.short	(.L_1054 - .L_1053)


	//   ....[0]....
	.align		4
.L_1053:
        /*0028*/ 	.word	index@(__assertfail)


	//----- nvinfo : EIATTR_MERCURY_ISA_VERSION
	.align		4
.L_1054:
        /*002c*/ 	.byte	0x03, 0x5f
        /*002e*/ 	.short	0x0101


	//----- nvinfo : EIATTR_INT_WARP_WIDE_INSTR_OFFSETS
	.align		4
        /*0030*/ 	.byte	0x04, 0x31
        /*0032*/ 	.short	(.L_1056 - .L_1055)


	//   ....[0]....
.L_1055:
        /*0034*/ 	.word	0x00000170


	//   ....[1]....
        /*0038*/ 	.word	0x00000230


	//----- nvinfo : EIATTR_COOP_GROUP_MASK_REGIDS
	.align		4
.L_1056:
        /*003c*/ 	.byte	0x04, 0x29
        /*003e*/ 	.short	(.L_1058 - .L_1057)


	//   ....[0]....
.L_1057:
        /*0040*/ 	.word	0xffffffff


	//   ....[1]....
        /*0044*/ 	.word	0xffffffff


	//   ....[2]....
        /*0048*/ 	.word	0xffffffff


	//   ....[3]....
        /*004c*/ 	.word	0xffffffff


	//   ....[4]....
        /*0050*/ 	.word	0xffffffff


	//   ....[5]....
        /*0054*/ 	.word	0xffffffff


	//   ....[6]....
        /*0058*/ 	.word	0xffffffff


	//   ....[7]....
        /*005c*/ 	.word	0x0500000f


	//----- nvinfo : EIATTR_COOP_GROUP_INSTR_OFFSETS
	.align		4
.L_1058:
        /*0060*/ 	.byte	0x04, 0x28
        /*0062*/ 	.short	(.L_1060 - .L_1059)


	//   ....[0]....
.L_1059:
        /*0064*/ 	.word	0x00000050


	//   ....[1]....
        /*0068*/ 	.word	0x00000180


	//   ....[2]....
        /*006c*/ 	.word	0x00000210


	//   ....[3]....
        /*0070*/ 	.word	0x00000390


	//   ....[4]....
        /*0074*/ 	.word	0x000005a0


	//   ....[5]....
        /*0078*/ 	.word	0x00000b00


	//   ....[6]....
        /*007c*/ 	.word	0x00003ff0


	//   ....[7]....
        /*0080*/ 	.word	0x000070b0


	//----- nvinfo : EIATTR_REG_RECONFIG
	.align		4
.L_1060:
        /*0084*/ 	.byte	0x01, 0x54
	.zero		2


	//----- nvinfo : EIATTR_SYSCALL_OFFSETS
	.align		4
        /*0088*/ 	.byte	0x04, 0x46
        /*008a*/ 	.short	(.L_1062 - .L_1061)


	//   ....[0]....
.L_1061:
        /*008c*/ 	.word	0x00000760


	//   ....[1]....
        /*0090*/ 	.word	0x00000850


	//   ....[2]....
        /*0094*/ 	.word	0x00000990


	//   ....[3]....
        /*0098*/ 	.word	0x00000a80


	//----- nvinfo : EIATTR_MBARRIER_INSTR_OFFSETS
	.align		4
.L_1062:
        /*009c*/ 	.byte	0x04, 0x39
        /*009e*/ 	.short	(.L_1064 - .L_1063)


	//   ....[0]....
.L_1063:
        /*00a0*/ 	.word	0x00000250
        /*00a4*/ 	.word	0x000000ff
        /*00a8*/ 	.word	0x00036400
        /*00ac*/ 	.short	0x0100
        /*00ae*/ 	.byte	0x06
	.zero		1


	//   ....[1]....
        /*00b0*/ 	.word	0x00000340
        /*00b4*/ 	.word	0x000000ff
        /*00b8*/ 	.word	0x00036410
        /*00bc*/ 	.short	0x0100
        /*00be*/ 	.byte	0x08
	.zero		1


	//   ....[2]....
        /*00c0*/ 	.word	0x00000350
        /*00c4*/ 	.word	0x000000ff
        /*00c8*/ 	.word	0x00036420
        /*00cc*/ 	.short	0x0100
        /*00ce*/ 	.byte	0x08
	.zero		1


	//   ....[3]....
        /*00d0*/ 	.word	0x00000360
        /*00d4*/ 	.word	0x000000ff
        /*00d8*/ 	.word	0x00036418
        /*00dc*/ 	.short	0x0100
        /*00de*/ 	.byte	0x08
	.zero		1


	//   ....[4]....
        /*00e0*/ 	.word	0x00000370
        /*00e4*/ 	.word	0x000000ff
        /*00e8*/ 	.word	0x00036428
        /*00ec*/ 	.short	0x0100
        /*00ee*/ 	.byte	0x08
	.zero		1


	//   ....[5]....
        /*00f0*/ 	.word	0x000004a0
        /*00f4*/ 	.word	0x000000ff
        /*00f8*/ 	.word	0x00036430
        /*00fc*/ 	.short	0x0100
        /*00fe*/ 	.byte	0x08
	.zero		1


	//   ....[6]....
        /*0100*/ 	.word	0x000004b0
        /*0104*/ 	.word	0x000000ff
        /*0108*/ 	.word	0x00036438
        /*010c*/ 	.short	0x0100
        /*010e*/ 	.byte	0x08
	.zero		1


	//   ....[7]....
        /*0110*/ 	.word	0x00000b40
        /*0114*/ 	.word	0x000000ff
        /*0118*/ 	.word	0x00036400
        /*011c*/ 	.short	0x010a
        /*011e*/ 	.byte	0x24
	.zero		1


	//   ....[8]....
        /*0120*/ 	.word	0x00000c20
        /*0124*/ 	.word	0x000000ff
        /*0128*/ 	.word	0x00036400
        /*012c*/ 	.short	0x010a
        /*012e*/ 	.byte	0x24
	.zero		1


	//   ....[9]....
        /*0130*/ 	.word	0x00001650
        /*0134*/ 	.word	0x00000003
        /*0138*/ 	.word	0x00036410
        /*013c*/ 	.short	0x010a
        /*013e*/ 	.byte	0x3f
	.zero		1


	//   ....[10]....
        /*0140*/ 	.word	0x00001690
        /*0144*/ 	.word	0x00000003
        /*0148*/ 	.word	0x00036410
        /*014c*/ 	.short	0x010a
        /*014e*/ 	.byte	0x3f
	.zero		1


	//   ....[11]....
        /*0150*/ 	.word	0x00001d30
        /*0154*/ 	.word	0x000000ff
        /*0158*/ 	.word	0x00036430
        /*015c*/ 	.short	0x010a
        /*015e*/ 	.byte	0x24
	.zero		1


	//   ....[12]....
        /*0160*/ 	.word	0x00001d70
        /*0164*/ 	.word	0x000000ff
        /*0168*/ 	.word	0x00036430
        /*016c*/ 	.short	0x010a
        /*016e*/ 	.byte	0x24
	.zero		1


	//   ....[13]....
        /*0170*/ 	.word	0x00003140
        /*0174*/ 	.word	0x000000ff
        /*0178*/ 	.word	0x00000000
        /*017c*/ 	.short	0x0101
        /*017e*/ 	.byte	0x04
	.zero		1


	//   ....[14]....
        /*0180*/ 	.word	0x000034d0
        /*0184*/ 	.word	0x00000003
        /*0188*/ 	.word	0x00000000
        /*018c*/ 	.short	0x0101
        /*018e*/ 	.byte	0x3f
	.zero		1


	//   ....[15]....
        /*0190*/ 	.word	0x00005260
        /*0194*/ 	.word	0x00000000
        /*0198*/ 	.word	0x00036420
        /*019c*/ 	.short	0x010a
        /*019e*/ 	.byte	0x3f
	.zero		1


	//   ....[16]....
        /*01a0*/ 	.word	0x000059a0
        /*01a4*/ 	.word	0x00000000
        /*01a8*/ 	.word	0x00036438
        /*01ac*/ 	.short	0x010a
        /*01ae*/ 	.byte	0x3f
	.zero		1


	//   ....[17]....
        /*01b0*/ 	.word	0x00005cf0
        /*01b4*/ 	.word	0x00000000
        /*01b8*/ 	.word	0x00036428
        /*01bc*/ 	.short	0x010a
        /*01be*/ 	.byte	0x3f
	.zero		1


	//   ....[18]....
        /*01c0*/ 	.word	0x00005f80
        /*01c4*/ 	.word	0x00000000
        /*01c8*/ 	.word	0x00036438
        /*01cc*/ 	.short	0x010a
        /*01ce*/ 	.byte	0x3f
	.zero		1


	//   ....[19]....
        /*01d0*/ 	.word	0x00006260
        /*01d4*/ 	.word	0x00000000
        /*01d8*/ 	.word	0x00036420
        /*01dc*/ 	.short	0x010a
        /*01de*/ 	.byte	0x3f
	.zero		1


	//   ....[20]....
        /*01e0*/ 	.word	0x00006550
        /*01e4*/ 	.word	0x00000000
        /*01e8*/ 	.word	0x00036438
        /*01ec*/ 	.short	0x010a
        /*01ee*/ 	.byte	0x3f
	.zero		1


	//   ....[21]....
        /*01f0*/ 	.word	0x00006840
        /*01f4*/ 	.word	0x00000000
        /*01f8*/ 	.word	0x00036428
        /*01fc*/ 	.short	0x010a
        /*01fe*/ 	.byte	0x3f
	.zero		1


	//   ....[22]....
        /*0200*/ 	.word	0x00006af0
        /*0204*/ 	.word	0x00000000
        /*0208*/ 	.word	0x00036438
        /*020c*/ 	.short	0x010a
        /*020e*/ 	.byte	0x3f
	.zero		1


	//   ....[23]....
        /*0210*/ 	.word	0x00006f30
        /*0214*/ 	.word	0x00000007
        /*0218*/ 	.word	0x00000000
        /*021c*/ 	.short	0x010a
        /*021e*/ 	.byte	0x3f
	.zero		1


	//   ....[24]....
        /*0220*/ 	.word	0x00006fb0
        /*0224*/ 	.word	0x00000003
        /*0228*/ 	.word	0x00000000
        /*022c*/ 	.short	0x010a
        /*022e*/ 	.byte	0x3f
	.zero		1


	//   ....[25]....
        /*0230*/ 	.word	0x00007000
        /*0234*/ 	.word	0x00000009
        /*0238*/ 	.word	0x00036438
        /*023c*/ 	.short	0x010a
        /*023e*/ 	.byte	0x3f
	.zero		1


	//   ....[26]....
        /*0240*/ 	.word	0x000070e0
        /*0244*/ 	.word	0x00000099
        /*0248*/ 	.word	0x00036400
        /*024c*/ 	.short	0x010a
        /*024e*/ 	.byte	0x3f
	.zero		1


	//   ....[27]....
        /*0250*/ 	.word	0x00007130
        /*0254*/ 	.word	0x00000003
        /*0258*/ 	.word	0x00036410
        /*025c*/ 	.short	0x010a
        /*025e*/ 	.byte	0x3f
	.zero		1


	//   ....[28]....
        /*0260*/ 	.word	0x00007180
        /*0264*/ 	.word	0x00000099
        /*0268*/ 	.word	0x00036430
        /*026c*/ 	.short	0x010a
        /*026e*/ 	.byte	0x3f
	.zero		1


	//   ....[29]....
        /*0270*/ 	.word	0x000071d0
        /*0274*/ 	.word	0x00000000
        /*0278*/ 	.word	0x00036420
        /*027c*/ 	.short	0x010a
        /*027e*/ 	.byte	0x3f
	.zero		1


	//   ....[30]....
        /*0280*/ 	.word	0x00007220
        /*0284*/ 	.word	0x00000000
        /*0288*/ 	.word	0x00036438
        /*028c*/ 	.short	0x010a
        /*028e*/ 	.byte	0x3f
	.zero		1


	//   ....[31]....
        /*0290*/ 	.word	0x00007270
        /*0294*/ 	.word	0x00000000
        /*0298*/ 	.word	0x00036428
        /*029c*/ 	.short	0x010a
        /*029e*/ 	.byte	0x3f
	.zero		1


	//   ....[32]....
        /*02a0*/ 	.word	0x000072c0
        /*02a4*/ 	.word	0x00000000
        /*02a8*/ 	.word	0x00036438
        /*02ac*/ 	.short	0x010a
        /*02ae*/ 	.byte	0x3f
	.zero		1


	//   ....[33]....
        /*02b0*/ 	.word	0x00007320
        /*02b4*/ 	.word	0x00000000
        /*02b8*/ 	.word	0x00036420
        /*02bc*/ 	.short	0x010a
        /*02be*/ 	.byte	0x3f
	.zero		1


	//   ....[34]....
        /*02c0*/ 	.word	0x00007370
        /*02c4*/ 	.word	0x00000000
        /*02c8*/ 	.word	0x00036438
        /*02cc*/ 	.short	0x010a
        /*02ce*/ 	.byte	0x3f
	.zero		1


	//   ....[35]....
        /*02d0*/ 	.word	0x000073c0
        /*02d4*/ 	.word	0x00000000
        /*02d8*/ 	.word	0x00036428
        /*02dc*/ 	.short	0x010a
        /*02de*/ 	.byte	0x3f
	.zero		1


	//   ....[36]....
        /*02e0*/ 	.word	0x00007410
        /*02e4*/ 	.word	0x00000000
        /*02e8*/ 	.word	0x00036438
        /*02ec*/ 	.short	0x010a
        /*02ee*/ 	.byte	0x3f
	.zero		1


	//   ....[37]....
        /*02f0*/ 	.word	0x000074f0
        /*02f4*/ 	.word	0x00000007
        /*02f8*/ 	.word	0x00000000
        /*02fc*/ 	.short	0x010a
        /*02fe*/ 	.byte	0x3f
	.zero		1


	//   ....[38]....
        /*0300*/ 	.word	0x00007540
        /*0304*/ 	.word	0x00000003
        /*0308*/ 	.word	0x00000000
        /*030c*/ 	.short	0x010a
        /*030e*/ 	.byte	0x3f
	.zero		1


	//----- nvinfo : EIATTR_NUM_MBARRIERS
	.align		4
.L_1064:
        /*0310*/ 	.byte	0x03, 0x38
        /*0312*/ 	.short	0x0007


	//----- nvinfo : EIATTR_EXIT_INSTR_OFFSETS
	.align		4
        /*0314*/ 	.byte	0x04, 0x1c
        /*0316*/ 	.short	(.L_1066 - .L_1065)


	//   ....[0]....
.L_1065:
        /*0318*/ 	.word	0x00007050


	//----- nvinfo : EIATTR_MAX_THREADS
	.align		4
.L_1066:
        /*031c*/ 	.byte	0x04, 0x05
        /*031e*/ 	.short	(.L_1068 - .L_1067)
.L_1067:
        /*0320*/ 	.word	0x00000200
        /*0324*/ 	.word	0x00000001
        /*0328*/ 	.word	0x00000001


	//----- nvinfo : EIATTR_CRS_STACK_SIZE
	.align		4
.L_1068:
        /*032c*/ 	.byte	0x04, 0x1e
        /*032e*/ 	.short	(.L_1070 - .L_1069)
.L_1069:
        /*0330*/ 	.word	0x00000000


	//----- nvinfo : EIATTR_CBANK_PARAM_SIZE
	.align		4
.L_1070:
        /*0334*/ 	.byte	0x03, 0x19
        /*0336*/ 	.short	0x06f0


	//----- nvinfo : EIATTR_PARAM_CBANK
	.align		4
        /*0338*/ 	.byte	0x04, 0x0a
        /*033a*/ 	.short	(.L_1072 - .L_1071)
	.align		4
.L_1071:
        /*033c*/ 	.word	index@(.nv.constant0._ZN7cutlass13device_kernelIN5flash11enable_sm90INS1_16FlashAttnBwdSm90INS1_25CollectiveMainloopBwdSm90ILi2ELi1ELi1EN4cute5tupleIJNS5_1CILi1EEES8_S8_EEENS6_IJNS7_ILi64EEENS7_ILi96EEENS7_ILi192EEEEEENS_10bfloat16_tEfNS_4arch4Sm90ELb0ELb0ELb0ELb0ELb0ELb0ELb1ELb0ELi3ELi1ELi1ELi1ELb0EEENS1_24CollectiveEpilogueBwdGQAISD_fSG_Li384ELb0ELb0EEENS1_19SingleTileSchedulerILb0ELb0ELb0ELi96EEEEEEEEEvNT_6ParamsE)
        /*0340*/ 	.short	0x0210
        /*0342*/ 	.short	0x06f0


	//----- nvinfo : EIATTR_SW_WAR
	.align		4
.L_1072:
        /*0344*/ 	.byte	0x04, 0x36
        /*0346*/ 	.short	(.L_1074 - .L_1073)
.L_1073:
        /*0348*/ 	.word	0x00000008
.L_1074:


//--------------------- .nv.info._ZN7cutlass13device_kernelIN5flash11enable_sm90INS1_16FlashAttnBwdSm90INS1_25CollectiveMainloopBwdSm90ILi2ELi1ELi1EN4cute5tupleIJNS5_1CILi1EEES8_S8_EEENS6_IJNS7_ILi64EEENS7_ILi96EEENS7_ILi192EEEEEENS_10bfloat16_tEfNS_4arch4Sm90ELb0ELb0ELb0ELb0ELb1ELb0ELb1ELb0ELi3ELi1ELi1ELi1ELb0EEENS1_24CollectiveEpilogueBwdGQAISD_fSG_Li384ELb0ELb1EEENS1_19SingleTileSchedulerILb0ELb0ELb0ELi96EEEEEEEEEvNT_6ParamsE --------------------------
	.section	.nv.info._ZN7cutlass13device_kernelIN5flash11enable_sm90INS1_16FlashAttnBwdSm90INS1_25CollectiveMainloopBwdSm90ILi2ELi1ELi1EN4cute5tupleIJNS5_1CILi1EEES8_S8_EEENS6_IJNS7_ILi64EEENS7_ILi96EEENS7_ILi192EEEEEENS_10bfloat16_tEfNS_4arch4Sm90ELb0ELb0ELb0ELb0ELb1ELb0ELb1ELb0ELi3ELi1ELi1ELi1ELb0EEENS1_24CollectiveEpilogueBwdGQAISD_fSG_Li384ELb0ELb1EEENS1_19SingleTileSchedulerILb0ELb0ELb0ELi96EEEEEEEEEvNT_6ParamsE,"",@"SHT_CUDA_INFO"
	.sectionflags	@""
	.align	4


	//----- nvinfo : EIATTR_CUDA_API_VERSION
	.align		4
        /*0000*/ 	.byte	0x04, 0x37
        /*0002*/ 	.short	(.L_1076 - .L_1075)
.L_1075:
        /*0004*/ 	.word	0x00000082


	//----- nvinfo : EIATTR_KPARAM_INFO
	.align		4
.L_1076:
        /*0008*/ 	.byte	0x04, 0x17
        /*000a*/ 	.short	(.L_1078 - .L_1077)
.L_1077:
        /*000c*/ 	.word	0x00000000
        /*0010*/ 	.short	0x0000
        /*0012*/ 	.short	0x0070
        /*0014*/ 	.byte	0x00, 0xf0, 0x01, 0x1a


	//----- nvinfo : EIATTR_SPARSE_MMA_MASK
	.align		4
.L_1078:
        /*0018*/ 	.byte	0x03, 0x50
        /*001a*/ 	.short	0x0000


	//----- nvinfo : EIATTR_MAXREG_COUNT
	.align		4
        /*001c*/ 	.byte	0x03, 0x1b
        /*001e*/ 	.short	0x0080


	//----- nvinfo : EIATTR_NUM_BARRIERS
	.align		4
        /*0020*/ 	.byte	0x02, 0x4c
        /*0022*/ 	.byte	0x10
	.zero		1


	//----- nvinfo : EIATTR_EXTERNS
	.align		4
        /*0024*/ 	.byte	0x04, 0x0f
        /*0026*/ 	.short	(.L_1080 - .L_1079)


	//   ....[0]....
	.align		4
.L_1079:
        /*0028*/ 	.word	index@(__assertfail)


	//----- nvinfo : EIATTR_MERCURY_ISA_VERSION
	.align		4
.L_1080:
        /*002c*/ 	.byte	0x03, 0x5f
        /*002e*/ 	.short	0x0101


	//----- nvinfo : EIATTR_INT_WARP_WIDE_INSTR_OFFSETS
	.align		4
        /*0030*/ 	.byte	0x04, 0x31
        /*0032*/ 	.short	(.L_1082 - .L_1081)


	//   ....[0]....
.L_1081:
        /*0034*/ 	.word	0x00000170


	//   ....[1]....
        /*0038*/ 	.word	0x00000230


	//   ....[2]....
        /*003c*/ 	.word	0x00004dd0


	//   ....[3]....
        /*0040*/ 	.word	0x000053c0


	//   ....[4]....
        /*0044*/ 	.word	0x00005b20


	//----- nvinfo : EIATTR_COOP_GROUP_MASK_REGIDS
	.align		4
.L_1082:
        /*0048*/ 	.byte	0x04, 0x29
        /*004a*/ 	.short	(.L_1084 - .L_1083)


	//   ....[0]....
.L_1083:
        /*004c*/ 	.word	0xffffffff


	//   ....[1]....
        /*0050*/ 	.word	0xffffffff


	//   ....[2]....
        /*0054*/ 	.word	0xffffffff


	//   ....[3]....
        /*0058*/ 	.word	0xffffffff


	//   ....[4]....
        /*005c*/ 	.word	0xffffffff


	//   ....[5]....
        /*0060*/ 	.word	0xffffffff


	//   ....[6]....
        /*0064*/ 	.word	0xffffffff


	//   ....[7]....
        /*0068*/ 	.word	0xffffffff


	//   ....[8]....
        /*006c*/ 	.word	0xffffffff


	//   ....[9]....
        /*0070*/ 	.word	0xffffffff


	//   ....[10]....
        /*0074*/ 	.word	0xffffffff


	//   ....[11]....
        /*0078*/ 	.word	0xffffffff


	//   ....[12]....
        /*007c*/ 	.word	0xffffffff


	//   ....[13]....
        /*0080*/ 	.word	0xffffffff


	//   ....[14]....
        /*0084*/ 	.word	0xffffffff


	//   ....[15]....
        /*0088*/ 	.word	0xffffffff


	//   ....[16]....
        /*008c*/ 	.word	0xffffffff


	//   ....[17]....
        /*0090*/ 	.word	0x0500000f


	//   ....[18]....
        /*0094*/ 	.word	0x0500000f


	//   ....[19]....
        /*0098*/ 	.word	0x0500000f


	//   ....[20]....
        /*009c*/ 	.word	0x0500000f


	//   ....[21]....
        /*00a0*/ 	.word	0x0500000f


	//   ....[22]....
        /*00a4*/ 	.word	0x0500000f


	//----- nvinfo : EIATTR_COOP_GROUP_INSTR_OFFSETS
	.align		4
.L_1084:
        /*00a8*/ 	.byte	0x04, 0x28
        /*00aa*/ 	.short	(.L_1086 - .L_1085)


	//   ....[0]....
.L_1085:
        /*00ac*/ 	.word	0x00000050


	//   ....[1]....
        /*00b0*/ 	.word	0x00000180


	//   ....[2]....
        /*00b4*/ 	.word	0x00000210


	//   ....[3]....
        /*00b8*/ 	.word	0x00000390


	//   ....[4]....
        /*00bc*/ 	.word	0x000005c0


	//   ....[5]....
        /*00c0*/ 	.word	0x00000b30


	//   ....[6]....
        /*00c4*/ 	.word	0x00003dc0


	//   ....[7]....
        /*00c8*/ 	.word	0x00003f50


	//   ....[8]....
        /*00cc*/ 	.word	0x000041e0


	//   ....[9]....
        /*00d0*/ 	.word	0x00004370


	//   ....[10]....
        /*00d4*/ 	.word	0x00004490


	//   ....[11]....
        /*00d8*/ 	.word	0x00004910


	//   ....[12]....
        /*00dc*/ 	.word	0x00004d00


	//   ....[13]....
        /*00e0*/ 	.word	0x00004f40


	//   ....[14]....
        /*00e4*/ 	.word	0x000052f0


	//   ....[15]....
        /*00e8*/ 	.word	0x000055a0


	//   ....[16]....
        /*00ec*/ 	.word	0x00005a60


	//   ....[17]....
        /*00f0*/ 	.word	0x00007d30


	//   ....[18]....
        /*00f4*/ 	.word	0x00007e80


	//   ....[19]....
        /*00f8*/ 	.word	0x00007ef0


	//   ....[20]....
        /*00fc*/ 	.word	0x00007f60


	//   ....[21]....
        /*0100*/ 	.word	0x00007fd0


	//   ....[22]....
        /*0104*/ 	.word	0x00008040


	//----- nvinfo : EIATTR_REG_RECONFIG
	.align		4
.L_1086:
        /*0108*/ 	.byte	0x01, 0x54
	.zero		2


	//----- nvinfo : EIATTR_SYSCALL_OFFSETS
	.align		4
        /*010c*/ 	.byte	0x04, 0x46
        /*010e*/ 	.short	(.L_1088 - .L_1087)


	//   ....[0]....
.L_1087:
        /*0110*/ 	.word	0x00000790


	//   ....[1]....
        /*0114*/ 	.word	0x00000880


	//   ....[2]....
        /*0118*/ 	.word	0x000009c0


	//   ....[3]....
        /*011c*/ 	.word	0x00000ab0


	//----- nvinfo : EIATTR_MBARRIER_INSTR_OFFSETS
	.align		4
.L_1088:
        /*0120*/ 	.byte	0x04, 0x39
        /*0122*/ 	.short	(.L_1090 - .L_1089)


	//   ....[0]....
.L_1089:
        /*0124*/ 	.word	0x00000250
        /*0128*/ 	.word	0x000000ff
        /*012c*/ 	.word	0x00036400
        /*0130*/ 	.short	0x0100
        /*0132*/ 	.byte	0x06
	.zero		1


	//   ....[1]....
        /*0134*/ 	.word	0x00000340
        /*0138*/ 	.word	0x000000ff
        /*013c*/ 	.word	0x00036410
        /*0140*/ 	.short	0x0100
        /*0142*/ 	.byte	0x08
	.zero		1


	//   ....[2]....
        /*0144*/ 	.word	0x00000350
        /*0148*/ 	.word	0x000000ff
        /*014c*/ 	.word	0x00036420
        /*0150*/ 	.short	0x0100
        /*0152*/ 	.byte	0x08
	.zero		1


	//   ....[3]....
        /*0154*/ 	.word	0x00000360
        /*0158*/ 	.word	0x000000ff
        /*015c*/ 	.word	0x00036418
        /*0160*/ 	.short	0x0100
        /*0162*/ 	.byte	0x08
	.zero		1


	//   ....[4]....
        /*0164*/ 	.word	0x00000370
        /*0168*/ 	.word	0x000000ff
        /*016c*/ 	.word	0x00036428
        /*0170*/ 	.short	0x0100
        /*0172*/ 	.byte	0x08
	.zero		1


	//   ....[5]....
        /*0174*/ 	.word	0x000004a0
        /*0178*/ 	.word	0x000000ff
        /*017c*/ 	.word	0x00036430
        /*0180*/ 	.short	0x0100
        /*0182*/ 	.byte	0x08
	.zero		1


	//   ....[6]....
        /*0184*/ 	.word	0x000004b0
        /*0188*/ 	.word	0x000000ff
        /*018c*/ 	.word	0x00036438
        /*0190*/ 	.short	0x0100
        /*0192*/ 	.byte	0x08
	.zero		1


	//   ....[7]....
        /*0194*/ 	.word	0x00000b70
        /*0198*/ 	.word	0x000000ff
        /*019c*/ 	.word	0x00036400
        /*01a0*/ 	.short	0x010a
        /*01a2*/ 	.byte	0x24
	.zero		1


	//   ....[8]....
        /*01a4*/ 	.word	0x00000c50
        /*01a8*/ 	.word	0x000000ff
        /*01ac*/ 	.word	0x00036400
        /*01b0*/ 	.short	0x010a
        /*01b2*/ 	.byte	0x24
	.zero		1


	//   ....[9]....
        /*01b4*/ 	.word	0x00001680
        /*01b8*/ 	.word	0x00000003
        /*01bc*/ 	.word	0x00036410
        /*01c0*/ 	.short	0x010a
        /*01c2*/ 	.byte	0x3f
	.zero		1


	//   ....[10]....
        /*01c4*/ 	.word	0x000016c0
        /*01c8*/ 	.word	0x00000003
        /*01cc*/ 	.word	0x00036410
        /*01d0*/ 	.short	0x010a
        /*01d2*/ 	.byte	0x3f
	.zero		1


	//   ....[11]....
        /*01d4*/ 	.word	0x00001d60
        /*01d8*/ 	.word	0x000000ff
        /*01dc*/ 	.word	0x00036430
        /*01e0*/ 	.short	0x010a
        /*01e2*/ 	.byte	0x24
	.zero		1


	//   ....[12]....
        /*01e4*/ 	.word	0x00001da0
        /*01e8*/ 	.word	0x000000ff
        /*01ec*/ 	.word	0x00036430
        /*01f0*/ 	.short	0x010a
        /*01f2*/ 	.byte	0x24
	.zero		1


	//   ....[13]....
        /*01f4*/ 	.word	0x00003170
        /*01f8*/ 	.word	0x000000ff
        /*01fc*/ 	.word	0x00000000
        /*0200*/ 	.short	0x0101
        /*0202*/ 	.byte	0x04
	.zero		1


	//   ....[14]....
        /*0204*/ 	.word	0x00003520
        /*0208*/ 	.word	0x00000003
        /*020c*/ 	.word	0x00000000
        /*0210*/ 	.short	0x0101
        /*0212*/ 	.byte	0x3f
	.zero		1


	//   ....[15]....
        /*0214*/ 	.word	0x00005ee0
        /*0218*/ 	.word	0x00000000
        /*021c*/ 	.word	0x00036420
        /*0220*/ 	.short	0x010a
        /*0222*/ 	.byte	0x3f
	.zero		1


	//   ....[16]....
        /*0224*/ 	.word	0x00006620
        /*0228*/ 	.word	0x00000000
        /*022c*/ 	.word	0x00036438
        /*0230*/ 	.short	0x010a
        /*0232*/ 	.byte	0x3f
	.zero		1


	//   ....[17]....
        /*0234*/ 	.word	0x00006970
        /*0238*/ 	.word	0x00000000
        /*023c*/ 	.word	0x00036428
        /*0240*/ 	.short	0x010a
        /*0242*/ 	.byte	0x3f
	.zero		1


	//   ....[18]....
        /*0244*/ 	.word	0x00006c00
        /*0248*/ 	.word	0x00000000
        /*024c*/ 	.word	0x00036438
        /*0250*/ 	.short	0x010a
        /*0252*/ 	.byte	0x3f
	.zero		1


	//   ....[19]....
        /*0254*/ 	.word	0x00006ee0
        /*0258*/ 	.word	0x00000000
        /*025c*/ 	.word	0x00036420
        /*0260*/ 	.short	0x010a
        /*0262*/ 	.byte	0x3f
	.zero		1


	//   ....[20]....
        /*0264*/ 	.word	0x000071d0
        /*0268*/ 	.word	0x00000000
        /*026c*/ 	.word	0x00036438
        /*0270*/ 	.short	0x010a
        /*0272*/ 	.byte	0x3f
	.zero		1


	//   ....[21]....
        /*0274*/ 	.word	0x000074c0
        /*0278*/ 	.word	0x00000000
        /*027c*/ 	.word	0x00036428
        /*0280*/ 	.short	0x010a
        /*0282*/ 	.byte	0x3f
	.zero		1


	//   ....[22]....
        /*0284*/ 	.word	0x00007770
        /*0288*/ 	.word	0x00000000
        /*028c*/ 	.word	0x00036438
        /*0290*/ 	.short	0x010a
        /*0292*/ 	.byte	0x3f
	.zero		1


	//   ....[23]....
        /*0294*/ 	.word	0x00007bb0
        /*0298*/ 	.word	0x00000007
        /*029c*/ 	.word	0x00000000
        /*02a0*/ 	.short	0x010a
        /*02a2*/ 	.byte	0x3f
	.zero		1


	//   ....[24]....
        /*02a4*/ 	.word	0x00007c30
        /*02a8*/ 	.word	0x00000003
        /*02ac*/ 	.word	0x00000000
        /*02b0*/ 	.short	0x010a
        /*02b2*/ 	.byte	0x3f
	.zero		1


	//   ....[25]....
        /*02b4*/ 	.word	0x00007c80
        /*02b8*/ 	.word	0x00000009
        /*02bc*/ 	.word	0x00036438
        /*02c0*/ 	.short	0x010a
        /*02c2*/ 	.byte	0x3f
	.zero		1


	//   ....[26]....
        /*02c4*/ 	.word	0x00007d60
        /*02c8*/ 	.word	0x00000098
        /*02cc*/ 	.word	0x00036400
        /*02d0*/ 	.short	0x010a
        /*02d2*/ 	.byte	0x3f
	.zero		1


	//   ....[27]....
        /*02d4*/ 	.word	0x00007db0
        /*02d8*/ 	.word	0x00000003
        /*02dc*/ 	.word	0x00036410
        /*02e0*/ 	.short	0x010a
        /*02e2*/ 	.byte	0x3f
	.zero		1


	//   ....[28]....
        /*02e4*/ 	.word	0x00007e00
        /*02e8*/ 	.word	0x00000098
        /*02ec*/ 	.word	0x00036430
        /*02f0*/ 	.short	0x010a
        /*02f2*/ 	.byte	0x3f
	.zero		1


	//   ....[29]....
        /*02f4*/ 	.word	0x00008080
        /*02f8*/ 	.word	0x00000000
        /*02fc*/ 	.word	0x00036420
        /*0300*/ 	.short	0x010a
        /*0302*/ 	.byte	0x3f
	.zero		1


	//   ....[30]....
        /*0304*/ 	.word	0x000080d0
        /*0308*/ 	.word	0x00000000
        /*030c*/ 	.word	0x00036438
        /*0310*/ 	.short	0x010a
        /*0312*/ 	.byte	0x3f
	.zero		1


	//   ....[31]....
        /*0314*/ 	.word	0x00008120
        /*0318*/ 	.word	0x00000000
        /*031c*/ 	.word	0x00036428
        /*0320*/ 	.short	0x010a
        /*0322*/ 	.byte	0x3f
	.zero		1


	//   ....[32]....
        /*0324*/ 	.word	0x00008170
        /*0328*/ 	.word	0x00000000
        /*032c*/ 	.word	0x00036438
        /*0330*/ 	.short	0x010a
        /*0332*/ 	.byte	0x3f
	.zero		1


	//   ....[33]....
        /*0334*/ 	.word	0x000081d0
        /*0338*/ 	.word	0x00000000
        /*033c*/ 	.word	0x00036420
        /*0340*/ 	.short	0x010a
        /*0342*/ 	.byte	0x3f
	.zero		1


	//   ....[34]....
        /*0344*/ 	.word	0x00008220
        /*0348*/ 	.word	0x00000000
        /*034c*/ 	.word	0x00036438
        /*0350*/ 	.short	0x010a
        /*0352*/ 	.byte	0x3f
	.zero		1


	//   ....[35]....
        /*0354*/ 	.word	0x00008270
        /*0358*/ 	.word	0x00000000
        /*035c*/ 	.word	0x00036428
        /*0360*/ 	.short	0x010a
        /*0362*/ 	.byte	0x3f
	.zero		1


	//   ....[36]....
        /*0364*/ 	.word	0x000082c0
        /*0368*/ 	.word	0x00000000
        /*036c*/ 	.word	0x00036438
        /*0370*/ 	.short	0x010a
        /*0372*/ 	.byte	0x3f
	.zero		1


	//   ....[37]....
        /*0374*/ 	.word	0x000083a0
        /*0378*/ 	.word	0x00000007
        /*037c*/ 	.word	0x00000000
        /*0380*/ 	.short	0x010a
        /*0382*/ 	.byte	0x3f
	.zero		1


	//   ....[38]....
        /*0384*/ 	.word	0x000083f0
        /*0388*/ 	.word	0x00000003
        /*038c*/ 	.word	0x00000000
        /*0390*/ 	.short	0x010a
        /*0392*/ 	.byte	0x3f
	.zero		1


	//----- nvinfo : EIATTR_NUM_MBARRIERS
	.align		4
.L_1090:
        /*0394*/ 	.byte	0x03, 0x38
        /*0396*/ 	.short	0x0007


	//----- nvinfo : EIATTR_EXIT_INSTR_OFFSETS
	.align		4
        /*0398*/ 	.byte	0x04, 0x1c
        /*039a*/ 	.short	(.L_1092 - .L_1091)


	//   ....[0]....
.L_1091:
        /*039c*/ 	.word	0x00007cd0


	//----- nvinfo : EIATTR_MAX_THREADS
	.align		4
.L_1092:
        /*03a0*/ 	.byte	0x04, 0x05
        /*03a2*/ 	.short	(.L_1094 - .L_1093)
.L_1093:
        /*03a4*/ 	.word	0x00000200
        /*03a8*/ 	.word	0x00000001
        /*03ac*/ 	.word	0x00000001


	//----- nvinfo : EIATTR_CRS_STACK_SIZE
	.align		4
.L_1094:
        /*03b0*/ 	.byte	0x04, 0x1e
        /*03b2*/ 	.short	(.L_1096 - .L_1095)
.L_1095:
        /*03b4*/ 	.word	0x00000000


	//----- nvinfo : EIATTR_CBANK_PARAM_SIZE
	.align		4
.L_1096:
        /*03b8*/ 	.byte	0x03, 0x19
        /*03ba*/ 	.short	0x06f0


	//----- nvinfo : EIATTR_PARAM_CBANK
	.align		4
        /*03bc*/ 	.byte	0x04, 0x0a
        /*03be*/ 	.short	(.L_1098 - .L_1097)
	.align		4
.L_1097:
        /*03c0*/ 	.word	index@(.nv.constant0._ZN7cutlass13device_kernelIN5flash11enable_sm90INS1_16FlashAttnBwdSm90INS1_25CollectiveMainloopBwdSm90ILi2ELi1ELi1EN4cute5tupleIJNS5_1CILi1EEES8_S8_EEENS6_IJNS7_ILi64EEENS7_ILi96EEENS7_ILi192EEEEEENS_10bfloat16_tEfNS_4arch4Sm90ELb0ELb0ELb0ELb0ELb1ELb0ELb1ELb0ELi3ELi1ELi1ELi1ELb0EEENS1_24CollectiveEpilogueBwdGQAISD_fSG_Li384ELb0ELb1EEENS1_19SingleTileSchedulerILb0ELb0ELb0ELi96EEEEEEEEEvNT_6ParamsE)
        /*03c4*/ 	.short	0x0210
        /*03c6*/ 	.short	0x06f0


	//----- nvinfo : EIATTR_SW_WAR
	.align		4
.L_1098:
        /*03c8*/ 	.byte	0x04, 0x36
        /*03ca*/ 	.short	(.L_1100 - .L_1099)
.L_1099:
        /*03cc*/ 	.word	0x00000008
.L_1100:


//--------------------- .nv.info._ZN7cutlass13device_kernelIN5flash11enable_sm90INS1_16FlashAttnBwdSm90INS1_25CollectiveMainloopBwdSm90ILi2ELi1ELi1EN4cute5tupleIJNS5_1CILi1EEES8_S8_EEENS6_IJNS7_ILi64EEENS7_ILi96EEENS7_ILi192EEEEEENS_10bfloat16_tEfNS_4arch4Sm90ELb0ELb0ELb0ELb1ELb0ELb0ELb1ELb0ELi3ELi1ELi1ELi1ELb0EEENS1_21CollectiveEpilogueBwdISD_SE_SG_Li384ELb1ELb1ELi3EEENS1_19SingleTileSchedulerILb1ELb0ELb0ELi96EEEEEEEEEvNT_6ParamsE --------------------------
	.section	.nv.info._ZN7cutlass13device_kernelIN5flash11enable_sm90INS1_16FlashAttnBwdSm90INS1_25CollectiveMainloopBwdSm90ILi2ELi1ELi1EN4cute5tupleIJNS5_1CILi1EEES8_S8_EEENS6_IJNS7_ILi64EEENS7_ILi96EEENS7_ILi192EEEEEENS_10bfloat16_tEfNS_4arch4Sm90ELb0ELb0ELb0ELb1ELb0ELb0ELb1ELb0ELi3ELi1ELi1ELi1ELb0EEENS1_21CollectiveEpilogueBwdISD_SE_SG_Li384ELb1ELb1ELi3EEENS1_19SingleTileSchedulerILb1ELb0ELb0ELi96EEEEEEEEEvNT_6ParamsE,"",@"SHT_CUDA_INFO"
	.sectionflags	@""
	.align	4


	//----- nvinfo : EIATTR_CUDA_API_VERSION
	.align		4
        /*0000*/ 	.byte	0x04, 0x37
        /*0002*/ 	.short	(.L_1102 - .L_1101)
.L_1101:
        /*0004*/ 	.word	0x00000082


	//----- nvinfo : EIATTR_KPARAM_INFO
	.align		4
.L_1102:
        /*0008*/ 	.byte	0x04, 0x17
        /*000a*/ 	.short	(.L_1104 - .L_1103)
.L_1103:
        /*000c*/ 	.word	0x00000000
        /*0010*/ 	.short	0x0000
        /*0012*/ 	.short	0x0070
        /*0014*/ 	.byte	0x00, 0xf0, 0x01, 0x1a


	//----- nvinfo : EIATTR_SPARSE_MMA_MASK
	.align		4
.L_1104:
        /*0018*/ 	.byte	0x03, 0x50
        /*001a*/ 	.short	0x0000


	//----- nvinfo : EIATTR_MAXREG_COUNT
	.align		4
        /*001c*/ 	.byte	0x03, 0x1b
        /*001e*/ 	.short	0x0080


	//----- nvinfo : EIATTR_NUM_BARRIERS
	.align		4
        /*0020*/ 	.byte	0x02, 0x4c
        /*0022*/ 	.byte	0x10
	.zero		1


	//----- nvinfo : EIATTR_EXTERNS
	.align		4
        /*0024*/ 	.byte	0x04, 0x0f
        /*0026*/ 	.short	(.L_1106 - .L_1105)


	//   ....[0]....
	.align		4
.L_1105:
        /*0028*/ 	.word	index@(__assertfail)


	//----- nvinfo : EIATTR_MERCURY_ISA_VERSION
	.align		4
.L_1106:
        /*002c*/ 	.byte	0x03, 0x5f
        /*002e*/ 	.short	0x0101


	//----- nvinfo : EIATTR_INT_WARP_WIDE_INSTR_OFFSETS
	.align		4
        /*0030*/ 	.byte	0x04, 0x31
        /*0032*/ 	.short	(.L_1108 - .L_1107)


	//   ....[0]....
.L_1107:
        /*0034*/ 	.word	0x00000170


	//   ....[1]....
        /*0038*/ 	.word	0x00000230


	//   ....[2]....
        /*003c*/ 	.word	0x00007bd0


	//----- nvinfo : EIATTR_COOP_GROUP_MASK_REGIDS
	.align		4
.L_1108:
        /*0040*/ 	.byte	0x04, 0x29
        /*0042*/ 	.short	(.L_1110 - .L_1109)


	//   ....[0]....
.L_1109:
        /*0044*/ 	.word	0xffffffff


	//   ....[1]....
        /*0048*/ 	.word	0xffffffff


	//   ....[2]....
        /*004c*/ 	.word	0xffffffff


	//   ....[3]....
        /*0050*/ 	.word	0xffffffff


	//   ....[4]....
        /*0054*/ 	.word	0xffffffff


	//   ....[5]....
        /*0058*/ 	.word	0xffffffff


	//   ....[6]....
        /*005c*/ 	.word	0xffffffff


	//   ....[7]....
        /*0060*/ 	.word	0x0500000f


	//----- nvinfo : EIATTR_COOP_GROUP_INSTR_OFFSETS
	.align		4
.L_1110:
        /*0064*/ 	.byte	0x04, 0x28
        /*0066*/ 	.short	(.L_1112 - .L_1111)


	//   ....[0]....
.L_1111:
        /*0068*/ 	.word	0x00000050


	//   ....[1]....
        /*006c*/ 	.word	0x00000180


	//   ....[2]....
        /*0070*/ 	.word	0x00000210


	//   ....[3]....
        /*0074*/ 	.word	0x00000390


	//   ....[4]....
        /*0078*/ 	.word	0x000005d0


	//   ....[5]....
        /*007c*/ 	.word	0x00001220


	//   ....[6]....
        /*0080*/ 	.word	0x000064f0


	//   ....[7]....
        /*0084*/ 	.word	0x00009f10


	//----- nvinfo : EIATTR_REG_RECONFIG
	.align		4
.L_1112:
        /*0088*/ 	.byte	0x01, 0x54
	.zero		2


	//----- nvinfo : EIATTR_SYSCALL_OFFSETS
	.align		4
        /*008c*/ 	.byte	0x04, 0x46
        /*008e*/ 	.short	(.L_1114 - .L_1113)


	//   ....[0]....
.L_1113:
        /*0090*/ 	.word	0x00000e80


	//   ....[1]....
        /*0094*/ 	.word	0x00000f70


	//   ....[2]....
        /*0098*/ 	.word	0x000010b0


	//   ....[3]....
        /*009c*/ 	.word	0x000011a0


	//----- nvinfo : EIATTR_MBARRIER_INSTR_OFFSETS
	.align		4
.L_1114:
        /*00a0*/ 	.byte	0x04, 0x39
        /*00a2*/ 	.short	(.L_1116 - .L_1115)


	//   ....[0]....
.L_1115:
        /*00a4*/ 	.word	0x00000250
        /*00a8*/ 	.word	0x000000ff
        /*00ac*/ 	.word	0x00036400
        /*00b0*/ 	.short	0x0100
        /*00b2*/ 	.byte	0x06
	.zero		1


	//   ....[1]....
        /*00b4*/ 	.word	0x00000340
        /*00b8*/ 	.word	0x000000ff
        /*00bc*/ 	.word	0x00036410
        /*00c0*/ 	.short	0x0100
        /*00c2*/ 	.byte	0x08
	.zero		1


	//   ....[2]....
        /*00c4*/ 	.word	0x00000350
        /*00c8*/ 	.word	0x000000ff
        /*00cc*/ 	.word	0x00036420
        /*00d0*/ 	.short	0x0100
        /*00d2*/ 	.byte	0x08
	.zero		1


	//   ....[3]....
        /*00d4*/ 	.word	0x00000360
        /*00d8*/ 	.word	0x000000ff
        /*00dc*/ 	.word	0x00036418
        /*00e0*/ 	.short	0x0100
        /*00e2*/ 	.byte	0x08
	.zero		1


	//   ....[4]....
        /*00e4*/ 	.word	0x00000370
        /*00e8*/ 	.word	0x000000ff
        /*00ec*/ 	.word	0x00036428
        /*00f0*/ 	.short	0x0100
        /*00f2*/ 	.byte	0x08
	.zero		1


	//   ....[5]....
        /*00f4*/ 	.word	0x000004a0
        /*00f8*/ 	.word	0x000000ff
        /*00fc*/ 	.word	0x00036430
        /*0100*/ 	.short	0x0100
        /*0102*/ 	.byte	0x08
	.zero		1


	//   ....[6]....
        /*0104*/ 	.word	0x000004b0
        /*0108*/ 	.word	0x000000ff
        /*010c*/ 	.word	0x00036438
        /*0110*/ 	.short	0x0100
        /*0112*/ 	.byte	0x08
	.zero		1


	//   ....[7]....
        /*0114*/ 	.word	0x00001260
        /*0118*/ 	.word	0x000000ff
        /*011c*/ 	.word	0x00036400
        /*0120*/ 	.short	0x010a
        /*0122*/ 	.byte	0x24
	.zero		1


	//   ....[8]....
        /*0124*/ 	.word	0x000013b0
        /*0128*/ 	.word	0x000000ff
        /*012c*/ 	.word	0x00036400
        /*0130*/ 	.short	0x010a
        /*0132*/ 	.byte	0x24
	.zero		1


	//   ....[9]....
        /*0134*/ 	.word	0x00001a40
        /*0138*/ 	.word	0x00000004
        /*013c*/ 	.word	0x00036410
        /*0140*/ 	.short	0x010a
        /*0142*/ 	.byte	0x3f
	.zero		1


	//   ....[10]....
        /*0144*/ 	.word	0x00001a80
        /*0148*/ 	.word	0x00000004
        /*014c*/ 	.word	0x00036410
        /*0150*/ 	.short	0x010a
        /*0152*/ 	.byte	0x3f
	.zero		1


	//   ....[11]....
        /*0154*/ 	.word	0x00002120
        /*0158*/ 	.word	0x000000ff
        /*015c*/ 	.word	0x00036430
        /*0160*/ 	.short	0x010a
        /*0162*/ 	.byte	0x24
	.zero		1


	//   ....[12]....
        /*0164*/ 	.word	0x00002160
        /*0168*/ 	.word	0x000000ff
        /*016c*/ 	.word	0x00036430
        /*0170*/ 	.short	0x010a
        /*0172*/ 	.byte	0x24
	.zero		1


	//   ....[13]....
        /*0174*/ 	.word	0x00003520
        /*0178*/ 	.word	0x000000ff
        /*017c*/ 	.word	0x00000000
        /*0180*/ 	.short	0x0101
        /*0182*/ 	.byte	0x04
	.zero		1


	//   ....[14]....
        /*0184*/ 	.word	0x000038a0
        /*0188*/ 	.word	0x00000004
        /*018c*/ 	.word	0x00000000
        /*0190*/ 	.short	0x0101
        /*0192*/ 	.byte	0x3f
	.zero		1


	//   ....[15]....
        /*0194*/ 	.word	0x000080b0
        /*0198*/ 	.word	0x0000000c
        /*019c*/ 	.word	0x00036420
        /*01a0*/ 	.short	0x010a
        /*01a2*/ 	.byte	0x3f
	.zero		1


	//   ....[16]....
        /*01a4*/ 	.word	0x000087b0
        /*01a8*/ 	.word	0x0000000c
        /*01ac*/ 	.word	0x00036438
        /*01b0*/ 	.short	0x010a
        /*01b2*/ 	.byte	0x3f
	.zero		1


	//   ....[17]....
        /*01b4*/ 	.word	0x00008b20
        /*01b8*/ 	.word	0x0000000c
        /*01bc*/ 	.word	0x00036428
        /*01c0*/ 	.short	0x010a
        /*01c2*/ 	.byte	0x3f
	.zero		1


	//   ....[18]....
        /*01c4*/ 	.word	0x00008dd0
        /*01c8*/ 	.word	0x0000000c
        /*01cc*/ 	.word	0x00036438
        /*01d0*/ 	.short	0x010a
        /*01d2*/ 	.byte	0x3f
	.zero		1


	//   ....[19]....
        /*01d4*/ 	.word	0x00009090
        /*01d8*/ 	.word	0x0000000c
        /*01dc*/ 	.word	0x00036420
        /*01e0*/ 	.short	0x010a
        /*01e2*/ 	.byte	0x3f
	.zero		1


	//   ....[20]....
        /*01e4*/ 	.word	0x00009390
        /*01e8*/ 	.word	0x0000000c
        /*01ec*/ 	.word	0x00036438
        /*01f0*/ 	.short	0x010a
        /*01f2*/ 	.byte	0x3f
	.zero		1


	//   ....[21]....
        /*01f4*/ 	.word	0x00009690
        /*01f8*/ 	.word	0x0000000c
        /*01fc*/ 	.word	0x00036428
        /*0200*/ 	.short	0x010a
        /*0202*/ 	.byte	0x3f
	.zero		1


	//   ....[22]....
        /*0204*/ 	.word	0x00009950
        /*0208*/ 	.word	0x0000000c
        /*020c*/ 	.word	0x00036438
        /*0210*/ 	.short	0x010a
        /*0212*/ 	.byte	0x3f
	.zero		1


	//   ....[23]....
        /*0214*/ 	.word	0x00009da0
        /*0218*/ 	.word	0x00000007
        /*021c*/ 	.word	0x00000000
        /*0220*/ 	.short	0x010a
        /*0222*/ 	.byte	0x3f
	.zero		1


	//   ....[24]....
        /*0224*/ 	.word	0x00009e20
        /*0228*/ 	.word	0x00000005
        /*022c*/ 	.word	0x00000000
        /*0230*/ 	.short	0x010a
        /*0232*/ 	.byte	0x3f
	.zero		1


	//   ....[25]....
        /*0234*/ 	.word	0x00009e70
        /*0238*/ 	.word	0x00000009
        /*023c*/ 	.word	0x00036438
        /*0240*/ 	.short	0x010a
        /*0242*/ 	.byte	0x3f
	.zero		1


	//   ....[26]....
        /*0244*/ 	.word	0x00009f40
        /*0248*/ 	.word	0x00000098
        /*024c*/ 	.word	0x00036400
        /*0250*/ 	.short	0x010a
        /*0252*/ 	.byte	0x3f
	.zero		1


	//   ....[27]....
        /*0254*/ 	.word	0x00009f90
        /*0258*/ 	.word	0x00000004
        /*025c*/ 	.word	0x00036410
        /*0260*/ 	.short	0x010a
        /*0262*/ 	.byte	0x3f
	.zero		1


	//   ....[28]....
        /*0264*/ 	.word	0x00009fe0
        /*0268*/ 	.word	0x00000098
        /*026c*/ 	.word	0x00036430
        /*0270*/ 	.short	0x010a
        /*0272*/ 	.byte	0x3f
	.zero		1


	//   ....[29]....
        /*0274*/ 	.word	0x0000a030
        /*0278*/ 	.word	0x0000000c
        /*027c*/ 	.word	0x00036420
        /*0280*/ 	.short	0x010a
        /*0282*/ 	.byte	0x3f
	.zero		1


	//   ....[30]....
        /*0284*/ 	.word	0x0000a080
        /*0288*/ 	.word	0x0000000c
        /*028c*/ 	.word	0x00036438
        /*0290*/ 	.short	0x010a
        /*0292*/ 	.byte	0x3f
	.zero		1


	//   ....[31]....
        /*0294*/ 	.word	0x0000a0d0
        /*0298*/ 	.word	0x0000000c
        /*029c*/ 	.word	0x00036428
        /*02a0*/ 	.short	0x010a
        /*02a2*/ 	.byte	0x3f
	.zero		1


	//   ....[32]....
        /*02a4*/ 	.word	0x0000a120
        /*02a8*/ 	.word	0x0000000c
        /*02ac*/ 	.word	0x00036438
        /*02b0*/ 	.short	0x010a
        /*02b2*/ 	.byte	0x3f
	.zero		1


	//   ....[33]....
        /*02b4*/ 	.word	0x0000a180
        /*02b8*/ 	.word	0x0000000c
        /*02bc*/ 	.word	0x00036420
        /*02c0*/ 	.short	0x010a
        /*02c2*/ 	.byte	0x3f
	.zero		1


	//   ....[34]....
        /*02c4*/ 	.word	0x0000a1d0
        /*02c8*/ 	.word	0x0000000c
        /*02cc*/ 	.word	0x00036438
        /*02d0*/ 	.short	0x010a
        /*02d2*/ 	.byte	0x3f
	.zero		1


	//   ....[35]....
        /*02d4*/ 	.word	0x0000a220
        /*02d8*/ 	.word	0x0000000c
        /*02dc*/ 	.word	0x00036428
        /*02e0*/ 	.short	0x010a
        /*02e2*/ 	.byte	0x3f
	.zero		1


	//   ....[36]....
        /*02e4*/ 	.word	0x0000a270
        /*02e8*/ 	.word	0x0000000c
        /*02ec*/ 	.word	0x00036438
        /*02f0*/ 	.short	0x010a
        /*02f2*/ 	.byte	0x3f
	.zero		1


	//   ....[37]....
        /*02f4*/ 	.word	0x0000a340
        /*02f8*/ 	.word	0x00000007
        /*02fc*/ 	.word	0x00000000
        /*0300*/ 	.short	0x010a
        /*0302*/ 	.byte	0x3f
	.zero		1


	//   ....[38]....
        /*0304*/ 	.word	0x0000a390
        /*0308*/ 	.word	0x00000005
        /*030c*/ 	.word	0x00000000
        /*0310*/ 	.short	0x010a
        /*0312*/ 	.byte	0x3f
	.zero		1


	//----- nvinfo : EIATTR_NUM_MBARRIERS
	.align		4
.L_1116:
        /*0314*/ 	.byte	0x03, 0x38
        /*0316*/ 	.short	0x0007


	//----- nvinfo : EIATTR_EXIT_INSTR_OFFSETS
	.align		4
        /*0318*/ 	.byte	0x04, 0x1c
        /*031a*/ 	.short	(.L_1118 - .L_1117)


	//   ....[0]....
.L_1117:
        /*031c*/ 	.word	0x00009ec0


	//----- nvinfo : EIATTR_MAX_THREADS
	.align		4
.L_1118:
        /*0320*/ 	.byte	0x04, 0x05
        /*0322*/ 	.short	(.L_1120 - .L_1119)
.L_1119:
        /*0324*/ 	.word	0x00000200
        /*0328*/ 	.word	0x00000001
        /*032c*/ 	.word	0x00000001


	//----- nvinfo : EIATTR_CRS_STACK_SIZE
	.align		4
.L_1120:
        /*0330*/ 	.byte	0x04, 0x1e
        /*0332*/ 	.short	(.L_1122 - .L_1121)
.L_1121:
        /*0334*/ 	.word	0x00000000


	//----- nvinfo : EIATTR_CBANK_PARAM_SIZE
	.align		4
.L_1122:
        /*0338*/ 	.byte	0x03, 0x19
        /*033a*/ 	.short	0x06f0


	//----- nvinfo : EIATTR_PARAM_CBANK
	.align		4
        /*033c*/ 	.byte	0x04, 0x0a
        /*033e*/ 	.short	(.L_1124 - .L_1123)
	.align		4
.L_1123:
        /*0340*/ 	.word	index@(.nv.constant0._ZN7cutlass13device_kernelIN5flash11enable_sm90INS1_16FlashAttnBwdSm90INS1_25CollectiveMainloopBwdSm90ILi2ELi1ELi1EN4cute5tupleIJNS5_1CILi1EEES8_S8_EEENS6_IJNS7_ILi64EEENS7_ILi96EEENS7_ILi192EEEEEENS_10bfloat16_tEfNS_4arch4Sm90ELb0ELb0ELb0ELb1ELb0ELb0ELb1ELb0ELi3ELi1ELi1ELi1ELb0EEENS1_21CollectiveEpilogueBwdISD_SE_SG_Li384ELb1ELb1ELi3EEENS1_19SingleTileSchedulerILb1ELb0ELb0ELi96EEEEEEEEEvNT_6ParamsE)
        /*0344*/ 	.short	0x0210
        /*0346*/ 	.short	0x06f0


	//----- nvinfo : EIATTR_SW_WAR
	.align		4
.L_1124:
        /*0348*/ 	.byte	0x04, 0x36
        /*034a*/ 	.short	(.L_1126 - .L_1125)
.L_1125:
        /*034c*/ 	.word	0x00000008
.L_1126:


//--------------------- .nv.info._ZN7cutlass13device_kernelIN5flash11enable_sm90INS1_16FlashAttnBwdSm90INS1_25CollectiveMainloopBwdSm90ILi2ELi1ELi1EN4cute5tupleIJNS5_1CILi1EEES8_S8_EEENS6_IJNS7_ILi64EEENS7_ILi96EEENS7_ILi192EEEEEENS_10bfloat16_tEfNS_4arch4Sm90ELb0ELb0ELb0ELb1ELb1ELb0ELb1ELb0ELi3ELi1ELi1ELi1ELb0EEENS1_21CollectiveEpilogueBwdISD_SE_SG_Li384ELb1ELb1ELi3EEENS1_19SingleTileSchedulerILb1ELb0ELb0ELi96EEEEEEEEEvNT_6ParamsE --------------------------
	.section	.nv.info._ZN7cutlass13device_kernelIN5flash11enable_sm90INS1_16FlashAttnBwdSm90INS1_25CollectiveMainloopBwdSm90ILi2ELi1ELi1EN4cute5tupleIJNS5_1CILi1EEES8_S8_EEENS6_IJNS7_ILi64EEENS7_ILi96EEENS7_ILi192EEEEEENS_10bfloat16_tEfNS_4arch4Sm90ELb0ELb0ELb0ELb1ELb1ELb0ELb1ELb0ELi3ELi1ELi1ELi1ELb0EEENS1_21CollectiveEpilogueBwdISD_SE_SG_Li384ELb1ELb1ELi3EEENS1_19SingleTileSchedulerILb1ELb0ELb0ELi96EEEEEEEEEvNT_6ParamsE,"",@"SHT_CUDA_INFO"
	.sectionflags	@""
	.align	4


	//----- nvinfo : EIATTR_CUDA_API_VERSION
	.align		4
        /*0000*/ 	.byte	0x04, 0x37
        /*0002*/ 	.short	(.L_1128 - .L_1127)
.L_1127:
        /*0004*/ 	.word	0x00000082


	//----- nvinfo : EIATTR_KPARAM_INFO
	.align		4
.L_1128:
        /*0008*/ 	.byte	0x04, 0x17
        /*000a*/ 	.short	(.L_1130 - .L_1129)
.L_1129:
        /*000c*/ 	.word	0x00000000
        /*0010*/ 	.short	0x0000
        /*0012*/ 	.short	0x0070
        /*0014*/ 	.byte	0x00, 0xf0, 0x01, 0x1a


	//----- nvinfo : EIATTR_SPARSE_MMA_MASK
	.align		4
.L_1130:
        /*0018*/ 	.byte	0x03, 0x50
        /*001a*/ 	.short	0x0000


	//----- nvinfo : EIATTR_MAXREG_COUNT
	.align		4
        /*001c*/ 	.byte	0x03, 0x1b
        /*001e*/ 	.short	0x0080


	//----- nvinfo : EIATTR_NUM_BARRIERS
	.align		4
        /*0020*/ 	.byte	0x02, 0x4c
        /*0022*/ 	.byte	0x10
	.zero		1


	//----- nvinfo : EIATTR_EXTERNS
	.align		4
        /*0024*/ 	.byte	0x04, 0x0f
        /*0026*/ 	.short	(.L_1132 - .L_1131)


	//   ....[0]....
	.align		4
.L_1131:
        /*0028*/ 	.word	index@(__assertfail)


	//----- nvinfo : EIATTR_MERCURY_ISA_VERSION
	.align		4
.L_1132:
        /*002c*/ 	.byte	0x03, 0x5f
        /*002e*/ 	.short	0x0101


	//----- nvinfo : EIATTR_INT_WARP_WIDE_INSTR_OFFSETS
	.align		4
        /*0030*/ 	.byte	0x04, 0x31
        /*0032*/ 	.short	(.L_1134 - .L_1133)


	//   ....[0]....
.L_1133:
        /*0034*/ 	.word	0x00000170


	//   ....[1]....
        /*0038*/ 	.word	0x00000230


	//   ....[2]....
        /*003c*/ 	.word	0x000072b0


	//   ....[3]....
        /*0040*/ 	.word	0x000078a0


	//   ....[4]....
        /*0044*/ 	.word	0x00008000


	//   ....[5]....
        /*0048*/ 	.word	0x000083a0


	//----- nvinfo : EIATTR_COOP_GROUP_MASK_REGIDS
	.align		4
.L_1134:
        /*004c*/ 	.byte	0x04, 0x29
        /*004e*/ 	.short	(.L_1136 - .L_1135)


	//   ....[0]....
.L_1135:
        /*0050*/ 	.word	0xffffffff


	//   ....[1]....
        /*0054*/ 	.word	0xffffffff


	//   ....[2]....
        /*0058*/ 	.word	0xffffffff


	//   ....[3]....
        /*005c*/ 	.word	0xffffffff


	//   ....[4]....
        /*0060*/ 	.word	0xffffffff


	//   ....[5]....
        /*0064*/ 	.word	0xffffffff


	//   ....[6]....
        /*0068*/ 	.word	0xffffffff


	//   ....[7]....
        /*006c*/ 	.word	0xffffffff


	//   ....[8]....
        /*0070*/ 	.word	0xffffffff


	//   ....[9]....
        /*0074*/ 	.word	0xffffffff


	//   ....[10]....
        /*0078*/ 	.word	0xffffffff


	//   ....[11]....
        /*007c*/ 	.word	0xffffffff


	//   ....[12]....
        /*0080*/ 	.word	0xffffffff


	//   ....[13]....
        /*0084*/ 	.word	0x0500000f


	//   ....[14]....
        /*0088*/ 	.word	0x0500000f


	//   ....[15]....
        /*008c*/ 	.word	0x0500000f


	//   ....[16]....
        /*0090*/ 	.word	0x0500000f


	//----- nvinfo : EIATTR_COOP_GROUP_INSTR_OFFSETS
	.align		4
.L_1136:
        /*0094*/ 	.byte	0x04, 0x28
        /*0096*/ 	.short	(.L_1138 - .L_1137)


	//   ....[0]....
.L_1137:
        /*0098*/ 	.word	0x00000050


	//   ....[1]....
        /*009c*/ 	.word	0x00000180


	//   ....[2]....
        /*00a0*/ 	.word	0x00000210


	//   ....[3]....
        /*00a4*/ 	.word	0x00000390


	//   ....[4]....
        /*00a8*/ 	.word	0x000005d0


	//   ....[5]....
        /*00ac*/ 	.word	0x00001220


	//   ....[6]....
        /*00b0*/ 	.word	0x000064f0


	//   ....[7]....
        /*00b4*/ 	.word	0x00006df0


	//   ....[8]....
        /*00b8*/ 	.word	0x000071e0


	//   ....[9]....
        /*00bc*/ 	.word	0x00007420


	//   ....[10]....
        /*00c0*/ 	.word	0x000077d0


	//   ....[11]....
        /*00c4*/ 	.word	0x00007a80


	//   ....[12]....
        /*00c8*/ 	.word	0x00007f40


	//   ....[13]....
        /*00cc*/ 	.word	0x0000a6e0


	//   ....[14]....
        /*00d0*/ 	.word	0x0000a830


	//   ....[15]....
        /*00d4*/ 	.word	0x0000a8a0


	//   ....[16]....
        /*00d8*/ 	.word	0x0000a910


	//----- nvinfo : EIATTR_REG_RECONFIG
	.align		4
.L_1138:
        /*00dc*/ 	.byte	0x01, 0x54
	.zero		2


	//----- nvinfo : EIATTR_SYSCALL_OFFSETS
	.align		4
        /*00e0*/ 	.byte	0x04, 0x46
        /*00e2*/ 	.short	(.L_1140 - .L_1139)


	//   ....[0]....
.L_1139:
        /*00e4*/ 	.word	0x00000e80


	//   ....[1]....
        /*00e8*/ 	.word	0x00000f70


	//   ....[2]....
        /*00ec*/ 	.word	0x000010b0


	//   ....[3]....
        /*00f0*/ 	.word	0x000011a0


	//----- nvinfo : EIATTR_MBARRIER_INSTR_OFFSETS
	.align		4
.L_1140:
        /*00f4*/ 	.byte	0x04, 0x39
        /*00f6*/ 	.short	(.L_1142 - .L_1141)


	//   ....[0]....
.L_1141:
        /*00f8*/ 	.word	0x00000250
        /*00fc*/ 	.word	0x000000ff
        /*0100*/ 	.word	0x00036400
        /*0104*/ 	.short	0x0100
        /*0106*/ 	.byte	0x06
	.zero		1


	//   ....[1]....
        /*0108*/ 	.word	0x00000340
        /*010c*/ 	.word	0x000000ff
        /*0110*/ 	.word	0x00036410
        /*0114*/ 	.short	0x0100
        /*0116*/ 	.byte	0x08
	.zero		1


	//   ....[2]....
        /*0118*/ 	.word	0x00000350
        /*011c*/ 	.word	0x000000ff
        /*0120*/ 	.word	0x00036420
        /*0124*/ 	.short	0x0100
        /*0126*/ 	.byte	0x08
	.zero		1


	//   ....[3]....
        /*0128*/ 	.word	0x00000360
        /*012c*/ 	.word	0x000000ff
        /*0130*/ 	.word	0x00036418
        /*0134*/ 	.short	0x0100
        /*0136*/ 	.byte	0x08
	.zero		1


	//   ....[4]....
        /*0138*/ 	.word	0x00000370
        /*013c*/ 	.word	0x000000ff
        /*0140*/ 	.word	0x00036428
        /*0144*/ 	.short	0x0100
        /*0146*/ 	.byte	0x08
	.zero		1


	//   ....[5]....
        /*0148*/ 	.word	0x000004a0
        /*014c*/ 	.word	0x000000ff
        /*0150*/ 	.word	0x00036430
        /*0154*/ 	.short	0x0100
        /*0156*/ 	.byte	0x08
	.zero		1


	//   ....[6]....
        /*0158*/ 	.word	0x000004b0
        /*015c*/ 	.word	0x000000ff
        /*0160*/ 	.word	0x00036438
        /*0164*/ 	.short	0x0100
        /*0166*/ 	.byte	0x08
	.zero		1


	//   ....[7]....
        /*0168*/ 	.word	0x00001260
        /*016c*/ 	.word	0x000000ff
        /*0170*/ 	.word	0x00036400
        /*0174*/ 	.short	0x010a
        /*0176*/ 	.byte	0x24
	.zero		1


	//   ....[8]....
        /*0178*/ 	.word	0x000013b0
        /*017c*/ 	.word	0x000000ff
        /*0180*/ 	.word	0x00036400
        /*0184*/ 	.short	0x010a
        /*0186*/ 	.byte	0x24
	.zero		1


	//   ....[9]....
        /*0188*/ 	.word	0x00001a40
        /*018c*/ 	.word	0x00000004
        /*0190*/ 	.word	0x00036410
        /*0194*/ 	.short	0x010a
        /*0196*/ 	.byte	0x3f
	.zero		1


	//   ....[10]....
        /*0198*/ 	.word	0x00001a80
        /*019c*/ 	.word	0x00000004
        /*01a0*/ 	.word	0x00036410
        /*01a4*/ 	.short	0x010a
        /*01a6*/ 	.byte	0x3f
	.zero		1


	//   ....[11]....
        /*01a8*/ 	.word	0x00002120
        /*01ac*/ 	.word	0x000000ff
        /*01b0*/ 	.word	0x00036430
        /*01b4*/ 	.short	0x010a
        /*01b6*/ 	.byte	0x24
	.zero		1


	//   ....[12]....
        /*01b8*/ 	.word	0x00002160
        /*01bc*/ 	.word	0x000000ff
        /*01c0*/ 	.word	0x00036430
        /*01c4*/ 	.short	0x010a
        /*01c6*/ 	.byte	0x24
	.zero		1


	//   ....[13]....
        /*01c8*/ 	.word	0x00003520
        /*01cc*/ 	.word	0x000000ff
        /*01d0*/ 	.word	0x00000000
        /*01d4*/ 	.short	0x0101
        /*01d6*/ 	.byte	0x04
	.zero		1


	//   ....[14]....
        /*01d8*/ 	.word	0x000038a0
        /*01dc*/ 	.word	0x00000004
        /*01e0*/ 	.word	0x00000000
        /*01e4*/ 	.short	0x0101
        /*01e6*/ 	.byte	0x3f
	.zero		1


	//   ....[15]....
        /*01e8*/ 	.word	0x00008880
        /*01ec*/ 	.word	0x0000000c
        /*01f0*/ 	.word	0x00036420
        /*01f4*/ 	.short	0x010a
        /*01f6*/ 	.byte	0x3f
	.zero		1


	//   ....[16]....
        /*01f8*/ 	.word	0x00008f80
        /*01fc*/ 	.word	0x0000000c
        /*0200*/ 	.word	0x00036438
        /*0204*/ 	.short	0x010a
        /*0206*/ 	.byte	0x3f
	.zero		1


	//   ....[17]....
        /*0208*/ 	.word	0x000092f0
        /*020c*/ 	.word	0x0000000c
        /*0210*/ 	.word	0x00036428
        /*0214*/ 	.short	0x010a
        /*0216*/ 	.byte	0x3f
	.zero		1


	//   ....[18]....
        /*0218*/ 	.word	0x000095a0
        /*021c*/ 	.word	0x0000000c
        /*0220*/ 	.word	0x00036438
        /*0224*/ 	.short	0x010a
        /*0226*/ 	.byte	0x3f
	.zero		1


	//   ....[19]....
        /*0228*/ 	.word	0x00009860
        /*022c*/ 	.word	0x0000000c
        /*0230*/ 	.word	0x00036420
        /*0234*/ 	.short	0x010a
        /*0236*/ 	.byte	0x3f
	.zero		1


	//   ....[20]....
        /*0238*/ 	.word	0x00009b60
        /*023c*/ 	.word	0x0000000c
        /*0240*/ 	.word	0x00036438
        /*0244*/ 	.short	0x010a
        /*0246*/ 	.byte	0x3f
	.zero		1


	//   ....[21]....
        /*0248*/ 	.word	0x00009e60
        /*024c*/ 	.word	0x0000000c
        /*0250*/ 	.word	0x00036428
        /*0254*/ 	.short	0x010a
        /*0256*/ 	.byte	0x3f
	.zero		1


	//   ....[22]....
        /*0258*/ 	.word	0x0000a120
        /*025c*/ 	.word	0x0000000c
        /*0260*/ 	.word	0x00036438
        /*0264*/ 	.short	0x010a
        /*0266*/ 	.byte	0x3f
	.zero		1


	//   ....[23]....
        /*0268*/ 	.word	0x0000a570
        /*026c*/ 	.word	0x00000007
        /*0270*/ 	.word	0x00000000
        /*0274*/ 	.short	0x010a
        /*0276*/ 	.byte	0x3f
	.zero		1


	//   ....[24]....
        /*0278*/ 	.word	0x0000a5f0
        /*027c*/ 	.word	0x00000005
        /*0280*/ 	.word	0x00000000
        /*0284*/ 	.short	0x010a
        /*0286*/ 	.byte	0x3f
	.zero		1


	//   ....[25]....
        /*0288*/ 	.word	0x0000a640
        /*028c*/ 	.word	0x00000009
        /*0290*/ 	.word	0x00036438
        /*0294*/ 	.short	0x010a
        /*0296*/ 	.byte	0x3f
	.zero		1


	//   ....[26]....
        /*0298*/ 	.word	0x0000a710
        /*029c*/ 	.word	0x00000098
        /*02a0*/ 	.word	0x00036400
        /*02a4*/ 	.short	0x010a
        /*02a6*/ 	.byte	0x3f
	.zero		1


	//   ....[27]....
        /*02a8*/ 	.word	0x0000a760
        /*02ac*/ 	.word	0x00000004
        /*02b0*/ 	.word	0x00036410
        /*02b4*/ 	.short	0x010a
        /*02b6*/ 	.byte	0x3f
	.zero		1


	//   ....[28]....
        /*02b8*/ 	.word	0x0000a7b0
        /*02bc*/ 	.word	0x00000098
        /*02c0*/ 	.word	0x00036430
        /*02c4*/ 	.short	0x010a
        /*02c6*/ 	.byte	0x3f
	.zero		1


	//   ....[29]....
        /*02c8*/ 	.word	0x0000a950
        /*02cc*/ 	.word	0x0000000c
        /*02d0*/ 	.word	0x00036420
        /*02d4*/ 	.short	0x010a
        /*02d6*/ 	.byte	0x3f
	.zero		1


	//   ....[30]....
        /*02d8*/ 	.word	0x0000a9a0
        /*02dc*/ 	.word	0x0000000c
        /*02e0*/ 	.word	0x00036438
        /*02e4*/ 	.short	0x010a
        /*02e6*/ 	.byte	0x3f
	.zero		1


	//   ....[31]....
        /*02e8*/ 	.word	0x0000a9f0
        /*02ec*/ 	.word	0x0000000c
        /*02f0*/ 	.word	0x00036428
        /*02f4*/ 	.short	0x010a
        /*02f6*/ 	.byte	0x3f
	.zero		1


	//   ....[32]....
        /*02f8*/ 	.word	0x0000aa40
        /*02fc*/ 	.word	0x0000000c
        /*0300*/ 	.word	0x00036438
        /*0304*/ 	.short	0x010a
        /*0306*/ 	.byte	0x3f
	.zero		1


	//   ....[33]....
        /*0308*/ 	.word	0x0000aaa0
        /*030c*/ 	.word	0x0000000c
        /*0310*/ 	.word	0x00036420
        /*0314*/ 	.short	0x010a
        /*0316*/ 	.byte	0x3f
	.zero		1


	//   ....[34]....
        /*0318*/ 	.word	0x0000aaf0
        /*031c*/ 	.word	0x0000000c
        /*0320*/ 	.word	0x00036438
        /*0324*/ 	.short	0x010a
        /*0326*/ 	.byte	0x3f
	.zero		1


	//   ....[35]....
        /*0328*/ 	.word	0x0000ab40
        /*032c*/ 	.word	0x0000000c
        /*0330*/ 	.word	0x00036428
        /*0334*/ 	.short	0x010a
        /*0336*/ 	.byte	0x3f
	.zero		1


	//   ....[36]....
        /*0338*/ 	.word	0x0000ab90
        /*033c*/ 	.word	0x0000000c
        /*0340*/ 	.word	0x00036438
        /*0344*/ 	.short	0x010a
        /*0346*/ 	.byte	0x3f
	.zero		1


	//   ....[37]....
        /*0348*/ 	.word	0x0000ac60
        /*034c*/ 	.word	0x00000007
        /*0350*/ 	.word	0x00000000
        /*0354*/ 	.short	0x010a
        /*0356*/ 	.byte	0x3f
	.zero		1


	//   ....[38]....
        /*0358*/ 	.word	0x0000acb0
        /*035c*/ 	.word	0x00000005
        /*0360*/ 	.word	0x00000000
        /*0364*/ 	.short	0x010a
        /*0366*/ 	.byte	0x3f
	.zero		1


	//----- nvinfo : EIATTR_NUM_MBARRIERS
	.align		4
.L_1142:
        /*0368*/ 	.byte	0x03, 0x38
        /*036a*/ 	.short	0x0007


	//----- nvinfo : EIATTR_EXIT_INSTR_OFFSETS
	.align		4
        /*036c*/ 	.byte	0x04, 0x1c
        /*036e*/ 	.short	(.L_1144 - .L_1143)


	//   ....[0]....
.L_1143:
        /*0370*/ 	.word	0x0000a690


	//----- nvinfo : EIATTR_MAX_THREADS
	.align		4
.L_1144:
        /*0374*/ 	.byte	0x04, 0x05
        /*0376*/ 	.short	(.L_1146 - .L_1145)
.L_1145:
        /*0378*/ 	.word	0x00000200
        /*037c*/ 	.word	0x00000001
        /*0380*/ 	.word	0x00000001


	//----- nvinfo : EIATTR_CRS_STACK_SIZE
	.align		4
.L_1146:
        /*0384*/ 	.byte	0x04, 0x1e
        /*0386*/ 	.short	(.L_1148 - .L_1147)
.L_1147:
        /*0388*/ 	.word	0x00000000


	//----- nvinfo : EIATTR_CBANK_PARAM_SIZE
	.align		4
.L_1148:
        /*038c*/ 	.byte	0x03, 0x19
        /*038e*/ 	.short	0x06f0


	//----- nvinfo : EIATTR_PARAM_CBANK
	.align		4
        /*0390*/ 	.byte	0x04, 0x0a
        /*0392*/ 	.short	(.L_1150 - .L_1149)
	.align		4
.L_1149:
        /*0394*/ 	.word	index@(.nv.constant0._ZN7cutlass13device_kernelIN5flash11enable_sm90INS1_16FlashAttnBwdSm90INS1_25CollectiveMainloopBwdSm90ILi2ELi1ELi1EN4cute5tupleIJNS5_1CILi1EEES8_S8_EEENS6_IJNS7_ILi64EEENS7_ILi96EEENS7_ILi192EEEEEENS_10bfloat16_tEfNS_4arch4Sm90ELb0ELb0ELb0ELb1ELb1ELb0ELb1ELb0ELi3ELi1ELi1ELi1ELb0EEENS1_21CollectiveEpilogueBwdISD_SE_SG_Li384ELb1ELb1ELi3EEENS1_19SingleTileSchedulerILb1ELb0ELb0ELi96EEEEEEEEEvNT_6ParamsE)
        /*0398*/ 	.short	0x0210
        /*039a*/ 	.short	0x06f0


	//----- nvinfo : EIATTR_SW_WAR
	.align		4
.L_1150:
        /*039c*/ 	.byte	0x04, 0x36
        /*039e*/ 	.short	(.L_1152 - .L_1151)
.L_1151:
        /*03a0*/ 	.word	0x00000008
.L_1152:


//--------------------- .nv.info._ZN7cutlass13device_kernelIN5flash11enable_sm90INS1_16FlashAttnBwdSm90INS1_25CollectiveMainloopBwdSm90ILi2ELi1ELi1EN4cute5tupleIJNS5_1CILi1EEES8_S8_EEENS6_IJNS7_ILi64EEENS7_ILi96EEENS7_ILi192EEEEEENS_10bfloat16_tEfNS_4arch4Sm90ELb0ELb0ELb0ELb1ELb0ELb0ELb1ELb0ELi3ELi1ELi1ELi1ELb0EEENS1_24CollectiveEpilogueBwdGQAISD_fSG_Li384ELb1ELb0EEENS1_19SingleTileSchedulerILb1ELb0ELb0ELi96EEEEEEEEEvNT_6ParamsE --------------------------
	.section	.nv.info._ZN7cutlass13device_kernelIN5flash11enable_sm90INS1_16FlashAttnBwdSm90INS1_25CollectiveMainloopBwdSm90ILi2ELi1ELi1EN4cute5tupleIJNS5_1CILi1EEES8_S8_EEENS6_IJNS7_ILi64EEENS7_ILi96EEENS7_ILi192EEEEEENS_10bfloat16_tEfNS_4arch4Sm90ELb0ELb0ELb0ELb1ELb0ELb0ELb1ELb0ELi3ELi1ELi1ELi1ELb0EEENS1_24CollectiveEpilogueBwdGQAISD_fSG_Li384ELb1ELb0EEENS1_19SingleTileSchedulerILb1ELb0ELb0ELi96EEEEEEEEEvNT_6ParamsE,"",@"SHT_CUDA_INFO"
	.sectionflags	@""
	.align	4


	//----- nvinfo : EIATTR_CUDA_API_VERSION
	.align		4
        /*0000*/ 	.byte	0x04, 0x37
        /*0002*/ 	.short	(.L_1154 - .L_1153)
.L_1153:
        /*0004*/ 	.word	0x00000082


	//----- nvinfo : EIATTR_KPARAM_INFO
	.align		4
.L_1154:
        /*0008*/ 	.byte	0x04, 0x17
        /*000a*/ 	.short	(.L_1156 - .L_1155)
.L_1155:
        /*000c*/ 	.word	0x00000000
        /*0010*/ 	.short	0x0000
        /*0012*/ 	.short	0x0070
        /*0014*/ 	.byte	0x00, 0xf0, 0x01, 0x1a


	//----- nvinfo : EIATTR_SPARSE_MMA_MASK
	.align		4
.L_1156:
        /*0018*/ 	.byte	0x03, 0x50
        /*001a*/ 	.short	0x0000


	//----- nvinfo : EIATTR_MAXREG_COUNT
	.align		4
        /*001c*/ 	.byte	0x03, 0x1b
        /*001e*/ 	.short	0x0080


	//----- nvinfo : EIATTR_NUM_BARRIERS
	.align		4
        /*0020*/ 	.byte	0x02, 0x4c
        /*0022*/ 	.byte	0x10
	.zero		1


	//----- nvinfo : EIATTR_EXTERNS
	.align		4
        /*0024*/ 	.byte	0x04, 0x0f
        /*0026*/ 	.short	(.L_1158 - .L_1157)


	//   ....[0]....
	.align		4
.L_1157:
        /*0028*/ 	.word	index@(__assertfail)


	//----- nvinfo : EIATTR_MERCURY_ISA_VERSION
	.align		4
.L_1158:
        /*002c*/ 	.byte	0x03, 0x5f
        /*002e*/ 	.short	0x0101


	//----- nvinfo : EIATTR_INT_WARP_WIDE_INSTR_OFFSETS
	.align		4
        /*0030*/ 	.byte	0x04, 0x31
        /*0032*/ 	.short	(.L_1160 - .L_1159)


	//   ....[0]....
.L_1159:
        /*0034*/ 	.word	0x00000170


	//   ....[1]....
        /*0038*/ 	.word	0x00000230


	//   ....[2]....
        /*003c*/ 	.word	0x00005c00


	//----- nvinfo : EIATTR_COOP_GROUP_MASK_REGIDS
	.align		4
.L_1160:
        /*0040*/ 	.byte	0x04, 0x29
        /*0042*/ 	.short	(.L_1162 - .L_1161)


	//   ....[0]....
.L_1161:
        /*0044*/ 	.word	0xffffffff


	//   ....[1]....
        /*0048*/ 	.word	0xffffffff


	//   ....[2]....
        /*004c*/ 	.word	0xffffffff


	//   ....[3]....
        /*0050*/ 	.word	0xffffffff


	//   ....[4]....
        /*0054*/ 	.word	0xffffffff


	//   ....[5]....
        /*0058*/ 	.word	0xffffffff


	//   ....[6]....
        /*005c*/ 	.word	0xffffffff


	//   ....[7]....
        /*0060*/ 	.word	0x0500000f


	//----- nvinfo : EIATTR_COOP_GROUP_INSTR_OFFSETS
	.align		4
.L_1162:
        /*0064*/ 	.byte	0x04, 0x28
        /*0066*/ 	.short	(.L_1164 - .L_1163)


	//   ....[0]....
.L_1163:
        /*0068*/ 	.word	0x00000050


	//   ....[1]....
        /*006c*/ 	.word	0x00000180


	//   ....[2]....
        /*0070*/ 	.word	0x00000210


	//   ....[3]....
        /*0074*/ 	.word	0x00000390


	//   ....[4]....
        /*0078*/ 	.word	0x000005d0


	//   ....[5]....
        /*007c*/ 	.word	0x00001220


	//   ....[6]....
        /*0080*/ 	.word	0x00004520


	//   ....[7]....
        /*0084*/ 	.word	0x00007f40


	//----- nvinfo : EIATTR_REG_RECONFIG
	.align		4
.L_1164:
        /*0088*/ 	.byte	0x01, 0x54
	.zero		2


	//----- nvinfo : EIATTR_SYSCALL_OFFSETS
	.align		4
        /*008c*/ 	.byte	0x04, 0x46
        /*008e*/ 	.short	(.L_1166 - .L_1165)


	//   ....[0]....
.L_1165:
        /*0090*/ 	.word	0x00000e80


	//   ....[1]....
        /*0094*/ 	.word	0x00000f70


	//   ....[2]....
        /*0098*/ 	.word	0x000010b0


	//   ....[3]....
        /*009c*/ 	.word	0x000011a0


	//----- nvinfo : EIATTR_MBARRIER_INSTR_OFFSETS
	.align		4
.L_1166:
        /*00a0*/ 	.byte	0x04, 0x39
        /*00a2*/ 	.short	(.L_1168 - .L_1167)


	//   ....[0]....
.L_1167:
        /*00a4*/ 	.word	0x00000250
        /*00a8*/ 	.word	0x000000ff
        /*00ac*/ 	.word	0x00036400
        /*00b0*/ 	.short	0x0100
        /*00b2*/ 	.byte	0x06
	.zero		1


	//   ....[1]....
        /*00b4*/ 	.word	0x00000340
        /*00b8*/ 	.word	0x000000ff
        /*00bc*/ 	.word	0x00036410
        /*00c0*/ 	.short	0x0100
        /*00c2*/ 	.byte	0x08
	.zero		1


	//   ....[2]....
        /*00c4*/ 	.word	0x00000350
        /*00c8*/ 	.word	0x000000ff
        /*00cc*/ 	.word	0x00036420
        /*00d0*/ 	.short	0x0100
        /*00d2*/ 	.byte	0x08
	.zero		1


	//   ....[3]....
        /*00d4*/ 	.word	0x00000360
        /*00d8*/ 	.word	0x000000ff
        /*00dc*/ 	.word	0x00036418
        /*00e0*/ 	.short	0x0100
        /*00e2*/ 	.byte	0x08
	.zero		1


	//   ....[4]....
        /*00e4*/ 	.word	0x00000370
        /*00e8*/ 	.word	0x000000ff
        /*00ec*/ 	.word	0x00036428
        /*00f0*/ 	.short	0x0100
        /*00f2*/ 	.byte	0x08
	.zero		1


	//   ....[5]....
        /*00f4*/ 	.word	0x000004a0
        /*00f8*/ 	.word	0x000000ff
        /*00fc*/ 	.word	0x00036430
        /*0100*/ 	.short	0x0100
        /*0102*/ 	.byte	0x08
	.zero		1


	//   ....[6]....
        /*0104*/ 	.word	0x000004b0
        /*0108*/ 	.word	0x000000ff
        /*010c*/ 	.word	0x00036438
        /*0110*/ 	.short	0x0100
        /*0112*/ 	.byte	0x08
	.zero		1


	//   ....[7]....
        /*0114*/ 	.word	0x00001260
        /*0118*/ 	.word	0x000000ff
        /*011c*/ 	.word	0x00036400
        /*0120*/ 	.short	0x010a
        /*0122*/ 	.byte	0x24
	.zero		1


	//   ....[8]....
        /*0124*/ 	.word	0x000013b0
        /*0128*/ 	.word	0x000000ff
        /*012c*/ 	.word	0x00036400
        /*0130*/ 	.short	0x010a
        /*0132*/ 	.byte	0x24
	.zero		1


	//   ....[9]....
        /*0134*/ 	.word	0x00001a40
        /*0138*/ 	.word	0x00000004
        /*013c*/ 	.word	0x00036410
        /*0140*/ 	.short	0x010a
        /*0142*/ 	.byte	0x3f
	.zero		1


	//   ....[10]....
        /*0144*/ 	.word	0x00001a80
        /*0148*/ 	.word	0x00000004
        /*014c*/ 	.word	0x00036410
        /*0150*/ 	.short	0x010a
        /*0152*/ 	.byte	0x3f
	.zero		1


	//   ....[11]....
        /*0154*/ 	.word	0x00002120
        /*0158*/ 	.word	0x000000ff
        /*015c*/ 	.word	0x00036430
        /*0160*/ 	.short	0x010a
        /*0162*/ 	.byte	0x24
	.zero		1


	//   ....[12]....
        /*0164*/ 	.word	0x00002160
        /*0168*/ 	.word	0x000000ff
        /*016c*/ 	.word	0x00036430
        /*0170*/ 	.short	0x010a
        /*0172*/ 	.byte	0x24
	.zero		1


	//   ....[13]....
        /*0174*/ 	.word	0x00003520
        /*0178*/ 	.word	0x000000ff
        /*017c*/ 	.word	0x00000000
        /*0180*/ 	.short	0x0101
        /*0182*/ 	.byte	0x04
	.zero		1


	//   ....[14]....
        /*0184*/ 	.word	0x000038a0
        /*0188*/ 	.word	0x00000004
        /*018c*/ 	.word	0x00000000
        /*0190*/ 	.short	0x0101
        /*0192*/ 	.byte	0x3f
	.zero		1


	//   ....[15]....
        /*0194*/ 	.word	0x000060e0
        /*0198*/ 	.word	0x0000000c
        /*019c*/ 	.word	0x00036420
        /*01a0*/ 	.short	0x010a
        /*01a2*/ 	.byte	0x3f
	.zero		1


	//   ....[16]....
        /*01a4*/ 	.word	0x000067e0
        /*01a8*/ 	.word	0x0000000c
        /*01ac*/ 	.word	0x00036438
        /*01b0*/ 	.short	0x010a
        /*01b2*/ 	.byte	0x3f
	.zero		1


	//   ....[17]....
        /*01b4*/ 	.word	0x00006b50
        /*01b8*/ 	.word	0x0000000c
        /*01bc*/ 	.word	0x00036428
        /*01c0*/ 	.short	0x010a
        /*01c2*/ 	.byte	0x3f
	.zero		1


	//   ....[18]....
        /*01c4*/ 	.word	0x00006e00
        /*01c8*/ 	.word	0x0000000c
        /*01cc*/ 	.word	0x00036438
        /*01d0*/ 	.short	0x010a
        /*01d2*/ 	.byte	0x3f
	.zero		1


	//   ....[19]....
        /*01d4*/ 	.word	0x000070c0
        /*01d8*/ 	.word	0x0000000c
        /*01dc*/ 	.word	0x00036420
        /*01e0*/ 	.short	0x010a
        /*01e2*/ 	.byte	0x3f
	.zero		1


	//   ....[20]....
        /*01e4*/ 	.word	0x000073c0
        /*01e8*/ 	.word	0x0000000c
        /*01ec*/ 	.word	0x00036438
        /*01f0*/ 	.short	0x010a
        /*01f2*/ 	.byte	0x3f
	.zero		1


	//   ....[21]....
        /*01f4*/ 	.word	0x000076c0
        /*01f8*/ 	.word	0x0000000c
        /*01fc*/ 	.word	0x00036428
        /*0200*/ 	.short	0x010a
        /*0202*/ 	.byte	0x3f
	.zero		1


	//   ....[22]....
        /*0204*/ 	.word	0x00007980
        /*0208*/ 	.word	0x0000000c
        /*020c*/ 	.word	0x00036438
        /*0210*/ 	.short	0x010a
        /*0212*/ 	.byte	0x3f
	.zero		1


	//   ....[23]....
        /*0214*/ 	.word	0x00007dd0
        /*0218*/ 	.word	0x00000007
        /*021c*/ 	.word	0x00000000
        /*0220*/ 	.short	0x010a
        /*0222*/ 	.byte	0x3f
	.zero		1


	//   ....[24]....
        /*0224*/ 	.word	0x00007e50
        /*0228*/ 	.word	0x00000005
        /*022c*/ 	.word	0x00000000
        /*0230*/ 	.short	0x010a
        /*0232*/ 	.byte	0x3f
	.zero		1


	//   ....[25]....
        /*0234*/ 	.word	0x00007ea0
        /*0238*/ 	.word	0x00000009
        /*023c*/ 	.word	0x00036438
        /*0240*/ 	.short	0x010a
        /*0242*/ 	.byte	0x3f
	.zero		1


	//   ....[26]....
        /*0244*/ 	.word	0x00007f70
        /*0248*/ 	.word	0x00000098
        /*024c*/ 	.word	0x00036400
        /*0250*/ 	.short	0x010a
        /*0252*/ 	.byte	0x3f
	.zero		1


	//   ....[27]....
        /*0254*/ 	.word	0x00007fc0
        /*0258*/ 	.word	0x00000004
        /*025c*/ 	.word	0x00036410
        /*0260*/ 	.short	0x010a
        /*0262*/ 	.byte	0x3f
	.zero		1


	//   ....[28]....
        /*0264*/ 	.word	0x00008010
        /*0268*/ 	.word	0x00000098
        /*026c*/ 	.word	0x00036430
        /*0270*/ 	.short	0x010a
        /*0272*/ 	.byte	0x3f
	.zero		1


	//   ....[29]....
        /*0274*/ 	.word	0x00008060
        /*0278*/ 	.word	0x0000000c
        /*027c*/ 	.word	0x00036420
        /*0280*/ 	.short	0x010a
        /*0282*/ 	.byte	0x3f
	.zero		1


	//   ....[30]....
        /*0284*/ 	.word	0x000080b0
        /*0288*/ 	.word	0x0000000c
        /*028c*/ 	.word	0x00036438
        /*0290*/ 	.short	0x010a
        /*0292*/ 	.byte	0x3f
	.zero		1


	//   ....[31]....
        /*0294*/ 	.word	0x00008100
        /*0298*/ 	.word	0x0000000c
        /*029c*/ 	.word	0x00036428
        /*02a0*/ 	.short	0x010a
        /*02a2*/ 	.byte	0x3f
	.zero		1


	//   ....[32]....
        /*02a4*/ 	.word	0x00008150
        /*02a8*/ 	.word	0x0000000c
        /*02ac*/ 	.word	0x00036438
        /*02b0*/ 	.short	0x010a
        /*02b2*/ 	.byte	0x3f
	.zero		1


	//   ....[33]....
        /*02b4*/ 	.word	0x000081b0
        /*02b8*/ 	.word	0x0000000c
        /*02bc*/ 	.word	0x00036420
        /*02c0*/ 	.short	0x010a
        /*02c2*/ 	.byte	0x3f
	.zero		1


	//   ....[34]....
        /*02c4*/ 	.word	0x00008200
        /*02c8*/ 	.word	0x0000000c
        /*02cc*/ 	.word	0x00036438
        /*02d0*/ 	.short	0x010a
        /*02d2*/ 	.byte	0x3f
	.zero		1


	//   ....[35]....
        /*02d4*/ 	.word	0x00008250
        /*02d8*/ 	.word	0x0000000c
        /*02dc*/ 	.word	0x00036428
        /*02e0*/ 	.short	0x010a
        /*02e2*/ 	.byte	0x3f
	.zero		1


	//   ....[36]....
        /*02e4*/ 	.word	0x000082a0
        /*02e8*/ 	.word	0x0000000c
        /*02ec*/ 	.word	0x00036438
        /*02f0*/ 	.short	0x010a
        /*02f2*/ 	.byte	0x3f
	.zero		1


	//   ....[37]....
        /*02f4*/ 	.word	0x00008380
        /*02f8*/ 	.word	0x00000007
        /*02fc*/ 	.word	0x00000000
        /*0300*/ 	.short	0x010a
        /*0302*/ 	.byte	0x3f
	.zero		1


	//   ....[38]....
        /*0304*/ 	.word	0x000083d0
        /*0308*/ 	.word	0x00000005
        /*030c*/ 	.word	0x00000000
        /*0310*/ 	.short	0x010a
        /*0312*/ 	.byte	0x3f
	.zero		1


	//----- nvinfo : EIATTR_NUM_MBARRIERS
	.align		4
.L_1168:
        /*0314*/ 	.byte	0x03, 0x38
        /*0316*/ 	.short	0x0007


	//----- nvinfo : EIATTR_EXIT_INSTR_OFFSETS
	.align		4
        /*0318*/ 	.byte	0x04, 0x1c
        /*031a*/ 	.short	(.L_1170 - .L_1169)


	//   ....[0]....
.L_1169:
        /*031c*/ 	.word	0x00007ef0


	//----- nvinfo : EIATTR_MAX_THREADS
	.align		4
.L_1170:
        /*0320*/ 	.byte	0x04, 0x05
        /*0322*/ 	.short	(.L_1172 - .L_1171)
.L_1171:
        /*0324*/ 	.word	0x00000200
        /*0328*/ 	.word	0x00000001
        /*032c*/ 	.word	0x00000001


	//----- nvinfo : EIATTR_CRS_STACK_SIZE
	.align		4
.L_1172:
        /*0330*/ 	.byte	0x04, 0x1e
        /*0332*/ 	.short	(.L_1174 - .L_1173)
.L_1173:
        /*0334*/ 	.word	0x00000000


	//----- nvinfo : EIATTR_CBANK_PARAM_SIZE
	.align		4
.L_1174:
        /*0338*/ 	.byte	0x03, 0x19
        /*033a*/ 	.short	0x06f0


	//----- nvinfo : EIATTR_PARAM_CBANK
	.align		4
        /*033c*/ 	.byte	0x04, 0x0a
        /*033e*/ 	.short	(.L_1176 - .L_1175)
	.align		4
.L_1175:
        /*0340*/ 	.word	index@(.nv.constant0._ZN7cutlass13device_kernelIN5flash11enable_sm90INS1_16FlashAttnBwdSm90INS1_25CollectiveMainloopBwdSm90ILi2ELi1ELi1EN4cute5tupleIJNS5_1CILi1EEES8_S8_EEENS6_IJNS7_ILi64EEENS7_ILi96EEENS7_ILi192EEEEEENS_10bfloat16_tEfNS_4arch4Sm90ELb0ELb0ELb0ELb1ELb0ELb0ELb1ELb0ELi3ELi1ELi1ELi1ELb0EEENS1_24CollectiveEpilogueBwdGQAISD_fSG_Li384ELb1ELb0EEENS1_19SingleTileSchedulerILb1ELb0ELb0ELi96EEEEEEEEEvNT_6ParamsE)
        /*0344*/ 	.short	0x0210
        /*0346*/ 	.short	0x06f0


	//----- nvinfo : EIATTR_SW_WAR
	.align		4
.L_1176:
        /*0348*/ 	.byte	0x04, 0x36
        /*034a*/ 	.short	(.L_1178 - .L_1177)
.L_1177:
        /*034c*/ 	.word	0x00000008
.L_1178:


//--------------------- .nv.info._ZN7cutlass13device_kernelIN5flash11enable_sm90INS1_16FlashAttnBwdSm90INS1_25CollectiveMainloopBwdSm90ILi2ELi1ELi1EN4cute5tupleIJNS5_1CILi1EEES8_S8_EEENS6_IJNS7_ILi64EEENS7_ILi96EEENS7_ILi192EEEEEENS_10bfloat16_tEfNS_4arch4Sm90ELb0ELb0ELb0ELb1ELb1ELb0ELb1ELb0ELi3ELi1ELi1ELi1ELb0EEENS1_24CollectiveEpilogueBwdGQAISD_fSG_Li384ELb1ELb1EEENS1_19SingleTileSchedulerILb1ELb0ELb0ELi96EEEEEEEEEvNT_6ParamsE --------------------------
	.section	.nv.info._ZN7cutlass13device_kernelIN5flash11enable_sm90INS1_16FlashAttnBwdSm90INS1_25CollectiveMainloopBwdSm90ILi2ELi1ELi1EN4cute5tupleIJNS5_1CILi1EEES8_S8_EEENS6_IJNS7_ILi64EEENS7_ILi96EEENS7_ILi192EEEEEENS_10bfloat16_tEfNS_4arch4Sm90ELb0ELb0ELb0ELb1ELb1ELb0ELb1ELb0ELi3ELi1ELi1ELi1ELb0EEENS1_24CollectiveEpilogueBwdGQAISD_fSG_Li384ELb1ELb1EEENS1_19SingleTileSchedulerILb1ELb0ELb0ELi96EEEEEEEEEvNT_6ParamsE,"",@"SHT_CUDA_INFO"
	.sectionflags	@""
	.align	4


	//----- nvinfo : EIATTR_CUDA_API_VERSION
	.align		4
        /*0000*/ 	.byte	0x04, 0x37
        /*0002*/ 	.short	(.L_1180 - .L_1179)
.L_1179:
        /*0004*/ 	.word	0x00000082


	//----- nvinfo : EIATTR_KPARAM_INFO
	.align		4
.L_1180:
        /*0008*/ 	.byte	0x04, 0x17
        /*000a*/ 	.short	(.L_1182 - .L_1181)
.L_1181:
        /*000c*/ 	.word	0x00000000
        /*0010*/ 	.short	0x0000
        /*0012*/ 	.short	0x0070
        /*0014*/ 	.byte	0x00, 0xf0, 0x01, 0x1a


	//----- nvinfo : EIATTR_SPARSE_MMA_MASK
	.align		4
.L_1182:
        /*0018*/ 	.byte	0x03, 0x50
        /*001a*/ 	.short	0x0000


	//----- nvinfo : EIATTR_MAXREG_COUNT
	.align		4
        /*001c*/ 	.byte	0x03, 0x1b
        /*001e*/ 	.short	0x0080


	//----- nvinfo : EIATTR_NUM_BARRIERS
	.align		4
        /*0020*/ 	.byte	0x02, 0x4c
        /*0022*/ 	.byte	0x10
	.zero		1


	//----- nvinfo : EIATTR_EXTERNS
	.align		4
        /*0024*/ 	.byte	0x04, 0x0f
        /*0026*/ 	.short	(.L_1184 - .L_1183)


	//   ....[0]....
	.align		4
.L_1183:
        /*0028*/ 	.word	index@(__assertfail)


	//----- nvinfo : EIATTR_MERCURY_ISA_VERSION
	.align		4
.L_1184:
        /*002c*/ 	.byte	0x03, 0x5f
        /*002e*/ 	.short	0x0101


	//----- nvinfo : EIATTR_INT_WARP_WIDE_INSTR_OFFSETS
	.align		4
        /*0030*/ 	.byte	0x04, 0x31
        /*0032*/ 	.short	(.L_1186 - .L_1185)


	//   ....[0]....
.L_1185:
        /*0034*/ 	.word	0x00000170


	//   ....[1]....
        /*0038*/ 	.word	0x00000230


	//   ....[2]....
        /*003c*/ 	.word	0x00005770


	//   ....[3]....
        /*0040*/ 	.word	0x00005d60


	//   ....[4]....
        /*0044*/ 	.word	0x000064c0


	//   ....[5]....
        /*0048*/ 	.word	0x00006860


	//----- nvinfo : EIATTR_COOP_GROUP_MASK_REGIDS
	.align		4
.L_1186:
        /*004c*/ 	.byte	0x04, 0x29
        /*004e*/ 	.short	(.L_1188 - .L_1187)


	//   ....[0]....
.L_1187:
        /*0050*/ 	.word	0xffffffff


	//   ....[1]....
        /*0054*/ 	.word	0xffffffff


	//   ....[2]....
        /*0058*/ 	.word	0xffffffff


	//   ....[3]....
        /*005c*/ 	.word	0xffffffff


	//   ....[4]....
        /*0060*/ 	.word	0xffffffff


	//   ....[5]....
        /*0064*/ 	.word	0xffffffff


	//   ....[6]....
        /*0068*/ 	.word	0xffffffff


	//   ....[7]....
        /*006c*/ 	.word	0xffffffff


	//   ....[8]....
        /*0070*/ 	.word	0xffffffff


	//   ....[9]....
        /*0074*/ 	.word	0xffffffff


	//   ....[10]....
        /*0078*/ 	.word	0xffffffff


	//   ....[11]....
        /*007c*/ 	.word	0xffffffff


	//   ....[12]....
        /*0080*/ 	.word	0xffffffff


	//   ....[13]....
        /*0084*/ 	.word	0xffffffff


	//   ....[14]....
        /*0088*/ 	.word	0xffffffff


	//   ....[15]....
        /*008c*/ 	.word	0xffffffff


	//   ....[16]....
        /*0090*/ 	.word	0xffffffff


	//   ....[17]....
        /*0094*/ 	.word	0x0500000f


	//   ....[18]....
        /*0098*/ 	.word	0x0500000f


	//   ....[19]....
        /*009c*/ 	.word	0x0500000f


	//   ....[20]....
        /*00a0*/ 	.word	0x0500000f


	//   ....[21]....
        /*00a4*/ 	.word	0x0500000f


	//   ....[22]....
        /*00a8*/ 	.word	0x0500000f


	//----- nvinfo : EIATTR_COOP_GROUP_INSTR_OFFSETS
	.align		4
.L_1188:
        /*00ac*/ 	.byte	0x04, 0x28
        /*00ae*/ 	.short	(.L_1190 - .L_1189)


	//   ....[0]....
.L_1189:
        /*00b0*/ 	.word	0x00000050


	//   ....[1]....
        /*00b4*/ 	.word	0x00000180


	//   ....[2]....
        /*00b8*/ 	.word	0x00000210


	//   ....[3]....
        /*00bc*/ 	.word	0x00000390


	//   ....[4]....
        /*00c0*/ 	.word	0x000005d0


	//   ....[5]....
        /*00c4*/ 	.word	0x00001220


	//   ....[6]....
        /*00c8*/ 	.word	0x000042f0


	//   ....[7]....
        /*00cc*/ 	.word	0x00004480


	//   ....[8]....
        /*00d0*/ 	.word	0x00004710


	//   ....[9]....
        /*00d4*/ 	.word	0x000048a0


	//   ....[10]....
        /*00d8*/ 	.word	0x000049b0


	//   ....[11]....
        /*00dc*/ 	.word	0x000052b0


	//   ....[12]....
        /*00e0*/ 	.word	0x000056a0


	//   ....[13]....
        /*00e4*/ 	.word	0x000058e0


	//   ....[14]....
        /*00e8*/ 	.word	0x00005c90


	//   ....[15]....
        /*00ec*/ 	.word	0x00005f40


	//   ....[16]....
        /*00f0*/ 	.word	0x00006400


	//   ....[17]....
        /*00f4*/ 	.word	0x00008ba0


	//   ....[18]....
        /*00f8*/ 	.word	0x00008cf0


	//   ....[19]....
        /*00fc*/ 	.word	0x00008d60


	//   ....[20]....
        /*0100*/ 	.word	0x00008dd0


	//   ....[21]....
        /*0104*/ 	.word	0x00008e40


	//   ....[22]....
        /*0108*/ 	.word	0x00008eb0


	//----- nvinfo : EIATTR_REG_RECONFIG
	.align		4
.L_1190:
        /*010c*/ 	.byte	0x01, 0x54
	.zero		2


	//----- nvinfo : EIATTR_SYSCALL_OFFSETS
	.align		4
        /*0110*/ 	.byte	0x04, 0x46
        /*0112*/ 	.short	(.L_1192 - .L_1191)


	//   ....[0]....
.L_1191:
        /*0114*/ 	.word	0x00000e80


	//   ....[1]....
        /*0118*/ 	.word	0x00000f70


	//   ....[2]....
        /*011c*/ 	.word	0x000010b0


	//   ....[3]....
        /*0120*/ 	.word	0x000011a0


	//----- nvinfo : EIATTR_MBARRIER_INSTR_OFFSETS
	.align		4
.L_1192:
        /*0124*/ 	.byte	0x04, 0x39
        /*0126*/ 	.short	(.L_1194 - .L_1193)


	//   ....[0]....
.L_1193:
        /*0128*/ 	.word	0x00000250
        /*012c*/ 	.word	0x000000ff
        /*0130*/ 	.word	0x00036400
        /*0134*/ 	.short	0x0100
        /*0136*/ 	.byte	0x06
	.zero		1


	//   ....[1]....
        /*0138*/ 	.word	0x00000340
        /*013c*/ 	.word	0x000000ff
        /*0140*/ 	.word	0x00036410
        /*0144*/ 	.short	0x0100
        /*0146*/ 	.byte	0x08
	.zero		1


	//   ....[2]....
        /*0148*/ 	.word	0x00000350
        /*014c*/ 	.word	0x000000ff
        /*0150*/ 	.word	0x00036420
        /*0154*/ 	.short	0x0100
        /*0156*/ 	.byte	0x08
	.zero		1


	//   ....[3]....
        /*0158*/ 	.word	0x00000360
        /*015c*/ 	.word	0x000000ff
        /*0160*/ 	.word	0x00036418
        /*0164*/ 	.short	0x0100
        /*0166*/ 	.byte	0x08
	.zero		1


	//   ....[4]....
        /*0168*/ 	.word	0x00000370
        /*016c*/ 	.word	0x000000ff
        /*0170*/ 	.word	0x00036428
        /*0174*/ 	.short	0x0100
        /*0176*/ 	.byte	0x08
	.zero		1


	//   ....[5]....
        /*0178*/ 	.word	0x000004a0
        /*017c*/ 	.word	0x000000ff
        /*0180*/ 	.word	0x00036430
        /*0184*/ 	.short	0x0100
        /*0186*/ 	.byte	0x08
	.zero		1


	//   ....[6]....
        /*0188*/ 	.word	0x000004b0
        /*018c*/ 	.word	0x000000ff
        /*0190*/ 	.word	0x00036438
        /*0194*/ 	.short	0x0100
        /*0196*/ 	.byte	0x08
	.zero		1


	//   ....[7]....
        /*0198*/ 	.word	0x00001260
        /*019c*/ 	.word	0x000000ff
        /*01a0*/ 	.word	0x00036400
        /*01a4*/ 	.short	0x010a
        /*01a6*/ 	.byte	0x24
	.zero		1


	//   ....[8]....
        /*01a8*/ 	.word	0x000013b0
        /*01ac*/ 	.word	0x000000ff
        /*01b0*/ 	.word	0x00036400
        /*01b4*/ 	.short	0x010a
        /*01b6*/ 	.byte	0x24
	.zero		1


	//   ....[9]....
        /*01b8*/ 	.word	0x00001a40
        /*01bc*/ 	.word	0x00000004
        /*01c0*/ 	.word	0x00036410
        /*01c4*/ 	.short	0x010a
        /*01c6*/ 	.byte	0x3f
	.zero		1


	//   ....[10]....
        /*01c8*/ 	.word	0x00001a80
        /*01cc*/ 	.word	0x00000004
        /*01d0*/ 	.word	0x00036410
        /*01d4*/ 	.short	0x010a
        /*01d6*/ 	.byte	0x3f
	.zero		1


	//   ....[11]....
        /*01d8*/ 	.word	0x00002120
        /*01dc*/ 	.word	0x000000ff
        /*01e0*/ 	.word	0x00036430
        /*01e4*/ 	.short	0x010a
        /*01e6*/ 	.byte	0x24
	.zero		1


	//   ....[12]....
        /*01e8*/ 	.word	0x00002160
        /*01ec*/ 	.word	0x000000ff
        /*01f0*/ 	.word	0x00036430
        /*01f4*/ 	.short	0x010a
        /*01f6*/ 	.byte	0x24
	.zero		1


	//   ....[13]....
        /*01f8*/ 	.word	0x00003520
        /*01fc*/ 	.word	0x000000ff
        /*0200*/ 	.word	0x00000000
        /*0204*/ 	.short	0x0101
        /*0206*/ 	.byte	0x04
	.zero		1


	//   ....[14]....
        /*0208*/ 	.word	0x000038a0
        /*020c*/ 	.word	0x00000004
        /*0210*/ 	.word	0x00000000
        /*0214*/ 	.short	0x0101
        /*0216*/ 	.byte	0x3f
	.zero		1


	//   ....[15]....
        /*0218*/ 	.word	0x00006d40
        /*021c*/ 	.word	0x0000000c
        /*0220*/ 	.word	0x00036420
        /*0224*/ 	.short	0x010a
        /*0226*/ 	.byte	0x3f
	.zero		1


	//   ....[16]....
        /*0228*/ 	.word	0x00007440
        /*022c*/ 	.word	0x0000000c
        /*0230*/ 	.word	0x00036438
        /*0234*/ 	.short	0x010a
        /*0236*/ 	.byte	0x3f
	.zero		1


	//   ....[17]....
        /*0238*/ 	.word	0x000077b0
        /*023c*/ 	.word	0x0000000c
        /*0240*/ 	.word	0x00036428
        /*0244*/ 	.short	0x010a
        /*0246*/ 	.byte	0x3f
	.zero		1


	//   ....[18]....
        /*0248*/ 	.word	0x00007a60
        /*024c*/ 	.word	0x0000000c
        /*0250*/ 	.word	0x00036438
        /*0254*/ 	.short	0x010a
        /*0256*/ 	.byte	0x3f
	.zero		1


	//   ....[19]....
        /*0258*/ 	.word	0x00007d20
        /*025c*/ 	.word	0x0000000c
        /*0260*/ 	.word	0x00036420
        /*0264*/ 	.short	0x010a
        /*0266*/ 	.byte	0x3f
	.zero		1


	//   ....[20]....
        /*0268*/ 	.word	0x00008020
        /*026c*/ 	.word	0x0000000c
        /*0270*/ 	.word	0x00036438
        /*0274*/ 	.short	0x010a
        /*0276*/ 	.byte	0x3f
	.zero		1


	//   ....[21]....
        /*0278*/ 	.word	0x00008320
        /*027c*/ 	.word	0x0000000c
        /*0280*/ 	.word	0x00036428
        /*0284*/ 	.short	0x010a
        /*0286*/ 	.byte	0x3f
	.zero		1


	//   ....[22]....
        /*0288*/ 	.word	0x000085e0
        /*028c*/ 	.word	0x0000000c
        /*0290*/ 	.word	0x00036438
        /*0294*/ 	.short	0x010a
        /*0296*/ 	.byte	0x3f
	.zero		1


	//   ....[23]....
        /*0298*/ 	.word	0x00008a30
        /*029c*/ 	.word	0x00000007
        /*02a0*/ 	.word	0x00000000
        /*02a4*/ 	.short	0x010a
        /*02a6*/ 	.byte	0x3f
	.zero		1


	//   ....[24]....
        /*02a8*/ 	.word	0x00008ab0
        /*02ac*/ 	.word	0x00000005
        /*02b0*/ 	.word	0x00000000
        /*02b4*/ 	.short	0x010a
        /*02b6*/ 	.byte	0x3f
	.zero		1


	//   ....[25]....
        /*02b8*/ 	.word	0x00008b00
        /*02bc*/ 	.word	0x00000009
        /*02c0*/ 	.word	0x00036438
        /*02c4*/ 	.short	0x010a
        /*02c6*/ 	.byte	0x3f
	.zero		1


	//   ....[26]....
        /*02c8*/ 	.word	0x00008bd0
        /*02cc*/ 	.word	0x00000098
        /*02d0*/ 	.word	0x00036400
        /*02d4*/ 	.short	0x010a
        /*02d6*/ 	.byte	0x3f
	.zero		1


	//   ....[27]....
        /*02d8*/ 	.word	0x00008c20
        /*02dc*/ 	.word	0x00000004
        /*02e0*/ 	.word	0x00036410
        /*02e4*/ 	.short	0x010a
        /*02e6*/ 	.byte	0x3f
	.zero		1


	//   ....[28]....
        /*02e8*/ 	.word	0x00008c70
        /*02ec*/ 	.word	0x00000098
        /*02f0*/ 	.word	0x00036430
        /*02f4*/ 	.short	0x010a
        /*02f6*/ 	.byte	0x3f
	.zero		1


	//   ....[29]....
        /*02f8*/ 	.word	0x00008ef0
        /*02fc*/ 	.word	0x0000000c
        /*0300*/ 	.word	0x00036420
        /*0304*/ 	.short	0x010a
        /*0306*/ 	.byte	0x3f
	.zero		1


	//   ....[30]....
        /*0308*/ 	.word	0x00008f40
        /*030c*/ 	.word	0x0000000c
        /*0310*/ 	.word	0x00036438
        /*0314*/ 	.short	0x010a
        /*0316*/ 	.byte	0x3f
	.zero		1


	//   ....[31]....
        /*0318*/ 	.word	0x00008f90
        /*031c*/ 	.word	0x0000000c
        /*0320*/ 	.word	0x00036428
        /*0324*/ 	.short	0x010a
        /*0326*/ 	.byte	0x3f
	.zero		1


	//   ....[32]....
        /*0328*/ 	.word	0x00008fe0
        /*032c*/ 	.word	0x0000000c
        /*0330*/ 	.word	0x00036438
        /*0334*/ 	.short	0x010a
        /*0336*/ 	.byte	0x3f
	.zero		1


	//   ....[33]....
        /*0338*/ 	.word	0x00009040
        /*033c*/ 	.word	0x0000000c
        /*0340*/ 	.word	0x00036420
        /*0344*/ 	.short	0x010a
        /*0346*/ 	.byte	0x3f
	.zero		1


	//   ....[34]....
        /*0348*/ 	.word	0x00009090
        /*034c*/ 	.word	0x0000000c
        /*0350*/ 	.word	0x00036438
        /*0354*/ 	.short	0x010a
        /*0356*/ 	.byte	0x3f
	.zero		1


	//   ....[35]....
        /*0358*/ 	.word	0x000090e0
        /*035c*/ 	.word	0x0000000c
        /*0360*/ 	.word	0x00036428
        /*0364*/ 	.short	0x010a
        /*0366*/ 	.byte	0x3f
	.zero		1


	//   ....[36]....
        /*0368*/ 	.word	0x00009130
        /*036c*/ 	.word	0x0000000c
        /*0370*/ 	.word	0x00036438
        /*0374*/ 	.short	0x010a
        /*0376*/ 	.byte	0x3f
	.zero		1


	//   ....[37]....
        /*0378*/ 	.word	0x00009210
        /*037c*/ 	.word	0x00000007
        /*0380*/ 	.word	0x00000000
        /*0384*/ 	.short	0x010a
        /*0386*/ 	.byte	0x3f
	.zero		1


	//   ....[38]....
        /*0388*/ 	.word	0x00009260
        /*038c*/ 	.word	0x00000005
        /*0390*/ 	.word	0x00000000
        /*0394*/ 	.short	0x010a
        /*0396*/ 	.byte	0x3f
	.zero		1


	//----- nvinfo : EIATTR_NUM_MBARRIERS
	.align		4
.L_1194:
        /*0398*/ 	.byte	0x03, 0x38
        /*039a*/ 	.short	0x0007


	//----- nvinfo : EIATTR_EXIT_INSTR_OFFSETS
	.align		4
        /*039c*/ 	.byte	0x04, 0x1c
        /*039e*/ 	.short	(.L_1196 - .L_1195)


	//   ....[0]....
.L_1195:
        /*03a0*/ 	.word	0x00008b50


	//----- nvinfo : EIATTR_MAX_THREADS
	.align		4
.L_1196:
        /*03a4*/ 	.byte	0x04, 0x05
        /*03a6*/ 	.short	(.L_1198 - .L_1197)
.L_1197:
        /*03a8*/ 	.word	0x00000200
        /*03ac*/ 	.word	0x00000001
        /*03b0*/ 	.word	0x00000001


	//----- nvinfo : EIATTR_CRS_STACK_SIZE
	.align		4
.L_1198:
        /*03b4*/ 	.byte	0x04, 0x1e
        /*03b6*/ 	.short	(.L_1200 - .L_1199)
.L_1199:
        /*03b8*/ 	.word	0x00000000


	//----- nvinfo : EIATTR_CBANK_PARAM_SIZE
	.align		4
.L_1200:
        /*03bc*/ 	.byte	0x03, 0x19
        /*03be*/ 	.short	0x06f0


	//----- nvinfo : EIATTR_PARAM_CBANK
	.align		4
        /*03c0*/ 	.byte	0x04, 0x0a
        /*03c2*/ 	.short	(.L_1202 - .L_1201)
	.align		4
.L_1201:
        /*03c4*/ 	.word	index@(.nv.constant0._ZN7cutlass13device_kernelIN5flash11enable_sm90INS1_16FlashAttnBwdSm90INS1_25CollectiveMainloopBwdSm90ILi2ELi1ELi1EN4cute5tupleIJNS5_1CILi1EEES8_S8_EEENS6_IJNS7_ILi64EEENS7_ILi96EEENS7_ILi192EEEEEENS_10bfloat16_tEfNS_4arch4Sm90ELb0ELb0ELb0ELb1ELb1ELb0ELb1ELb0ELi3ELi1ELi1ELi1ELb0EEENS1_24CollectiveEpilogueBwdGQAISD_fSG_Li384ELb1ELb1EEENS1_19SingleTileSchedulerILb1ELb0ELb0ELi96EEEEEEEEEvNT_6ParamsE)
        /*03c8*/ 	.short	0x0210
        /*03ca*/ 	.short	0x06f0


	//----- nvinfo : EIATTR_SW_WAR
	.align		4
.L_1202:
        /*03cc*/ 	.byte	0x04, 0x36
        /*03ce*/ 	.short	(.L_1204 - .L_1203)
.L_1203:
        /*03d0*/ 	.word	0x00000008
.L_1204:


//--------------------- .nv.info._ZN7cutlass13device_kernelIN5flash11enable_sm90INS1_16FlashAttnBwdSm90INS1_25CollectiveMainloopBwdSm90ILi2ELi1ELi1EN4cute5tupleIJNS5_1CILi1EEES8_S8_EEENS6_IJNS7_ILi64EEENS7_ILi96EEENS7_ILi192EEEEEENS_10bfloat16_tEfNS_4arch4Sm90ELb0ELb1ELb0ELb0ELb0ELb0ELb1ELb0ELi3ELi1ELi1ELi1ELb0EEENS1_21CollectiveEpilogueBwdISD_SE_SG_Li384ELb0ELb1ELi3EEENS1_19SingleTileSchedulerILb0ELb0ELb0ELi96EEEEEEEEEvNT_6ParamsE --------------------------
	.section	.nv.info._ZN7cutlass13device_kernelIN5flash11enable_sm90INS1_16FlashAttnBwdSm90INS1_25CollectiveMainloopBwdSm90ILi2ELi1ELi1EN4cute5tupleIJNS5_1CILi1EEES8_S8_EEENS6_IJNS7_ILi64EEENS7_ILi96EEENS7_ILi192EEEEEENS_10bfloat16_tEfNS_4arch4Sm90ELb0ELb1ELb0ELb0ELb0ELb0ELb1ELb0ELi3ELi1ELi1ELi1ELb0EEENS1_21CollectiveEpilogueBwdISD_SE_SG_Li384ELb0ELb1ELi3EEENS1_19SingleTileSchedulerILb0ELb0ELb0ELi96EEEEEEEEEvNT_6ParamsE,"",@"SHT_CUDA_INFO"
	.sectionflags	@""
	.align	4


	//----- nvinfo : EIATTR_CUDA_API_VERSION
	.align		4
        /*0000*/ 	.byte	0x04, 0x37
        /*0002*/ 	.short	(.L_1206 - .L_1205)
.L_1205:
        /*0004*/ 	.word	0x00000082


	//----- nvinfo : EIATTR_KPARAM_INFO
	.align		4
.L_1206:
        /*0008*/ 	.byte	0x04, 0x17
        /*000a*/ 	.short	(.L_1208 - .L_1207)
.L_1207:
        /*000c*/ 	.word	0x00000000
        /*0010*/ 	.short	0x0000
        /*0012*/ 	.short	0x0070
        /*0014*/ 	.byte	0x00, 0xf0, 0x01, 0x24


	//----- nvinfo : EIATTR_SPARSE_MMA_MASK
	.align		4
.L_1208:
        /*0018*/ 	.byte	0x03, 0x50
        /*001a*/ 	.short	0x0000


	//----- nvinfo : EIATTR_MAXREG_COUNT
	.align		4
        /*001c*/ 	.byte	0x03, 0x1b
        /*001e*/ 	.short	0x0080


	//----- nvinfo : EIATTR_NUM_BARRIERS
	.align		4
        /*0020*/ 	.byte	0x02, 0x4c
        /*0022*/ 	.byte	0x10
	.zero		1


	//----- nvinfo : EIATTR_EXTERNS
	.align		4
        /*0024*/ 	.byte	0x04, 0x0f
        /*0026*/ 	.short	(.L_1210 - .L_1209)


	//   ....[0]....
	.align		4
.L_1209:
        /*0028*/ 	.word	index@(__assertfail)


	//----- nvinfo : EIATTR_MERCURY_ISA_VERSION
	.align		4
.L_1210:
        /*002c*/ 	.byte	0x03, 0x5f
        /*002e*/ 	.short	0x0101


	//----- nvinfo : EIATTR_INT_WARP_WIDE_INSTR_OFFSETS
	.align		4
        /*0030*/ 	.byte	0x04, 0x31
        /*0032*/ 	.short	(.L_1212 - .L_1211)


	//   ....[0]....
.L_1211:
        /*0034*/ 	.word	0x000001e0


	//   ....[1]....
        /*0038*/ 	.word	0x00000210


	//----- nvinfo : EIATTR_COOP_GROUP_MASK_REGIDS
	.align		4
.L_1212:
        /*003c*/ 	.byte	0x04, 0x29
        /*003e*/ 	.short	(.L_1214 - .L_1213)


	//   ....[0]....
.L_1213:
        /*0040*/ 	.word	0xffffffff


	//   ....[1]....
        /*0044*/ 	.word	0xffffffff


	//   ....[2]....
        /*0048*/ 	.word	0xffffffff


	//   ....[3]....
        /*004c*/ 	.word	0xffffffff


	//   ....[4]....
        /*0050*/ 	.word	0xffffffff


	//   ....[5]....
        /*0054*/ 	.word	0xffffffff


	//   ....[6]....
        /*0058*/ 	.word	0xffffffff


	//   ....[7]....
        /*005c*/ 	.word	0xffffffff


	//   ....[8]....
        /*0060*/ 	.word	0x0500000f


	//----- nvinfo : EIATTR_COOP_GROUP_INSTR_OFFSETS
	.align		4
.L_1214:
        /*0064*/ 	.byte	0x04, 0x28
        /*0066*/ 	.short	(.L_1216 - .L_1215)


	//   ....[0]....
.L_1215:
        /*0068*/ 	.word	0x00000060


	//   ....[1]....
        /*006c*/ 	.word	0x000001f0


	//   ....[2]....
        /*0070*/ 	.word	0x00000240


	//   ....[3]....
        /*0074*/ 	.word	0x00000430


	//   ....[4]....
        /*0078*/ 	.word	0x00000620


	//   ....[5]....
        /*007c*/ 	.word	0x000010d0


	//   ....[6]....
        /*0080*/ 	.word	0x00004930


	//   ....[7]....
        /*0084*/ 	.word	0x00005f50


	//   ....[8]....
        /*0088*/ 	.word	0x000095e0


	//----- nvinfo : EIATTR_REG_RECONFIG
	.align		4
.L_1216:
        /*008c*/ 	.byte	0x01, 0x54
	.zero		2


	//----- nvinfo : EIATTR_SYSCALL_OFFSETS
	.align		4
        /*0090*/ 	.byte	0x04, 0x46
        /*0092*/ 	.short	(.L_1218 - .L_1217)


	//   ....[0]....
.L_1217:
        /*0094*/ 	.word	0x00000d30


	//   ....[1]....
        /*0098*/ 	.word	0x00000e20


	//   ....[2]....
        /*009c*/ 	.word	0x00000f60


	//   ....[3]....
        /*00a0*/ 	.word	0x00001050


	//   ....[4]....
        /*00a4*/ 	.word	0x00004320


	//   ....[5]....
        /*00a8*/ 	.word	0x00004460


	//   ....[6]....
        /*00ac*/ 	.word	0x00004580


	//   ....[7]....
        /*00b0*/ 	.word	0x000046a0


	//----- nvinfo : EIATTR_MBARRIER_INSTR_OFFSETS
	.align		4
.L_1218:
        /*00b4*/ 	.byte	0x04, 0x39
        /*00b6*/ 	.short	(.L_1220 - .L_1219)


	//   ....[0]....
.L_1219:
        /*00b8*/ 	.word	0x000002e0
        /*00bc*/ 	.word	0x000000ff
        /*00c0*/ 	.word	0x00036400
        /*00c4*/ 	.short	0x0100
        /*00c6*/ 	.byte	0x06
	.zero		1


	//   ....[1]....
        /*00c8*/ 	.word	0x000003e0
        /*00cc*/ 	.word	0x000000ff
        /*00d0*/ 	.word	0x00036410
        /*00d4*/ 	.short	0x0100
        /*00d6*/ 	.byte	0x08
	.zero		1


	//   ....[2]....
        /*00d8*/ 	.word	0x000003f0
        /*00dc*/ 	.word	0x000000ff
        /*00e0*/ 	.word	0x00036420
        /*00e4*/ 	.short	0x0100
        /*00e6*/ 	.byte	0x08
	.zero		1


	//   ....[3]....
        /*00e8*/ 	.word	0x00000400
        /*00ec*/ 	.word	0x000000ff
        /*00f0*/ 	.word	0x00036418
        /*00f4*/ 	.short	0x0100
        /*00f6*/ 	.byte	0x08
	.zero		1


	//   ....[4]....
        /*00f8*/ 	.word	0x00000410
        /*00fc*/ 	.word	0x000000ff
        /*0100*/ 	.word	0x00036428
        /*0104*/ 	.short	0x0100
        /*0106*/ 	.byte	0x08
	.zero		1


	//   ....[5]....
        /*0108*/ 	.word	0x00000540
        /*010c*/ 	.word	0x000000ff
        /*0110*/ 	.word	0x00036430
        /*0114*/ 	.short	0x0100
        /*0116*/ 	.byte	0x08
	.zero		1


	//   ....[6]....
        /*0118*/ 	.word	0x00000550
        /*011c*/ 	.word	0x000000ff
        /*0120*/ 	.word	0x00036438
        /*0124*/ 	.short	0x0100
        /*0126*/ 	.byte	0x08
	.zero		1


	//   ....[7]....
        /*0128*/ 	.word	0x00001100
        /*012c*/ 	.word	0x000000ff
        /*0130*/ 	.word	0x00036400
        /*0134*/ 	.short	0x010a
        /*0136*/ 	.byte	0x25
	.zero		1


	//   ....[8]....
        /*0138*/ 	.word	0x000011f0
        /*013c*/ 	.word	0x000000ff
        /*0140*/ 	.word	0x00036400
        /*0144*/ 	.short	0x010a
        /*0146*/ 	.byte	0x25
	.zero		1


	//   ....[9]....
        /*0148*/ 	.word	0x00001940
        /*014c*/ 	.word	0x00000004
        /*0150*/ 	.word	0x00036410
        /*0154*/ 	.short	0x010a
        /*0156*/ 	.byte	0x3f
	.zero		1


	//   ....[10]....
        /*0158*/ 	.word	0x00001980
        /*015c*/ 	.word	0x00000004
        /*0160*/ 	.word	0x00036410
        /*0164*/ 	.short	0x010a
        /*0166*/ 	.byte	0x3f
	.zero		1


	//   ....[11]....
        /*0168*/ 	.word	0x00002020
        /*016c*/ 	.word	0x000000ff
        /*0170*/ 	.word	0x00036430
        /*0174*/ 	.short	0x010a
        /*0176*/ 	.byte	0x25
	.zero		1


	//   ....[12]....
        /*0178*/ 	.word	0x00002060
        /*017c*/ 	.word	0x000000ff
        /*0180*/ 	.word	0x00036430
        /*0184*/ 	.short	0x010a
        /*0186*/ 	.byte	0x25
	.zero		1


	//   ....[13]....
        /*0188*/ 	.word	0x00003aa0
        /*018c*/ 	.word	0x000000ff
        /*0190*/ 	.word	0x00000000
        /*0194*/ 	.short	0x0101
        /*0196*/ 	.byte	0x04
	.zero		1


	//   ....[14]....
        /*0198*/ 	.word	0x00003e40
        /*019c*/ 	.word	0x00000004
        /*01a0*/ 	.word	0x00000000
        /*01a4*/ 	.short	0x0101
        /*01a6*/ 	.byte	0x3f
	.zero		1


	//   ....[15]....
        /*01a8*/ 	.word	0x00007530
        /*01ac*/ 	.word	0x00000000
        /*01b0*/ 	.word	0x00036420
        /*01b4*/ 	.short	0x010a
        /*01b6*/ 	.byte	0x3f
	.zero		1


	//   ....[16]....
        /*01b8*/ 	.word	0x00007d40
        /*01bc*/ 	.word	0x00000000
        /*01c0*/ 	.word	0x00036438
        /*01c4*/ 	.short	0x010a
        /*01c6*/ 	.byte	0x3f
	.zero		1


	//   ....[17]....
        /*01c8*/ 	.word	0x000080a0
        /*01cc*/ 	.word	0x00000000
        /*01d0*/ 	.word	0x00036428
        /*01d4*/ 	.short	0x010a
        /*01d6*/ 	.byte	0x3f
	.zero		1


	//   ....[18]....
        /*01d8*/ 	.word	0x000083c0
        /*01dc*/ 	.word	0x00000000
        /*01e0*/ 	.word	0x00036438
        /*01e4*/ 	.short	0x010a
        /*01e6*/ 	.byte	0x3f
	.zero		1


	//   ....[19]....
        /*01e8*/ 	.word	0x00008670
        /*01ec*/ 	.word	0x00000000
        /*01f0*/ 	.word	0x00036420
        /*01f4*/ 	.short	0x010a
        /*01f6*/ 	.byte	0x3f
	.zero		1


	//   ....[20]....
        /*01f8*/ 	.word	0x000089f0
        /*01fc*/ 	.word	0x00000000
        /*0200*/ 	.word	0x00036438
        /*0204*/ 	.short	0x010a
        /*0206*/ 	.byte	0x3f
	.zero		1


	//   ....[21]....
        /*0208*/ 	.word	0x00008ce0
        /*020c*/ 	.word	0x00000000
        /*0210*/ 	.word	0x00036428
        /*0214*/ 	.short	0x010a
        /*0216*/ 	.byte	0x3f
	.zero		1


	//   ....[22]....
        /*0218*/ 	.word	0x00009020
        /*021c*/ 	.word	0x00000000
        /*0220*/ 	.word	0x00036438
        /*0224*/ 	.short	0x010a
        /*0226*/ 	.byte	0x3f
	.zero		1


	//   ....[23]....
        /*0228*/ 	.word	0x00009470
        /*022c*/ 	.word	0x00000009
        /*0230*/ 	.word	0x00000000
        /*0234*/ 	.short	0x010a
        /*0236*/ 	.byte	0x3f
	.zero		1


	//   ....[24]....
        /*0238*/ 	.word	0x000094f0
        /*023c*/ 	.word	0x00000003
        /*0240*/ 	.word	0x00000000
        /*0244*/ 	.short	0x010a
        /*0246*/ 	.byte	0x3f
	.zero		1


	//   ....[25]....
        /*0248*/ 	.word	0x00009540
        /*024c*/ 	.word	0x00000004
        /*0250*/ 	.word	0x00036438
        /*0254*/ 	.short	0x010a
        /*0256*/ 	.byte	0x3f
	.zero		1


	//   ....[26]....
        /*0258*/ 	.word	0x00009610
        /*025c*/ 	.word	0x00000099
        /*0260*/ 	.word	0x00036400
        /*0264*/ 	.short	0x010a
        /*0266*/ 	.byte	0x3f
	.zero		1


	//   ....[27]....
        /*0268*/ 	.word	0x00009660
        /*026c*/ 	.word	0x00000004
        /*0270*/ 	.word	0x00036410
        /*0274*/ 	.short	0x010a
        /*0276*/ 	.byte	0x3f
	.zero		1


	//   ....[28]....
        /*0278*/ 	.word	0x000096b0
        /*027c*/ 	.word	0x00000099
        /*0280*/ 	.word	0x00036430
        /*0284*/ 	.short	0x010a
        /*0286*/ 	.byte	0x3f
	.zero		1


	//   ....[29]....
        /*0288*/ 	.word	0x00009700
        /*028c*/ 	.word	0x00000000
        /*0290*/ 	.word	0x00036420
        /*0294*/ 	.short	0x010a
        /*0296*/ 	.byte	0x3f
	.zero		1


	//   ....[30]....
        /*0298*/ 	.word	0x00009750
        /*029c*/ 	.word	0x00000000
        /*02a0*/ 	.word	0x00036438
        /*02a4*/ 	.short	0x010a
        /*02a6*/ 	.byte	0x3f
	.zero		1


	//   ....[31]....
        /*02a8*/ 	.word	0x000097a0
        /*02ac*/ 	.word	0x00000000
        /*02b0*/ 	.word	0x00036428
        /*02b4*/ 	.short	0x010a
        /*02b6*/ 	.byte	0x3f
	.zero		1


	//   ....[32]....
        /*02b8*/ 	.word	0x000097f0
        /*02bc*/ 	.word	0x00000000
        /*02c0*/ 	.word	0x00036438
        /*02c4*/ 	.short	0x010a
        /*02c6*/ 	.byte	0x3f
	.zero		1


	//   ....[33]....
        /*02c8*/ 	.word	0x00009850
        /*02cc*/ 	.word	0x00000000
        /*02d0*/ 	.word	0x00036420
        /*02d4*/ 	.short	0x010a
        /*02d6*/ 	.byte	0x3f
	.zero		1


	//   ....[34]....
        /*02d8*/ 	.word	0x000098a0
        /*02dc*/ 	.word	0x00000000
        /*02e0*/ 	.word	0x00036438
        /*02e4*/ 	.short	0x010a
        /*02e6*/ 	.byte	0x3f
	.zero		1


	//   ....[35]....
        /*02e8*/ 	.word	0x000098f0
        /*02ec*/ 	.word	0x00000000
        /*02f0*/ 	.word	0x00036428
        /*02f4*/ 	.short	0x010a
        /*02f6*/ 	.byte	0x3f
	.zero		1


	//   ....[36]....
        /*02f8*/ 	.word	0x00009940
        /*02fc*/ 	.word	0x00000000
        /*0300*/ 	.word	0x00036438
        /*0304*/ 	.short	0x010a
        /*0306*/ 	.byte	0x3f
	.zero		1


	//   ....[37]....
        /*0308*/ 	.word	0x00009a10
        /*030c*/ 	.word	0x00000009
        /*0310*/ 	.word	0x00000000
        /*0314*/ 	.short	0x010a
        /*0316*/ 	.byte	0x3f
	.zero		1


	//   ....[38]....
        /*0318*/ 	.word	0x00009a60
        /*031c*/ 	.word	0x00000003
        /*0320*/ 	.word	0x00000000
        /*0324*/ 	.short	0x010a
        /*0326*/ 	.byte	0x3f
	.zero		1


	//----- nvinfo : EIATTR_NUM_MBARRIERS
	.align		4
.L_1220:
        /*0328*/ 	.byte	0x03, 0x38
        /*032a*/ 	.short	0x0007


	//----- nvinfo : EIATTR_EXIT_INSTR_OFFSETS
	.align		4
        /*032c*/ 	.byte	0x04, 0x1c
        /*032e*/ 	.short	(.L_1222 - .L_1221)


	//   ....[0]....
.L_1221:
        /*0330*/ 	.word	0x00000680


	//   ....[1]....
        /*0334*/ 	.word	0x00004f60


	//   ....[2]....
        /*0338*/ 	.word	0x00005ef0


	//   ....[3]....
        /*033c*/ 	.word	0x00009590


	//----- nvinfo : EIATTR_MAX_THREADS
	.align		4
.L_1222:
        /*0340*/ 	.byte	0x04, 0x05
        /*0342*/ 	.short	(.L_1224 - .L_1223)
.L_1223:
        /*0344*/ 	.word	0x00000200
        /*0348*/ 	.word	0x00000001
        /*034c*/ 	.word	0x00000001


	//----- nvinfo : EIATTR_CRS_STACK_SIZE
	.align		4
.L_1224:
        /*0350*/ 	.byte	0x04, 0x1e
        /*0352*/ 	.short	(.L_1226 - .L_1225)
.L_1225:
        /*0354*/ 	.word	0x00000000


	//----- nvinfo : EIATTR_CBANK_PARAM_SIZE
	.align		4
.L_1226:
        /*0358*/ 	.byte	0x03, 0x19
        /*035a*/ 	.short	0x0970


	//----- nvinfo : EIATTR_PARAM_CBANK
	.align		4
        /*035c*/ 	.byte	0x04, 0x0a
        /*035e*/ 	.short	(.L_1228 - .L_1227)
	.align		4
.L_1227:
        /*0360*/ 	.word	index@(.nv.constant0._ZN7cutlass13device_kernelIN5flash11enable_sm90INS1_16FlashAttnBwdSm90INS1_25CollectiveMainloopBwdSm90ILi2ELi1ELi1EN4cute5tupleIJNS5_1CILi1EEES8_S8_EEENS6_IJNS7_ILi64EEENS7_ILi96EEENS7_ILi192EEEEEENS_10bfloat16_tEfNS_4arch4Sm90ELb0ELb1ELb0ELb0ELb0ELb0ELb1ELb0ELi3ELi1ELi1ELi1ELb0EEENS1_21CollectiveEpilogueBwdISD_SE_SG_Li384ELb0ELb1ELi3EEENS1_19SingleTileSchedulerILb0ELb0ELb0ELi96EEEEEEEEEvNT_6ParamsE)
        /*0364*/ 	.short	0x0210
        /*0366*/ 	.short	0x0970


	//----- nvinfo : EIATTR_SW_WAR
	.align		4
.L_1228:
        /*0368*/ 	.byte	0x04, 0x36
        /*036a*/ 	.short	(.L_1230 - .L_1229)
.L_1229:
        /*036c*/ 	.word	0x00000008
.L_1230:


//--------------------- .nv.info._ZN7cutlass13device_kernelIN5flash11enable_sm90INS1_16FlashAttnBwdSm90INS1_25CollectiveMainloopBwdSm90ILi2ELi1ELi1EN4cute5tupleIJNS5_1CILi1EEES8_S8_EEENS6_IJNS7_ILi64EEENS7_ILi96EEENS7_ILi192EEEEEENS_10bfloat16_tEfNS_4arch4Sm90ELb0ELb1ELb0ELb0ELb1ELb0ELb1ELb0ELi3ELi1ELi1ELi1ELb0EEENS1_21CollectiveEpilogueBwdISD_SE_SG_Li384ELb0ELb1ELi3EEENS1_19SingleTileSchedulerILb0ELb0ELb0ELi96EEEEEEEEEvNT_6ParamsE --------------------------
	.section	.nv.info._ZN7cutlass13device_kernelIN5flash11enable_sm90INS1_16FlashAttnBwdSm90INS1_25CollectiveMainloopBwdSm90ILi2ELi1ELi1EN4cute5tupleIJNS5_1CILi1EEES8_S8_EEENS6_IJNS7_ILi64EEENS7_ILi96EEENS7_ILi192EEEEEENS_10bfloat16_tEfNS_4arch4Sm90ELb0ELb1ELb0ELb0ELb1ELb0ELb1ELb0ELi3ELi1ELi1ELi1ELb0EEENS1_21CollectiveEpilogueBwdISD_SE_SG_Li384ELb0ELb1ELi3EEENS1_19SingleTileSchedulerILb0ELb0ELb0ELi96EEEEEEEEEvNT_6ParamsE,"",@"SHT_CUDA_INFO"
	.sectionflags	@""
	.align	4


	//----- nvinfo : EIATTR_CUDA_API_VERSION
	.align		4
        /*0000*/ 	.byte	0x04, 0x37
        /*0002*/ 	.short	(.L_1232 - .L_1231)
.L_1231:
        /*0004*/ 	.word	0x00000082


	//----- nvinfo : EIATTR_KPARAM_INFO
	.align		4
.L_1232:
        /*0008*/ 	.byte	0x04, 0x17
        /*000a*/ 	.short	(.L_1234 - .L_1233)
.L_1233:
        /*000c*/ 	.word	0x00000000
        /*0010*/ 	.short	0x0000
        /*0012*/ 	.short	0x0070
        /*0014*/ 	.byte	0x00, 0xf0, 0x01, 0x24


	//----- nvinfo : EIATTR_SPARSE_MMA_MASK
	.align		4
.L_1234:
        /*0018*/ 	.byte	0x03, 0x50
        /*001a*/ 	.short	0x0000


	//----- nvinfo : EIATTR_MAXREG_COUNT
	.align		4
        /*001c*/ 	.byte	0x03, 0x1b
        /*001e*/ 	.short	0x0080


	//----- nvinfo : EIATTR_NUM_BARRIERS
	.align		4
        /*0020*/ 	.byte	0x02, 0x4c
        /*0022*/ 	.byte	0x10
	.zero		1


	//----- nvinfo : EIATTR_EXTERNS
	.align		4
        /*0024*/ 	.byte	0x04, 0x0f
        /*0026*/ 	.short	(.L_1236 - .L_1235)


	//   ....[0]....
	.align		4
.L_1235:
        /*0028*/ 	.word	index@(__assertfail)


	//----- nvinfo : EIATTR_MERCURY_ISA_VERSION
	.align		4
.L_1236:
        /*002c*/ 	.byte	0x03, 0x5f
        /*002e*/ 	.short	0x0101


	//----- nvinfo : EIATTR_INT_WARP_WIDE_INSTR_OFFSETS
	.align		4
        /*0030*/ 	.byte	0x04, 0x31
        /*0032*/ 	.short	(.L_1238 - .L_1237)


	//   ....[0]....
.L_1237:
        /*0034*/ 	.word	0x000001e0


	//   ....[1]....
        /*0038*/ 	.word	0x00000210


	//   ....[2]....
        /*003c*/ 	.word	0x00006a20


	//   ....[3]....
        /*0040*/ 	.word	0x00007160


	//   ....[4]....
        /*0044*/ 	.word	0x00007750


	//   ....[5]....
        /*0048*/ 	.word	0x00007a20


	//   ....[6]....
        /*004c*/ 	.word	0x00007c80


	//   ....[7]....
        /*0050*/ 	.word	0x00007e10


	//----- nvinfo : EIATTR_COOP_GROUP_MASK_REGIDS
	.align		4
.L_1238:
        /*0054*/ 	.byte	0x04, 0x29
        /*0056*/ 	.short	(.L_1240 - .L_1239)


	//   ....[0]....
.L_1239:
        /*0058*/ 	.word	0xffffffff


	//   ....[1]....
        /*005c*/ 	.word	0xffffffff


	//   ....[2]....
        /*0060*/ 	.word	0xffffffff


	//   ....[3]....
        /*0064*/ 	.word	0xffffffff


	//   ....[4]....
        /*0068*/ 	.word	0xffffffff


	//   ....[5]....
        /*006c*/ 	.word	0xffffffff


	//   ....[6]....
        /*0070*/ 	.word	0xffffffff


	//   ....[7]....
        /*0074*/ 	.word	0xffffffff


	//   ....[8]....
        /*0078*/ 	.word	0xffffffff


	//   ....[9]....
        /*007c*/ 	.word	0xffffffff


	//   ....[10]....
        /*0080*/ 	.word	0xffffffff


	//   ....[11]....
        /*0084*/ 	.word	0xffffffff


	//   ....[12]....
        /*0088*/ 	.word	0xffffffff


	//   ....[13]....
        /*008c*/ 	.word	0xffffffff


	//   ....[14]....
        /*0090*/ 	.word	0xffffffff


	//   ....[15]....
        /*0094*/ 	.word	0xffffffff


	//   ....[16]....
        /*0098*/ 	.word	0xffffffff


	//   ....[17]....
        /*009c*/ 	.word	0x0500000f


	//   ....[18]....
        /*00a0*/ 	.word	0x0500000f


	//   ....[19]....
        /*00a4*/ 	.word	0x0500000f


	//   ....[20]....
        /*00a8*/ 	.word	0x0500000f


	//----- nvinfo : EIATTR_COOP_GROUP_INSTR_OFFSETS
	.align		4
.L_1240:
        /*00ac*/ 	.byte	0x04, 0x28
        /*00ae*/ 	.short	(.L_1242 - .L_1241)


	//   ....[0]....
.L_1241:
        /*00b0*/ 	.word	0x00000060


	//   ....[1]....
        /*00b4*/ 	.word	0x000001f0


	//   ....[2]....
        /*00b8*/ 	.word	0x00000240


	//   ....[3]....
        /*00bc*/ 	.word	0x00000430


	//   ....[4]....
        /*00c0*/ 	.word	0x00000630


	//   ....[5]....
        /*00c4*/ 	.word	0x000010e0


	//   ....[6]....
        /*00c8*/ 	.word	0x00004920


	//   ....[7]....
        /*00cc*/ 	.word	0x00005f30


	//   ....[8]....
        /*00d0*/ 	.word	0x00006490


	//   ....[9]....
        /*00d4*/ 	.word	0x00006950


	//   ....[10]....
        /*00d8*/ 	.word	0x00006ca0


	//   ....[11]....
        /*00dc*/ 	.word	0x00007090


	//   ....[12]....
        /*00e0*/ 	.word	0x000072d0


	//   ....[13]....
        /*00e4*/ 	.word	0x00007680


	//   ....[14]....
        /*00e8*/ 	.word	0x00007960


	//   ....[15]....
        /*00ec*/ 	.word	0x00007b80


	//   ....[16]....
        /*00f0*/ 	.word	0x00007d10


	//   ....[17]....
        /*00f4*/ 	.word	0x0000a4b0


	//   ....[18]....
        /*00f8*/ 	.word	0x0000a600


	//   ....[19]....
        /*00fc*/ 	.word	0x0000a670


	//   ....[20]....
        /*0100*/ 	.word	0x0000a6e0


	//----- nvinfo : EIATTR_REG_RECONFIG
	.align		4
.L_1242:
        /*0104*/ 	.byte	0x01, 0x54
	.zero		2


	//----- nvinfo : EIATTR_SYSCALL_OFFSETS
	.align		4
        /*0108*/ 	.byte	0x04, 0x46
        /*010a*/ 	.short	(.L_1244 - .L_1243)


	//   ....[0]....
.L_1243:
        /*010c*/ 	.word	0x00000d40


	//   ....[1]....
        /*0110*/ 	.word	0x00000e30


	//   ....[2]....
        /*0114*/ 	.word	0x00000f70


	//   ....[3]....
        /*0118*/ 	.word	0x00001060


	//   ....[4]....
        /*011c*/ 	.word	0x00004310


	//   ....[5]....
        /*0120*/ 	.word	0x00004450


	//   ....[6]....
        /*0124*/ 	.word	0x00004570


	//   ....[7]....
        /*0128*/ 	.word	0x00004690


	//----- nvinfo : EIATTR_MBARRIER_INSTR_OFFSETS
	.align		4
.L_1244:
        /*012c*/ 	.byte	0x04, 0x39
        /*012e*/ 	.short	(.L_1246 - .L_1245)


	//   ....[0]....
.L_1245:
        /*0130*/ 	.word	0x000002e0
        /*0134*/ 	.word	0x000000ff
        /*0138*/ 	.word	0x00036400
        /*013c*/ 	.short	0x0100
        /*013e*/ 	.byte	0x06
	.zero		1


	//   ....[1]....
        /*0140*/ 	.word	0x000003e0
        /*0144*/ 	.word	0x000000ff
        /*0148*/ 	.word	0x00036410
        /*014c*/ 	.short	0x0100
        /*014e*/ 	.byte	0x08
	.zero		1


	//   ....[2]....
        /*0150*/ 	.word	0x000003f0
        /*0154*/ 	.word	0x000000ff
        /*0158*/ 	.word	0x00036420
        /*015c*/ 	.short	0x0100
        /*015e*/ 	.byte	0x08
	.zero		1


	//   ....[3]....
        /*0160*/ 	.word	0x00000400
        /*0164*/ 	.word	0x000000ff
        /*0168*/ 	.word	0x00036418
        /*016c*/ 	.short	0x0100
        /*016e*/ 	.byte	0x08
	.zero		1


	//   ....[4]....
        /*0170*/ 	.word	0x00000410
        /*0174*/ 	.word	0x000000ff
        /*0178*/ 	.word	0x00036428
        /*017c*/ 	.short	0x0100
        /*017e*/ 	.byte	0x08
	.zero		1


	//   ....[5]....
        /*0180*/ 	.word	0x00000540
        /*0184*/ 	.word	0x000000ff
        /*0188*/ 	.word	0x00036430
        /*018c*/ 	.short	0x0100
        /*018e*/ 	.byte	0x08
	.zero		1


	//   ....[6]....
        /*0190*/ 	.word	0x00000550
        /*0194*/ 	.word	0x000000ff
        /*0198*/ 	.word	0x00036438
        /*019c*/ 	.short	0x0100
        /*019e*/ 	.byte	0x08
	.zero		1


	//   ....[7]....
        /*01a0*/ 	.word	0x00001110
        /*01a4*/ 	.word	0x000000ff
        /*01a8*/ 	.word	0x00036400
        /*01ac*/ 	.short	0x010a
        /*01ae*/ 	.byte	0x25
	.zero		1


	//   ....[8]....
        /*01b0*/ 	.word	0x00001200
        /*01b4*/ 	.word	0x000000ff
        /*01b8*/ 	.word	0x00036400
        /*01bc*/ 	.short	0x010a
        /*01be*/ 	.byte	0x25
	.zero		1


	//   ....[9]....
        /*01c0*/ 	.word	0x00001950
        /*01c4*/ 	.word	0x00000004
        /*01c8*/ 	.word	0x00036410
        /*01cc*/ 	.short	0x010a
        /*01ce*/ 	.byte	0x3f
	.zero		1


	//   ....[10]....
        /*01d0*/ 	.word	0x00001990
        /*01d4*/ 	.word	0x00000004
        /*01d8*/ 	.word	0x00036410
        /*01dc*/ 	.short	0x010a
        /*01de*/ 	.byte	0x3f
	.zero		1


	//   ....[11]....
        /*01e0*/ 	.word	0x00002010
        /*01e4*/ 	.word	0x000000ff
        /*01e8*/ 	.word	0x00036430
        /*01ec*/ 	.short	0x010a
        /*01ee*/ 	.byte	0x25
	.zero		1


	//   ....[12]....
        /*01f0*/ 	.word	0x00002050
        /*01f4*/ 	.word	0x000000ff
        /*01f8*/ 	.word	0x00036430
        /*01fc*/ 	.short	0x010a
        /*01fe*/ 	.byte	0x25
	.zero		1


	//   ....[13]....
        /*0200*/ 	.word	0x00003a90
        /*0204*/ 	.word	0x000000ff
        /*0208*/ 	.word	0x00000000
        /*020c*/ 	.short	0x0101
        /*020e*/ 	.byte	0x04
	.zero		1


	//   ....[14]....
        /*0210*/ 	.word	0x00003e30
        /*0214*/ 	.word	0x00000004
        /*0218*/ 	.word	0x00000000
        /*021c*/ 	.short	0x0101
        /*021e*/ 	.byte	0x3f
	.zero		1


	//   ....[15]....
        /*0220*/ 	.word	0x00008400
        /*0224*/ 	.word	0x00000000
        /*0228*/ 	.word	0x00036420
        /*022c*/ 	.short	0x010a
        /*022e*/ 	.byte	0x3f
	.zero		1


	//   ....[16]....
        /*0230*/ 	.word	0x00008c10
        /*0234*/ 	.word	0x00000000
        /*0238*/ 	.word	0x00036438
        /*023c*/ 	.short	0x010a
        /*023e*/ 	.byte	0x3f
	.zero		1


	//   ....[17]....
        /*0240*/ 	.word	0x00008f70
        /*0244*/ 	.word	0x00000000
        /*0248*/ 	.word	0x00036428
        /*024c*/ 	.short	0x010a
        /*024e*/ 	.byte	0x3f
	.zero		1


	//   ....[18]....
        /*0250*/ 	.word	0x00009290
        /*0254*/ 	.word	0x00000000
        /*0258*/ 	.word	0x00036438
        /*025c*/ 	.short	0x010a
        /*025e*/ 	.byte	0x3f
	.zero		1


	//   ....[19]....
        /*0260*/ 	.word	0x00009540
        /*0264*/ 	.word	0x00000000
        /*0268*/ 	.word	0x00036420
        /*026c*/ 	.short	0x010a
        /*026e*/ 	.byte	0x3f
	.zero		1


	//   ....[20]....
        /*0270*/ 	.word	0x000098c0
        /*0274*/ 	.word	0x00000000
        /*0278*/ 	.word	0x00036438
        /*027c*/ 	.short	0x010a
        /*027e*/ 	.byte	0x3f
	.zero		1


	//   ....[21]....
        /*0280*/ 	.word	0x00009bb0
        /*0284*/ 	.word	0x00000000
        /*0288*/ 	.word	0x00036428
        /*028c*/ 	.short	0x010a
        /*028e*/ 	.byte	0x3f
	.zero		1


	//   ....[22]....
        /*0290*/ 	.word	0x00009ef0
        /*0294*/ 	.word	0x00000000
        /*0298*/ 	.word	0x00036438
        /*029c*/ 	.short	0x010a
        /*029e*/ 	.byte	0x3f
	.zero		1


	//   ....[23]....
        /*02a0*/ 	.word	0x0000a340
        /*02a4*/ 	.word	0x00000009
        /*02a8*/ 	.word	0x00000000
        /*02ac*/ 	.short	0x010a
        /*02ae*/ 	.byte	0x3f
	.zero		1


	//   ....[24]....
        /*02b0*/ 	.word	0x0000a3c0
        /*02b4*/ 	.word	0x00000003
        /*02b8*/ 	.word	0x00000000
        /*02bc*/ 	.short	0x010a
        /*02be*/ 	.byte	0x3f
	.zero		1


	//   ....[25]....
        /*02c0*/ 	.word	0x0000a410
        /*02c4*/ 	.word	0x00000004
        /*02c8*/ 	.word	0x00036438
        /*02cc*/ 	.short	0x010a
        /*02ce*/ 	.byte	0x3f
	.zero		1


	//   ....[26]....
        /*02d0*/ 	.word	0x0000a4e0
        /*02d4*/ 	.word	0x00000099
        /*02d8*/ 	.word	0x00036400
        /*02dc*/ 	.short	0x010a
        /*02de*/ 	.byte	0x3f
	.zero		1


	//   ....[27]....
        /*02e0*/ 	.word	0x0000a530
        /*02e4*/ 	.word	0x00000004
        /*02e8*/ 	.word	0x00036410
        /*02ec*/ 	.short	0x010a
        /*02ee*/ 	.byte	0x3f
	.zero		1


	//   ....[28]....
        /*02f0*/ 	.word	0x0000a580
        /*02f4*/ 	.word	0x00000099
        /*02f8*/ 	.word	0x00036430
        /*02fc*/ 	.short	0x010a
        /*02fe*/ 	.byte	0x3f
	.zero		1


	//   ....[29]....
        /*0300*/ 	.word	0x0000a720
        /*0304*/ 	.word	0x00000000
        /*0308*/ 	.word	0x00036420
        /*030c*/ 	.short	0x010a
        /*030e*/ 	.byte	0x3f
	.zero		1


	//   ....[30]....
        /*0310*/ 	.word	0x0000a770
        /*0314*/ 	.word	0x00000000
        /*0318*/ 	.word	0x00036438
        /*031c*/ 	.short	0x010a
        /*031e*/ 	.byte	0x3f
	.zero		1


	//   ....[31]....
        /*0320*/ 	.word	0x0000a7c0
        /*0324*/ 	.word	0x00000000
        /*0328*/ 	.word	0x00036428
        /*032c*/ 	.short	0x010a
        /*032e*/ 	.byte	0x3f
	.zero		1


	//   ....[32]....
        /*0330*/ 	.word	0x0000a810
        /*0334*/ 	.word	0x00000000
        /*0338*/ 	.word	0x00036438
        /*033c*/ 	.short	0x010a
        /*033e*/ 	.byte	0x3f
	.zero		1


	//   ....[33]....
        /*0340*/ 	.word	0x0000a870
        /*0344*/ 	.word	0x00000000
        /*0348*/ 	.word	0x00036420
        /*034c*/ 	.short	0x010a
        /*034e*/ 	.byte	0x3f
	.zero		1


	//   ....[34]....
        /*0350*/ 	.word	0x0000a8c0
        /*0354*/ 	.word	0x00000000
        /*0358*/ 	.word	0x00036438
        /*035c*/ 	.short	0x010a
        /*035e*/ 	.byte	0x3f
	.zero		1


	//   ....[35]....
        /*0360*/ 	.word	0x0000a910
        /*0364*/ 	.word	0x00000000
        /*0368*/ 	.word	0x00036428
        /*036c*/ 	.short	0x010a
        /*036e*/ 	.byte	0x3f
	.zero		1


	//   ....[36]....
        /*0370*/ 	.word	0x0000a960
        /*0374*/ 	.word	0x00000000
        /*0378*/ 	.word	0x00036438
        /*037c*/ 	.short	0x010a
        /*037e*/ 	.byte	0x3f
	.zero		1


	//   ....[37]....
        /*0380*/ 	.word	0x0000aa30
        /*0384*/ 	.word	0x00000009
        /*0388*/ 	.word	0x00000000
        /*038c*/ 	.short	0x010a
        /*038e*/ 	.byte	0x3f
	.zero		1


	//   ....[38]....
        /*0390*/ 	.word	0x0000aa80
        /*0394*/ 	.word	0x00000003
        /*0398*/ 	.word	0x00000000
        /*039c*/ 	.short	0x010a
        /*039e*/ 	.byte	0x3f
	.zero		1


	//----- nvinfo : EIATTR_NUM_MBARRIERS
	.align		4
.L_1246:
        /*03a0*/ 	.byte	0x03, 0x38
        /*03a2*/ 	.short	0x0007


	//----- nvinfo : EIATTR_EXIT_INSTR_OFFSETS
	.align		4
        /*03a4*/ 	.byte	0x04, 0x1c
        /*03a6*/ 	.short	(.L_1248 - .L_1247)


	//   ....[0]....
.L_1247:
        /*03a8*/ 	.word	0x00000690


	//   ....[1]....
        /*03ac*/ 	.word	0x00004f50


	//   ....[2]....
        /*03b0*/ 	.word	0x00005ed0


	//   ....[3]....
        /*03b4*/ 	.word	0x0000a460


	//----- nvinfo : EIATTR_MAX_THREADS
	.align		4
.L_1248:
        /*03b8*/ 	.byte	0x04, 0x05
        /*03ba*/ 	.short	(.L_1250 - .L_1249)
.L_1249:
        /*03bc*/ 	.word	0x00000200
        /*03c0*/ 	.word	0x00000001
        /*03c4*/ 	.word	0x00000001


	//----- nvinfo : EIATTR_CRS_STACK_SIZE
	.align		4
.L_1250:
        /*03c8*/ 	.byte	0x04, 0x1e
        /*03ca*/ 	.short	(.L_1252 - .L_1251)
.L_1251:
        /*03cc*/ 	.word	0x00000000


	//----- nvinfo : EIATTR_CBANK_PARAM_SIZE
	.align		4
.L_1252:
        /*03d0*/ 	.byte	0x03, 0x19
        /*03d2*/ 	.short	0x0970


	//----- nvinfo : EIATTR_PARAM_CBANK
	.align		4
        /*03d4*/ 	.byte	0x04, 0x0a
        /*03d6*/ 	.short	(.L_1254 - .L_1253)
	.align		4
.L_1253:
        /*03d8*/ 	.word	index@(.nv.constant0._ZN7cutlass13device_kernelIN5flash11enable_sm90INS1_16FlashAttnBwdSm90INS1_25CollectiveMainloopBwdSm90ILi2ELi1ELi1EN4cute5tupleIJNS5_1CILi1EEES8_S8_EEENS6_IJNS7_ILi64EEENS7_ILi96EEENS7_ILi192EEEEEENS_10bfloat16_tEfNS_4arch4Sm90ELb0ELb1ELb0ELb0ELb1ELb0ELb1ELb0ELi3ELi1ELi1ELi1ELb0EEENS1_21CollectiveEpilogueBwdISD_SE_SG_Li384ELb0ELb1ELi3EEENS1_19SingleTileSchedulerILb0ELb0ELb0ELi96EEEEEEEEEvNT_6ParamsE)
        /*03dc*/ 	.short	0x0210
        /*03de*/ 	.short	0x0970


	//----- nvinfo : EIATTR_SW_WAR
	.align		4
.L_1254:
        /*03e0*/ 	.byte	0x04, 0x36
        /*03e2*/ 	.short	(.L_1256 - .L_1255)
.L_1255:
        /*03e4*/ 	.word	0x00000008
.L_1256:


//--------------------- .nv.info._ZN7cutlass13device_kernelIN5flash11enable_sm90INS1_16FlashAttnBwdSm90INS1_25CollectiveMainloopBwdSm90ILi2ELi1ELi1EN4cute5tupleIJNS5_1CILi1EEES8_S8_EEENS6_IJNS7_ILi64EEENS7_ILi96EEENS7_ILi192EEEEEENS_10bfloat16_tEfNS_4arch4Sm90ELb0ELb1ELb0ELb0ELb0ELb0ELb1ELb0ELi3ELi1ELi1ELi1ELb0EEENS1_24CollectiveEpilogueBwdGQAISD_fSG_Li384ELb0ELb0EEENS1_19SingleTileSchedulerILb0ELb0ELb0ELi96EEEEEEEEEvNT_6ParamsE --------------------------
	.section	.nv.info._ZN7cutlass13device_kernelIN5flash11enable_sm90INS1_16FlashAttnBwdSm90INS1_25CollectiveMainloopBwdSm90ILi2ELi1ELi1EN4cute5tupleIJNS5_1CILi1EEES8_S8_EEENS6_IJNS7_ILi64EEENS7_ILi96EEENS7_ILi192EEEEEENS_10bfloat16_tEfNS_4arch4Sm90ELb0ELb1ELb0ELb0ELb0ELb0ELb1ELb0ELi3ELi1ELi1ELi1ELb0EEENS1_24CollectiveEpilogueBwdGQAISD_fSG_Li384ELb0ELb0EEENS1_19SingleTileSchedulerILb0ELb0ELb0ELi96EEEEEEEEEvNT_6ParamsE,"",@"SHT_CUDA_INFO"
	.sectionflags	@""
	.align	4


	//----- nvinfo : EIATTR_CUDA_API_VERSION
	.align		4
        /*0000*/ 	.byte	0x04, 0x37
        /*0002*/ 	.short	(.L_1258 - .L_1257)
.L_1257:
        /*0004*/ 	.word	0x00000082


	//----- nvinfo : EIATTR_KPARAM_INFO
	.align		4
.L_1258:
        /*0008*/ 	.byte	0x04, 0x17
        /*000a*/ 	.short	(.L_1260 - .L_1259)
.L_1259:
        /*000c*/ 	.word	0x00000000
        /*0010*/ 	.short	0x0000
        /*0012*/ 	.short	0x0070
        /*0014*/ 	.byte	0x00, 0xf0, 0x01, 0x1a


	//----- nvinfo : EIATTR_SPARSE_MMA_MASK
	.align		4
.L_1260:
        /*0018*/ 	.byte	0x03, 0x50
        /*001a*/ 	.short	0x0000


	//----- nvinfo : EIATTR_MAXREG_COUNT
	.align		4
        /*001c*/ 	.byte	0x03, 0x1b
        /*001e*/ 	.short	0x0080


	//----- nvinfo : EIATTR_NUM_BARRIERS
	.align		4
        /*0020*/ 	.byte	0x02, 0x4c
        /*0022*/ 	.byte	0x10
	.zero		1


	//----- nvinfo : EIATTR_EXTERNS
	.align		4
        /*0024*/ 	.byte	0x04, 0x0f
        /*0026*/ 	.short	(.L_1262 - .L_1261)


	//   ....[0]....
	.align		4
.L_1261:
        /*0028*/ 	.word	index@(__assertfail)


	//----- nvinfo : EIATTR_MERCURY_ISA_VERSION
	.align		4
.L_1262:
        /*002c*/ 	.byte	0x03, 0x5f
        /*002e*/ 	.short	0x0101


	//----- nvinfo : EIATTR_INT_WARP_WIDE_INSTR_OFFSETS
	.align		4
        /*0030*/ 	.byte	0x04, 0x31
        /*0032*/ 	.short	(.L_1264 - .L_1263)


	//   ....[0]....
.L_1263:
        /*0034*/ 	.word	0x00000180


	//   ....[1]....
        /*0038*/ 	.word	0x000001b0


	//----- nvinfo : EIATTR_COOP_GROUP_MASK_REGIDS
	.align		4
.L_1264:
        /*003c*/ 	.byte	0x04, 0x29
        /*003e*/ 	.short	(.L_1266 - .L_1265)


	//   ....[0]....
.L_1265:
        /*0040*/ 	.word	0xffffffff


	//   ....[1]....
        /*0044*/ 	.word	0xffffffff


	//   ....[2]....
        /*0048*/ 	.word	0xffffffff


	//   ....[3]....
        /*004c*/ 	.word	0xffffffff


	//   ....[4]....
        /*0050*/ 	.word	0xffffffff


	//   ....[5]....
        /*0054*/ 	.word	0xffffffff


	//   ....[6]....
        /*0058*/ 	.word	0xffffffff


	//   ....[7]....
        /*005c*/ 	.word	0x0500000f


	//----- nvinfo : EIATTR_COOP_GROUP_INSTR_OFFSETS
	.align		4
.L_1266:
        /*0060*/ 	.byte	0x04, 0x28
        /*0062*/ 	.short	(.L_1268 - .L_1267)


	//   ....[0]....
.L_1267:
        /*0064*/ 	.word	0x00000060


	//   ....[1]....
        /*0068*/ 	.word	0x00000190


	//   ....[2]....
        /*006c*/ 	.word	0x000001e0


	//   ....[3]....
        /*0070*/ 	.word	0x000003d0


	//   ....[4]....
        /*0074*/ 	.word	0x000005d0


	//   ....[5]....
        /*0078*/ 	.word	0x00001080


	//   ....[6]....
        /*007c*/ 	.word	0x000048f0


	//   ....[7]....
        /*0080*/ 	.word	0x00007f80


	//----- nvinfo : EIATTR_REG_RECONFIG
	.align		4
.L_1268:
        /*0084*/ 	.byte	0x01, 0x54
	.zero		2


	//----- nvinfo : EIATTR_SYSCALL_OFFSETS
	.align		4
        /*0088*/ 	.byte	0x04, 0x46
        /*008a*/ 	.short	(.L_1270 - .L_1269)


	//   ....[0]....
.L_1269:
        /*008c*/ 	.word	0x00000ce0


	//   ....[1]....
        /*0090*/ 	.word	0x00000dd0


	//   ....[2]....
        /*0094*/ 	.word	0x00000f10


	//   ....[3]....
        /*0098*/ 	.word	0x00001000


	//----- nvinfo : EIATTR_MBARRIER_INSTR_OFFSETS
	.align		4
.L_1270:
        /*009c*/ 	.byte	0x04, 0x39
        /*009e*/ 	.short	(.L_1272 - .L_1271)


	//   ....[0]....
.L_1271:
        /*00a0*/ 	.word	0x00000280
        /*00a4*/ 	.word	0x000000ff
        /*00a8*/ 	.word	0x00036400
        /*00ac*/ 	.short	0x0100
        /*00ae*/ 	.byte	0x06
	.zero		1


	//   ....[1]....
        /*00b0*/ 	.word	0x00000380
        /*00b4*/ 	.word	0x000000ff
        /*00b8*/ 	.word	0x00036410
        /*00bc*/ 	.short	0x0100
        /*00be*/ 	.byte	0x08
	.zero		1


	//   ....[2]....
        /*00c0*/ 	.word	0x00000390
        /*00c4*/ 	.word	0x000000ff
        /*00c8*/ 	.word	0x00036420
        /*00cc*/ 	.short	0x0100
        /*00ce*/ 	.byte	0x08
	.zero		1


	//   ....[3]....
        /*00d0*/ 	.word	0x000003a0
        /*00d4*/ 	.word	0x000000ff
        /*00d8*/ 	.word	0x00036418
        /*00dc*/ 	.short	0x0100
        /*00de*/ 	.byte	0x08
	.zero		1


	//   ....[4]....
        /*00e0*/ 	.word	0x000003b0
        /*00e4*/ 	.word	0x000000ff
        /*00e8*/ 	.word	0x00036428
        /*00ec*/ 	.short	0x0100
        /*00ee*/ 	.byte	0x08
	.zero		1


	//   ....[5]....
        /*00f0*/ 	.word	0x000004e0
        /*00f4*/ 	.word	0x000000ff
        /*00f8*/ 	.word	0x00036430
        /*00fc*/ 	.short	0x0100
        /*00fe*/ 	.byte	0x08
	.zero		1


	//   ....[6]....
        /*0100*/ 	.word	0x000004f0
        /*0104*/ 	.word	0x000000ff
        /*0108*/ 	.word	0x00036438
        /*010c*/ 	.short	0x0100
        /*010e*/ 	.byte	0x08
	.zero		1


	//   ....[7]....
        /*0110*/ 	.word	0x000010b0
        /*0114*/ 	.word	0x000000ff
        /*0118*/ 	.word	0x00036400
        /*011c*/ 	.short	0x010a
        /*011e*/ 	.byte	0x25
	.zero		1


	//   ....[8]....
        /*0120*/ 	.word	0x000011a0
        /*0124*/ 	.word	0x000000ff
        /*0128*/ 	.word	0x00036400
        /*012c*/ 	.short	0x010a
        /*012e*/ 	.byte	0x25
	.zero		1


	//   ....[9]....
        /*0130*/ 	.word	0x000018e0
        /*0134*/ 	.word	0x00000003
        /*0138*/ 	.word	0x00036410
        /*013c*/ 	.short	0x010a
        /*013e*/ 	.byte	0x3f
	.zero		1


	//   ....[10]....
        /*0140*/ 	.word	0x00001920
        /*0144*/ 	.word	0x00000003
        /*0148*/ 	.word	0x00036410
        /*014c*/ 	.short	0x010a
        /*014e*/ 	.byte	0x3f
	.zero		1


	//   ....[11]....
        /*0150*/ 	.word	0x00001fc0
        /*0154*/ 	.word	0x000000ff
        /*0158*/ 	.word	0x00036430
        /*015c*/ 	.short	0x010a
        /*015e*/ 	.byte	0x25
	.zero		1


	//   ....[12]....
        /*0160*/ 	.word	0x00002000
        /*0164*/ 	.word	0x000000ff
        /*0168*/ 	.word	0x00036430
        /*016c*/ 	.short	0x010a
        /*016e*/ 	.byte	0x25
	.zero		1


	//   ....[13]....
        /*0170*/ 	.word	0x000039e0
        /*0174*/ 	.word	0x000000ff
        /*0178*/ 	.word	0x00000000
        /*017c*/ 	.short	0x0101
        /*017e*/ 	.byte	0x04
	.zero		1


	//   ....[14]....
        /*0180*/ 	.word	0x00003d80
        /*0184*/ 	.word	0x00000003
        /*0188*/ 	.word	0x00000000
        /*018c*/ 	.short	0x0101
        /*018e*/ 	.byte	0x3f
	.zero		1


	//   ....[15]....
        /*0190*/ 	.word	0x00005ed0
        /*0194*/ 	.word	0x00000000
        /*0198*/ 	.word	0x00036420
        /*019c*/ 	.short	0x010a
        /*019e*/ 	.byte	0x3f
	.zero		1


	//   ....[16]....
        /*01a0*/ 	.word	0x000066e0
        /*01a4*/ 	.word	0x00000000
        /*01a8*/ 	.word	0x00036438
        /*01ac*/ 	.short	0x010a
        /*01ae*/ 	.byte	0x3f
	.zero		1


	//   ....[17]....
        /*01b0*/ 	.word	0x00006a40
        /*01b4*/ 	.word	0x00000000
        /*01b8*/ 	.word	0x00036428
        /*01bc*/ 	.short	0x010a
        /*01be*/ 	.byte	0x3f
	.zero		1


	//   ....[18]....
        /*01c0*/ 	.word	0x00006d60
        /*01c4*/ 	.word	0x00000000
        /*01c8*/ 	.word	0x00036438
        /*01cc*/ 	.short	0x010a
        /*01ce*/ 	.byte	0x3f
	.zero		1


	//   ....[19]....
        /*01d0*/ 	.word	0x00007010
        /*01d4*/ 	.word	0x00000000
        /*01d8*/ 	.word	0x00036420
        /*01dc*/ 	.short	0x010a
        /*01de*/ 	.byte	0x3f
	.zero		1


	//   ....[20]....
        /*01e0*/ 	.word	0x00007390
        /*01e4*/ 	.word	0x00000000
        /*01e8*/ 	.word	0x00036438
        /*01ec*/ 	.short	0x010a
        /*01ee*/ 	.byte	0x3f
	.zero		1


	//   ....[21]....
        /*01f0*/ 	.word	0x00007680
        /*01f4*/ 	.word	0x00000000
        /*01f8*/ 	.word	0x00036428
        /*01fc*/ 	.short	0x010a
        /*01fe*/ 	.byte	0x3f
	.zero		1


	//   ....[22]....
        /*0200*/ 	.word	0x000079c0
        /*0204*/ 	.word	0x00000000
        /*0208*/ 	.word	0x00036438
        /*020c*/ 	.short	0x010a
        /*020e*/ 	.byte	0x3f
	.zero		1


	//   ....[23]....
        /*0210*/ 	.word	0x00007e10
        /*0214*/ 	.word	0x00000009
        /*0218*/ 	.word	0x00000000
        /*021c*/ 	.short	0x010a
        /*021e*/ 	.byte	0x3f
	.zero		1


	//   ....[24]....
        /*0220*/ 	.word	0x00007e90
        /*0224*/ 	.word	0x00000003
        /*0228*/ 	.word	0x00000000
        /*022c*/ 	.short	0x010a
        /*022e*/ 	.byte	0x3f
	.zero		1


	//   ....[25]....
        /*0230*/ 	.word	0x00007ee0
        /*0234*/ 	.word	0x00000004
        /*0238*/ 	.word	0x00036438
        /*023c*/ 	.short	0x010a
        /*023e*/ 	.byte	0x3f
	.zero		1


	//   ....[26]....
        /*0240*/ 	.word	0x00007fb0
        /*0244*/ 	.word	0x00000099
        /*0248*/ 	.word	0x00036400
        /*024c*/ 	.short	0x010a
        /*024e*/ 	.byte	0x3f
	.zero		1


	//   ....[27]....
        /*0250*/ 	.word	0x00008000
        /*0254*/ 	.word	0x00000003
        /*0258*/ 	.word	0x00036410
        /*025c*/ 	.short	0x010a
        /*025e*/ 	.byte	0x3f
	.zero		1


	//   ....[28]....
        /*0260*/ 	.word	0x00008050
        /*0264*/ 	.word	0x00000099
        /*0268*/ 	.word	0x00036430
        /*026c*/ 	.short	0x010a
        /*026e*/ 	.byte	0x3f
	.zero		1


	//   ....[29]....
        /*0270*/ 	.word	0x000080a0
        /*0274*/ 	.word	0x00000000
        /*0278*/ 	.word	0x00036420
        /*027c*/ 	.short	0x010a
        /*027e*/ 	.byte	0x3f
	.zero		1


	//   ....[30]....
        /*0280*/ 	.word	0x000080f0
        /*0284*/ 	.word	0x00000000
        /*0288*/ 	.word	0x00036438
        /*028c*/ 	.short	0x010a
        /*028e*/ 	.byte	0x3f
	.zero		1


	//   ....[31]....
        /*0290*/ 	.word	0x00008140
        /*0294*/ 	.word	0x00000000
        /*0298*/ 	.word	0x00036428
        /*029c*/ 	.short	0x010a
        /*029e*/ 	.byte	0x3f
	.zero		1


	//   ....[32]....
        /*02a0*/ 	.word	0x00008190
        /*02a4*/ 	.word	0x00000000
        /*02a8*/ 	.word	0x00036438
        /*02ac*/ 	.short	0x010a
        /*02ae*/ 	.byte	0x3f
	.zero		1


	//   ....[33]....
        /*02b0*/ 	.word	0x000081f0
        /*02b4*/ 	.word	0x00000000
        /*02b8*/ 	.word	0x00036420
        /*02bc*/ 	.short	0x010a
        /*02be*/ 	.byte	0x3f
	.zero		1


	//   ....[34]....
        /*02c0*/ 	.word	0x00008240
        /*02c4*/ 	.word	0x00000000
        /*02c8*/ 	.word	0x00036438
        /*02cc*/ 	.short	0x010a
        /*02ce*/ 	.byte	0x3f
	.zero		1


	//   ....[35]....
        /*02d0*/ 	.word	0x00008290
        /*02d4*/ 	.word	0x00000000
        /*02d8*/ 	.word	0x00036428
        /*02dc*/ 	.short	0x010a
        /*02de*/ 	.byte	0x3f
	.zero		1


	//   ....[36]....
        /*02e0*/ 	.word	0x000082e0
        /*02e4*/ 	.word	0x00000000
        /*02e8*/ 	.word	0x00036438
        /*02ec*/ 	.short	0x010a
        /*02ee*/ 	.byte	0x3f
	.zero		1


	//   ....[37]....
        /*02f0*/ 	.word	0x000083b0
        /*02f4*/ 	.word	0x00000009
        /*02f8*/ 	.word	0x00000000
        /*02fc*/ 	.short	0x010a
        /*02fe*/ 	.byte	0x3f
	.zero		1


	//   ....[38]....
        /*0300*/ 	.word	0x00008400
        /*0304*/ 	.word	0x00000003
        /*0308*/ 	.word	0x00000000
        /*030c*/ 	.short	0x010a
        /*030e*/ 	.byte	0x3f
	.zero		1


	//----- nvinfo : EIATTR_NUM_MBARRIERS
	.align		4
.L_1272:
        /*0310*/ 	.byte	0x03, 0x38
        /*0312*/ 	.short	0x0007


	//----- nvinfo : EIATTR_EXIT_INSTR_OFFSETS
	.align		4
        /*0314*/ 	.byte	0x04, 0x1c
        /*0316*/ 	.short	(.L_1274 - .L_1273)


	//   ....[0]....
.L_1273:
        /*0318*/ 	.word	0x00007f30


	//----- nvinfo : EIATTR_MAX_THREADS
	.align		4
.L_1274:
        /*031c*/ 	.byte	0x04, 0x05
        /*031e*/ 	.short	(.L_1276 - .L_1275)
.L_1275:
        /*0320*/ 	.word	0x00000200
        /*0324*/ 	.word	0x00000001
        /*0328*/ 	.word	0x00000001


	//----- nvinfo : EIATTR_CRS_STACK_SIZE
	.align		4
.L_1276:
        /*032c*/ 	.byte	0x04, 0x1e
        /*032e*/ 	.short	(.L_1278 - .L_1277)
.L_1277:
        /*0330*/ 	.word	0x00000000


	//----- nvinfo : EIATTR_CBANK_PARAM_SIZE
	.align		4
.L_1278:
        /*0334*/ 	.byte	0x03, 0x19
        /*0336*/ 	.short	0x06f0


	//----- nvinfo : EIATTR_PARAM_CBANK
	.align		4
        /*0338*/ 	.byte	0x04, 0x0a
        /*033a*/ 	.short	(.L_1280 - .L_1279)
	.align		4
.L_1279:
        /*033c*/ 	.word	index@(.nv.constant0._ZN7cutlass13device_kernelIN5flash11enable_sm90INS1_16FlashAttnBwdSm90INS1_25CollectiveMainloopBwdSm90ILi2ELi1ELi1EN4cute5tupleIJNS5_1CILi1EEES8_S8_EEENS6_IJNS7_ILi64EEENS7_ILi96EEENS7_ILi192EEEEEENS_10bfloat16_tEfNS_4arch4Sm90ELb0ELb1ELb0ELb0ELb0ELb0ELb1ELb0ELi3ELi1ELi1ELi1ELb0EEENS1_24CollectiveEpilogueBwdGQAISD_fSG_Li384ELb0ELb0EEENS1_19SingleTileSchedulerILb0ELb0ELb0ELi96EEEEEEEEEvNT_6ParamsE)
        /*0340*/ 	.short	0x0210
        /*0342*/ 	.short	0x06f0


	//----- nvinfo : EIATTR_SW_WAR
	.align		4
.L_1280:
        /*0344*/ 	.byte	0x04, 0x36
        /*0346*/ 	.short	(.L_1282 - .L_1281)
.L_1281:
        /*0348*/ 	.word	0x00000008
.L_1282:


//--------------------- .nv.info._ZN7cutlass13device_kernelIN5flash11enable_sm90INS1_16FlashAttnBwdSm90INS1_25CollectiveMainloopBwdSm90ILi2ELi1ELi1EN4cute5tupleIJNS5_1CILi1EEES8_S8_EEENS6_IJNS7_ILi64EEENS7_ILi96EEENS7_ILi192EEEEEENS_10bfloat16_tEfNS_4arch4Sm90ELb0ELb1ELb0ELb0ELb1ELb0ELb1ELb0ELi3ELi1ELi1ELi1ELb0EEENS1_24CollectiveEpilogueBwdGQAISD_fSG_Li384ELb0ELb1EEENS1_19SingleTileSchedulerILb0ELb0ELb0ELi96EEEEEEEEEvNT_6ParamsE --------------------------
	.section	.nv.info._ZN7cutlass13device_kernelIN5flash11enable_sm90INS1_16FlashAttnBwdSm90INS1_25CollectiveMainloopBwdSm90ILi2ELi1ELi1EN4cute5tupleIJNS5_1CILi1EEES8_S8_EEENS6_IJNS7_ILi64EEENS7_ILi96EEENS7_ILi192EEEEEENS_10bfloat16_tEfNS_4arch4Sm90ELb0ELb1ELb0ELb0ELb1ELb0ELb1ELb0ELi3ELi1ELi1ELi1ELb0EEENS1_24CollectiveEpilogueBwdGQAISD_fSG_Li384ELb0ELb1EEENS1_19SingleTileSchedulerILb0ELb0ELb0ELi96EEEEEEEEEvNT_6ParamsE,"",@"SHT_CUDA_INFO"
	.sectionflags	@""
	.align	4


	//----- nvinfo : EIATTR_CUDA_API_VERSION
	.align		4
        /*0000*/ 	.byte	0x04, 0x37
        /*0002*/ 	.short	(.L_1284 - .L_1283)
.L_1283:
        /*0004*/ 	.word	0x00000082


	//----- nvinfo : EIATTR_KPARAM_INFO
	.align		4
.L_1284:
        /*0008*/ 	.byte	0x04, 0x17
        /*000a*/ 	.short	(.L_1286 - .L_1285)
.L_1285:
        /*000c*/ 	.word	0x00000000
        /*0010*/ 	.short	0x0000
        /*0012*/ 	.short	0x0070
        /*0014*/ 	.byte	0x00, 0xf0, 0x01, 0x1a


	//----- nvinfo : EIATTR_SPARSE_MMA_MASK
	.align		4
.L_1286:
        /*0018*/ 	.byte	0x03, 0x50
        /*001a*/ 	.short	0x0000


	//----- nvinfo : EIATTR_MAXREG_COUNT
	.align		4
        /*001c*/ 	.byte	0x03, 0x1b
        /*001e*/ 	.short	0x0080


	//----- nvinfo : EIATTR_NUM_BARRIERS
	.align		4
        /*0020*/ 	.byte	0x02, 0x4c
        /*0022*/ 	.byte	0x10
	.zero		1


	//----- nvinfo : EIATTR_EXTERNS
	.align		4
        /*0024*/ 	.byte	0x04, 0x0f
        /*0026*/ 	.short	(.L_1288 - .L_1287)


	//   ....[0]....
	.align		4
.L_1287:
        /*0028*/ 	.word	index@(__assertfail)


	//----- nvinfo : EIATTR_MERCURY_ISA_VERSION
	.align		4
.L_1288:
        /*002c*/ 	.byte	0x03, 0x5f
        /*002e*/ 	.short	0x0101


	//----- nvinfo : EIATTR_INT_WARP_WIDE_INSTR_OFFSETS
	.align		4
        /*0030*/ 	.byte	0x04, 0x31
        /*0032*/ 	.short	(.L_1290 - .L_1289)


	//   ....[0]....
.L_1289:
        /*0034*/ 	.word	0x00000180


	//   ....[1]....
        /*0038*/ 	.word	0x000001b0


	//   ....[2]....
        /*003c*/ 	.word	0x000058b0


	//   ....[3]....
        /*0040*/ 	.word	0x00005ff0


	//   ....[4]....
        /*0044*/ 	.word	0x000065e0


	//   ....[5]....
        /*0048*/ 	.word	0x000068b0


	//   ....[6]....
        /*004c*/ 	.word	0x00006b10


	//   ....[7]....
        /*0050*/ 	.word	0x00006ca0


	//----- nvinfo : EIATTR_COOP_GROUP_MASK_REGIDS
	.align		4
.L_1290:
        /*0054*/ 	.byte	0x04, 0x29
        /*0056*/ 	.short	(.L_1292 - .L_1291)


	//   ....[0]....
.L_1291:
        /*0058*/ 	.word	0xffffffff


	//   ....[1]....
        /*005c*/ 	.word	0xffffffff


	//   ....[2]....
        /*0060*/ 	.word	0xffffffff


	//   ....[3]....
        /*0064*/ 	.word	0xffffffff


	//   ....[4]....
        /*0068*/ 	.word	0xffffffff


	//   ....[5]....
        /*006c*/ 	.word	0xffffffff


	//   ....[6]....
        /*0070*/ 	.word	0xffffffff


	//   ....[7]....
        /*0074*/ 	.word	0xffffffff


	//   ....[8]....
        /*0078*/ 	.word	0xffffffff


	//   ....[9]....
        /*007c*/ 	.word	0xffffffff


	//   ....[10]....
        /*0080*/ 	.word	0xffffffff


	//   ....[11]....
        /*0084*/ 	.word	0xffffffff


	//   ....[12]....
        /*0088*/ 	.word	0xffffffff


	//   ....[13]....
        /*008c*/ 	.word	0xffffffff


	//   ....[14]....
        /*0090*/ 	.word	0xffffffff


	//   ....[15]....
        /*0094*/ 	.word	0xffffffff


	//   ....[16]....
        /*0098*/ 	.word	0xffffffff


	//   ....[17]....
        /*009c*/ 	.word	0xffffffff


	//   ....[18]....
        /*00a0*/ 	.word	0xffffffff


	//   ....[19]....
        /*00a4*/ 	.word	0xffffffff


	//   ....[20]....
        /*00a8*/ 	.word	0x0500000f


	//   ....[21]....
        /*00ac*/ 	.word	0x0500000f


	//   ....[22]....
        /*00b0*/ 	.word	0x0500000f


	//   ....[23]....
        /*00b4*/ 	.word	0x0500000f


	//   ....[24]....
        /*00b8*/ 	.word	0x0500000f


	//   ....[25]....
        /*00bc*/ 	.word	0x0500000f


	//----- nvinfo : EIATTR_COOP_GROUP_INSTR_OFFSETS
	.align		4
.L_1292:
        /*00c0*/ 	.byte	0x04, 0x28
        /*00c2*/ 	.short	(.L_1294 - .L_1293)


	//   ....[0]....
.L_1293:
        /*00c4*/ 	.word	0x00000060


	//   ....[1]....
        /*00c8*/ 	.word	0x00000190


	//   ....[2]....
        /*00cc*/ 	.word	0x000001e0


	//   ....[3]....
        /*00d0*/ 	.word	0x000003d0


	//   ....[4]....
        /*00d4*/ 	.word	0x000005e0


	//   ....[5]....
        /*00d8*/ 	.word	0x00001090


	//   ....[6]....
        /*00dc*/ 	.word	0x000046e0


	//   ....[7]....
        /*00e0*/ 	.word	0x00004860


	//   ....[8]....
        /*00e4*/ 	.word	0x00004b10


	//   ....[9]....
        /*00e8*/ 	.word	0x00004ca0


	//   ....[10]....
        /*00ec*/ 	.word	0x00004dc0


	//   ....[11]....
        /*00f0*/ 	.word	0x00005320


	//   ....[12]....
        /*00f4*/ 	.word	0x000057e0


	//   ....[13]....
        /*00f8*/ 	.word	0x00005b30


	//   ....[14]....
        /*00fc*/ 	.word	0x00005f20


	//   ....[15]....
        /*0100*/ 	.word	0x00006160


	//   ....[16]....
        /*0104*/ 	.word	0x00006510


	//   ....[17]....
        /*0108*/ 	.word	0x000067f0


	//   ....[18]....
        /*010c*/ 	.word	0x00006a10


	//   ....[19]....
        /*0110*/ 	.word	0x00006ba0


	//   ....[20]....
        /*0114*/ 	.word	0x00009340


	//   ....[21]....
        /*0118*/ 	.word	0x00009490


	//   ....[22]....
        /*011c*/ 	.word	0x00009500


	//   ....[23]....
        /*0120*/ 	.word	0x00009570


	//   ....[24]....
        /*0124*/ 	.word	0x000095e0


	//   ....[25]....
        /*0128*/ 	.word	0x00009650


	//----- nvinfo : EIATTR_REG_RECONFIG
	.align		4
.L_1294:
        /*012c*/ 	.byte	0x01, 0x54
	.zero		2


	//----- nvinfo : EIATTR_SYSCALL_OFFSETS
	.align		4
        /*0130*/ 	.byte	0x04, 0x46
        /*0132*/ 	.short	(.L_1296 - .L_1295)


	//   ....[0]....
.L_1295:
        /*0134*/ 	.word	0x00000cf0


	//   ....[1]....
        /*0138*/ 	.word	0x00000de0


	//   ....[2]....
        /*013c*/ 	.word	0x00000f20


	//   ....[3]....
        /*0140*/ 	.word	0x00001010


	//----- nvinfo : EIATTR_MBARRIER_INSTR_OFFSETS
	.align		4
.L_1296:
        /*0144*/ 	.byte	0x04, 0x39
        /*0146*/ 	.short	(.L_1298 - .L_1297)


	//   ....[0]....
.L_1297:
        /*0148*/ 	.word	0x00000280
        /*014c*/ 	.word	0x000000ff
        /*0150*/ 	.word	0x00036400
        /*0154*/ 	.short	0x0100
        /*0156*/ 	.byte	0x06
	.zero		1


	//   ....[1]....
        /*0158*/ 	.word	0x00000380
        /*015c*/ 	.word	0x000000ff
        /*0160*/ 	.word	0x00036410
        /*0164*/ 	.short	0x0100
        /*0166*/ 	.byte	0x08
	.zero		1


	//   ....[2]....
        /*0168*/ 	.word	0x00000390
        /*016c*/ 	.word	0x000000ff
        /*0170*/ 	.word	0x00036420
        /*0174*/ 	.short	0x0100
        /*0176*/ 	.byte	0x08
	.zero		1


	//   ....[3]....
        /*0178*/ 	.word	0x000003a0
        /*017c*/ 	.word	0x000000ff
        /*0180*/ 	.word	0x00036418
        /*0184*/ 	.short	0x0100
        /*0186*/ 	.byte	0x08
	.zero		1


	//   ....[4]....
        /*0188*/ 	.word	0x000003b0
        /*018c*/ 	.word	0x000000ff
        /*0190*/ 	.word	0x00036428
        /*0194*/ 	.short	0x0100
        /*0196*/ 	.byte	0x08
	.zero		1


	//   ....[5]....
        /*0198*/ 	.word	0x000004e0
        /*019c*/ 	.word	0x000000ff
        /*01a0*/ 	.word	0x00036430
        /*01a4*/ 	.short	0x0100
        /*01a6*/ 	.byte	0x08
	.zero		1


	//   ....[6]....
        /*01a8*/ 	.word	0x000004f0
        /*01ac*/ 	.word	0x000000ff
        /*01b0*/ 	.word	0x00036438
        /*01b4*/ 	.short	0x0100
        /*01b6*/ 	.byte	0x08
	.zero		1


	//   ....[7]....
        /*01b8*/ 	.word	0x000010c0
        /*01bc*/ 	.word	0x000000ff
        /*01c0*/ 	.word	0x00036400
        /*01c4*/ 	.short	0x010a
        /*01c6*/ 	.byte	0x25
	.zero		1


	//   ....[8]....
        /*01c8*/ 	.word	0x000011b0
        /*01cc*/ 	.word	0x000000ff
        /*01d0*/ 	.word	0x00036400
        /*01d4*/ 	.short	0x010a
        /*01d6*/ 	.byte	0x25
	.zero		1


	//   ....[9]....
        /*01d8*/ 	.word	0x000018f0
        /*01dc*/ 	.word	0x00000003
        /*01e0*/ 	.word	0x00036410
        /*01e4*/ 	.short	0x010a
        /*01e6*/ 	.byte	0x3f
	.zero		1


	//   ....[10]....
        /*01e8*/ 	.word	0x00001930
        /*01ec*/ 	.word	0x00000003
        /*01f0*/ 	.word	0x00036410
        /*01f4*/ 	.short	0x010a
        /*01f6*/ 	.byte	0x3f
	.zero		1


	//   ....[11]....
        /*01f8*/ 	.word	0x00001fb0
        /*01fc*/ 	.word	0x000000ff
        /*0200*/ 	.word	0x00036430
        /*0204*/ 	.short	0x010a
        /*0206*/ 	.byte	0x25
	.zero		1


	//   ....[12]....
        /*0208*/ 	.word	0x00001ff0
        /*020c*/ 	.word	0x000000ff
        /*0210*/ 	.word	0x00036430
        /*0214*/ 	.short	0x010a
        /*0216*/ 	.byte	0x25
	.zero		1


	//   ....[13]....
        /*0218*/ 	.word	0x000039d0
        /*021c*/ 	.word	0x000000ff
        /*0220*/ 	.word	0x00000000
        /*0224*/ 	.short	0x0101
        /*0226*/ 	.byte	0x04
	.zero		1


	//   ....[14]....
        /*0228*/ 	.word	0x00003d70
        /*022c*/ 	.word	0x00000003
        /*0230*/ 	.word	0x00000000
        /*0234*/ 	.short	0x0101
        /*0236*/ 	.byte	0x3f
	.zero		1


	//   ....[15]....
        /*0238*/ 	.word	0x00007290
        /*023c*/ 	.word	0x00000000
        /*0240*/ 	.word	0x00036420
        /*0244*/ 	.short	0x010a
        /*0246*/ 	.byte	0x3f
	.zero		1


	//   ....[16]....
        /*0248*/ 	.word	0x00007aa0
        /*024c*/ 	.word	0x00000000
        /*0250*/ 	.word	0x00036438
        /*0254*/ 	.short	0x010a
        /*0256*/ 	.byte	0x3f
	.zero		1


	//   ....[17]....
        /*0258*/ 	.word	0x00007e00
        /*025c*/ 	.word	0x00000000
        /*0260*/ 	.word	0x00036428
        /*0264*/ 	.short	0x010a
        /*0266*/ 	.byte	0x3f
	.zero		1


	//   ....[18]....
        /*0268*/ 	.word	0x00008120
        /*026c*/ 	.word	0x00000000
        /*0270*/ 	.word	0x00036438
        /*0274*/ 	.short	0x010a
        /*0276*/ 	.byte	0x3f
	.zero		1


	//   ....[19]....
        /*0278*/ 	.word	0x000083d0
        /*027c*/ 	.word	0x00000000
        /*0280*/ 	.word	0x00036420
        /*0284*/ 	.short	0x010a
        /*0286*/ 	.byte	0x3f
	.zero		1


	//   ....[20]....
        /*0288*/ 	.word	0x00008750
        /*028c*/ 	.word	0x00000000
        /*0290*/ 	.word	0x00036438
        /*0294*/ 	.short	0x010a
        /*0296*/ 	.byte	0x3f
	.zero		1


	//   ....[21]....
        /*0298*/ 	.word	0x00008a40
        /*029c*/ 	.word	0x00000000
        /*02a0*/ 	.word	0x00036428
        /*02a4*/ 	.short	0x010a
        /*02a6*/ 	.byte	0x3f
	.zero		1


	//   ....[22]....
        /*02a8*/ 	.word	0x00008d80
        /*02ac*/ 	.word	0x00000000
        /*02b0*/ 	.word	0x00036438
        /*02b4*/ 	.short	0x010a
        /*02b6*/ 	.byte	0x3f
	.zero		1


	//   ....[23]....
        /*02b8*/ 	.word	0x000091d0
        /*02bc*/ 	.word	0x00000009
        /*02c0*/ 	.word	0x00000000
        /*02c4*/ 	.short	0x010a
        /*02c6*/ 	.byte	0x3f
	.zero		1


	//   ....[24]....
        /*02c8*/ 	.word	0x00009250
        /*02cc*/ 	.word	0x00000003
        /*02d0*/ 	.word	0x00000000
        /*02d4*/ 	.short	0x010a
        /*02d6*/ 	.byte	0x3f
	.zero		1


	//   ....[25]....
        /*02d8*/ 	.word	0x000092a0
        /*02dc*/ 	.word	0x00000004
        /*02e0*/ 	.word	0x00036438
        /*02e4*/ 	.short	0x010a
        /*02e6*/ 	.byte	0x3f
	.zero		1


	//   ....[26]....
        /*02e8*/ 	.word	0x00009370
        /*02ec*/ 	.word	0x00000099
        /*02f0*/ 	.word	0x00036400
        /*02f4*/ 	.short	0x010a
        /*02f6*/ 	.byte	0x3f
	.zero		1


	//   ....[27]....
        /*02f8*/ 	.word	0x000093c0
        /*02fc*/ 	.word	0x00000003
        /*0300*/ 	.word	0x00036410
        /*0304*/ 	.short	0x010a
        /*0306*/ 	.byte	0x3f
	.zero		1


	//   ....[28]....
        /*0308*/ 	.word	0x00009410
        /*030c*/ 	.word	0x00000099
        /*0310*/ 	.word	0x00036430
        /*0314*/ 	.short	0x010a
        /*0316*/ 	.byte	0x3f
	.zero		1


	//   ....[29]....
        /*0318*/ 	.word	0x00009690
        /*031c*/ 	.word	0x00000000
        /*0320*/ 	.word	0x00036420
        /*0324*/ 	.short	0x010a
        /*0326*/ 	.byte	0x3f
	.zero		1


	//   ....[30]....
        /*0328*/ 	.word	0x000096e0
        /*032c*/ 	.word	0x00000000
        /*0330*/ 	.word	0x00036438
        /*0334*/ 	.short	0x010a
        /*0336*/ 	.byte	0x3f
	.zero		1


	//   ....[31]....
        /*0338*/ 	.word	0x00009730
        /*033c*/ 	.word	0x00000000
        /*0340*/ 	.word	0x00036428
        /*0344*/ 	.short	0x010a
        /*0346*/ 	.byte	0x3f
	.zero		1


	//   ....[32]....
        /*0348*/ 	.word	0x00009780
        /*034c*/ 	.word	0x00000000
        /*0350*/ 	.word	0x00036438
        /*0354*/ 	.short	0x010a
        /*0356*/ 	.byte	0x3f
	.zero		1


	//   ....[33]....
        /*0358*/ 	.word	0x000097e0
        /*035c*/ 	.word	0x00000000
        /*0360*/ 	.word	0x00036420
        /*0364*/ 	.short	0x010a
        /*0366*/ 	.byte	0x3f
	.zero		1


	//   ....[34]....
        /*0368*/ 	.word	0x00009830
        /*036c*/ 	.word	0x00000000
        /*0370*/ 	.word	0x00036438
        /*0374*/ 	.short	0x010a
        /*0376*/ 	.byte	0x3f
	.zero		1


	//   ....[35]....
        /*0378*/ 	.word	0x00009880
        /*037c*/ 	.word	0x00000000
        /*0380*/ 	.word	0x00036428
        /*0384*/ 	.short	0x010a
        /*0386*/ 	.byte	0x3f
	.zero		1


	//   ....[36]....
        /*0388*/ 	.word	0x000098d0
        /*038c*/ 	.word	0x00000000
        /*0390*/ 	.word	0x00036438
        /*0394*/ 	.short	0x010a
        /*0396*/ 	.byte	0x3f
	.zero		1


	//   ....[37]....
        /*0398*/ 	.word	0x000099a0
        /*039c*/ 	.word	0x00000009
        /*03a0*/ 	.word	0x00000000
        /*03a4*/ 	.short	0x010a
        /*03a6*/ 	.byte	0x3f
	.zero		1


	//   ....[38]....
        /*03a8*/ 	.word	0x000099f0
        /*03ac*/ 	.word	0x00000003
        /*03b0*/ 	.word	0x00000000
        /*03b4*/ 	.short	0x010a
        /*03b6*/ 	.byte	0x3f
	.zero		1


	//----- nvinfo : EIATTR_NUM_MBARRIERS
	.align		4
.L_1298:
        /*03b8*/ 	.byte	0x03, 0x38
        /*03ba*/ 	.short	0x0007


	//----- nvinfo : EIATTR_EXIT_INSTR_OFFSETS
	.align		4
        /*03bc*/ 	.byte	0x04, 0x1c
        /*03be*/ 	.short	(.L_1300 - .L_1299)


	//   ....[0]....
.L_1299:
        /*03c0*/ 	.word	0x000092f0


	//----- nvinfo : EIATTR_MAX_THREADS
	.align		4
.L_1300:
        /*03c4*/ 	.byte	0x04, 0x05
        /*03c6*/ 	.short	(.L_1302 - .L_1301)
.L_1301:
        /*03c8*/ 	.word	0x00000200
        /*03cc*/ 	.word	0x00000001
        /*03d0*/ 	.word	0x00000001


	//----- nvinfo : EIATTR_CRS_STACK_SIZE
	.align		4
.L_1302:
        /*03d4*/ 	.byte	0x04, 0x1e
        /*03d6*/ 	.short	(.L_1304 - .L_1303)
.L_1303:
        /*03d8*/ 	.word	0x00000000


	//----- nvinfo : EIATTR_CBANK_PARAM_SIZE
	.align		4
.L_1304:
        /*03dc*/ 	.byte	0x03, 0x19
        /*03de*/ 	.short	0x06f0


	//----- nvinfo : EIATTR_PARAM_CBANK
	.align		4
        /*03e0*/ 	.byte	0x04, 0x0a
        /*03e2*/ 	.short	(.L_1306 - .L_1305)
	.align		4
.L_1305:
        /*03e4*/ 	.word	index@(.nv.constant0._ZN7cutlass13device_kernelIN5flash11enable_sm90INS1_16FlashAttnBwdSm90INS1_25CollectiveMainloopBwdSm90ILi2ELi1ELi1EN4cute5tupleIJNS5_1CILi1EEES8_S8_EEENS6_IJNS7_ILi64EEENS7_ILi96EEENS7_ILi192EEEEEENS_10bfloat16_tEfNS_4arch4Sm90ELb0ELb1ELb0ELb0ELb1ELb0ELb1ELb0ELi3ELi1ELi1ELi1ELb0EEENS1_24CollectiveEpilogueBwdGQAISD_fSG_Li384ELb0ELb1EEENS1_19SingleTileSchedulerILb0ELb0ELb0ELi96EEEEEEEEEvNT_6ParamsE)
        /*03e8*/ 	.short	0x0210
        /*03ea*/ 	.short	0x06f0


	//----- nvinfo : EIATTR_SW_WAR
	.align		4
.L_1306:
        /*03ec*/ 	.byte	0x04, 0x36
        /*03ee*/ 	.short	(.L_1308 - .L_1307)
.L_1307:
        /*03f0*/ 	.word	0x00000008
.L_1308:


//--------------------- .nv.info._ZN7cutlass13device_kernelIN5flash11enable_sm90INS1_16FlashAttnBwdSm90INS1_25CollectiveMainloopBwdSm90ILi2ELi1ELi1EN4cute5tupleIJNS5_1CILi1EEES8_S8_EEENS6_IJNS7_ILi64EEENS7_ILi96EEENS7_ILi192EEEEEENS_10bfloat16_tEfNS_4arch4Sm90ELb0ELb1ELb0ELb1ELb0ELb0ELb1ELb0ELi3ELi1ELi1ELi1ELb0EEENS1_21CollectiveEpilogueBwdISD_SE_SG_Li384ELb1ELb1ELi3EEENS1_19SingleTileSchedulerILb1ELb0ELb0ELi96EEEEEEEEEvNT_6ParamsE --------------------------
	.section	.nv.info._ZN7cutlass13device_kernelIN5flash11enable_sm90INS1_16FlashAttnBwdSm90INS1_25CollectiveMainloopBwdSm90ILi2ELi1ELi1EN4cute5tupleIJNS5_1CILi1EEES8_S8_EEENS6_IJNS7_ILi64EEENS7_ILi96EEENS7_ILi192EEEEEENS_10bfloat16_tEfNS_4arch4Sm90ELb0ELb1ELb0ELb1ELb0ELb0ELb1ELb0ELi3ELi1ELi1ELi1ELb0EEENS1_21CollectiveEpilogueBwdISD_SE_SG_Li384ELb1ELb1ELi3EEENS1_19SingleTileSchedulerILb1ELb0ELb0ELi96EEEEEEEEEvNT_6ParamsE,"",@"SHT_CUDA_INFO"
	.sectionflags	@""
	.align	4


	//----- nvinfo : EIATTR_CUDA_API_VERSION
	.align		4
        /*0000*/ 	.byte	0x04, 0x37
        /*0002*/ 	.short	(.L_1310 - .L_1309)
.L_1309:
        /*0004*/ 	.word	0x00000082


	//----- nvinfo : EIATTR_KPARAM_INFO
	.align		4
.L_1310:
        /*0008*/ 	.byte	0x04, 0x17
        /*000a*/ 	.short	(.L_1312 - .L_1311)
.L_1311:
        /*000c*/ 	.word	0x00000000
        /*0010*/ 	.short	0x0000
        /*0012*/ 	.short	0x0070
        /*0014*/ 	.byte	0x00, 0xf0, 0x01, 0x1a


	//----- nvinfo : EIATTR_SPARSE_MMA_MASK
	.align		4
.L_1312:
        /*0018*/ 	.byte	0x03, 0x50
        /*001a*/ 	.short	0x0000


	//----- nvinfo : EIATTR_MAXREG_COUNT
	.align		4
        /*001c*/ 	.byte	0x03, 0x1b
        /*001e*/ 	.short	0x0080


	//----- nvinfo : EIATTR_NUM_BARRIERS
	.align		4
        /*0020*/ 	.byte	0x02, 0x4c
        /*0022*/ 	.byte	0x10
	.zero		1


	//----- nvinfo : EIATTR_EXTERNS
	.align		4
        /*0024*/ 	.byte	0x04, 0x0f
        /*0026*/ 	.short	(.L_1314 - .L_1313)


	//   ....[0]....
	.align		4
.L_1313:
        /*0028*/ 	.word	index@(__assertfail)


	//----- nvinfo : EIATTR_MERCURY_ISA_VERSION
	.align		4
.L_1314:
        /*002c*/ 	.byte	0x03, 0x5f
        /*002e*/ 	.short	0x0101


	//----- nvinfo : EIATTR_INT_WARP_WIDE_INSTR_OFFSETS
	.align		4
        /*0030*/ 	.byte	0x04, 0x31
        /*0032*/ 	.short	(.L_1316 - .L_1315)


	//   ....[0]....
.L_1315:
        /*0034*/ 	.word	0x00000180


	//   ....[1]....
        /*0038*/ 	.word	0x000001b0


	//----- nvinfo : EIATTR_COOP_GROUP_MASK_REGIDS
	.align		4
.L_1316:
        /*003c*/ 	.byte	0x04, 0x29
        /*003e*/ 	.short	(.L_1318 - .L_1317)


	//   ....[0]....
.L_1317:
        /*0040*/ 	.word	0xffffffff


	//   ....[1]....
        /*0044*/ 	.word	0xffffffff


	//   ....[2]....
        /*0048*/ 	.word	0xffffffff


	//   ....[3]....
        /*004c*/ 	.word	0xffffffff


	//   ....[4]....
        /*0050*/ 	.word	0xffffffff


	//   ....[5]....
        /*0054*/ 	.word	0xffffffff


	//   ....[6]....
        /*0058*/ 	.word	0xffffffff


	//   ....[7]....
        /*005c*/ 	.word	0x0500000f


	//----- nvinfo : EIATTR_COOP_GROUP_INSTR_OFFSETS
	.align		4
.L_1318:
        /*0060*/ 	.byte	0x04, 0x28
        /*0062*/ 	.short	(.L_1320 - .L_1319)


	//   ....[0]....
.L_1319:
        /*0064*/ 	.word	0x00000060


	//   ....[1]....
        /*0068*/ 	.word	0x00000190


	//   ....[2]....
        /*006c*/ 	.word	0x000001e0


	//   ....[3]....
        /*0070*/ 	.word	0x000003d0


	//   ....[4]....
        /*0074*/ 	.word	0x000005f0


	//   ....[5]....
        /*0078*/ 	.word	0x000013e0


	//   ....[6]....
        /*007c*/ 	.word	0x00006cd0


	//   ....[7]....
        /*0080*/ 	.word	0x0000b120


	//----- nvinfo : EIATTR_REG_RECONFIG
	.align		4
.L_1320:
        /*0084*/ 	.byte	0x01, 0x54
	.zero		2


	//----- nvinfo : EIATTR_SYSCALL_OFFSETS
	.align		4
        /*0088*/ 	.byte	0x04, 0x46
        /*008a*/ 	.short	(.L_1322 - .L_1321)


	//   ....[0]....
.L_1321:
        /*008c*/ 	.word	0x00001040


	//   ....[1]....
        /*0090*/ 	.word	0x00001130


	//   ....[2]....
        /*0094*/ 	.word	0x00001270


	//   ....[3]....
        /*0098*/ 	.word	0x00001360


	//----- nvinfo : EIATTR_MBARRIER_INSTR_OFFSETS
	.align		4
.L_1322:
        /*009c*/ 	.byte	0x04, 0x39
        /*009e*/ 	.short	(.L_1324 - .L_1323)


	//   ....[0]....
.L_1323:
        /*00a0*/ 	.word	0x00000280
        /*00a4*/ 	.word	0x000000ff
        /*00a8*/ 	.word	0x00036400
        /*00ac*/ 	.short	0x0100
        /*00ae*/ 	.byte	0x06
	.zero		1


	//   ....[1]....
        /*00b0*/ 	.word	0x00000380
        /*00b4*/ 	.word	0x000000ff
        /*00b8*/ 	.word	0x00036410
        /*00bc*/ 	.short	0x0100
        /*00be*/ 	.byte	0x08
	.zero		1


	//   ....[2]....
        /*00c0*/ 	.word	0x00000390
        /*00c4*/ 	.word	0x000000ff
        /*00c8*/ 	.word	0x00036420
        /*00cc*/ 	.short	0x0100
        /*00ce*/ 	.byte	0x08
	.zero		1


	//   ....[3]....
        /*00d0*/ 	.word	0x000003a0
        /*00d4*/ 	.word	0x000000ff
        /*00d8*/ 	.word	0x00036418
        /*00dc*/ 	.short	0x0100
        /*00de*/ 	.byte	0x08
	.zero		1


	//   ....[4]....
        /*00e0*/ 	.word	0x000003b0
        /*00e4*/ 	.word	0x000000ff
        /*00e8*/ 	.word	0x00036428
        /*00ec*/ 	.short	0x0100
        /*00ee*/ 	.byte	0x08
	.zero		1


	//   ....[5]....
        /*00f0*/ 	.word	0x000004e0
        /*00f4*/ 	.word	0x000000ff
        /*00f8*/ 	.word	0x00036430
        /*00fc*/ 	.short	0x0100
        /*00fe*/ 	.byte	0x08
	.zero		1


	//   ....[6]....
        /*0100*/ 	.word	0x000004f0
        /*0104*/ 	.word	0x000000ff
        /*0108*/ 	.word	0x00036438
        /*010c*/ 	.short	0x0100
        /*010e*/ 	.byte	0x08
	.zero		1


	//   ....[7]....
        /*0110*/ 	.word	0x00001410
        /*0114*/ 	.word	0x000000ff
        /*0118*/ 	.word	0x00036400
        /*011c*/ 	.short	0x010a
        /*011e*/ 	.byte	0x24
	.zero		1


	//   ....[8]....
        /*0120*/ 	.word	0x00001500
        /*0124*/ 	.word	0x000000ff
        /*0128*/ 	.word	0x00036400
        /*012c*/ 	.short	0x010a
        /*012e*/ 	.byte	0x24
	.zero		1


	//   ....[9]....
        /*0130*/ 	.word	0x00001c30
        /*0134*/ 	.word	0x00000003
        /*0138*/ 	.word	0x00036410
        /*013c*/ 	.short	0x010a
        /*013e*/ 	.byte	0x3f
	.zero		1


	//   ....[10]....
        /*0140*/ 	.word	0x00001c70
        /*0144*/ 	.word	0x00000003
        /*0148*/ 	.word	0x00036410
        /*014c*/ 	.short	0x010a
        /*014e*/ 	.byte	0x3f
	.zero		1


	//   ....[11]....
        /*0150*/ 	.word	0x00002310
        /*0154*/ 	.word	0x000000ff
        /*0158*/ 	.word	0x00036430
        /*015c*/ 	.short	0x010a
        /*015e*/ 	.byte	0x24
	.zero		1


	//   ....[12]....
        /*0160*/ 	.word	0x00002350
        /*0164*/ 	.word	0x000000ff
        /*0168*/ 	.word	0x00036430
        /*016c*/ 	.short	0x010a
        /*016e*/ 	.byte	0x24
	.zero		1


	//   ....[13]....
        /*0170*/ 	.word	0x00003d00
        /*0174*/ 	.word	0x000000ff
        /*0178*/ 	.word	0x00000000
        /*017c*/ 	.short	0x0101
        /*017e*/ 	.byte	0x04
	.zero		1


	//   ....[14]....
        /*0180*/ 	.word	0x00004090
        /*0184*/ 	.word	0x00000003
        /*0188*/ 	.word	0x00000000
        /*018c*/ 	.short	0x0101
        /*018e*/ 	.byte	0x3f
	.zero		1


	//   ....[15]....
        /*0190*/ 	.word	0x00008fe0
        /*0194*/ 	.word	0x00000008
        /*0198*/ 	.word	0x00036420
        /*019c*/ 	.short	0x010a
        /*019e*/ 	.byte	0x3f
	.zero		1


	//   ....[16]....
        /*01a0*/ 	.word	0x00009800
        /*01a4*/ 	.word	0x00000008
        /*01a8*/ 	.word	0x00036438
        /*01ac*/ 	.short	0x010a
        /*01ae*/ 	.byte	0x3f
	.zero		1


	//   ....[17]....
        /*01b0*/ 	.word	0x00009b70
        /*01b4*/ 	.word	0x00000008
        /*01b8*/ 	.word	0x00036428
        /*01bc*/ 	.short	0x010a
        /*01be*/ 	.byte	0x3f
	.zero		1


	//   ....[18]....
        /*01c0*/ 	.word	0x00009ea0
        /*01c4*/ 	.word	0x00000008
        /*01c8*/ 	.word	0x00036438
        /*01cc*/ 	.short	0x010a
        /*01ce*/ 	.byte	0x3f
	.zero		1


	//   ....[19]....
        /*01d0*/ 	.word	0x0000a190
        /*01d4*/ 	.word	0x00000008
        /*01d8*/ 	.word	0x00036420
        /*01dc*/ 	.short	0x010a
        /*01de*/ 	.byte	0x3f
	.zero		1


	//   ....[20]....
        /*01e0*/ 	.word	0x0000a510
        /*01e4*/ 	.word	0x00000008
        /*01e8*/ 	.word	0x00036438
        /*01ec*/ 	.short	0x010a
        /*01ee*/ 	.byte	0x3f
	.zero		1


	//   ....[21]....
        /*01f0*/ 	.word	0x0000a810
        /*01f4*/ 	.word	0x00000008
        /*01f8*/ 	.word	0x00036428
        /*01fc*/ 	.short	0x010a
        /*01fe*/ 	.byte	0x3f
	.zero		1


	//   ....[22]....
        /*0200*/ 	.word	0x0000ab50
        /*0204*/ 	.word	0x00000008
        /*0208*/ 	.word	0x00036438
        /*020c*/ 	.short	0x010a
        /*020e*/ 	.byte	0x3f
	.zero		1


	//   ....[23]....
        /*0210*/ 	.word	0x0000afb0
        /*0214*/ 	.word	0x00000009
        /*0218*/ 	.word	0x00000000
        /*021c*/ 	.short	0x010a
        /*021e*/ 	.byte	0x3f
	.zero		1


	//   ....[24]....
        /*0220*/ 	.word	0x0000b030
        /*0224*/ 	.word	0x00000003
        /*0228*/ 	.word	0x00000000
        /*022c*/ 	.short	0x010a
        /*022e*/ 	.byte	0x3f
	.zero		1


	//   ....[25]....
        /*0230*/ 	.word	0x0000b080
        /*0234*/ 	.word	0x00000004
        /*0238*/ 	.word	0x00036438
        /*023c*/ 	.short	0x010a
        /*023e*/ 	.byte	0x3f
	.zero		1


	//   ....[26]....
        /*0240*/ 	.word	0x0000b150
        /*0244*/ 	.word	0x0000009a
        /*0248*/ 	.word	0x00036400
        /*024c*/ 	.short	0x010a
        /*024e*/ 	.byte	0x3f
	.zero		1


	//   ....[27]....
        /*0250*/ 	.word	0x0000b1a0
        /*0254*/ 	.word	0x00000003
        /*0258*/ 	.word	0x00036410
        /*025c*/ 	.short	0x010a
        /*025e*/ 	.byte	0x3f
	.zero		1


	//   ....[28]....
        /*0260*/ 	.word	0x0000b1f0
        /*0264*/ 	.word	0x0000009a
        /*0268*/ 	.word	0x00036430
        /*026c*/ 	.short	0x010a
        /*026e*/ 	.byte	0x3f
	.zero		1


	//   ....[29]....
        /*0270*/ 	.word	0x0000b240
        /*0274*/ 	.word	0x00000008
        /*0278*/ 	.word	0x00036420
        /*027c*/ 	.short	0x010a
        /*027e*/ 	.byte	0x3f
	.zero		1


	//   ....[30]....
        /*0280*/ 	.word	0x0000b290
        /*0284*/ 	.word	0x00000008
        /*0288*/ 	.word	0x00036438
        /*028c*/ 	.short	0x010a
        /*028e*/ 	.byte	0x3f
	.zero		1


	//   ....[31]....
        /*0290*/ 	.word	0x0000b2e0
        /*0294*/ 	.word	0x00000008
        /*0298*/ 	.word	0x00036428
        /*029c*/ 	.short	0x010a
        /*029e*/ 	.byte	0x3f
	.zero		1


	//   ....[32]....
        /*02a0*/ 	.word	0x0000b340
        /*02a4*/ 	.word	0x00000008
        /*02a8*/ 	.word	0x00036438
        /*02ac*/ 	.short	0x010a
        /*02ae*/ 	.byte	0x3f
	.zero		1


	//   ....[33]....
        /*02b0*/ 	.word	0x0000b3c0
        /*02b4*/ 	.word	0x00000008
        /*02b8*/ 	.word	0x00036420
        /*02bc*/ 	.short	0x010a
        /*02be*/ 	.byte	0x3f
	.zero		1


	//   ....[34]....
        /*02c0*/ 	.word	0x0000b410
        /*02c4*/ 	.word	0x00000008
        /*02c8*/ 	.word	0x00036438
        /*02cc*/ 	.short	0x010a
        /*02ce*/ 	.byte	0x3f
	.zero		1


	//   ....[35]....
        /*02d0*/ 	.word	0x0000b460
        /*02d4*/ 	.word	0x00000008
        /*02d8*/ 	.word	0x00036428
        /*02dc*/ 	.short	0x010a
        /*02de*/ 	.byte	0x3f
	.zero		1


	//   ....[36]....
        /*02e0*/ 	.word	0x0000b4b0
        /*02e4*/ 	.word	0x00000008
        /*02e8*/ 	.word	0x00036438
        /*02ec*/ 	.short	0x010a
        /*02ee*/ 	.byte	0x3f
	.zero		1


	//   ....[37]....
        /*02f0*/ 	.word	0x0000b580
        /*02f4*/ 	.word	0x00000009
        /*02f8*/ 	.word	0x00000000
        /*02fc*/ 	.short	0x010a
        /*02fe*/ 	.byte	0x3f
	.zero		1


	//   ....[38]....
        /*0300*/ 	.word	0x0000b5d0
        /*0304*/ 	.word	0x00000003
        /*0308*/ 	.word	0x00000000
        /*030c*/ 	.short	0x010a
        /*030e*/ 	.byte	0x3f
	.zero		1


	//----- nvinfo : EIATTR_NUM_MBARRIERS
	.align		4
.L_1324:
        /*0310*/ 	.byte	0x03, 0x38
        /*0312*/ 	.short	0x0007


	//----- nvinfo : EIATTR_EXIT_INSTR_OFFSETS
	.align		4
        /*0314*/ 	.byte	0x04, 0x1c
        /*0316*/ 	.short	(.L_1326 - .L_1325)


	//   ....[0]....
.L_1325:
        /*0318*/ 	.word	0x0000b0d0


	//----- nvinfo : EIATTR_MAX_THREADS
	.align		4
.L_1326:
        /*031c*/ 	.byte	0x04, 0x05
        /*031e*/ 	.short	(.L_1328 - .L_1327)
.L_1327:
        /*0320*/ 	.word	0x00000200
        /*0324*/ 	.word	0x00000001
        /*0328*/ 	.word	0x00000001


	//----- nvinfo : EIATTR_CRS_STACK_SIZE
	.align		4
.L_1328:
        /*032c*/ 	.byte	0x04, 0x1e
        /*032e*/ 	.short	(.L_1330 - .L_1329)
.L_1329:
        /*0330*/ 	.word	0x00000000


	//----- nvinfo : EIATTR_CBANK_PARAM_SIZE
	.align		4
.L_1330:
        /*0334*/ 	.byte	0x03, 0x19
        /*0336*/ 	.short	0x06f0


	//----- nvinfo : EIATTR_PARAM_CBANK
	.align		4
        /*0338*/ 	.byte	0x04, 0x0a
        /*033a*/ 	.short	(.L_1332 - .L_1331)
	.align		4
.L_1331:
        /*033c*/ 	.word	index@(.nv.constant0._ZN7cutlass13device_kernelIN5flash11enable_sm90INS1_16FlashAttnBwdSm90INS1_25CollectiveMainloopBwdSm90ILi2ELi1ELi1EN4cute5tupleIJNS5_1CILi1EEES8_S8_EEENS6_IJNS7_ILi64EEENS7_ILi96EEENS7_ILi192EEEEEENS_10bfloat16_tEfNS_4arch4Sm90ELb0ELb1ELb0ELb1ELb0ELb0ELb1ELb0ELi3ELi1ELi1ELi1ELb0EEENS1_21CollectiveEpilogueBwdISD_SE_SG_Li384ELb1ELb1ELi3EEENS1_19SingleTileSchedulerILb1ELb0ELb0ELi96EEEEEEEEEvNT_6ParamsE)
        /*0340*/ 	.short	0x0210
        /*0342*/ 	.short	0x06f0


	//----- nvinfo : EIATTR_SW_WAR
	.align		4
.L_1332:
        /*0344*/ 	.byte	0x04, 0x36
        /*0346*/ 	.short	(.L_1334 - .L_1333)
.L_1333:
        /*0348*/ 	.word	0x00000008
.L_1334:


//--------------------- .nv.info._ZN7cutlass13device_kernelIN5flash11enable_sm90INS1_16FlashAttnBwdSm90INS1_25CollectiveMainloopBwdSm90ILi2ELi1ELi1EN4cute5tupleIJNS5_1CILi1EEES8_S8_EEENS6_IJNS7_ILi64EEENS7_ILi96EEENS7_ILi192EEEEEENS_10bfloat16_tEfNS_4arch4Sm90ELb0ELb1ELb0ELb1ELb1ELb0ELb1ELb0ELi3ELi1ELi1ELi1ELb0EEENS1_21CollectiveEpilogueBwdISD_SE_SG_Li384ELb1ELb1ELi3EEENS1_19SingleTileSchedulerILb1ELb0ELb0ELi96EEEEEEEEEvNT_6ParamsE --------------------------
	.section	.nv.info._ZN7cutlass13device_kernelIN5flash11enable_sm90INS1_16FlashAttnBwdSm90INS1_25CollectiveMainloopBwdSm90ILi2ELi1ELi1EN4cute5tupleIJNS5_1CILi1EEES8_S8_EEENS6_IJNS7_ILi64EEENS7_ILi96EEENS7_ILi192EEEEEENS_10bfloat16_tEfNS_4arch4Sm90ELb0ELb1ELb0ELb1ELb1ELb0ELb1ELb0ELi3ELi1ELi1ELi1ELb0EEENS1_21CollectiveEpilogueBwdISD_SE_SG_Li384ELb1ELb1ELi3EEENS1_19SingleTileSchedulerILb1ELb0ELb0ELi96EEEEEEEEEvNT_6ParamsE,"",@"SHT_CUDA_INFO"
	.sectionflags	@""
	.align	4


	//----- nvinfo : EIATTR_CUDA_API_VERSION
	.align		4
        /*0000*/ 	.byte	0x04, 0x37
        /*0002*/ 	.short	(.L_1336 - .L_1335)
.L_1335:
        /*0004*/ 	.word	0x00000082


	//----- nvinfo : EIATTR_KPARAM_INFO
	.align		4
.L_1336:
        /*0008*/ 	.byte	0x04, 0x17
        /*000a*/ 	.short	(.L_1338 - .L_1337)
.L_1337:
        /*000c*/ 	.word	0x00000000
        /*0010*/ 	.short	0x0000
        /*0012*/ 	.short	0x0070
        /*0014*/ 	.byte	0x00, 0xf0, 0x01, 0x1a


	//----- nvinfo : EIATTR_SPARSE_MMA_MASK
	.align		4
.L_1338:
        /*0018*/ 	.byte	0x03, 0x50
        /*001a*/ 	.short	0x0000


	//----- nvinfo : EIATTR_MAXREG_COUNT
	.align		4
        /*001c*/ 	.byte	0x03, 0x1b
        /*001e*/ 	.short	0x0080


	//----- nvinfo : EIATTR_NUM_BARRIERS
	.align		4
        /*0020*/ 	.byte	0x02, 0x4c
        /*0022*/ 	.byte	0x10
	.zero		1


	//----- nvinfo : EIATTR_EXTERNS
	.align		4
        /*0024*/ 	.byte	0x04, 0x0f
        /*0026*/ 	.short	(.L_1340 - .L_1339)


	//   ....[0]....
	.align		4
.L_1339:
        /*0028*/ 	.word	index@(__assertfail)


	//----- nvinfo : EIATTR_MERCURY_ISA_VERSION
	.align		4
.L_1340:
        /*002c*/ 	.byte	0x03, 0x5f
        /*002e*/ 	.short	0x0101


	//----- nvinfo : EIATTR_INT_WARP_WIDE_INSTR_OFFSETS
	.align		4
        /*0030*/ 	.byte	0x04, 0x31
        /*0032*/ 	.short	(.L_1342 - .L_1341)


	//   ....[0]....
.L_1341:
        /*0034*/ 	.word	0x00000180


	//   ....[1]....
        /*0038*/ 	.word	0x000001b0


	//   ....[2]....
        /*003c*/ 	.word	0x00007d50


	//   ....[3]....
        /*0040*/ 	.word	0x000084d0


	//   ....[4]....
        /*0044*/ 	.word	0x00008ac0


	//   ....[5]....
        /*0048*/ 	.word	0x00008d90


	//   ....[6]....
        /*004c*/ 	.word	0x00008ff0


	//   ....[7]....
        /*0050*/ 	.word	0x00009180


	//----- nvinfo : EIATTR_COOP_GROUP_MASK_REGIDS
	.align		4
.L_1342:
        /*0054*/ 	.byte	0x04, 0x29
        /*0056*/ 	.short	(.L_1344 - .L_1343)


	//   ....[0]....
.L_1343:
        /*0058*/ 	.word	0xffffffff


	//   ....[1]....
        /*005c*/ 	.word	0xffffffff


	//   ....[2]....
        /*0060*/ 	.word	0xffffffff


	//   ....[3]....
        /*0064*/ 	.word	0xffffffff


	//   ....[4]....
        /*0068*/ 	.word	0xffffffff


	//   ....[5]....
        /*006c*/ 	.word	0xffffffff


	//   ....[6]....
        /*0070*/ 	.word	0xffffffff


	//   ....[7]....
        /*0074*/ 	.word	0xffffffff


	//   ....[8]....
        /*0078*/ 	.word	0xffffffff


	//   ....[9]....
        /*007c*/ 	.word	0xffffffff


	//   ....[10]....
        /*0080*/ 	.word	0xffffffff


	//   ....[11]....
        /*0084*/ 	.word	0xffffffff


	//   ....[12]....
        /*0088*/ 	.word	0xffffffff


	//   ....[13]....
        /*008c*/ 	.word	0xffffffff


	//   ....[14]....
        /*0090*/ 	.word	0xffffffff


	//   ....[15]....
        /*0094*/ 	.word	0xffffffff


	//   ....[16]....
        /*0098*/ 	.word	0x0500000f


	//   ....[17]....
        /*009c*/ 	.word	0x0500000f


	//   ....[18]....
        /*00a0*/ 	.word	0x0500000f


	//   ....[19]....
        /*00a4*/ 	.word	0x0500000f


	//----- nvinfo : EIATTR_COOP_GROUP_INSTR_OFFSETS
	.align		4
.L_1344:
        /*00a8*/ 	.byte	0x04, 0x28
        /*00aa*/ 	.short	(.L_1346 - .L_1345)


	//   ....[0]....
.L_1345:
        /*00ac*/ 	.word	0x00000060


	//   ....[1]....
        /*00b0*/ 	.word	0x00000190


	//   ....[2]....
        /*00b4*/ 	.word	0x000001e0


	//   ....[3]....
        /*00b8*/ 	.word	0x000003d0


	//   ....[4]....
        /*00bc*/ 	.word	0x000005f0


	//   ....[5]....
        /*00c0*/ 	.word	0x000013e0


	//   ....[6]....
        /*00c4*/ 	.word	0x00006cd0


	//   ....[7]....
        /*00c8*/ 	.word	0x000077c0


	//   ....[8]....
        /*00cc*/ 	.word	0x00007c80


	//   ....[9]....
        /*00d0*/ 	.word	0x00008010


	//   ....[10]....
        /*00d4*/ 	.word	0x00008400


	//   ....[11]....
        /*00d8*/ 	.word	0x00008640


	//   ....[12]....
        /*00dc*/ 	.word	0x000089f0


	//   ....[13]....
        /*00e0*/ 	.word	0x00008cd0


	//   ....[14]....
        /*00e4*/ 	.word	0x00008ef0


	//   ....[15]....
        /*00e8*/ 	.word	0x00009080


	//   ....[16]....
        /*00ec*/ 	.word	0x0000bf90


	//   ....[17]....
        /*00f0*/ 	.word	0x0000c0e0


	//   ....[18]....
        /*00f4*/ 	.word	0x0000c150


	//   ....[19]....
        /*00f8*/ 	.word	0x0000c1c0


	//----- nvinfo : EIATTR_REG_RECONFIG
	.align		4
.L_1346:
        /*00fc*/ 	.byte	0x01, 0x54
	.zero		2


	//----- nvinfo : EIATTR_SYSCALL_OFFSETS
	.align		4
        /*0100*/ 	.byte	0x04, 0x46
        /*0102*/ 	.short	(.L_1348 - .L_1347)


	//   ....[0]....
.L_1347:
        /*0104*/ 	.word	0x00001040


	//   ....[1]....
        /*0108*/ 	.word	0x00001130


	//   ....[2]....
        /*010c*/ 	.word	0x00001270


	//   ....[3]....
        /*0110*/ 	.word	0x00001360


	//----- nvinfo : EIATTR_MBARRIER_INSTR_OFFSETS
	.align		4
.L_1348:
        /*0114*/ 	.byte	0x04, 0x39
        /*0116*/ 	.short	(.L_1350 - .L_1349)


	//   ....[0]....
.L_1349:
        /*0118*/ 	.word	0x00000280
        /*011c*/ 	.word	0x000000ff
        /*0120*/ 	.word	0x00036400
        /*0124*/ 	.short	0x0100
        /*0126*/ 	.byte	0x06
	.zero		1


	//   ....[1]....
        /*0128*/ 	.word	0x00000380
        /*012c*/ 	.word	0x000000ff
        /*0130*/ 	.word	0x00036410
        /*0134*/ 	.short	0x0100
        /*0136*/ 	.byte	0x08
	.zero		1


	//   ....[2]....
        /*0138*/ 	.word	0x00000390
        /*013c*/ 	.word	0x000000ff
        /*0140*/ 	.word	0x00036420
        /*0144*/ 	.short	0x0100
        /*0146*/ 	.byte	0x08
	.zero		1


	//   ....[3]....
        /*0148*/ 	.word	0x000003a0
        /*014c*/ 	.word	0x000000ff
        /*0150*/ 	.word	0x00036418
        /*0154*/ 	.short	0x0100
        /*0156*/ 	.byte	0x08
	.zero		1


	//   ....[4]....
        /*0158*/ 	.word	0x000003b0
        /*015c*/ 	.word	0x000000ff
        /*0160*/ 	.word	0x00036428
        /*0164*/ 	.short	0x0100
        /*0166*/ 	.byte	0x08
	.zero		1


	//   ....[5]....
        /*0168*/ 	.word	0x000004e0
        /*016c*/ 	.word	0x000000ff
        /*0170*/ 	.word	0x00036430
        /*0174*/ 	.short	0x0100
        /*0176*/ 	.byte	0x08
	.zero		1


	//   ....[6]....
        /*0178*/ 	.word	0x000004f0
        /*017c*/ 	.word	0x000000ff
        /*0180*/ 	.word	0x00036438
        /*0184*/ 	.short	0x0100
        /*0186*/ 	.byte	0x08
	.zero		1


	//   ....[7]....
        /*0188*/ 	.word	0x00001410
        /*018c*/ 	.word	0x000000ff
        /*0190*/ 	.word	0x00036400
        /*0194*/ 	.short	0x010a
        /*0196*/ 	.byte	0x24
	.zero		1


	//   ....[8]....
        /*0198*/ 	.word	0x00001500
        /*019c*/ 	.word	0x000000ff
        /*01a0*/ 	.word	0x00036400
        /*01a4*/ 	.short	0x010a
        /*01a6*/ 	.byte	0x24
	.zero		1


	//   ....[9]....
        /*01a8*/ 	.word	0x00001c30
        /*01ac*/ 	.word	0x00000003
        /*01b0*/ 	.word	0x00036410
        /*01b4*/ 	.short	0x010a
        /*01b6*/ 	.byte	0x3f
	.zero		1


	//   ....[10]....
        /*01b8*/ 	.word	0x00001c70
        /*01bc*/ 	.word	0x00000003
        /*01c0*/ 	.word	0x00036410
        /*01c4*/ 	.short	0x010a
        /*01c6*/ 	.byte	0x3f
	.zero		1


	//   ....[11]....
        /*01c8*/ 	.word	0x00002310
        /*01cc*/ 	.word	0x000000ff
        /*01d0*/ 	.word	0x00036430
        /*01d4*/ 	.short	0x010a
        /*01d6*/ 	.byte	0x24
	.zero		1


	//   ....[12]....
        /*01d8*/ 	.word	0x00002350
        /*01dc*/ 	.word	0x000000ff
        /*01e0*/ 	.word	0x00036430
        /*01e4*/ 	.short	0x010a
        /*01e6*/ 	.byte	0x24
	.zero		1


	//   ....[13]....
        /*01e8*/ 	.word	0x00003d00
        /*01ec*/ 	.word	0x000000ff
        /*01f0*/ 	.word	0x00000000
        /*01f4*/ 	.short	0x0101
        /*01f6*/ 	.byte	0x04
	.zero		1


	//   ....[14]....
        /*01f8*/ 	.word	0x00004090
        /*01fc*/ 	.word	0x00000003
        /*0200*/ 	.word	0x00000000
        /*0204*/ 	.short	0x0101
        /*0206*/ 	.byte	0x3f
	.zero		1


	//   ....[15]....
        /*0208*/ 	.word	0x00009e50
        /*020c*/ 	.word	0x00000008
        /*0210*/ 	.word	0x00036420
        /*0214*/ 	.short	0x010a
        /*0216*/ 	.byte	0x3f
	.zero		1


	//   ....[16]....
        /*0218*/ 	.word	0x0000a670
        /*021c*/ 	.word	0x00000008
        /*0220*/ 	.word	0x00036438
        /*0224*/ 	.short	0x010a
        /*0226*/ 	.byte	0x3f
	.zero		1


	//   ....[17]....
        /*0228*/ 	.word	0x0000a9e0
        /*022c*/ 	.word	0x00000008
        /*0230*/ 	.word	0x00036428
        /*0234*/ 	.short	0x010a
        /*0236*/ 	.byte	0x3f
	.zero		1


	//   ....[18]....
        /*0238*/ 	.word	0x0000ad10
        /*023c*/ 	.word	0x00000008
        /*0240*/ 	.word	0x00036438
        /*0244*/ 	.short	0x010a
        /*0246*/ 	.byte	0x3f
	.zero		1


	//   ....[19]....
        /*0248*/ 	.word	0x0000b000
        /*024c*/ 	.word	0x00000008
        /*0250*/ 	.word	0x00036420
        /*0254*/ 	.short	0x010a
        /*0256*/ 	.byte	0x3f
	.zero		1


	//   ....[20]....
        /*0258*/ 	.word	0x0000b380
        /*025c*/ 	.word	0x00000008
        /*0260*/ 	.word	0x00036438
        /*0264*/ 	.short	0x010a
        /*0266*/ 	.byte	0x3f
	.zero		1


	//   ....[21]....
        /*0268*/ 	.word	0x0000b680
        /*026c*/ 	.word	0x00000008
        /*0270*/ 	.word	0x00036428
        /*0274*/ 	.short	0x010a
        /*0276*/ 	.byte	0x3f
	.zero		1


	//   ....[22]....
        /*0278*/ 	.word	0x0000b9c0
        /*027c*/ 	.word	0x00000008
        /*0280*/ 	.word	0x00036438
        /*0284*/ 	.short	0x010a
        /*0286*/ 	.byte	0x3f
	.zero		1


	//   ....[23]....
        /*0288*/ 	.word	0x0000be20
        /*028c*/ 	.word	0x00000009
        /*0290*/ 	.word	0x00000000
        /*0294*/ 	.short	0x010a
        /*0296*/ 	.byte	0x3f
	.zero		1


	//   ....[24]....
        /*0298*/ 	.word	0x0000bea0
        /*029c*/ 	.word	0x00000003
        /*02a0*/ 	.word	0x00000000
        /*02a4*/ 	.short	0x010a
        /*02a6*/ 	.byte	0x3f
	.zero		1


	//   ....[25]....
        /*02a8*/ 	.word	0x0000bef0
        /*02ac*/ 	.word	0x00000004
        /*02b0*/ 	.word	0x00036438
        /*02b4*/ 	.short	0x010a
        /*02b6*/ 	.byte	0x3f
	.zero		1


	//   ....[26]....
        /*02b8*/ 	.word	0x0000bfc0
        /*02bc*/ 	.word	0x0000009a
        /*02c0*/ 	.word	0x00036400
        /*02c4*/ 	.short	0x010a
        /*02c6*/ 	.byte	0x3f
	.zero		1


	//   ....[27]....
        /*02c8*/ 	.word	0x0000c010
        /*02cc*/ 	.word	0x00000003
        /*02d0*/ 	.word	0x00036410
        /*02d4*/ 	.short	0x010a
        /*02d6*/ 	.byte	0x3f
	.zero		1


	//   ....[28]....
        /*02d8*/ 	.word	0x0000c060
        /*02dc*/ 	.word	0x0000009a
        /*02e0*/ 	.word	0x00036430
        /*02e4*/ 	.short	0x010a
        /*02e6*/ 	.byte	0x3f
	.zero		1


	//   ....[29]....
        /*02e8*/ 	.word	0x0000c200
        /*02ec*/ 	.word	0x00000008
        /*02f0*/ 	.word	0x00036420
        /*02f4*/ 	.short	0x010a
        /*02f6*/ 	.byte	0x3f
	.zero		1


	//   ....[30]....
        /*02f8*/ 	.word	0x0000c250
        /*02fc*/ 	.word	0x00000008
        /*0300*/ 	.word	0x00036438
        /*0304*/ 	.short	0x010a
        /*0306*/ 	.byte	0x3f
	.zero		1


	//   ....[31]....
        /*0308*/ 	.word	0x0000c2a0
        /*030c*/ 	.word	0x00000008
        /*0310*/ 	.word	0x00036428
        /*0314*/ 	.short	0x010a
        /*0316*/ 	.byte	0x3f
	.zero		1


	//   ....[32]....
        /*0318*/ 	.word	0x0000c300
        /*031c*/ 	.word	0x00000008
        /*0320*/ 	.word	0x00036438
        /*0324*/ 	.short	0x010a
        /*0326*/ 	.byte	0x3f
	.zero		1


	//   ....[33]....
        /*0328*/ 	.word	0x0000c380
        /*032c*/ 	.word	0x00000008
        /*0330*/ 	.word	0x00036420
        /*0334*/ 	.short	0x010a
        /*0336*/ 	.byte	0x3f
	.zero		1


	//   ....[34]....
        /*0338*/ 	.word	0x0000c3d0
        /*033c*/ 	.word	0x00000008
        /*0340*/ 	.word	0x00036438
        /*0344*/ 	.short	0x010a
        /*0346*/ 	.byte	0x3f
	.zero		1


	//   ....[35]....
        /*0348*/ 	.word	0x0000c420
        /*034c*/ 	.word	0x00000008
        /*0350*/ 	.word	0x00036428
        /*0354*/ 	.short	0x010a
        /*0356*/ 	.byte	0x3f
	.zero		1


	//   ....[36]....
        /*0358*/ 	.word	0x0000c470
        /*035c*/ 	.word	0x00000008
        /*0360*/ 	.word	0x00036438
        /*0364*/ 	.short	0x010a
        /*0366*/ 	.byte	0x3f
	.zero		1


	//   ....[37]....
        /*0368*/ 	.word	0x0000c540
        /*036c*/ 	.word	0x00000009
        /*0370*/ 	.word	0x00000000
        /*0374*/ 	.short	0x010a
        /*0376*/ 	.byte	0x3f
	.zero		1


	//   ....[38]....
        /*0378*/ 	.word	0x0000c590
        /*037c*/ 	.word	0x00000003
        /*0380*/ 	.word	0x00000000
        /*0384*/ 	.short	0x010a
        /*0386*/ 	.byte	0x3f
	.zero		1


	//----- nvinfo : EIATTR_NUM_MBARRIERS
	.align		4
.L_1350:
        /*0388*/ 	.byte	0x03, 0x38
        /*038a*/ 	.short	0x0007


	//----- nvinfo : EIATTR_EXIT_INSTR_OFFSETS
	.align		4
        /*038c*/ 	.byte	0x04, 0x1c
        /*038e*/ 	.short	(.L_1352 - .L_1351)


	//   ....[0]....
.L_1351:
        /*0390*/ 	.word	0x0000bf40


	//----- nvinfo : EIATTR_MAX_THREADS
	.align		4
.L_1352:
        /*0394*/ 	.byte	0x04, 0x05
        /*0396*/ 	.short	(.L_1354 - .L_1353)
.L_1353:
        /*0398*/ 	.word	0x00000200
        /*039c*/ 	.word	0x00000001
        /*03a0*/ 	.word	0x00000001


	//----- nvinfo : EIATTR_CRS_STACK_SIZE
	.align		4
.L_1354:
        /*03a4*/ 	.byte	0x04, 0x1e
        /*03a6*/ 	.short	(.L_1356 - .L_1355)
.L_1355:
        /*03a8*/ 	.word	0x00000000


	//----- nvinfo : EIATTR_CBANK_PARAM_SIZE
	.align		4
.L_1356:
        /*03ac*/ 	.byte	0x03, 0x19
        /*03ae*/ 	.short	0x06f0


	//----- nvinfo : EIATTR_PARAM_CBANK
	.align		4
        /*03b0*/ 	.byte	0x04, 0x0a
        /*03b2*/ 	.short	(.L_1358 - .L_1357)
	.align		4
.L_1357:
        /*03b4*/ 	.word	index@(.nv.constant0._ZN7cutlass13device_kernelIN5flash11enable_sm90INS1_16FlashAttnBwdSm90INS1_25CollectiveMainloopBwdSm90ILi2ELi1ELi1EN4cute5tupleIJNS5_1CILi1EEES8_S8_EEENS6_IJNS7_ILi64EEENS7_ILi96EEENS7_ILi192EEEEEENS_10bfloat16_tEfNS_4arch4Sm90ELb0ELb1ELb0ELb1ELb1ELb0ELb1ELb0ELi3ELi1ELi1ELi1ELb0EEENS1_21CollectiveEpilogueBwdISD_SE_SG_Li384ELb1ELb1ELi3EEENS1_19SingleTileSchedulerILb1ELb0ELb0ELi96EEEEEEEEEvNT_6ParamsE)
        /*03b8*/ 	.short	0x0210
        /*03ba*/ 	.short	0x06f0


	//----- nvinfo : EIATTR_SW_WAR
	.align		4
.L_1358:
        /*03bc*/ 	.byte	0x04, 0x36
        /*03be*/ 	.short	(.L_1360 - .L_1359)
.L_1359:
        /*03c0*/ 	.word	0x00000008
.L_1360:


//--------------------- .nv.info._ZN7cutlass13device_kernelIN5flash11enable_sm90INS1_16FlashAttnBwdSm90INS1_25CollectiveMainloopBwdSm90ILi2ELi1ELi1EN4cute5tupleIJNS5_1CILi1EEES8_S8_EEENS6_IJNS7_ILi64EEENS7_ILi96EEENS7_ILi192EEEEEENS_10bfloat16_tEfNS_4arch4Sm90ELb0ELb1ELb0ELb1ELb0ELb0ELb1ELb0ELi3ELi1ELi1ELi1ELb0EEENS1_24CollectiveEpilogueBwdGQAISD_fSG_Li384ELb1ELb0EEENS1_19SingleTileSchedulerILb1ELb0ELb0ELi96EEEEEEEEEvNT_6ParamsE --------------------------
	.section	.nv.info._ZN7cutlass13device_kernelIN5flash11enable_sm90INS1_16FlashAttnBwdSm90INS1_25CollectiveMainloopBwdSm90ILi2ELi1ELi1EN4cute5tupleIJNS5_1CILi1EEES8_S8_EEENS6_IJNS7_ILi64EEENS7_ILi96EEENS7_ILi192EEEEEENS_10bfloat16_tEfNS_4arch4Sm90ELb0ELb1ELb0ELb1ELb0ELb0ELb1ELb0ELi3ELi1ELi1ELi1ELb0EEENS1_24CollectiveEpilogueBwdGQAISD_fSG_Li384ELb1ELb0EEENS1_19SingleTileSchedulerILb1ELb0ELb0ELi96EEEEEEEEEvNT_6ParamsE,"",@"SHT_CUDA_INFO"
	.sectionflags	@""
	.align	4


	//----- nvinfo : EIATTR_CUDA_API_VERSION
	.align		4
        /*0000*/ 	.byte	0x04, 0x37
        /*0002*/ 	.short	(.L_1362 - .L_1361)
.L_1361:
        /*0004*/ 	.word	0x00000082


	//----- nvinfo : EIATTR_KPARAM_INFO
	.align		4
.L_1362:
        /*0008*/ 	.byte	0x04, 0x17
        /*000a*/ 	.short	(.L_1364 - .L_1363)
.L_1363:
        /*000c*/ 	.word	0x00000000
        /*0010*/ 	.short	0x0000
        /*0012*/ 	.short	0x0070
        /*0014*/ 	.byte	0x00, 0xf0, 0x01, 0x1a


	//----- nvinfo : EIATTR_SPARSE_MMA_MASK
	.align		4
.L_1364:
        /*0018*/ 	.byte	0x03, 0x50
        /*001a*/ 	.short	0x0000


	//----- nvinfo : EIATTR_MAXREG_COUNT
	.align		4
        /*001c*/ 	.byte	0x03, 0x1b
        /*001e*/ 	.short	0x0080


	//----- nvinfo : EIATTR_NUM_BARRIERS
	.align		4
        /*0020*/ 	.byte	0x02, 0x4c
        /*0022*/ 	.byte	0x10
	.zero		1


	//----- nvinfo : EIATTR_EXTERNS
	.align		4
        /*0024*/ 	.byte	0x04, 0x0f
        /*0026*/ 	.short	(.L_1366 - .L_1365)


	//   ....[0]....
	.align		4
.L_1365:
        /*0028*/ 	.word	index@(__assertfail)


	//----- nvinfo : EIATTR_MERCURY_ISA_VERSION
	.align		4
.L_1366:
        /*002c*/ 	.byte	0x03, 0x5f
        /*002e*/ 	.short	0x0101


	//----- nvinfo : EIATTR_INT_WARP_WIDE_INSTR_OFFSETS
	.align		4
        /*0030*/ 	.byte	0x04, 0x31
        /*0032*/ 	.short	(.L_1368 - .L_1367)


	//   ....[0]....
.L_1367:
        /*0034*/ 	.word	0x00000180


	//   ....[1]....
        /*0038*/ 	.word	0x000001b0


	//----- nvinfo : EIATTR_COOP_GROUP_MASK_REGIDS
	.align		4
.L_1368:
        /*003c*/ 	.byte	0x04, 0x29
        /*003e*/ 	.short	(.L_1370 - .L_1369)


	//   ....[0]....
.L_1369:
        /*0040*/ 	.word	0xffffffff


	//   ....[1]....
        /*0044*/ 	.word	0xffffffff


	//   ....[2]....
        /*0048*/ 	.word	0xffffffff


	//   ....[3]....
        /*004c*/ 	.word	0xffffffff


	//   ....[4]....
        /*0050*/ 	.word	0xffffffff


	//   ....[5]....
        /*0054*/ 	.word	0xffffffff


	//   ....[6]....
        /*0058*/ 	.word	0xffffffff


	//   ....[7]....
        /*005c*/ 	.word	0x0500000f


	//----- nvinfo : EIATTR_COOP_GROUP_INSTR_OFFSETS
	.align		4
.L_1370:
        /*0060*/ 	.byte	0x04, 0x28
        /*0062*/ 	.short	(.L_1372 - .L_1371)


	//   ....[0]....
.L_1371:
        /*0064*/ 	.word	0x00000060


	//   ....[1]....
        /*0068*/ 	.word	0x00000190


	//   ....[2]....
        /*006c*/ 	.word	0x000001e0


	//   ....[3]....
        /*0070*/ 	.word	0x000003d0


	//   ....[4]....
        /*0074*/ 	.word	0x000005f0


	//   ....[5]....
        /*0078*/ 	.word	0x000013e0


	//   ....[6]....
        /*007c*/ 	.word	0x00004d00


	//   ....[7]....
        /*0080*/ 	.word	0x00009150


	//----- nvinfo : EIATTR_REG_RECONFIG
	.align		4
.L_1372:
        /*0084*/ 	.byte	0x01, 0x54
	.zero		2


	//----- nvinfo : EIATTR_SYSCALL_OFFSETS
	.align		4
        /*0088*/ 	.byte	0x04, 0x46
        /*008a*/ 	.short	(.L_1374 - .L_1373)


	//   ....[0]....
.L_1373:
        /*008c*/ 	.word	0x00001040


	//   ....[1]....
        /*0090*/ 	.word	0x00001130


	//   ....[2]....
        /*0094*/ 	.word	0x00001270


	//   ....[3]....
        /*0098*/ 	.word	0x00001360


	//----- nvinfo : EIATTR_MBARRIER_INSTR_OFFSETS
	.align		4
.L_1374:
        /*009c*/ 	.byte	0x04, 0x39
        /*009e*/ 	.short	(.L_1376 - .L_1375)


	//   ....[0]....
.L_1375:
        /*00a0*/ 	.word	0x00000280
        /*00a4*/ 	.word	0x000000ff
        /*00a8*/ 	.word	0x00036400
        /*00ac*/ 	.short	0x0100
        /*00ae*/ 	.byte	0x06
	.zero		1


	//   ....[1]....
        /*00b0*/ 	.word	0x00000380
        /*00b4*/ 	.word	0x000000ff
        /*00b8*/ 	.word	0x00036410
        /*00bc*/ 	.short	0x0100
        /*00be*/ 	.byte	0x08
	.zero		1


	//   ....[2]....
        /*00c0*/ 	.word	0x00000390
        /*00c4*/ 	.word	0x000000ff
        /*00c8*/ 	.word	0x00036420
        /*00cc*/ 	.short	0x0100
        /*00ce*/ 	.byte	0x08
	.zero		1


	//   ....[3]....
        /*00d0*/ 	.word	0x000003a0
        /*00d4*/ 	.word	0x000000ff
        /*00d8*/ 	.word	0x00036418
        /*00dc*/ 	.short	0x0100
        /*00de*/ 	.byte	0x08
	.zero		1


	//   ....[4]....
        /*00e0*/ 	.word	0x000003b0
        /*00e4*/ 	.word	0x000000ff
        /*00e8*/ 	.word	0x00036428
        /*00ec*/ 	.short	0x0100
        /*00ee*/ 	.byte	0x08
	.zero		1


	//   ....[5]....
        /*00f0*/ 	.word	0x000004e0
        /*00f4*/ 	.word	0x000000ff
        /*00f8*/ 	.word	0x00036430
        /*00fc*/ 	.short	0x0100
        /*00fe*/ 	.byte	0x08
	.zero		1


	//   ....[6]....
        /*0100*/ 	.word	0x000004f0
        /*0104*/ 	.word	0x000000ff
        /*0108*/ 	.word	0x00036438
        /*010c*/ 	.short	0x0100
        /*010e*/ 	.byte	0x08
	.zero		1


	//   ....[7]....
        /*0110*/ 	.word	0x00001410
        /*0114*/ 	.word	0x000000ff
        /*0118*/ 	.word	0x00036400
        /*011c*/ 	.short	0x010a
        /*011e*/ 	.byte	0x24
	.zero		1


	//   ....[8]....
        /*0120*/ 	.word	0x00001500
        /*0124*/ 	.word	0x000000ff
        /*0128*/ 	.word	0x00036400
        /*012c*/ 	.short	0x010a
        /*012e*/ 	.byte	0x24
	.zero		1


	//   ....[9]....
        /*0130*/ 	.word	0x00001c30
        /*0134*/ 	.word	0x00000003
        /*0138*/ 	.word	0x00036410
        /*013c*/ 	.short	0x010a
        /*013e*/ 	.byte	0x3f
	.zero		1


	//   ....[10]....
        /*0140*/ 	.word	0x00001c70
        /*0144*/ 	.word	0x00000003
        /*0148*/ 	.word	0x00036410
        /*014c*/ 	.short	0x010a
        /*014e*/ 	.byte	0x3f
	.zero		1


	//   ....[11]....
        /*0150*/ 	.word	0x00002310
        /*0154*/ 	.word	0x000000ff
        /*0158*/ 	.word	0x00036430
        /*015c*/ 	.short	0x010a
        /*015e*/ 	.byte	0x24
	.zero		1


	//   ....[12]....
        /*0160*/ 	.word	0x00002350
        /*0164*/ 	.word	0x000000ff
        /*0168*/ 	.word	0x00036430
        /*016c*/ 	.short	0x010a
        /*016e*/ 	.byte	0x24
	.zero		1


	//   ....[13]....
        /*0170*/ 	.word	0x00003d00
        /*0174*/ 	.word	0x000000ff
        /*0178*/ 	.word	0x00000000
        /*017c*/ 	.short	0x0101
        /*017e*/ 	.byte	0x04
	.zero		1


	//   ....[14]....
        /*0180*/ 	.word	0x00004090
        /*0184*/ 	.word	0x00000003
        /*0188*/ 	.word	0x00000000
        /*018c*/ 	.short	0x0101
        /*018e*/ 	.byte	0x3f
	.zero		1


	//   ....[15]....
        /*0190*/ 	.word	0x00007010
        /*0194*/ 	.word	0x00000008
        /*0198*/ 	.word	0x00036420
        /*019c*/ 	.short	0x010a
        /*019e*/ 	.byte	0x3f
	.zero		1


	//   ....[16]....
        /*01a0*/ 	.word	0x00007830
        /*01a4*/ 	.word	0x00000008
        /*01a8*/ 	.word	0x00036438
        /*01ac*/ 	.short	0x010a
        /*01ae*/ 	.byte	0x3f
	.zero		1


	//   ....[17]....
        /*01b0*/ 	.word	0x00007ba0
        /*01b4*/ 	.word	0x00000008
        /*01b8*/ 	.word	0x00036428
        /*01bc*/ 	.short	0x010a
        /*01be*/ 	.byte	0x3f
	.zero		1


	//   ....[18]....
        /*01c0*/ 	.word	0x00007ed0
        /*01c4*/ 	.word	0x00000008
        /*01c8*/ 	.word	0x00036438
        /*01cc*/ 	.short	0x010a
        /*01ce*/ 	.byte	0x3f
	.zero		1


	//   ....[19]....
        /*01d0*/ 	.word	0x000081c0
        /*01d4*/ 	.word	0x00000008
        /*01d8*/ 	.word	0x00036420
        /*01dc*/ 	.short	0x010a
        /*01de*/ 	.byte	0x3f
	.zero		1


	//   ....[20]....
        /*01e0*/ 	.word	0x00008540
        /*01e4*/ 	.word	0x00000008
        /*01e8*/ 	.word	0x00036438
        /*01ec*/ 	.short	0x010a
        /*01ee*/ 	.byte	0x3f
	.zero		1


	//   ....[21]....
        /*01f0*/ 	.word	0x00008840
        /*01f4*/ 	.word	0x00000008
        /*01f8*/ 	.word	0x00036428
        /*01fc*/ 	.short	0x010a
        /*01fe*/ 	.byte	0x3f
	.zero		1


	//   ....[22]....
        /*0200*/ 	.word	0x00008b80
        /*0204*/ 	.word	0x00000008
        /*0208*/ 	.word	0x00036438
        /*020c*/ 	.short	0x010a
        /*020e*/ 	.byte	0x3f
	.zero		1


	//   ....[23]....
        /*0210*/ 	.word	0x00008fe0
        /*0214*/ 	.word	0x00000009
        /*0218*/ 	.word	0x00000000
        /*021c*/ 	.short	0x010a
        /*021e*/ 	.byte	0x3f
	.zero		1


	//   ....[24]....
        /*0220*/ 	.word	0x00009060
        /*0224*/ 	.word	0x00000003
        /*0228*/ 	.word	0x00000000
        /*022c*/ 	.short	0x010a
        /*022e*/ 	.byte	0x3f
	.zero		1


	//   ....[25]....
        /*0230*/ 	.word	0x000090b0
        /*0234*/ 	.word	0x00000004
        /*0238*/ 	.word	0x00036438
        /*023c*/ 	.short	0x010a
        /*023e*/ 	.byte	0x3f
	.zero		1


	//   ....[26]....
        /*0240*/ 	.word	0x00009180
        /*0244*/ 	.word	0x0000009a
        /*0248*/ 	.word	0x00036400
        /*024c*/ 	.short	0x010a
        /*024e*/ 	.byte	0x3f
	.zero		1


	//   ....[27]....
        /*0250*/ 	.word	0x000091d0
        /*0254*/ 	.word	0x00000003
        /*0258*/ 	.word	0x00036410
        /*025c*/ 	.short	0x010a
        /*025e*/ 	.byte	0x3f
	.zero		1


	//   ....[28]....
        /*0260*/ 	.word	0x00009220
        /*0264*/ 	.word	0x0000009a
        /*0268*/ 	.word	0x00036430
        /*026c*/ 	.short	0x010a
        /*026e*/ 	.byte	0x3f
	.zero		1


	//   ....[29]....
        /*0270*/ 	.word	0x00009270
        /*0274*/ 	.word	0x00000008
        /*0278*/ 	.word	0x00036420
        /*027c*/ 	.short	0x010a
        /*027e*/ 	.byte	0x3f
	.zero		1


	//   ....[30]....
        /*0280*/ 	.word	0x000092c0
        /*0284*/ 	.word	0x00000008
        /*0288*/ 	.word	0x00036438
        /*028c*/ 	.short	0x010a
        /*028e*/ 	.byte	0x3f
	.zero		1


	//   ....[31]....
        /*0290*/ 	.word	0x00009310
        /*0294*/ 	.word	0x00000008
        /*0298*/ 	.word	0x00036428
        /*029c*/ 	.short	0x010a
        /*029e*/ 	.byte	0x3f
	.zero		1


	//   ....[32]....
        /*02a0*/ 	.word	0x00009370
        /*02a4*/ 	.word	0x00000008
        /*02a8*/ 	.word	0x00036438
        /*02ac*/ 	.short	0x010a
        /*02ae*/ 	.byte	0x3f
	.zero		1


	//   ....[33]....
        /*02b0*/ 	.word	0x000093f0
        /*02b4*/ 	.word	0x00000008
        /*02b8*/ 	.word	0x00036420
        /*02bc*/ 	.short	0x010a
        /*02be*/ 	.byte	0x3f
	.zero		1


	//   ....[34]....
        /*02c0*/ 	.word	0x00009440
        /*02c4*/ 	.word	0x00000008
        /*02c8*/ 	.word	0x00036438
        /*02cc*/ 	.short	0x010a
        /*02ce*/ 	.byte	0x3f
	.zero		1


	//   ....[35]....
        /*02d0*/ 	.word	0x00009490
        /*02d4*/ 	.word	0x00000008
        /*02d8*/ 	.word	0x00036428
        /*02dc*/ 	.short	0x010a
        /*02de*/ 	.byte	0x3f
	.zero		1


	//   ....[36]....
        /*02e0*/ 	.word	0x000094e0
        /*02e4*/ 	.word	0x00000008
        /*02e8*/ 	.word	0x00036438
        /*02ec*/ 	.short	0x010a
        /*02ee*/ 	.byte	0x3f
	.zero		1


	//   ....[37]....
        /*02f0*/ 	.word	0x000095b0
        /*02f4*/ 	.word	0x00000009
        /*02f8*/ 	.word	0x00000000
        /*02fc*/ 	.short	0x010a
        /*02fe*/ 	.byte	0x3f
	.zero		1


	//   ....[38]....
        /*0300*/ 	.word	0x00009600
        /*0304*/ 	.word	0x00000003
        /*0308*/ 	.word	0x00000000
        /*030c*/ 	.short	0x010a
        /*030e*/ 	.byte	0x3f
	.zero		1


	//----- nvinfo : EIATTR_NUM_MBARRIERS
	.align		4
.L_1376:
        /*0310*/ 	.byte	0x03, 0x38
        /*0312*/ 	.short	0x0007


	//----- nvinfo : EIATTR_EXIT_INSTR_OFFSETS
	.align		4
        /*0314*/ 	.byte	0x04, 0x1c
        /*0316*/ 	.short	(.L_1378 - .L_1377)


	//   ....[0]....
.L_1377:
        /*0318*/ 	.word	0x00009100


	//----- nvinfo : EIATTR_MAX_THREADS
	.align		4
.L_1378:
        /*031c*/ 	.byte	0x04, 0x05
        /*031e*/ 	.short	(.L_1380 - .L_1379)
.L_1379:
        /*0320*/ 	.word	0x00000200
        /*0324*/ 	.word	0x00000001
        /*0328*/ 	.word	0x00000001


	//----- nvinfo : EIATTR_CRS_STACK_SIZE
	.align		4
.L_1380:
        /*032c*/ 	.byte	0x04, 0x1e
        /*032e*/ 	.short	(.L_1382 - .L_1381)
.L_1381:
        /*0330*/ 	.word	0x00000000


	//----- nvinfo : EIATTR_CBANK_PARAM_SIZE
	.align		4
.L_1382:
        /*0334*/ 	.byte	0x03, 0x19
        /*0336*/ 	.short	0x06f0


	//----- nvinfo : EIATTR_PARAM_CBANK
	.align		4
        /*0338*/ 	.byte	0x04, 0x0a
        /*033a*/ 	.short	(.L_1384 - .L_1383)
	.align		4
.L_1383:
        /*033c*/ 	.word	index@(.nv.constant0._ZN7cutlass13device_kernelIN5flash11enable_sm90INS1_16FlashAttnBwdSm90INS1_25CollectiveMainloopBwdSm90ILi2ELi1ELi1EN4cute5tupleIJNS5_1CILi1EEES8_S8_EEENS6_IJNS7_ILi64EEENS7_ILi96EEENS7_ILi192EEEEEENS_10bfloat16_tEfNS_4arch4Sm90ELb0ELb1ELb0ELb1ELb0ELb0ELb1ELb0ELi3ELi1ELi1ELi1ELb0EEENS1_24CollectiveEpilogueBwdGQAISD_fSG_Li384ELb1ELb0EEENS1_19SingleTileSchedulerILb1ELb0ELb0ELi96EEEEEEEEEvNT_6ParamsE)
        /*0340*/ 	.short	0x0210
        /*0342*/ 	.short	0x06f0


	//----- nvinfo : EIATTR_SW_WAR
	.align		4
.L_1384:
        /*0344*/ 	.byte	0x04, 0x36
        /*0346*/ 	.short	(.L_1386 - .L_1385)
.L_1385:
        /*0348*/ 	.word	0x00000008
.L_1386:


//--------------------- .nv.info._ZN7cutlass13device_kernelIN5flash11enable_sm90INS1_16FlashAttnBwdSm90INS1_25CollectiveMainloopBwdSm90ILi2ELi1ELi1EN4cute5tupleIJNS5_1CILi1EEES8_S8_EEENS6_IJNS7_ILi64EEENS7_ILi96EEENS7_ILi192EEEEEENS_10bfloat16_tEfNS_4arch4Sm90ELb0ELb1ELb0ELb1ELb1ELb0ELb1ELb0ELi3ELi1ELi1ELi1ELb0EEENS1_24CollectiveEpilogueBwdGQAISD_fSG_Li384ELb1ELb1EEENS1_19SingleTileSchedulerILb1ELb0ELb0ELi96EEEEEEEEEvNT_6ParamsE --------------------------
	.section	.nv.info._ZN7cutlass13device_kernelIN5flash11enable_sm90INS1_16FlashAttnBwdSm90INS1_25CollectiveMainloopBwdSm90ILi2ELi1ELi1EN4cute5tupleIJNS5_1CILi1EEES8_S8_EEENS6_IJNS7_ILi64EEENS7_ILi96EEENS7_ILi192EEEEEENS_10bfloat16_tEfNS_4arch4Sm90ELb0ELb1ELb0ELb1ELb1ELb0ELb1ELb0ELi3ELi1ELi1ELi1ELb0EEENS1_24CollectiveEpilogueBwdGQAISD_fSG_Li384ELb1ELb1EEENS1_19SingleTileSchedulerILb1ELb0ELb0ELi96EEEEEEEEEvNT_6ParamsE,"",@"SHT_CUDA_INFO"
	.sectionflags	@""
	.align	4


	//----- nvinfo : EIATTR_CUDA_API_VERSION
	.align		4
        /*0000*/ 	.byte	0x04, 0x37
        /*0002*/ 	.short	(.L_1388 - .L_1387)
.L_1387:
        /*0004*/ 	.word	0x00000082


	//----- nvinfo : EIATTR_KPARAM_INFO
	.align		4
.L_1388:
        /*0008*/ 	.byte	0x04, 0x17
        /*000a*/ 	.short	(.L_1390 - .L_1389)
.L_1389:
        /*000c*/ 	.word	0x00000000
        /*0010*/ 	.short	0x0000
        /*0012*/ 	.short	0x0070
        /*0014*/ 	.byte	0x00, 0xf0, 0x01, 0x1a


	//----- nvinfo : EIATTR_SPARSE_MMA_MASK
	.align		4
.L_1390:
        /*0018*/ 	.byte	0x03, 0x50
        /*001a*/ 	.short	0x0000


	//----- nvinfo : EIATTR_MAXREG_COUNT
	.align		4
        /*001c*/ 	.byte	0x03, 0x1b
        /*001e*/ 	.short	0x0080


	//----- nvinfo : EIATTR_NUM_BARRIERS
	.align		4
        /*0020*/ 	.byte	0x02, 0x4c
        /*0022*/ 	.byte	0x10
	.zero		1


	//----- nvinfo : EIATTR_EXTERNS
	.align		4
        /*0024*/ 	.byte	0x04, 0x0f
        /*0026*/ 	.short	(.L_1392 - .L_1391)


	//   ....[0]....
	.align		4
.L_1391:
        /*0028*/ 	.word	index@(__assertfail)


	//----- nvinfo : EIATTR_MERCURY_ISA_VERSION
	.align		4
.L_1392:
        /*002c*/ 	.byte	0x03, 0x5f
        /*002e*/ 	.short	0x0101


	//----- nvinfo : EIATTR_INT_WARP_WIDE_INSTR_OFFSETS
	.align		4
        /*0030*/ 	.byte	0x04, 0x31
        /*0032*/ 	.short	(.L_1394 - .L_1393)


	//   ....[0]....
.L_1393:
        /*0034*/ 	.word	0x00000180


	//   ....[1]....
        /*0038*/ 	.word	0x000001b0


	//   ....[2]....
        /*003c*/ 	.word	0x00006210


	//   ....[3]....
        /*0040*/ 	.word	0x00006990


	//   ....[4]....
        /*0044*/ 	.word	0x00006f80


	//   ....[5]....
        /*0048*/ 	.word	0x00007250


	//   ....[6]....
        /*004c*/ 	.word	0x000074b0


	//   ....[7]....
        /*0050*/ 	.word	0x00007640


	//----- nvinfo : EIATTR_COOP_GROUP_MASK_REGIDS
	.align		4
.L_1394:
        /*0054*/ 	.byte	0x04, 0x29
        /*0056*/ 	.short	(.L_1396 - .L_1395)


	//   ....[0]....
.L_1395:
        /*0058*/ 	.word	0xffffffff


	//   ....[1]....
        /*005c*/ 	.word	0xffffffff


	//   ....[2]....
        /*0060*/ 	.word	0xffffffff


	//   ....[3]....
        /*0064*/ 	.word	0xffffffff


	//   ....[4]....
        /*0068*/ 	.word	0xffffffff


	//   ....[5]....
        /*006c*/ 	.word	0xffffffff


	//   ....[6]....
        /*0070*/ 	.word	0xffffffff


	//   ....[7]....
        /*0074*/ 	.word	0xffffffff


	//   ....[8]....
        /*0078*/ 	.word	0xffffffff


	//   ....[9]....
        /*007c*/ 	.word	0xffffffff


	//   ....[10]....
        /*0080*/ 	.word	0xffffffff


	//   ....[11]....
        /*0084*/ 	.word	0xffffffff


	//   ....[12]....
        /*0088*/ 	.word	0xffffffff


	//   ....[13]....
        /*008c*/ 	.word	0xffffffff


	//   ....[14]....
        /*0090*/ 	.word	0xffffffff


	//   ....[15]....
        /*0094*/ 	.word	0xffffffff


	//   ....[16]....
        /*0098*/ 	.word	0xffffffff


	//   ....[17]....
        /*009c*/ 	.word	0xffffffff


	//   ....[18]....
        /*00a0*/ 	.word	0xffffffff


	//   ....[19]....
        /*00a4*/ 	.word	0xffffffff


	//   ....[20]....
        /*00a8*/ 	.word	0x0500000f


	//   ....[21]....
        /*00ac*/ 	.word	0x0500000f


	//   ....[22]....
        /*00b0*/ 	.word	0x0500000f


	//   ....[23]....
        /*00b4*/ 	.word	0x0500000f


	//   ....[24]....
        /*00b8*/ 	.word	0x0500000f


	//   ....[25]....
        /*00bc*/ 	.word	0x0500000f


	//----- nvinfo : EIATTR_COOP_GROUP_INSTR_OFFSETS
	.align		4
.L_1396:
        /*00c0*/ 	.byte	0x04, 0x28
        /*00c2*/ 	.short	(.L_1398 - .L_1397)


	//   ....[0]....
.L_1397:
        /*00c4*/ 	.word	0x00000060


	//   ....[1]....
        /*00c8*/ 	.word	0x00000190


	//   ....[2]....
        /*00cc*/ 	.word	0x000001e0


	//   ....[3]....
        /*00d0*/ 	.word	0x000003d0


	//   ....[4]....
        /*00d4*/ 	.word	0x000005f0


	//   ....[5]....
        /*00d8*/ 	.word	0x000013e0


	//   ....[6]....
        /*00dc*/ 	.word	0x00004ad0


	//   ....[7]....
        /*00e0*/ 	.word	0x00004c60


	//   ....[8]....
        /*00e4*/ 	.word	0x00004ef0


	//   ....[9]....
        /*00e8*/ 	.word	0x00005080


	//   ....[10]....
        /*00ec*/ 	.word	0x00005190


	//   ....[11]....
        /*00f0*/ 	.word	0x00005c80


	//   ....[12]....
        /*00f4*/ 	.word	0x00006140


	//   ....[13]....
        /*00f8*/ 	.word	0x000064d0


	//   ....[14]....
        /*00fc*/ 	.word	0x000068c0


	//   ....[15]....
        /*0100*/ 	.word	0x00006b00


	//   ....[16]....
        /*0104*/ 	.word	0x00006eb0


	//   ....[17]....
        /*0108*/ 	.word	0x00007190


	//   ....[18]....
        /*010c*/ 	.word	0x000073b0


	//   ....[19]....
        /*0110*/ 	.word	0x00007540


	//   ....[20]....
        /*0114*/ 	.word	0x0000a450


	//   ....[21]....
        /*0118*/ 	.word	0x0000a5a0


	//   ....[22]....
        /*011c*/ 	.word	0x0000a610


	//   ....[23]....
        /*0120*/ 	.word	0x0000a680


	//   ....[24]....
        /*0124*/ 	.word	0x0000a6f0


	//   ....[25]....
        /*0128*/ 	.word	0x0000a760


	//----- nvinfo : EIATTR_REG_RECONFIG
	.align		4
.L_1398:
        /*012c*/ 	.byte	0x01, 0x54
	.zero		2


	//----- nvinfo : EIATTR_SYSCALL_OFFSETS
	.align		4
        /*0130*/ 	.byte	0x04, 0x46
        /*0132*/ 	.short	(.L_1400 - .L_1399)


	//   ....[0]....
.L_1399:
        /*0134*/ 	.word	0x00001040


	//   ....[1]....
        /*0138*/ 	.word	0x00001130


	//   ....[2]....
        /*013c*/ 	.word	0x00001270


	//   ....[3]....
        /*0140*/ 	.word	0x00001360


	//----- nvinfo : EIATTR_MBARRIER_INSTR_OFFSETS
	.align		4
.L_1400:
        /*0144*/ 	.byte	0x04, 0x39
        /*0146*/ 	.short	(.L_1402 - .L_1401)


	//   ....[0]....
.L_1401:
        /*0148*/ 	.word	0x00000280
        /*014c*/ 	.word	0x000000ff
        /*0150*/ 	.word	0x00036400
        /*0154*/ 	.short	0x0100
        /*0156*/ 	.byte	0x06
	.zero		1


	//   ....[1]....
        /*0158*/ 	.word	0x00000380
        /*015c*/ 	.word	0x000000ff
        /*0160*/ 	.word	0x00036410
        /*0164*/ 	.short	0x0100
        /*0166*/ 	.byte	0x08
	.zero		1


	//   ....[2]....
        /*0168*/ 	.word	0x00000390
        /*016c*/ 	.word	0x000000ff
        /*0170*/ 	.word	0x00036420
        /*0174*/ 	.short	0x0100
        /*0176*/ 	.byte	0x08
	.zero		1


	//   ....[3]....
        /*0178*/ 	.word	0x000003a0
        /*017c*/ 	.word	0x000000ff
        /*0180*/ 	.word	0x00036418
        /*0184*/ 	.short	0x0100
        /*0186*/ 	.byte	0x08
	.zero		1


	//   ....[4]....
        /*0188*/ 	.word	0x000003b0
        /*018c*/ 	.word	0x000000ff
        /*0190*/ 	.word	0x00036428
        /*0194*/ 	.short	0x0100
        /*0196*/ 	.byte	0x08
	.zero		1


	//   ....[5]....
        /*0198*/ 	.word	0x000004e0
        /*019c*/ 	.word	0x000000ff
        /*01a0*/ 	.word	0x00036430
        /*01a4*/ 	.short	0x0100
        /*01a6*/ 	.byte	0x08
	.zero		1


	//   ....[6]....
        /*01a8*/ 	.word	0x000004f0
        /*01ac*/ 	.word	0x000000ff
        /*01b0*/ 	.word	0x00036438
        /*01b4*/ 	.short	0x0100
        /*01b6*/ 	.byte	0x08
	.zero		1


	//   ....[7]....
        /*01b8*/ 	.word	0x00001410
        /*01bc*/ 	.word	0x000000ff
        /*01c0*/ 	.word	0x00036400
        /*01c4*/ 	.short	0x010a
        /*01c6*/ 	.byte	0x24
	.zero		1


	//   ....[8]....
        /*01c8*/ 	.word	0x00001500
        /*01cc*/ 	.word	0x000000ff
        /*01d0*/ 	.word	0x00036400
        /*01d4*/ 	.short	0x010a
        /*01d6*/ 	.byte	0x24
	.zero		1


	//   ....[9]....
        /*01d8*/ 	.word	0x00001c30
        /*01dc*/ 	.word	0x00000003
        /*01e0*/ 	.word	0x00036410
        /*01e4*/ 	.short	0x010a
        /*01e6*/ 	.byte	0x3f
	.zero		1


	//   ....[10]....
        /*01e8*/ 	.word	0x00001c70
        /*01ec*/ 	.word	0x00000003
        /*01f0*/ 	.word	0x00036410
        /*01f4*/ 	.short	0x010a
        /*01f6*/ 	.byte	0x3f
	.zero		1


	//   ....[11]....
        /*01f8*/ 	.word	0x00002310
        /*01fc*/ 	.word	0x000000ff
        /*0200*/ 	.word	0x00036430
        /*0204*/ 	.short	0x010a
        /*0206*/ 	.byte	0x24
	.zero		1


	//   ....[12]....
        /*0208*/ 	.word	0x00002350
        /*020c*/ 	.word	0x000000ff
        /*0210*/ 	.word	0x00036430
        /*0214*/ 	.short	0x010a
        /*0216*/ 	.byte	0x24
	.zero		1


	//   ....[13]....
        /*0218*/ 	.word	0x00003d00
        /*021c*/ 	.word	0x000000ff
        /*0220*/ 	.word	0x00000000
        /*0224*/ 	.short	0x0101
        /*0226*/ 	.byte	0x04
	.zero		1


	//   ....[14]....
        /*0228*/ 	.word	0x00004090
        /*022c*/ 	.word	0x00000003
        /*0230*/ 	.word	0x00000000
        /*0234*/ 	.short	0x0101
        /*0236*/ 	.byte	0x3f
	.zero		1


	//   ....[15]....
        /*0238*/ 	.word	0x00008310
        /*023c*/ 	.word	0x00000008
        /*0240*/ 	.word	0x00036420
        /*0244*/ 	.short	0x010a
        /*0246*/ 	.byte	0x3f
	.zero		1


	//   ....[16]....
        /*0248*/ 	.word	0x00008b30
        /*024c*/ 	.word	0x00000008
        /*0250*/ 	.word	0x00036438
        /*0254*/ 	.short	0x010a
        /*0256*/ 	.byte	0x3f
	.zero		1


	//   ....[17]....
        /*0258*/ 	.word	0x00008ea0
        /*025c*/ 	.word	0x00000008
        /*0260*/ 	.word	0x00036428
        /*0264*/ 	.short	0x010a
        /*0266*/ 	.byte	0x3f
	.zero		1


	//   ....[18]....
        /*0268*/ 	.word	0x000091d0
        /*026c*/ 	.word	0x00000008
        /*0270*/ 	.word	0x00036438
        /*0274*/ 	.short	0x010a
        /*0276*/ 	.byte	0x3f
	.zero		1


	//   ....[19]....
        /*0278*/ 	.word	0x000094c0
        /*027c*/ 	.word	0x00000008
        /*0280*/ 	.word	0x00036420
        /*0284*/ 	.short	0x010a
        /*0286*/ 	.byte	0x3f
	.zero		1


	//   ....[20]....
        /*0288*/ 	.word	0x00009840
        /*028c*/ 	.word	0x00000008
        /*0290*/ 	.word	0x00036438
        /*0294*/ 	.short	0x010a
        /*0296*/ 	.byte	0x3f
	.zero		1


	//   ....[21]....
        /*0298*/ 	.word	0x00009b40
        /*029c*/ 	.word	0x00000008
        /*02a0*/ 	.word	0x00036428
        /*02a4*/ 	.short	0x010a
        /*02a6*/ 	.byte	0x3f
	.zero		1


	//   ....[22]....
        /*02a8*/ 	.word	0x00009e80
        /*02ac*/ 	.word	0x00000008
        /*02b0*/ 	.word	0x00036438
        /*02b4*/ 	.short	0x010a
        /*02b6*/ 	.byte	0x3f
	.zero		1


	//   ....[23]....
        /*02b8*/ 	.word	0x0000a2e0
        /*02bc*/ 	.word	0x00000009
        /*02c0*/ 	.word	0x00000000
        /*02c4*/ 	.short	0x010a
        /*02c6*/ 	.byte	0x3f
	.zero		1


	//   ....[24]....
        /*02c8*/ 	.word	0x0000a360
        /*02cc*/ 	.word	0x00000003
        /*02d0*/ 	.word	0x00000000
        /*02d4*/ 	.short	0x010a
        /*02d6*/ 	.byte	0x3f
	.zero		1


	//   ....[25]....
        /*02d8*/ 	.word	0x0000a3b0
        /*02dc*/ 	.word	0x00000004
        /*02e0*/ 	.word	0x00036438
        /*02e4*/ 	.short	0x010a
        /*02e6*/ 	.byte	0x3f
	.zero		1


	//   ....[26]....
        /*02e8*/ 	.word	0x0000a480
        /*02ec*/ 	.word	0x0000009a
        /*02f0*/ 	.word	0x00036400
        /*02f4*/ 	.short	0x010a
        /*02f6*/ 	.byte	0x3f
	.zero		1


	//   ....[27]....
        /*02f8*/ 	.word	0x0000a4d0
        /*02fc*/ 	.word	0x00000003
        /*0300*/ 	.word	0x00036410
        /*0304*/ 	.short	0x010a
        /*0306*/ 	.byte	0x3f
	.zero		1


	//   ....[28]....
        /*0308*/ 	.word	0x0000a520
        /*030c*/ 	.word	0x0000009a
        /*0310*/ 	.word	0x00036430
        /*0314*/ 	.short	0x010a
        /*0316*/ 	.byte	0x3f
	.zero		1


	//   ....[29]....
        /*0318*/ 	.word	0x0000a7a0
        /*031c*/ 	.word	0x00000008
        /*0320*/ 	.word	0x00036420
        /*0324*/ 	.short	0x010a
        /*0326*/ 	.byte	0x3f
	.zero		1


	//   ....[30]....
        /*0328*/ 	.word	0x0000a7f0
        /*032c*/ 	.word	0x00000008
        /*0330*/ 	.word	0x00036438
        /*0334*/ 	.short	0x010a
        /*0336*/ 	.byte	0x3f
	.zero		1


	//   ....[31]....
        /*0338*/ 	.word	0x0000a840
        /*033c*/ 	.word	0x00000008
        /*0340*/ 	.word	0x00036428
        /*0344*/ 	.short	0x010a
        /*0346*/ 	.byte	0x3f
	.zero		1


	//   ....[32]....
        /*0348*/ 	.word	0x0000a8a0
        /*034c*/ 	.word	0x00000008
        /*0350*/ 	.word	0x00036438
        /*0354*/ 	.short	0x010a
        /*0356*/ 	.byte	0x3f
	.zero		1


	//   ....[33]....
        /*0358*/ 	.word	0x0000a920
        /*035c*/ 	.word	0x00000008
        /*0360*/ 	.word	0x00036420
        /*0364*/ 	.short	0x010a
        /*0366*/ 	.byte	0x3f
	.zero		1


	//   ....[34]....
        /*0368*/ 	.word	0x0000a970
        /*036c*/ 	.word	0x00000008
        /*0370*/ 	.word	0x00036438
        /*0374*/ 	.short	0x010a
        /*0376*/ 	.byte	0x3f
	.zero		1


	//   ....[35]....
        /*0378*/ 	.word	0x0000a9c0
        /*037c*/ 	.word	0x00000008
        /*0380*/ 	.word	0x00036428
        /*0384*/ 	.short	0x010a
        /*0386*/ 	.byte	0x3f
	.zero		1


	//   ....[36]....
        /*0388*/ 	.word	0x0000aa10
        /*038c*/ 	.word	0x00000008
        /*0390*/ 	.word	0x00036438
        /*0394*/ 	.short	0x010a
        /*0396*/ 	.byte	0x3f
	.zero		1


	//   ....[37]....
        /*0398*/ 	.word	0x0000aae0
        /*039c*/ 	.word	0x00000009
        /*03a0*/ 	.word	0x00000000
        /*03a4*/ 	.short	0x010a
        /*03a6*/ 	.byte	0x3f
	.zero		1


	//   ....[38]....
        /*03a8*/ 	.word	0x0000ab30
        /*03ac*/ 	.word	0x00000003
        /*03b0*/ 	.word	0x00000000
        /*03b4*/ 	.short	0x010a
        /*03b6*/ 	.byte	0x3f
	.zero		1


	//----- nvinfo : EIATTR_NUM_MBARRIERS
	.align		4
.L_1402:
        /*03b8*/ 	.byte	0x03, 0x38
        /*03ba*/ 	.short	0x0007


	//----- nvinfo : EIATTR_EXIT_INSTR_OFFSETS
	.align		4
        /*03bc*/ 	.byte	0x04, 0x1c
        /*03be*/ 	.short	(.L_1404 - .L_1403)


	//   ....[0]....
.L_1403:
        /*03c0*/ 	.word	0x0000a400


	//----- nvinfo : EIATTR_MAX_THREADS
	.align		4
.L_1404:
        /*03c4*/ 	.byte	0x04, 0x05
        /*03c6*/ 	.short	(.L_1406 - .L_1405)
.L_1405:
        /*03c8*/ 	.word	0x00000200
        /*03cc*/ 	.word	0x00000001
        /*03d0*/ 	.word	0x00000001


	//----- nvinfo : EIATTR_CRS_STACK_SIZE
	.align		4
.L_1406:
        /*03d4*/ 	.byte	0x04, 0x1e
        /*03d6*/ 	.short	(.L_1408 - .L_1407)
.L_1407:
        /*03d8*/ 	.word	0x00000000


	//----- nvinfo : EIATTR_CBANK_PARAM_SIZE
	.align		4
.L_1408:
        /*03dc*/ 	.byte	0x03, 0x19
        /*03de*/ 	.short	0x06f0


	//----- nvinfo : EIATTR_PARAM_CBANK
	.align		4
        /*03e0*/ 	.byte	0x04, 0x0a
        /*03e2*/ 	.short	(.L_1410 - .L_1409)
	.align		4
.L_1409:
        /*03e4*/ 	.word	index@(.nv.constant0._ZN7cutlass13device_kernelIN5flash11enable_sm90INS1_16FlashAttnBwdSm90INS1_25CollectiveMainloopBwdSm90ILi2ELi1ELi1EN4cute5tupleIJNS5_1CILi1EEES8_S8_EEENS6_IJNS7_ILi64EEENS7_ILi96EEENS7_ILi192EEEEEENS_10bfloat16_tEfNS_4arch4Sm90ELb0ELb1ELb0ELb1ELb1ELb0ELb1ELb0ELi3ELi1ELi1ELi1ELb0EEENS1_24CollectiveEpilogueBwdGQAISD_fSG_Li384ELb1ELb1EEENS1_19SingleTileSchedulerILb1ELb0ELb0ELi96EEEEEEEEEvNT_6ParamsE)
        /*03e8*/ 	.short	0x0210
        /*03ea*/ 	.short	0x06f0


	//----- nvinfo : EIATTR_SW_WAR
	.align		4
.L_1410:
        /*03ec*/ 	.byte	0x04, 0x36
        /*03ee*/ 	.short	(.L_1412 - .L_1411)
.L_1411:
        /*03f0*/ 	.word	0x00000008
.L_1412:


//--------------------- .nv.info._ZN7cutlass13device_kernelIN5flash11enable_sm90INS1_16FlashAttnBwdSm90INS1_25CollectiveMainloopBwdSm90ILi2ELi1ELi1EN4cute5tupleIJNS5_1CILi1EEES8_S8_EEENS6_IJNS7_ILi64EEENS7_ILi96EEENS7_ILi192EEEEEENS_10bfloat16_tEfNS_4arch4Sm90ELb1ELb0ELb0ELb0ELb0ELb0ELb1ELb0ELi3ELi1ELi1ELi1ELb0EEENS1_21CollectiveEpilogueBwdISD_SE_SG_Li384ELb0ELb1ELi3EEENS1_25SingleTileBwdLPTSchedulerILb0ELi96ELb0EEEEEEEEEvNT_6ParamsE --------------------------
	.section	.nv.info._ZN7cutlass13device_kernelIN5flash11enable_sm90INS1_16FlashAttnBwdSm90INS1_25CollectiveMainloopBwdSm90ILi2ELi1ELi1EN4cute5tupleIJNS5_1CILi1EEES8_S8_EEENS6_IJNS7_ILi64EEENS7_ILi96EEENS7_ILi192EEEEEENS_10bfloat16_tEfNS_4arch4Sm90ELb1ELb0ELb0ELb0ELb0ELb0ELb1ELb0ELi3ELi1ELi1ELi1ELb0EEENS1_21CollectiveEpilogueBwdISD_SE_SG_Li384ELb0ELb1ELi3EEENS1_25SingleTileBwdLPTSchedulerILb0ELi96ELb0EEEEEEEEEvNT_6ParamsE,"",@"SHT_CUDA_INFO"
	.sectionflags	@""
	.align	4


	//----- nvinfo : EIATTR_CUDA_API_VERSION
	.align		4
        /*0000*/ 	.byte	0x04, 0x37
        /*0002*/ 	.short	(.L_1414 - .L_1413)
.L_1413:
        /*0004*/ 	.word	0x00000082


	//----- nvinfo : EIATTR_KPARAM_INFO
	.align		4
.L_1414:
        /*0008*/ 	.byte	0x04, 0x17
        /*000a*/ 	.short	(.L_1416 - .L_1415)
.L_1415:
        /*000c*/ 	.word	0x00000000
        /*0010*/ 	.short	0x0000
        /*0012*/ 	.short	0x0070
        /*0014*/ 	.byte	0x00, 0xf0, 0x01, 0x24


	//----- nvinfo : EIATTR_SPARSE_MMA_MASK
	.align		4
.L_1416:
        /*0018*/ 	.byte	0x03, 0x50
        /*001a*/ 	.short	0x0000


	//----- nvinfo : EIATTR_MAXREG_COUNT
	.align		4
        /*001c*/ 	.byte	0x03, 0x1b
        /*001e*/ 	.short	0x0080


	//----- nvinfo : EIATTR_NUM_BARRIERS
	.align		4
        /*0020*/ 	.byte	0x02, 0x4c
        /*0022*/ 	.byte	0x10
	.zero		1


	//----- nvinfo : EIATTR_EXTERNS
	.align		4
        /*0024*/ 	.byte	0x04, 0x0f
        /*0026*/ 	.short	(.L_1418 - .L_1417)


	//   ....[0]....
	.align		4
.L_1417:
        /*0028*/ 	.word	index@(__assertfail)


	//----- nvinfo : EIATTR_ANNOTATIONS
	.align		4
.L_1418:
        /*002c*/ 	.byte	0x04, 0x55
        /*002e*/ 	.short	(.L_1420 - .L_1419)


	//   ....[0]....
.L_1419:
        /* <DEDUP_REMOVED lines=9> */


	//----- nvinfo : EIATTR_MERCURY_ISA_VERSION
	.align		4
.L_1420:
        /*00b0*/ 	.byte	0x03, 0x5f
        /*00b2*/ 	.short	0x0101


	//----- nvinfo : EIATTR_INT_WARP_WIDE_INSTR_OFFSETS
	.align		4
        /*00b4*/ 	.byte	0x04, 0x31
        /*00b6*/ 	.short	(.L_1422 - .L_1421)


	//   ....[0]....
.L_1421:
        /*00b8*/ 	.word	0x000001e0


	//   ....[1]....
        /*00bc*/ 	.word	0x000002a0


	//----- nvinfo : EIATTR_COOP_GROUP_MASK_REGIDS
	.align		4
.L_1422:
        /*00c0*/ 	.byte	0x04, 0x29
        /*00c2*/ 	.short	(.L_1424 - .L_1423)


	//   ....[0]....
.L_1423:
        /*00c4*/ 	.word	0xffffffff


	//   ....[1]....
        /*00c8*/ 	.word	0xffffffff


	//   ....[2]....
        /*00cc*/ 	.word	0xffffffff


	//   ....[3]....
        /*00d0*/ 	.word	0xffffffff


	//   ....[4]....
        /*00d4*/ 	.word	0xffffffff


	//   ....[5]....
        /*00d8*/ 	.word	0xffffffff


	//   ....[6]....
        /*00dc*/ 	.word	0xffffffff


	//   ....[7]....
        /*00e0*/ 	.word	0xffffffff


	//   ....[8]....
        /*00e4*/ 	.word	0x0500000f


	//----- nvinfo : EIATTR_COOP_GROUP_INSTR_OFFSETS
	.align		4
.L_1424:
        /*00e8*/ 	.byte	0x04, 0x28
        /*00ea*/ 	.short	(.L_1426 - .L_1425)


	//   ....[0]....
.L_1425:
        /*00ec*/ 	.word	0x00000060


	//   ....[1]....
        /*00f0*/ 	.word	0x000001f0


	//   ....[2]....
        /*00f4*/ 	.word	0x00000280


	//   ....[3]....
        /*00f8*/ 	.word	0x00000400


	//   ....[4]....
        /*00fc*/ 	.word	0x00000640


	//   ....[5]....
        /*0100*/ 	.word	0x00001210


	//   ....[6]....
        /*0104*/ 	.word	0x00004460


	//   ....[7]....
        /*0108*/ 	.word	0x00005a20


	//   ....[8]....
        /*010c*/ 	.word	0x00009410


	//----- nvinfo : EIATTR_REG_RECONFIG
	.align		4
.L_1426:
        /*0110*/ 	.byte	0x01, 0x54
	.zero		2


	//----- nvinfo : EIATTR_SYSCALL_OFFSETS
	.align		4
        /*0114*/ 	.byte	0x04, 0x46
        /*0116*/ 	.short	(.L_1428 - .L_1427)


	//   ....[0]....
.L_1427:
        /*0118*/ 	.word	0x00000e70


	//   ....[1]....
        /*011c*/ 	.word	0x00000f60


	//   ....[2]....
        /*0120*/ 	.word	0x000010a0


	//   ....[3]....
        /*0124*/ 	.word	0x00001190


	//   ....[4]....
        /*0128*/ 	.word	0x00003e50


	//   ....[5]....
        /*012c*/ 	.word	0x00003f90


	//   ....[6]....
        /*0130*/ 	.word	0x000040b0


	//   ....[7]....
        /*0134*/ 	.word	0x000041d0


	//----- nvinfo : EIATTR_MBARRIER_INSTR_OFFSETS
	.align		4
.L_1428:
        /*0138*/ 	.byte	0x04, 0x39
        /*013a*/ 	.short	(.L_1430 - .L_1429)


	//   ....[0]....
.L_1429:
        /*013c*/ 	.word	0x000002c0
        /*0140*/ 	.word	0x000000ff
        /*0144*/ 	.word	0x00036400
        /*0148*/ 	.short	0x0100
        /*014a*/ 	.byte	0x06
	.zero		1


	//   ....[1]....
        /*014c*/ 	.word	0x000003b0
        /*0150*/ 	.word	0x000000ff
        /*0154*/ 	.word	0x00036410
        /*0158*/ 	.short	0x0100
        /*015a*/ 	.byte	0x08
	.zero		1


	//   ....[2]....
        /*015c*/ 	.word	0x000003c0
        /*0160*/ 	.word	0x000000ff
        /*0164*/ 	.word	0x00036420
        /*0168*/ 	.short	0x0100
        /*016a*/ 	.byte	0x08
	.zero		1


	//   ....[3]....
        /*016c*/ 	.word	0x000003d0
        /*0170*/ 	.word	0x000000ff
        /*0174*/ 	.word	0x00036418
        /*0178*/ 	.short	0x0100
        /*017a*/ 	.byte	0x08
	.zero		1


	//   ....[4]....
        /*017c*/ 	.word	0x000003e0
        /*0180*/ 	.word	0x000000ff
        /*0184*/ 	.word	0x00036428
        /*0188*/ 	.short	0x0100
        /*018a*/ 	.byte	0x08
	.zero		1


	//   ....[5]....
        /*018c*/ 	.word	0x00000510
        /*0190*/ 	.word	0x000000ff
        /*0194*/ 	.word	0x00036430
        /*0198*/ 	.short	0x0100
        /*019a*/ 	.byte	0x08
	.zero		1


	//   ....[6]....
        /*019c*/ 	.word	0x00000520
        /*01a0*/ 	.word	0x000000ff
        /*01a4*/ 	.word	0x00036438
        /*01a8*/ 	.short	0x0100
        /*01aa*/ 	.byte	0x08
	.zero		1


	//   ....[7]....
        /*01ac*/ 	.word	0x00001240
        /*01b0*/ 	.word	0x000000ff
        /*01b4*/ 	.word	0x00036400
        /*01b8*/ 	.short	0x010a
        /*01ba*/ 	.byte	0x25
	.zero		1


	//   ....[8]....
        /*01bc*/ 	.word	0x00001330
        /*01c0*/ 	.word	0x000000ff
        /*01c4*/ 	.word	0x00036400
        /*01c8*/ 	.short	0x010a
        /*01ca*/ 	.byte	0x25
	.zero		1


	//   ....[9]....
        /*01cc*/ 	.word	0x00001a60
        /*01d0*/ 	.word	0x00000003
        /*01d4*/ 	.word	0x00036410
        /*01d8*/ 	.short	0x010a
        /*01da*/ 	.byte	0x3f
	.zero		1


	//   ....[10]....
        /*01dc*/ 	.word	0x00001aa0
        /*01e0*/ 	.word	0x00000003
        /*01e4*/ 	.word	0x00036410
        /*01e8*/ 	.short	0x010a
        /*01ea*/ 	.byte	0x3f
	.zero		1


	//   ....[11]....
        /*01ec*/ 	.word	0x00002140
        /*01f0*/ 	.word	0x000000ff
        /*01f4*/ 	.word	0x00036430
        /*01f8*/ 	.short	0x010a
        /*01fa*/ 	.byte	0x25
	.zero		1


	//   ....[12]....
        /*01fc*/ 	.word	0x00002180
        /*0200*/ 	.word	0x000000ff
        /*0204*/ 	.word	0x00036430
        /*0208*/ 	.short	0x010a
        /*020a*/ 	.byte	0x25
	.zero		1


	//   ....[13]....
        /*020c*/ 	.word	0x00003600
        /*0210*/ 	.word	0x000000ff
        /*0214*/ 	.word	0x00000000
        /*0218*/ 	.short	0x0101
        /*021a*/ 	.byte	0x04
	.zero		1


	//   ....[14]....
        /*021c*/ 	.word	0x00003990
        /*0220*/ 	.word	0x00000003
        /*0224*/ 	.word	0x00000000
        /*0228*/ 	.short	0x0101
        /*022a*/ 	.byte	0x3f
	.zero		1


	//   ....[15]....
        /*022c*/ 	.word	0x00007300
        /*0230*/ 	.word	0x0000000c
        /*0234*/ 	.word	0x00036420
        /*0238*/ 	.short	0x010a
        /*023a*/ 	.byte	0x3f
	.zero		1


	//   ....[16]....
        /*023c*/ 	.word	0x00007a90
        /*0240*/ 	.word	0x0000000c
        /*0244*/ 	.word	0x00036438
        /*0248*/ 	.short	0x010a
        /*024a*/ 	.byte	0x3f
	.zero		1


	//   ....[17]....
        /*024c*/ 	.word	0x00007e10
        /*0250*/ 	.word	0x0000000c
        /*0254*/ 	.word	0x00036428
        /*0258*/ 	.short	0x010a
        /*025a*/ 	.byte	0x3f
	.zero		1


	//   ....[18]....
        /*025c*/ 	.word	0x00008160
        /*0260*/ 	.word	0x0000000c
        /*0264*/ 	.word	0x00036438
        /*0268*/ 	.short	0x010a
        /*026a*/ 	.byte	0x3f
	.zero		1


	//   ....[19]....
        /*026c*/ 	.word	0x00008480
        /*0270*/ 	.word	0x0000000c
        /*0274*/ 	.word	0x00036420
        /*0278*/ 	.short	0x010a
        /*027a*/ 	.byte	0x3f
	.zero		1


	//   ....[20]....
        /*027c*/ 	.word	0x00008800
        /*0280*/ 	.word	0x0000000c
        /*0284*/ 	.word	0x00036438
        /*0288*/ 	.short	0x010a
        /*028a*/ 	.byte	0x3f
	.zero		1


	//   ....[21]....
        /*028c*/ 	.word	0x00008b10
        /*0290*/ 	.word	0x0000000c
        /*0294*/ 	.word	0x00036428
        /*0298*/ 	.short	0x010a
        /*029a*/ 	.byte	0x3f
	.zero		1


	//   ....[22]....
        /*029c*/ 	.word	0x00008e30
        /*02a0*/ 	.word	0x0000000c
        /*02a4*/ 	.word	0x00036438
        /*02a8*/ 	.short	0x010a
        /*02aa*/ 	.byte	0x3f
	.zero		1


	//   ....[23]....
        /*02ac*/ 	.word	0x000092a0
        /*02b0*/ 	.word	0x00000005
        /*02b4*/ 	.word	0x00000000
        /*02b8*/ 	.short	0x010a
        /*02ba*/ 	.byte	0x3f
	.zero		1


	//   ....[24]....
        /*02bc*/ 	.word	0x00009320
        /*02c0*/ 	.word	0x00000017
        /*02c4*/ 	.word	0x00000000
        /*02c8*/ 	.short	0x010a
        /*02ca*/ 	.byte	0x3f
	.zero		1


	//   ....[25]....
        /*02cc*/ 	.word	0x00009370
        /*02d0*/ 	.word	0x00000007
        /*02d4*/ 	.word	0x00036438
        /*02d8*/ 	.short	0x010a
        /*02da*/ 	.byte	0x3f
	.zero		1


	//   ....[26]....
        /*02dc*/ 	.word	0x00009440
        /*02e0*/ 	.word	0x00000013
        /*02e4*/ 	.word	0x00036400
        /*02e8*/ 	.short	0x010a
        /*02ea*/ 	.byte	0x3f
	.zero		1


	//   ....[27]....
        /*02ec*/ 	.word	0x00009490
        /*02f0*/ 	.word	0x00000003
        /*02f4*/ 	.word	0x00036410
        /*02f8*/ 	.short	0x010a
        /*02fa*/ 	.byte	0x3f
	.zero		1


	//   ....[28]....
        /*02fc*/ 	.word	0x000094e0
        /*0300*/ 	.word	0x00000013
        /*0304*/ 	.word	0x00036430
        /*0308*/ 	.short	0x010a
        /*030a*/ 	.byte	0x3f
	.zero		1


	//   ....[29]....
        /*030c*/ 	.word	0x00009530
        /*0310*/ 	.word	0x0000000c
        /*0314*/ 	.word	0x00036420
        /*0318*/ 	.short	0x010a
        /*031a*/ 	.byte	0x3f
	.zero		1


	//   ....[30]....
        /*031c*/ 	.word	0x00009580
        /*0320*/ 	.word	0x0000000c
        /*0324*/ 	.word	0x00036438
        /*0328*/ 	.short	0x010a
        /*032a*/ 	.byte	0x3f
	.zero		1


	//   ....[31]....
        /*032c*/ 	.word	0x000095d0
        /*0330*/ 	.word	0x0000000c
        /*0334*/ 	.word	0x00036428
        /*0338*/ 	.short	0x010a
        /*033a*/ 	.byte	0x3f
	.zero		1


	//   ....[32]....
        /*033c*/ 	.word	0x00009640
        /*0340*/ 	.word	0x0000000c
        /*0344*/ 	.word	0x00036438
        /*0348*/ 	.short	0x010a
        /*034a*/ 	.byte	0x3f
	.zero		1


	//   ....[33]....
        /*034c*/ 	.word	0x000096b0
        /*0350*/ 	.word	0x0000000c
        /*0354*/ 	.word	0x00036420
        /*0358*/ 	.short	0x010a
        /*035a*/ 	.byte	0x3f
	.zero		1


	//   ....[34]....
        /*035c*/ 	.word	0x00009700
        /*0360*/ 	.word	0x0000000c
        /*0364*/ 	.word	0x00036438
        /*0368*/ 	.short	0x010a
        /*036a*/ 	.byte	0x3f
	.zero		1


	//   ....[35]....
        /*036c*/ 	.word	0x00009750
        /*0370*/ 	.word	0x0000000c
        /*0374*/ 	.word	0x00036428
        /*0378*/ 	.short	0x010a
        /*037a*/ 	.byte	0x3f
	.zero		1


	//   ....[36]....
        /*037c*/ 	.word	0x000097a0
        /*0380*/ 	.word	0x0000000c
        /*0384*/ 	.word	0x00036438
        /*0388*/ 	.short	0x010a
        /*038a*/ 	.byte	0x3f
	.zero		1


	//   ....[37]....
        /*038c*/ 	.word	0x00009870
        /*0390*/ 	.word	0x00000005
        /*0394*/ 	.word	0x00000000
        /*0398*/ 	.short	0x010a
        /*039a*/ 	.byte	0x3f
	.zero		1


	//   ....[38]....
        /*039c*/ 	.word	0x000098c0
        /*03a0*/ 	.word	0x00000017
        /*03a4*/ 	.word	0x00000000
        /*03a8*/ 	.short	0x010a
        /*03aa*/ 	.byte	0x3f
	.zero		1


	//----- nvinfo : EIATTR_NUM_MBARRIERS
	.align		4
.L_1430:
        /*03ac*/ 	.byte	0x03, 0x38
        /*03ae*/ 	.short	0x0007


	//----- nvinfo : EIATTR_EXIT_INSTR_OFFSETS
	.align		4
        /*03b0*/ 	.byte	0x04, 0x1c
        /*03b2*/ 	.short	(.L_1432 - .L_1431)


	//   ....[0]....
.L_1431:
        /*03b4*/ 	.word	0x000008f0


	//   ....[1]....
        /*03b8*/ 	.word	0x00004a60


	//   ....[2]....
        /*03bc*/ 	.word	0x000059d0


	//   ....[3]....
        /*03c0*/ 	.word	0x000093c0


	//----- nvinfo : EIATTR_MAX_THREADS
	.align		4
.L_1432:
        /*03c4*/ 	.byte	0x04, 0x05
        /*03c6*/ 	.short	(.L_1434 - .L_1433)
.L_1433:
        /*03c8*/ 	.word	0x00000200
        /*03cc*/ 	.word	0x00000001
        /*03d0*/ 	.word	0x00000001


	//----- nvinfo : EIATTR_CRS_STACK_SIZE
	.align		4
.L_1434:
        /*03d4*/ 	.byte	0x04, 0x1e
        /*03d6*/ 	.short	(.L_1436 - .L_1435)
.L_1435:
        /*03d8*/ 	.word	0x00000000


	//----- nvinfo : EIATTR_CBANK_PARAM_SIZE
	.align		4
.L_1436:
        /*03dc*/ 	.byte	0x03, 0x19
        /*03de*/ 	.short	0x0970


	//----- nvinfo : EIATTR_PARAM_CBANK
	.align		4
        /*03e0*/ 	.byte	0x04, 0x0a
        /*03e2*/ 	.short	(.L_1438 - .L_1437)
	.align		4
.L_1437:
        /*03e4*/ 	.word	index@(.nv.constant0._ZN7cutlass13device_kernelIN5flash11enable_sm90INS1_16FlashAttnBwdSm90INS1_25CollectiveMainloopBwdSm90ILi2ELi1ELi1EN4cute5tupleIJNS5_1CILi1EEES8_S8_EEENS6_IJNS7_ILi64EEENS7_ILi96EEENS7_ILi192EEEEEENS_10bfloat16_tEfNS_4arch4Sm90ELb1ELb0ELb0ELb0ELb0ELb0ELb1ELb0ELi3ELi1ELi1ELi1ELb0EEENS1_21CollectiveEpilogueBwdISD_SE_SG_Li384ELb0ELb1ELi3EEENS1_25SingleTileBwdLPTSchedulerILb0ELi96ELb0EEEEEEEEEvNT_6ParamsE)
        /*03e8*/ 	.short	0x0210
        /*03ea*/ 	.short	0x0970


	//----- nvinfo : EIATTR_SW_WAR
	.align		4
.L_1438:
        /*03ec*/ 	.byte	0x04, 0x36
        /*03ee*/ 	.short	(.L_1440 - .L_1439)
.L_1439:
        /*03f0*/ 	.word	0x00000008
.L_1440:


//--------------------- .nv.info._ZN7cutlass13device_kernelIN5flash11enable_sm90INS1_16FlashAttnBwdSm90INS1_25CollectiveMainloopBwdSm90ILi2ELi1ELi1EN4cute5tupleIJNS5_1CILi1EEES8_S8_EEENS6_IJNS7_ILi64EEENS7_ILi96EEENS7_ILi192EEEEEENS_10bfloat16_tEfNS_4arch4Sm90ELb1ELb0ELb0ELb0ELb1ELb0ELb1ELb0ELi3ELi1ELi1ELi1ELb0EEENS1_21CollectiveEpilogueBwdISD_SE_SG_Li384ELb0ELb1ELi3EEENS1_25SingleTileBwdLPTSchedulerILb0ELi96ELb1EEEEEEEEEvNT_6ParamsE --------------------------
	.section	.nv.info._ZN7cutlass13device_kernelIN5flash11enable_sm90INS1_16FlashAttnBwdSm90INS1_25CollectiveMainloopBwdSm90ILi2ELi1ELi1EN4cute5tupleIJNS5_1CILi1EEES8_S8_EEENS6_IJNS7_ILi64EEENS7_ILi96EEENS7_ILi192EEEEEENS_10bfloat16_tEfNS_4arch4Sm90ELb1ELb0ELb0ELb0ELb1ELb0ELb1ELb0ELi3ELi1ELi1ELi1ELb0EEENS1_21CollectiveEpilogueBwdISD_SE_SG_Li384ELb0ELb1ELi3EEENS1_25SingleTileBwdLPTSchedulerILb0ELi96ELb1EEEEEEEEEvNT_6ParamsE,"",@"SHT_CUDA_INFO"
	.sectionflags	@""
	.align	4


	//----- nvinfo : EIATTR_CUDA_API_VERSION
	.align		4
        /*0000*/ 	.byte	0x04, 0x37
        /*0002*/ 	.short	(.L_1442 - .L_1441)
.L_1441:
        /*0004*/ 	.word	0x00000082


	//----- nvinfo : EIATTR_KPARAM_INFO
	.align		4
.L_1442:
        /*0008*/ 	.byte	0x04, 0x17
        /*000a*/ 	.short	(.L_1444 - .L_1443)
.L_1443:
        /*000c*/ 	.word	0x00000000
        /*0010*/ 	.short	0x0000
        /*0012*/ 	.short	0x0070
        /*0014*/ 	.byte	0x00, 0xf0, 0x01, 0x24


	//----- nvinfo : EIATTR_SPARSE_MMA_MASK
	.align		4
.L_1444:
        /*0018*/ 	.byte	0x03, 0x50
        /*001a*/ 	.short	0x0000


	//----- nvinfo : EIATTR_MAXREG_COUNT
	.align		4
        /*001c*/ 	.byte	0x03, 0x1b
        /*001e*/ 	.short	0x0080


	//----- nvinfo : EIATTR_NUM_BARRIERS
	.align		4
        /*0020*/ 	.byte	0x02, 0x4c
        /*0022*/ 	.byte	0x10
	.zero		1


	//----- nvinfo : EIATTR_EXTERNS
	.align		4
        /*0024*/ 	.byte	0x04, 0x0f
        /*0026*/ 	.short	(.L_1446 - .L_1445)


	//   ....[0]....
	.align		4
.L_1445:
        /*0028*/ 	.word	index@(__assertfail)


	//----- nvinfo : EIATTR_ANNOTATIONS
	.align		4
.L_1446:
        /*002c*/ 	.byte	0x04, 0x55
        /*002e*/ 	.short	(.L_1448 - .L_1447)


	//   ....[0]....
.L_1447:
        /* <DEDUP_REMOVED lines=9> */


	//----- nvinfo : EIATTR_MERCURY_ISA_VERSION
	.align		4
.L_1448:
        /*00b0*/ 	.byte	0x03, 0x5f
        /*00b2*/ 	.short	0x0101


	//----- nvinfo : EIATTR_INT_WARP_WIDE_INSTR_OFFSETS
	.align		4
        /*00b4*/ 	.byte	0x04, 0x31
        /*00b6*/ 	.short	(.L_1450 - .L_1449)


	//   ....[0]....
.L_1449:
        /*00b8*/ 	.word	0x000001e0


	//   ....[1]....
        /*00bc*/ 	.word	0x000002a0


	//   ....[2]....
        /*00c0*/ 	.word	0x00006800


	//   ....[3]....
        /*00c4*/ 	.word	0x00006fb0


	//   ....[4]....
        /*00c8*/ 	.word	0x00007610


	//----- nvinfo : EIATTR_COOP_GROUP_MASK_REGIDS
	.align		4
.L_1450:
        /*00cc*/ 	.byte	0x04, 0x29
        /*00ce*/ 	.short	(.L_1452 - .L_1451)


	//   ....[0]....
.L_1451:
        /*00d0*/ 	.word	0xffffffff


	//   ....[1]....
        /*00d4*/ 	.word	0xffffffff


	//   ....[2]....
        /*00d8*/ 	.word	0xffffffff


	//   ....[3]....
        /*00dc*/ 	.word	0xffffffff


	//   ....[4]....
        /*00e0*/ 	.word	0xffffffff


	//   ....[5]....
        /*00e4*/ 	.word	0xffffffff


	//   ....[6]....
        /*00e8*/ 	.word	0xffffffff


	//   ....[7]....
        /*00ec*/ 	.word	0xffffffff


	//   ....[8]....
        /*00f0*/ 	.word	0xffffffff


	//   ....[9]....
        /*00f4*/ 	.word	0xffffffff


	//   ....[10]....
        /*00f8*/ 	.word	0xffffffff


	//   ....[11]....
        /*00fc*/ 	.word	0xffffffff


	//   ....[12]....
        /*0100*/ 	.word	0xffffffff


	//   ....[13]....
        /*0104*/ 	.word	0xffffffff


	//   ....[14]....
        /*0108*/ 	.word	0x0500000f


	//   ....[15]....
        /*010c*/ 	.word	0x0500000f


	//   ....[16]....
        /*0110*/ 	.word	0x0500000f


	//   ....[17]....
        /*0114*/ 	.word	0x0500000f


	//----- nvinfo : EIATTR_COOP_GROUP_INSTR_OFFSETS
	.align		4
.L_1452:
        /*0118*/ 	.byte	0x04, 0x28
        /*011a*/ 	.short	(.L_1454 - .L_1453)


	//   ....[0]....
.L_1453:
        /*011c*/ 	.word	0x00000060


	//   ....[1]....
        /*0120*/ 	.word	0x000001f0


	//   ....[2]....
        /*0124*/ 	.word	0x00000280


	//   ....[3]....
        /*0128*/ 	.word	0x00000400


	//   ....[4]....
        /*012c*/ 	.word	0x00000650


	//   ....[5]....
        /*0130*/ 	.word	0x00001250


	//   ....[6]....
        /*0134*/ 	.word	0x00004490


	//   ....[7]....
        /*0138*/ 	.word	0x00005a90


	//   ....[8]....
        /*013c*/ 	.word	0x00006270


	//   ....[9]....
        /*0140*/ 	.word	0x00006730


	//   ....[10]....
        /*0144*/ 	.word	0x00006af0


	//   ....[11]....
        /*0148*/ 	.word	0x00006ee0


	//   ....[12]....
        /*014c*/ 	.word	0x00007190


	//   ....[13]....
        /*0150*/ 	.word	0x00007540


	//   ....[14]....
        /*0154*/ 	.word	0x00009e80


	//   ....[15]....
        /*0158*/ 	.word	0x00009fd0


	//   ....[16]....
        /*015c*/ 	.word	0x0000a040


	//   ....[17]....
        /*0160*/ 	.word	0x0000a0b0


	//----- nvinfo : EIATTR_REG_RECONFIG
	.align		4
.L_1454:
        /*0164*/ 	.byte	0x01, 0x54
	.zero		2


	//----- nvinfo : EIATTR_SYSCALL_OFFSETS
	.align		4
        /*0168*/ 	.byte	0x04, 0x46
        /*016a*/ 	.short	(.L_1456 - .L_1455)


	//   ....[0]....
.L_1455:
        /*016c*/ 	.word	0x00000eb0


	//   ....[1]....
        /*0170*/ 	.word	0x00000fa0


	//   ....[2]....
        /*0174*/ 	.word	0x000010e0


	//   ....[3]....
        /*0178*/ 	.word	0x000011d0


	//   ....[4]....
        /*017c*/ 	.word	0x00003e80


	//   ....[5]....
        /*0180*/ 	.word	0x00003fc0


	//   ....[6]....
        /*0184*/ 	.word	0x000040e0


	//   ....[7]....
        /*0188*/ 	.word	0x00004200


	//----- nvinfo : EIATTR_MBARRIER_INSTR_OFFSETS
	.align		4
.L_1456:
        /*018c*/ 	.byte	0x04, 0x39
        /*018e*/ 	.short	(.L_1458 - .L_1457)


	//   ....[0]....
.L_1457:
        /*0190*/ 	.word	0x000002c0
        /*0194*/ 	.word	0x000000ff
        /*0198*/ 	.word	0x00036400
        /*019c*/ 	.short	0x0100
        /*019e*/ 	.byte	0x06
	.zero		1


	//   ....[1]....
        /*01a0*/ 	.word	0x000003b0
        /*01a4*/ 	.word	0x000000ff
        /*01a8*/ 	.word	0x00036410
        /*01ac*/ 	.short	0x0100
        /*01ae*/ 	.byte	0x08
	.zero		1


	//   ....[2]....
        /*01b0*/ 	.word	0x000003c0
        /*01b4*/ 	.word	0x000000ff
        /*01b8*/ 	.word	0x00036420
        /*01bc*/ 	.short	0x0100
        /*01be*/ 	.byte	0x08
	.zero		1


	//   ....[3]....
        /*01c0*/ 	.word	0x000003d0
        /*01c4*/ 	.word	0x000000ff
        /*01c8*/ 	.word	0x00036418
        /*01cc*/ 	.short	0x0100
        /*01ce*/ 	.byte	0x08
	.zero		1


	//   ....[4]....
        /*01d0*/ 	.word	0x000003e0
        /*01d4*/ 	.word	0x000000ff
        /*01d8*/ 	.word	0x00036428
        /*01dc*/ 	.short	0x0100
        /*01de*/ 	.byte	0x08
	.zero		1


	//   ....[5]....
        /*01e0*/ 	.word	0x00000510
        /*01e4*/ 	.word	0x000000ff
        /*01e8*/ 	.word	0x00036430
        /*01ec*/ 	.short	0x0100
        /*01ee*/ 	.byte	0x08
	.zero		1


	//   ....[6]....
        /*01f0*/ 	.word	0x00000520
        /*01f4*/ 	.word	0x000000ff
        /*01f8*/ 	.word	0x00036438
        /*01fc*/ 	.short	0x0100
        /*01fe*/ 	.byte	0x08
	.zero		1


	//   ....[7]....
        /*0200*/ 	.word	0x00001280
        /*0204*/ 	.word	0x000000ff
        /*0208*/ 	.word	0x00036400
        /*020c*/ 	.short	0x010a
        /*020e*/ 	.byte	0x28
	.zero		1


	//   ....[8]....
        /*0210*/ 	.word	0x00001370
        /*0214*/ 	.word	0x000000ff
        /*0218*/ 	.word	0x00036400
        /*021c*/ 	.short	0x010a
        /*021e*/ 	.byte	0x28
	.zero		1


	//   ....[9]....
        /*0220*/ 	.word	0x00001aa0
        /*0224*/ 	.word	0x00000003
        /*0228*/ 	.word	0x00036410
        /*022c*/ 	.short	0x010a
        /*022e*/ 	.byte	0x3f
	.zero		1


	//   ....[10]....
        /*0230*/ 	.word	0x00001ae0
        /*0234*/ 	.word	0x00000003
        /*0238*/ 	.word	0x00036410
        /*023c*/ 	.short	0x010a
        /*023e*/ 	.byte	0x3f
	.zero		1


	//   ....[11]....
        /*0240*/ 	.word	0x00002180
        /*0244*/ 	.word	0x000000ff
        /*0248*/ 	.word	0x00036430
        /*024c*/ 	.short	0x010a
        /*024e*/ 	.byte	0x28
	.zero		1


	//   ....[12]....
        /*0250*/ 	.word	0x000021c0
        /*0254*/ 	.word	0x000000ff
        /*0258*/ 	.word	0x00036430
        /*025c*/ 	.short	0x010a
        /*025e*/ 	.byte	0x28
	.zero		1


	//   ....[13]....
        /*0260*/ 	.word	0x00003620
        /*0264*/ 	.word	0x000000ff
        /*0268*/ 	.word	0x00000000
        /*026c*/ 	.short	0x0101
        /*026e*/ 	.byte	0x05
	.zero		1


	//   ....[14]....
        /*0270*/ 	.word	0x000039c0
        /*0274*/ 	.word	0x00000003
        /*0278*/ 	.word	0x00000000
        /*027c*/ 	.short	0x0101
        /*027e*/ 	.byte	0x3f
	.zero		1


	//   ....[15]....
        /*0280*/ 	.word	0x00007d70
        /*0284*/ 	.word	0x0000000c
        /*0288*/ 	.word	0x00036420
        /*028c*/ 	.short	0x010a
        /*028e*/ 	.byte	0x3f
	.zero		1


	//   ....[16]....
        /*0290*/ 	.word	0x00008500
        /*0294*/ 	.word	0x0000000c
        /*0298*/ 	.word	0x00036438
        /*029c*/ 	.short	0x010a
        /*029e*/ 	.byte	0x3f
	.zero		1


	//   ....[17]....
        /*02a0*/ 	.word	0x00008880
        /*02a4*/ 	.word	0x0000000c
        /*02a8*/ 	.word	0x00036428
        /*02ac*/ 	.short	0x010a
        /*02ae*/ 	.byte	0x3f
	.zero		1


	//   ....[18]....
        /*02b0*/ 	.word	0x00008bd0
        /*02b4*/ 	.word	0x0000000c
        /*02b8*/ 	.word	0x00036438
        /*02bc*/ 	.short	0x010a
        /*02be*/ 	.byte	0x3f
	.zero		1


	//   ....[19]....
        /*02c0*/ 	.word	0x00008ef0
        /*02c4*/ 	.word	0x0000000c
        /*02c8*/ 	.word	0x00036420
        /*02cc*/ 	.short	0x010a
        /*02ce*/ 	.byte	0x3f
	.zero		1


	//   ....[20]....
        /*02d0*/ 	.word	0x00009270
        /*02d4*/ 	.word	0x0000000c
        /*02d8*/ 	.word	0x00036438
        /*02dc*/ 	.short	0x010a
        /*02de*/ 	.byte	0x3f
	.zero		1


	//   ....[21]....
        /*02e0*/ 	.word	0x00009580
        /*02e4*/ 	.word	0x0000000c
        /*02e8*/ 	.word	0x00036428
        /*02ec*/ 	.short	0x010a
        /*02ee*/ 	.byte	0x3f
	.zero		1


	//   ....[22]....
        /*02f0*/ 	.word	0x000098a0
        /*02f4*/ 	.word	0x0000000c
        /*02f8*/ 	.word	0x00036438
        /*02fc*/ 	.short	0x010a
        /*02fe*/ 	.byte	0x3f
	.zero		1


	//   ....[23]....
        /*0300*/ 	.word	0x00009d10
        /*0304*/ 	.word	0x00000005
        /*0308*/ 	.word	0x00000000
        /*030c*/ 	.short	0x010a
        /*030e*/ 	.byte	0x3f
	.zero		1


	//   ....[24]....
        /*0310*/ 	.word	0x00009d90
        /*0314*/ 	.word	0x00000017
        /*0318*/ 	.word	0x00000000
        /*031c*/ 	.short	0x010a
        /*031e*/ 	.byte	0x3f
	.zero		1


	//   ....[25]....
        /*0320*/ 	.word	0x00009de0
        /*0324*/ 	.word	0x00000007
        /*0328*/ 	.word	0x00036438
        /*032c*/ 	.short	0x010a
        /*032e*/ 	.byte	0x3f
	.zero		1


	//   ....[26]....
        /*0330*/ 	.word	0x00009eb0
        /*0334*/ 	.word	0x00000013
        /*0338*/ 	.word	0x00036400
        /*033c*/ 	.short	0x010a
        /*033e*/ 	.byte	0x3f
	.zero		1


	//   ....[27]....
        /*0340*/ 	.word	0x00009f00
        /*0344*/ 	.word	0x00000003
        /*0348*/ 	.word	0x00036410
        /*034c*/ 	.short	0x010a
        /*034e*/ 	.byte	0x3f
	.zero		1


	//   ....[28]....
        /*0350*/ 	.word	0x00009f50
        /*0354*/ 	.word	0x00000013
        /*0358*/ 	.word	0x00036430
        /*035c*/ 	.short	0x010a
        /*035e*/ 	.byte	0x3f
	.zero		1


	//   ....[29]....
        /*0360*/ 	.word	0x0000a0f0
        /*0364*/ 	.word	0x0000000c
        /*0368*/ 	.word	0x00036420
        /*036c*/ 	.short	0x010a
        /*036e*/ 	.byte	0x3f
	.zero		1


	//   ....[30]....
        /*0370*/ 	.word	0x0000a140
        /*0374*/ 	.word	0x0000000c
        /*0378*/ 	.word	0x00036438
        /*037c*/ 	.short	0x010a
        /*037e*/ 	.byte	0x3f
	.zero		1


	//   ....[31]....
        /*0380*/ 	.word	0x0000a190
        /*0384*/ 	.word	0x0000000c
        /*0388*/ 	.word	0x00036428
        /*038c*/ 	.short	0x010a
        /*038e*/ 	.byte	0x3f
	.zero		1


	//   ....[32]....
        /*0390*/ 	.word	0x0000a200
        /*0394*/ 	.word	0x0000000c
        /*0398*/ 	.word	0x00036438
        /*039c*/ 	.short	0x010a
        /*039e*/ 	.byte	0x3f
	.zero		1


	//   ....[33]....
        /*03a0*/ 	.word	0x0000a270
        /*03a4*/ 	.word	0x0000000c
        /*03a8*/ 	.word	0x00036420
        /*03ac*/ 	.short	0x010a
        /*03ae*/ 	.byte	0x3f
	.zero		1


	//   ....[34]....
        /*03b0*/ 	.word	0x0000a2c0
        /*03b4*/ 	.word	0x0000000c
        /*03b8*/ 	.word	0x00036438
        /*03bc*/ 	.short	0x010a
        /*03be*/ 	.byte	0x3f
	.zero		1


	//   ....[35]....
        /*03c0*/ 	.word	0x0000a310
        /*03c4*/ 	.word	0x0000000c
        /*03c8*/ 	.word	0x00036428
        /*03cc*/ 	.short	0x010a
        /*03ce*/ 	.byte	0x3f
	.zero		1


	//   ....[36]....
        /*03d0*/ 	.word	0x0000a360
        /*03d4*/ 	.word	0x0000000c
        /*03d8*/ 	.word	0x00036438
        /*03dc*/ 	.short	0x010a
        /*03de*/ 	.byte	0x3f
	.zero		1


	//   ....[37]....
        /*03e0*/ 	.word	0x0000a430
        /*03e4*/ 	.word	0x00000005
        /*03e8*/ 	.word	0x00000000
        /*03ec*/ 	.short	0x010a
        /*03ee*/ 	.byte	0x3f
	.zero		1


	//   ....[38]....
        /*03f0*/ 	.word	0x0000a480
        /*03f4*/ 	.word	0x00000017
        /*03f8*/ 	.word	0x00000000
        /*03fc*/ 	.short	0x010a
        /*03fe*/ 	.byte	0x3f
	.zero		1


	//----- nvinfo : EIATTR_NUM_MBARRIERS
	.align		4
.L_1458:
        /*0400*/ 	.byte	0x03, 0x38
        /*0402*/ 	.short	0x0007


	//----- nvinfo : EIATTR_EXIT_INSTR_OFFSETS
	.align		4
        /*0404*/ 	.byte	0x04, 0x1c
        /*0406*/ 	.short	(.L_1460 - .L_1459)


	//   ....[0]....
.L_1459:
        /*0408*/ 	.word	0x00000930


	//   ....[1]....
        /*040c*/ 	.word	0x00004ac0


	//   ....[2]....
        /*0410*/ 	.word	0x00005a40


	//   ....[3]....
        /*0414*/ 	.word	0x00009e30


	//----- nvinfo : EIATTR_MAX_THREADS
	.align		4
.L_1460:
        /*0418*/ 	.byte	0x04, 0x05
        /*041a*/ 	.short	(.L_1462 - .L_1461)
.L_1461:
        /*041c*/ 	.word	0x00000200
        /*0420*/ 	.word	0x00000001
        /*0424*/ 	.word	0x00000001


	//----- nvinfo : EIATTR_CRS_STACK_SIZE
	.align		4
.L_1462:
        /*0428*/ 	.byte	0x04, 0x1e
        /*042a*/ 	.short	(.L_1464 - .L_1463)
.L_1463:
        /*042c*/ 	.word	0x00000000


	//----- nvinfo : EIATTR_CBANK_PARAM_SIZE
	.align		4
.L_1464:
        /*0430*/ 	.byte	0x03, 0x19
        /*0432*/ 	.short	0x0970


	//----- nvinfo : EIATTR_PARAM_CBANK
	.align		4
        /*0434*/ 	.byte	0x04, 0x0a
        /*0436*/ 	.short	(.L_1466 - .L_1465)
	.align		4
.L_1465:
        /*0438*/ 	.word	index@(.nv.constant0._ZN7cutlass13device_kernelIN5flash11enable_sm90INS1_16FlashAttnBwdSm90INS1_25CollectiveMainloopBwdSm90ILi2ELi1ELi1EN4cute5tupleIJNS5_1CILi1EEES8_S8_EEENS6_IJNS7_ILi64EEENS7_ILi96EEENS7_ILi192EEEEEENS_10bfloat16_tEfNS_4arch4Sm90ELb1ELb0ELb0ELb0ELb1ELb0ELb1ELb0ELi3ELi1ELi1ELi1ELb0EEENS1_21CollectiveEpilogueBwdISD_SE_SG_Li384ELb0ELb1ELi3EEENS1_25SingleTileBwdLPTSchedulerILb0ELi96ELb1EEEEEEEEEvNT_6ParamsE)
        /*043c*/ 	.short	0x0210
        /*043e*/ 	.short	0x0970


	//----- nvinfo : EIATTR_SW_WAR
	.align		4
.L_1466:
        /*0440*/ 	.byte	0x04, 0x36
        /*0442*/ 	.short	(.L_1468 - .L_1467)
.L_1467:
        /*0444*/ 	.word	0x00000008
.L_1468:


//--------------------- .nv.info._ZN7cutlass13device_kernelIN5flash11enable_sm90INS1_16FlashAttnBwdSm90INS1_25CollectiveMainloopBwdSm90ILi2ELi1ELi1EN4cute5tupleIJNS5_1CILi1EEES8_S8_EEENS6_IJNS7_ILi64EEENS7_ILi96EEENS7_ILi192EEEEEENS_10bfloat16_tEfNS_4arch4Sm90ELb1ELb0ELb0ELb0ELb0ELb0ELb1ELb0ELi3ELi1ELi1ELi1ELb0EEENS1_24CollectiveEpilogueBwdGQAISD_fSG_Li384ELb0ELb0EEENS1_25SingleTileBwdLPTSchedulerILb0ELi96ELb0EEEEEEEEEvNT_6ParamsE --------------------------
	.section	.nv.info._ZN7cutlass13device_kernelIN5flash11enable_sm90INS1_16FlashAttnBwdSm90INS1_25CollectiveMainloopBwdSm90ILi2ELi1ELi1EN4cute5tupleIJNS5_1CILi1EEES8_S8_EEENS6_IJNS7_ILi64EEENS7_ILi96EEENS7_ILi192EEEEEENS_10bfloat16_tEfNS_4arch4Sm90ELb1ELb0ELb0ELb0ELb0ELb0ELb1ELb0ELi3ELi1ELi1ELi1ELb0EEENS1_24CollectiveEpilogueBwdGQAISD_fSG_Li384ELb0ELb0EEENS1_25SingleTileBwdLPTSchedulerILb0ELi96ELb0EEEEEEEEEvNT_6ParamsE,"",@"SHT_CUDA_INFO"
	.sectionflags	@""
	.align	4


	//----- nvinfo : EIATTR_CUDA_API_VERSION
	.align		4
        /*0000*/ 	.byte	0x04, 0x37
        /*0002*/ 	.short	(.L_1470 - .L_1469)
.L_1469:
        /*0004*/ 	.word	0x00000082


	//----- nvinfo : EIATTR_KPARAM_INFO
	.align		4
.L_1470:
        /*0008*/ 	.byte	0x04, 0x17
        /*000a*/ 	.short	(.L_1472 - .L_1471)
.L_1471:
        /*000c*/ 	.word	0x00000000
        /*0010*/ 	.short	0x0000
        /*0012*/ 	.short	0x0070
        /*0014*/ 	.byte	0x00, 0xf0, 0x01, 0x1c


	//----- nvinfo : EIATTR_SPARSE_MMA_MASK
	.align		4
.L_1472:
        /*0018*/ 	.byte	0x03, 0x50
        /*001a*/ 	.short	0x0000


	//----- nvinfo : EIATTR_MAXREG_COUNT
	.align		4
        /*001c*/ 	.byte	0x03, 0x1b
        /*001e*/ 	.short	0x0080


	//----- nvinfo : EIATTR_NUM_BARRIERS
	.align		4
        /*0020*/ 	.byte	0x02, 0x4c
        /*0022*/ 	.byte	0x10
	.zero		1


	//----- nvinfo : EIATTR_EXTERNS
	.align		4
        /*0024*/ 	.byte	0x04, 0x0f
        /*0026*/ 	.short	(.L_1474 - .L_1473)


	//   ....[0]....
	.align		4
.L_1473:
        /*0028*/ 	.word	index@(__assertfail)


	//----- nvinfo : EIATTR_ANNOTATIONS
	.align		4
.L_1474:
        /*002c*/ 	.byte	0x04, 0x55
        /*002e*/ 	.short	(.L_1476 - .L_1475)


	//   ....[0]....
.L_1475:
        /* <DEDUP_REMOVED lines=9> */


	//----- nvinfo : EIATTR_MERCURY_ISA_VERSION
	.align		4
.L_1476:
        /*00b0*/ 	.byte	0x03, 0x5f
        /*00b2*/ 	.short	0x0101


	//----- nvinfo : EIATTR_INT_WARP_WIDE_INSTR_OFFSETS
	.align		4
        /*00b4*/ 	.byte	0x04, 0x31
        /*00b6*/ 	.short	(.L_1478 - .L_1477)


	//   ....[0]....
.L_1477:
        /*00b8*/ 	.word	0x00000180


	//   ....[1]....
        /*00bc*/ 	.word	0x00000240


	//----- nvinfo : EIATTR_COOP_GROUP_MASK_REGIDS
	.align		4
.L_1478:
        /*00c0*/ 	.byte	0x04, 0x29
        /*00c2*/ 	.short	(.L_1480 - .L_1479)


	//   ....[0]....
.L_1479:
        /*00c4*/ 	.word	0xffffffff


	//   ....[1]....
        /*00c8*/ 	.word	0xffffffff


	//   ....[2]....
        /*00cc*/ 	.word	0xffffffff


	//   ....[3]....
        /*00d0*/ 	.word	0xffffffff


	//   ....[4]....
        /*00d4*/ 	.word	0xffffffff


	//   ....[5]....
        /*00d8*/ 	.word	0xffffffff


	//   ....[6]....
        /*00dc*/ 	.word	0xffffffff


	//   ....[7]....
        /*00e0*/ 	.word	0x0500000f


	//----- nvinfo : EIATTR_COOP_GROUP_INSTR_OFFSETS
	.align		4
.L_1480:
        /*00e4*/ 	.byte	0x04, 0x28
        /*00e6*/ 	.short	(.L_1482 - .L_1481)


	//   ....[0]....
.L_1481:
        /*00e8*/ 	.word	0x00000060


	//   ....[1]....
        /*00ec*/ 	.word	0x00000190


	//   ....[2]....
        /*00f0*/ 	.word	0x00000220


	//   ....[3]....
        /*00f4*/ 	.word	0x000003a0


	//   ....[4]....
        /*00f8*/ 	.word	0x000005f0


	//   ....[5]....
        /*00fc*/ 	.word	0x000011c0


	//   ....[6]....
        /*0100*/ 	.word	0x00004460


	//   ....[7]....
        /*0104*/ 	.word	0x00007e50


	//----- nvinfo : EIATTR_REG_RECONFIG
	.align		4
.L_1482:
        /*0108*/ 	.byte	0x01, 0x54
	.zero		2


	//----- nvinfo : EIATTR_SYSCALL_OFFSETS
	.align		4
        /*010c*/ 	.byte	0x04, 0x46
        /*010e*/ 	.short	(.L_1484 - .L_1483)


	//   ....[0]....
.L_1483:
        /*0110*/ 	.word	0x00000e20


	//   ....[1]....
        /*0114*/ 	.word	0x00000f10


	//   ....[2]....
        /*0118*/ 	.word	0x00001050


	//   ....[3]....
        /*011c*/ 	.word	0x00001140


	//----- nvinfo : EIATTR_MBARRIER_INSTR_OFFSETS
	.align		4
.L_1484:
        /*0120*/ 	.byte	0x04, 0x39
        /*0122*/ 	.short	(.L_1486 - .L_1485)


	//   ....[0]....
.L_1485:
        /*0124*/ 	.word	0x00000260
        /*0128*/ 	.word	0x000000ff
        /*012c*/ 	.word	0x00036400
        /*0130*/ 	.short	0x0100
        /*0132*/ 	.byte	0x06
	.zero		1


	//   ....[1]....
        /*0134*/ 	.word	0x00000350
        /*0138*/ 	.word	0x000000ff
        /*013c*/ 	.word	0x00036410
        /*0140*/ 	.short	0x0100
        /*0142*/ 	.byte	0x08
	.zero		1


	//   ....[2]....
        /*0144*/ 	.word	0x00000360
        /*0148*/ 	.word	0x000000ff
        /*014c*/ 	.word	0x00036420
        /*0150*/ 	.short	0x0100
        /*0152*/ 	.byte	0x08
	.zero		1


	//   ....[3]....
        /*0154*/ 	.word	0x00000370
        /*0158*/ 	.word	0x000000ff
        /*015c*/ 	.word	0x00036418
        /*0160*/ 	.short	0x0100
        /*0162*/ 	.byte	0x08
	.zero		1


	//   ....[4]....
        /*0164*/ 	.word	0x00000380
        /*0168*/ 	.word	0x000000ff
        /*016c*/ 	.word	0x00036428
        /*0170*/ 	.short	0x0100
        /*0172*/ 	.byte	0x08
	.zero		1


	//   ....[5]....
        /*0174*/ 	.word	0x000004b0
        /*0178*/ 	.word	0x000000ff
        /*017c*/ 	.word	0x00036430
        /*0180*/ 	.short	0x0100
        /*0182*/ 	.byte	0x08
	.zero		1


	//   ....[6]....
        /*0184*/ 	.word	0x000004c0
        /*0188*/ 	.word	0x000000ff
        /*018c*/ 	.word	0x00036438
        /*0190*/ 	.short	0x0100
        /*0192*/ 	.byte	0x08
	.zero		1


	//   ....[7]....
        /*0194*/ 	.word	0x000011f0
        /*0198*/ 	.word	0x000000ff
        /*019c*/ 	.word	0x00036400
        /*01a0*/ 	.short	0x010a
        /*01a2*/ 	.byte	0x28
	.zero		1


	//   ....[8]....
        /*01a4*/ 	.word	0x000012e0
        /*01a8*/ 	.word	0x000000ff
        /*01ac*/ 	.word	0x00036400
        /*01b0*/ 	.short	0x010a
        /*01b2*/ 	.byte	0x28
	.zero		1


	//   ....[9]....
        /*01b4*/ 	.word	0x00001a00
        /*01b8*/ 	.word	0x00000003
        /*01bc*/ 	.word	0x00036410
        /*01c0*/ 	.short	0x010a
        /*01c2*/ 	.byte	0x3f
	.zero		1


	//   ....[10]....
        /*01c4*/ 	.word	0x00001a40
        /*01c8*/ 	.word	0x00000003
        /*01cc*/ 	.word	0x00036410
        /*01d0*/ 	.short	0x010a
        /*01d2*/ 	.byte	0x3f
	.zero		1


	//   ....[11]....
        /*01d4*/ 	.word	0x000020e0
        /*01d8*/ 	.word	0x000000ff
        /*01dc*/ 	.word	0x00036430
        /*01e0*/ 	.short	0x010a
        /*01e2*/ 	.byte	0x28
	.zero		1


	//   ....[12]....
        /*01e4*/ 	.word	0x00002120
        /*01e8*/ 	.word	0x000000ff
        /*01ec*/ 	.word	0x00036430
        /*01f0*/ 	.short	0x010a
        /*01f2*/ 	.byte	0x28
	.zero		1


	//   ....[13]....
        /*01f4*/ 	.word	0x000035a0
        /*01f8*/ 	.word	0x000000ff
        /*01fc*/ 	.word	0x00000000
        /*0200*/ 	.short	0x0101
        /*0202*/ 	.byte	0x04
	.zero		1


	//   ....[14]....
        /*0204*/ 	.word	0x00003930
        /*0208*/ 	.word	0x00000003
        /*020c*/ 	.word	0x00000000
        /*0210*/ 	.short	0x0101
        /*0212*/ 	.byte	0x3f
	.zero		1


	//   ....[15]....
        /*0214*/ 	.word	0x00005d40
        /*0218*/ 	.word	0x0000000c
        /*021c*/ 	.word	0x00036420
        /*0220*/ 	.short	0x010a
        /*0222*/ 	.byte	0x3f
	.zero		1


	//   ....[16]....
        /*0224*/ 	.word	0x000064d0
        /*0228*/ 	.word	0x0000000c
        /*022c*/ 	.word	0x00036438
        /*0230*/ 	.short	0x010a
        /*0232*/ 	.byte	0x3f
	.zero		1


	//   ....[17]....
        /*0234*/ 	.word	0x00006850
        /*0238*/ 	.word	0x0000000c
        /*023c*/ 	.word	0x00036428
        /*0240*/ 	.short	0x010a
        /*0242*/ 	.byte	0x3f
	.zero		1


	//   ....[18]....
        /*0244*/ 	.word	0x00006ba0
        /*0248*/ 	.word	0x0000000c
        /*024c*/ 	.word	0x00036438
        /*0250*/ 	.short	0x010a
        /*0252*/ 	.byte	0x3f
	.zero		1


	//   ....[19]....
        /*0254*/ 	.word	0x00006ec0
        /*0258*/ 	.word	0x0000000c
        /*025c*/ 	.word	0x00036420
        /*0260*/ 	.short	0x010a
        /*0262*/ 	.byte	0x3f
	.zero		1


	//   ....[20]....
        /*0264*/ 	.word	0x00007240
        /*0268*/ 	.word	0x0000000c
        /*026c*/ 	.word	0x00036438
        /*0270*/ 	.short	0x010a
        /*0272*/ 	.byte	0x3f
	.zero		1


	//   ....[21]....
        /*0274*/ 	.word	0x00007550
        /*0278*/ 	.word	0x0000000c
        /*027c*/ 	.word	0x00036428
        /*0280*/ 	.short	0x010a
        /*0282*/ 	.byte	0x3f
	.zero		1


	//   ....[22]....
        /*0284*/ 	.word	0x00007870
        /*0288*/ 	.word	0x0000000c
        /*028c*/ 	.word	0x00036438
        /*0290*/ 	.short	0x010a
        /*0292*/ 	.byte	0x3f
	.zero		1


	//   ....[23]....
        /*0294*/ 	.word	0x00007ce0
        /*0298*/ 	.word	0x00000005
        /*029c*/ 	.word	0x00000000
        /*02a0*/ 	.short	0x010a
        /*02a2*/ 	.byte	0x3f
	.zero		1


	//   ....[24]....
        /*02a4*/ 	.word	0x00007d60
        /*02a8*/ 	.word	0x00000017
        /*02ac*/ 	.word	0x00000000
        /*02b0*/ 	.short	0x010a
        /*02b2*/ 	.byte	0x3f
	.zero		1


	//   ....[25]....
        /*02b4*/ 	.word	0x00007db0
        /*02b8*/ 	.word	0x00000007
        /*02bc*/ 	.word	0x00036438
        /*02c0*/ 	.short	0x010a
        /*02c2*/ 	.byte	0x3f
	.zero		1


	//   ....[26]....
        /*02c4*/ 	.word	0x00007e80
        /*02c8*/ 	.word	0x00000013
        /*02cc*/ 	.word	0x00036400
        /*02d0*/ 	.short	0x010a
        /*02d2*/ 	.byte	0x3f
	.zero		1


	//   ....[27]....
        /*02d4*/ 	.word	0x00007ed0
        /*02d8*/ 	.word	0x00000003
        /*02dc*/ 	.word	0x00036410
        /*02e0*/ 	.short	0x010a
        /*02e2*/ 	.byte	0x3f
	.zero		1


	//   ....[28]....
        /*02e4*/ 	.word	0x00007f20
        /*02e8*/ 	.word	0x00000013
        /*02ec*/ 	.word	0x00036430
        /*02f0*/ 	.short	0x010a
        /*02f2*/ 	.byte	0x3f
	.zero		1


	//   ....[29]....
        /*02f4*/ 	.word	0x00007f70
        /*02f8*/ 	.word	0x0000000c
        /*02fc*/ 	.word	0x00036420
        /*0300*/ 	.short	0x010a
        /*0302*/ 	.byte	0x3f
	.zero		1


	//   ....[30]....
        /*0304*/ 	.word	0x00007fc0
        /*0308*/ 	.word	0x0000000c
        /*030c*/ 	.word	0x00036438
        /*0310*/ 	.short	0x010a
        /*0312*/ 	.byte	0x3f
	.zero		1


	//   ....[31]....
        /*0314*/ 	.word	0x00008010
        /*0318*/ 	.word	0x0000000c
        /*031c*/ 	.word	0x00036428
        /*0320*/ 	.short	0x010a
        /*0322*/ 	.byte	0x3f
	.zero		1


	//   ....[32]....
        /*0324*/ 	.word	0x00008080
        /*0328*/ 	.word	0x0000000c
        /*032c*/ 	.word	0x00036438
        /*0330*/ 	.short	0x010a
        /*0332*/ 	.byte	0x3f
	.zero		1


	//   ....[33]....
        /*0334*/ 	.word	0x000080f0
        /*0338*/ 	.word	0x0000000c
        /*033c*/ 	.word	0x00036420
        /*0340*/ 	.short	0x010a
        /*0342*/ 	.byte	0x3f
	.zero		1


	//   ....[34]....
        /*0344*/ 	.word	0x00008140
        /*0348*/ 	.word	0x0000000c
        /*034c*/ 	.word	0x00036438
        /*0350*/ 	.short	0x010a
        /*0352*/ 	.byte	0x3f
	.zero		1


	//   ....[35]....
        /*0354*/ 	.word	0x00008190
        /*0358*/ 	.word	0x0000000c
        /*035c*/ 	.word	0x00036428
        /*0360*/ 	.short	0x010a
        /*0362*/ 	.byte	0x3f
	.zero		1


	//   ....[36]....
        /*0364*/ 	.word	0x000081e0
        /*0368*/ 	.word	0x0000000c
        /*036c*/ 	.word	0x00036438
        /*0370*/ 	.short	0x010a
        /*0372*/ 	.byte	0x3f
	.zero		1


	//   ....[37]....
        /*0374*/ 	.word	0x000082c0
        /*0378*/ 	.word	0x00000005
        /*037c*/ 	.word	0x00000000
        /*0380*/ 	.short	0x010a
        /*0382*/ 	.byte	0x3f
	.zero		1


	//   ....[38]....
        /*0384*/ 	.word	0x00008310
        /*0388*/ 	.word	0x00000017
        /*038c*/ 	.word	0x00000000
        /*0390*/ 	.short	0x010a
        /*0392*/ 	.byte	0x3f
	.zero		1


	//----- nvinfo : EIATTR_NUM_MBARRIERS
	.align		4
.L_1486:
        /*0394*/ 	.byte	0x03, 0x38
        /*0396*/ 	.short	0x0007


	//----- nvinfo : EIATTR_EXIT_INSTR_OFFSETS
	.align		4
        /*0398*/ 	.byte	0x04, 0x1c
        /*039a*/ 	.short	(.L_1488 - .L_1487)


	//   ....[0]....
.L_1487:
        /*039c*/ 	.word	0x00007e00


	//----- nvinfo : EIATTR_MAX_THREADS
	.align		4
.L_1488:
        /*03a0*/ 	.byte	0x04, 0x05
        /*03a2*/ 	.short	(.L_1490 - .L_1489)
.L_1489:
        /*03a4*/ 	.word	0x00000200
        /*03a8*/ 	.word	0x00000001
        /*03ac*/ 	.word	0x00000001


	//----- nvinfo : EIATTR_CRS_STACK_SIZE
	.align		4
.L_1490:
        /*03b0*/ 	.byte	0x04, 0x1e
        /*03b2*/ 	.short	(.L_1492 - .L_1491)
.L_1491:
        /*03b4*/ 	.word	0x00000000


	//----- nvinfo : EIATTR_CBANK_PARAM_SIZE
	.align		4
.L_1492:
        /*03b8*/ 	.byte	0x03, 0x19
        /*03ba*/ 	.short	0x0770


	//----- nvinfo : EIATTR_PARAM_CBANK
	.align		4
        /*03bc*/ 	.byte	0x04, 0x0a
        /*03be*/ 	.short	(.L_1494 - .L_1493)
	.align		4
.L_1493:
        /*03c0*/ 	.word	index@(.nv.constant0._ZN7cutlass13device_kernelIN5flash11enable_sm90INS1_16FlashAttnBwdSm90INS1_25CollectiveMainloopBwdSm90ILi2ELi1ELi1EN4cute5tupleIJNS5_1CILi1EEES8_S8_EEENS6_IJNS7_ILi64EEENS7_ILi96EEENS7_ILi192EEEEEENS_10bfloat16_tEfNS_4arch4Sm90ELb1ELb0ELb0ELb0ELb0ELb0ELb1ELb0ELi3ELi1ELi1ELi1ELb0EEENS1_24CollectiveEpilogueBwdGQAISD_fSG_Li384ELb0ELb0EEENS1_25SingleTileBwdLPTSchedulerILb0ELi96ELb0EEEEEEEEEvNT_6ParamsE)
        /*03c4*/ 	.short	0x0210
        /*03c6*/ 	.short	0x0770


	//----- nvinfo : EIATTR_SW_WAR
	.align		4
.L_1494:
        /*03c8*/ 	.byte	0x04, 0x36
        /*03ca*/ 	.short	(.L_1496 - .L_1495)
.L_1495:
        /*03cc*/ 	.word	0x00000008
.L_1496:


//--------------------- .nv.info._ZN7cutlass13device_kernelIN5flash11enable_sm90INS1_16FlashAttnBwdSm90INS1_25CollectiveMainloopBwdSm90ILi2ELi1ELi1EN4cute5tupleIJNS5_1CILi1EEES8_S8_EEENS6_IJNS7_ILi64EEENS7_ILi96EEENS7_ILi192EEEEEENS_10bfloat16_tEfNS_4arch4Sm90ELb1ELb0ELb0ELb0ELb1ELb0ELb1ELb0ELi3ELi1ELi1ELi1ELb0EEENS1_24CollectiveEpilogueBwdGQAISD_fSG_Li384ELb0ELb1EEENS1_25SingleTileBwdLPTSchedulerILb0ELi96ELb1EEEEEEEEEvNT_6ParamsE --------------------------
	.section	.nv.info._ZN7cutlass13device_kernelIN5flash11enable_sm90INS1_16FlashAttnBwdSm90INS1_25CollectiveMainloopBwdSm90ILi2ELi1ELi1EN4cute5tupleIJNS5_1CILi1EEES8_S8_EEENS6_IJNS7_ILi64EEENS7_ILi96EEENS7_ILi192EEEEEENS_10bfloat16_tEfNS_4arch4Sm90ELb1ELb0ELb0ELb0ELb1ELb0ELb1ELb0ELi3ELi1ELi1ELi1ELb0EEENS1_24CollectiveEpilogueBwdGQAISD_fSG_Li384ELb0ELb1EEENS1_25SingleTileBwdLPTSchedulerILb0ELi96ELb1EEEEEEEEEvNT_6ParamsE,"",@"SHT_CUDA_INFO"
	.sectionflags	@""
	.align	4


	//----- nvinfo : EIATTR_CUDA_API_VERSION
	.align		4
        /*0000*/ 	.byte	0x04, 0x37
        /*0002*/ 	.short	(.L_1498 - .L_1497)
.L_1497:
        /*0004*/ 	.word	0x00000082


	//----- nvinfo : EIATTR_KPARAM_INFO
	.align		4
.L_1498:
        /*0008*/ 	.byte	0x04, 0x17
        /*000a*/ 	.short	(.L_1500 - .L_1499)
.L_1499:
        /*000c*/ 	.word	0x00000000
        /*0010*/ 	.short	0x0000
        /*0012*/ 	.short	0x0070
        /*0014*/ 	.byte	0x00, 0xf0, 0x01, 0x1c


	//----- nvinfo : EIATTR_SPARSE_MMA_MASK
	.align		4
.L_1500:
        /*0018*/ 	.byte	0x03, 0x50
        /*001a*/ 	.short	0x0000


	//----- nvinfo : EIATTR_MAXREG_COUNT
	.align		4
        /*001c*/ 	.byte	0x03, 0x1b
        /*001e*/ 	.short	0x0080


	//----- nvinfo : EIATTR_NUM_BARRIERS
	.align		4
        /*0020*/ 	.byte	0x02, 0x4c
        /*0022*/ 	.byte	0x10
	.zero		1


	//----- nvinfo : EIATTR_EXTERNS
	.align		4
        /*0024*/ 	.byte	0x04, 0x0f
        /*0026*/ 	.short	(.L_1502 - .L_1501)


	//   ....[0]....
	.align		4
.L_1501:
        /*0028*/ 	.word	index@(__assertfail)


	//----- nvinfo : EIATTR_ANNOTATIONS
	.align		4
.L_1502:
        /*002c*/ 	.byte	0x04, 0x55
        /*002e*/ 	.short	(.L_1504 - .L_1503)


	//   ....[0]....
.L_1503:
        /* <DEDUP_REMOVED lines=9> */


	//----- nvinfo : EIATTR_MERCURY_ISA_VERSION
	.align		4
.L_1504:
        /*00b0*/ 	.byte	0x03, 0x5f
        /*00b2*/ 	.short	0x0101


	//----- nvinfo : EIATTR_INT_WARP_WIDE_INSTR_OFFSETS
	.align		4
        /*00b4*/ 	.byte	0x04, 0x31
        /*00b6*/ 	.short	(.L_1506 - .L_1505)


	//   ....[0]....
.L_1505:
        /*00b8*/ 	.word	0x00000180


	//   ....[1]....
        /*00bc*/ 	.word	0x00000240


	//   ....[2]....
        /*00c0*/ 	.word	0x00005710


	//   ....[3]....
        /*00c4*/ 	.word	0x00005ec0


	//   ....[4]....
        /*00c8*/ 	.word	0x00006520


	//----- nvinfo : EIATTR_COOP_GROUP_MASK_REGIDS
	.align		4
.L_1506:
        /*00cc*/ 	.byte	0x04, 0x29
        /*00ce*/ 	.short	(.L_1508 - .L_1507)


	//   ....[0]....
.L_1507:
        /*00d0*/ 	.word	0xffffffff


	//   ....[1]....
        /*00d4*/ 	.word	0xffffffff


	//   ....[2]....
        /*00d8*/ 	.word	0xffffffff


	//   ....[3]....
        /*00dc*/ 	.word	0xffffffff


	//   ....[4]....
        /*00e0*/ 	.word	0xffffffff


	//   ....[5]....
        /*00e4*/ 	.word	0xffffffff


	//   ....[6]....
        /*00e8*/ 	.word	0xffffffff


	//   ....[7]....
        /*00ec*/ 	.word	0xffffffff


	//   ....[8]....
        /*00f0*/ 	.word	0xffffffff


	//   ....[9]....
        /*00f4*/ 	.word	0xffffffff


	//   ....[10]....
        /*00f8*/ 	.word	0xffffffff


	//   ....[11]....
        /*00fc*/ 	.word	0xffffffff


	//   ....[12]....
        /*0100*/ 	.word	0xffffffff


	//   ....[13]....
        /*0104*/ 	.word	0xffffffff


	//   ....[14]....
        /*0108*/ 	.word	0xffffffff


	//   ....[15]....
        /*010c*/ 	.word	0xffffffff


	//   ....[16]....
        /*0110*/ 	.word	0xffffffff


	//   ....[17]....
        /*0114*/ 	.word	0x0500000f


	//   ....[18]....
        /*0118*/ 	.word	0x0500000f


	//   ....[19]....
        /*011c*/ 	.word	0x0500000f


	//   ....[20]....
        /*0120*/ 	.word	0x0500000f


	//   ....[21]....
        /*0124*/ 	.word	0x0500000f


	//   ....[22]....
        /*0128*/ 	.word	0x0500000f


	//----- nvinfo : EIATTR_COOP_GROUP_INSTR_OFFSETS
	.align		4
.L_1508:
        /*012c*/ 	.byte	0x04, 0x28
        /*012e*/ 	.short	(.L_1510 - .L_1509)


	//   ....[0]....
.L_1509:
        /*0130*/ 	.word	0x00000060


	//   ....[1]....
        /*0134*/ 	.word	0x00000190


	//   ....[2]....
        /*0138*/ 	.word	0x00000220


	//   ....[3]....
        /*013c*/ 	.word	0x000003a0


	//   ....[4]....
        /*0140*/ 	.word	0x00000600


	//   ....[5]....
        /*0144*/ 	.word	0x00001200


	//   ....[6]....
        /*0148*/ 	.word	0x000042d0


	//   ....[7]....
        /*014c*/ 	.word	0x00004450


	//   ....[8]....
        /*0150*/ 	.word	0x00004700


	//   ....[9]....
        /*0154*/ 	.word	0x00004890


	//   ....[10]....
        /*0158*/ 	.word	0x000049a0


	//   ....[11]....
        /*015c*/ 	.word	0x00005180


	//   ....[12]....
        /*0160*/ 	.word	0x00005640


	//   ....[13]....
        /*0164*/ 	.word	0x00005a00


	//   ....[14]....
        /*0168*/ 	.word	0x00005df0


	//   ....[15]....
        /*016c*/ 	.word	0x000060a0


	//   ....[16]....
        /*0170*/ 	.word	0x00006450


	//   ....[17]....
        /*0174*/ 	.word	0x00008d90


	//   ....[18]....
        /*0178*/ 	.word	0x00008ee0


	//   ....[19]....
        /*017c*/ 	.word	0x00008f50


	//   ....[20]....
        /*0180*/ 	.word	0x00008fc0


	//   ....[21]....
        /*0184*/ 	.word	0x00009030


	//   ....[22]....
        /*0188*/ 	.word	0x000090a0


	//----- nvinfo : EIATTR_REG_RECONFIG
	.align		4
.L_1510:
        /*018c*/ 	.byte	0x01, 0x54
	.zero		2


	//----- nvinfo : EIATTR_SYSCALL_OFFSETS
	.align		4
        /*0190*/ 	.byte	0x04, 0x46
        /*0192*/ 	.short	(.L_1512 - .L_1511)


	//   ....[0]....
.L_1511:
        /*0194*/ 	.word	0x00000e60


	//   ....[1]....
        /*0198*/ 	.word	0x00000f50


	//   ....[2]....
        /*019c*/ 	.word	0x00001090


	//   ....[3]....
        /*01a0*/ 	.word	0x00001180


	//----- nvinfo : EIATTR_MBARRIER_INSTR_OFFSETS
	.align		4
.L_1512:
        /*01a4*/ 	.byte	0x04, 0x39
        /*01a6*/ 	.short	(.L_1514 - .L_1513)


	//   ....[0]....
.L_1513:
        /*01a8*/ 	.word	0x00000260
        /*01ac*/ 	.word	0x000000ff
        /*01b0*/ 	.word	0x00036400
        /*01b4*/ 	.short	0x0100
        /*01b6*/ 	.byte	0x06
	.zero		1


	//   ....[1]....
        /*01b8*/ 	.word	0x00000350
        /*01bc*/ 	.word	0x000000ff
        /*01c0*/ 	.word	0x00036410
        /*01c4*/ 	.short	0x0100
        /*01c6*/ 	.byte	0x08
	.zero		1


	//   ....[2]....
        /*01c8*/ 	.word	0x00000360
        /*01cc*/ 	.word	0x000000ff
        /*01d0*/ 	.word	0x00036420
        /*01d4*/ 	.short	0x0100
        /*01d6*/ 	.byte	0x08
	.zero		1


	//   ....[3]....
        /*01d8*/ 	.word	0x00000370
        /*01dc*/ 	.word	0x000000ff
        /*01e0*/ 	.word	0x00036418
        /*01e4*/ 	.short	0x0100
        /*01e6*/ 	.byte	0x08
	.zero		1


	//   ....[4]....
        /*01e8*/ 	.word	0x00000380
        /*01ec*/ 	.word	0x000000ff
        /*01f0*/ 	.word	0x00036428
        /*01f4*/ 	.short	0x0100
        /*01f6*/ 	.byte	0x08
	.zero		1


	//   ....[5]....
        /*01f8*/ 	.word	0x000004b0
        /*01fc*/ 	.word	0x000000ff
        /*0200*/ 	.word	0x00036430
        /*0204*/ 	.short	0x0100
        /*0206*/ 	.byte	0x08
	.zero		1


	//   ....[6]....
        /*0208*/ 	.word	0x000004c0
        /*020c*/ 	.word	0x000000ff
        /*0210*/ 	.word	0x00036438
        /*0214*/ 	.short	0x0100
        /*0216*/ 	.byte	0x08
	.zero		1


	//   ....[7]....
        /*0218*/ 	.word	0x00001230
        /*021c*/ 	.word	0x000000ff
        /*0220*/ 	.word	0x00036400
        /*0224*/ 	.short	0x010a
        /*0226*/ 	.byte	0x2b
	.zero		1


	//   ....[8]....
        /*0228*/ 	.word	0x00001320
        /*022c*/ 	.word	0x000000ff
        /*0230*/ 	.word	0x00036400
        /*0234*/ 	.short	0x010a
        /*0236*/ 	.byte	0x2b
	.zero		1


	//   ....[9]....
        /*0238*/ 	.word	0x00001a40
        /*023c*/ 	.word	0x00000003
        /*0240*/ 	.word	0x00036410
        /*0244*/ 	.short	0x010a
        /*0246*/ 	.byte	0x3f
	.zero		1


	//   ....[10]....
        /*0248*/ 	.word	0x00001a80
        /*024c*/ 	.word	0x00000003
        /*0250*/ 	.word	0x00036410
        /*0254*/ 	.short	0x010a
        /*0256*/ 	.byte	0x3f
	.zero		1


	//   ....[11]....
        /*0258*/ 	.word	0x00002120
        /*025c*/ 	.word	0x000000ff
        /*0260*/ 	.word	0x00036430
        /*0264*/ 	.short	0x010a
        /*0266*/ 	.byte	0x2b
	.zero		1


	//   ....[12]....
        /*0268*/ 	.word	0x00002160
        /*026c*/ 	.word	0x000000ff
        /*0270*/ 	.word	0x00036430
        /*0274*/ 	.short	0x010a
        /*0276*/ 	.byte	0x2b
	.zero		1


	//   ....[13]....
        /*0278*/ 	.word	0x000035c0
        /*027c*/ 	.word	0x000000ff
        /*0280*/ 	.word	0x00000000
        /*0284*/ 	.short	0x0101
        /*0286*/ 	.byte	0x05
	.zero		1


	//   ....[14]....
        /*0288*/ 	.word	0x00003960
        /*028c*/ 	.word	0x00000003
        /*0290*/ 	.word	0x00000000
        /*0294*/ 	.short	0x0101
        /*0296*/ 	.byte	0x3f
	.zero		1


	//   ....[15]....
        /*0298*/ 	.word	0x00006c80
        /*029c*/ 	.word	0x0000000c
        /*02a0*/ 	.word	0x00036420
        /*02a4*/ 	.short	0x010a
        /*02a6*/ 	.byte	0x3f
	.zero		1


	//   ....[16]....
        /*02a8*/ 	.word	0x00007410
        /*02ac*/ 	.word	0x0000000c
        /*02b0*/ 	.word	0x00036438
        /*02b4*/ 	.short	0x010a
        /*02b6*/ 	.byte	0x3f
	.zero		1


	//   ....[17]....
        /*02b8*/ 	.word	0x00007790
        /*02bc*/ 	.word	0x0000000c
        /*02c0*/ 	.word	0x00036428
        /*02c4*/ 	.short	0x010a
        /*02c6*/ 	.byte	0x3f
	.zero		1


	//   ....[18]....
        /*02c8*/ 	.word	0x00007ae0
        /*02cc*/ 	.word	0x0000000c
        /*02d0*/ 	.word	0x00036438
        /*02d4*/ 	.short	0x010a
        /*02d6*/ 	.byte	0x3f
	.zero		1


	//   ....[19]....
        /*02d8*/ 	.word	0x00007e00
        /*02dc*/ 	.word	0x0000000c
        /*02e0*/ 	.word	0x00036420
        /*02e4*/ 	.short	0x010a
        /*02e6*/ 	.byte	0x3f
	.zero		1


	//   ....[20]....
        /*02e8*/ 	.word	0x00008180
        /*02ec*/ 	.word	0x0000000c
        /*02f0*/ 	.word	0x00036438
        /*02f4*/ 	.short	0x010a
        /*02f6*/ 	.byte	0x3f
	.zero		1


	//   ....[21]....
        /*02f8*/ 	.word	0x00008490
        /*02fc*/ 	.word	0x0000000c
        /*0300*/ 	.word	0x00036428
        /*0304*/ 	.short	0x010a
        /*0306*/ 	.byte	0x3f
	.zero		1


	//   ....[22]....
        /*0308*/ 	.word	0x000087b0
        /*030c*/ 	.word	0x0000000c
        /*0310*/ 	.word	0x00036438
        /*0314*/ 	.short	0x010a
        /*0316*/ 	.byte	0x3f
	.zero		1


	//   ....[23]....
        /*0318*/ 	.word	0x00008c20
        /*031c*/ 	.word	0x00000005
        /*0320*/ 	.word	0x00000000
        /*0324*/ 	.short	0x010a
        /*0326*/ 	.byte	0x3f
	.zero		1


	//   ....[24]....
        /*0328*/ 	.word	0x00008ca0
        /*032c*/ 	.word	0x00000017
        /*0330*/ 	.word	0x00000000
        /*0334*/ 	.short	0x010a
        /*0336*/ 	.byte	0x3f
	.zero		1


	//   ....[25]....
        /*0338*/ 	.word	0x00008cf0
        /*033c*/ 	.word	0x00000007
        /*0340*/ 	.word	0x00036438
        /*0344*/ 	.short	0x010a
        /*0346*/ 	.byte	0x3f
	.zero		1


	//   ....[26]....
        /*0348*/ 	.word	0x00008dc0
        /*034c*/ 	.word	0x00000013
        /*0350*/ 	.word	0x00036400
        /*0354*/ 	.short	0x010a
        /*0356*/ 	.byte	0x3f
	.zero		1


	//   ....[27]....
        /*0358*/ 	.word	0x00008e10
        /*035c*/ 	.word	0x00000003
        /*0360*/ 	.word	0x00036410
        /*0364*/ 	.short	0x010a
        /*0366*/ 	.byte	0x3f
	.zero		1


	//   ....[28]....
        /*0368*/ 	.word	0x00008e60
        /*036c*/ 	.word	0x00000013
        /*0370*/ 	.word	0x00036430
        /*0374*/ 	.short	0x010a
        /*0376*/ 	.byte	0x3f
	.zero		1


	//   ....[29]....
        /*0378*/ 	.word	0x000090e0
        /*037c*/ 	.word	0x0000000c
        /*0380*/ 	.word	0x00036420
        /*0384*/ 	.short	0x010a
        /*0386*/ 	.byte	0x3f
	.zero		1


	//   ....[30]....
        /*0388*/ 	.word	0x00009130
        /*038c*/ 	.word	0x0000000c
        /*0390*/ 	.word	0x00036438
        /*0394*/ 	.short	0x010a
        /*0396*/ 	.byte	0x3f
	.zero		1


	//   ....[31]....
        /*0398*/ 	.word	0x00009180
        /*039c*/ 	.word	0x0000000c
        /*03a0*/ 	.word	0x00036428
        /*03a4*/ 	.short	0x010a
        /*03a6*/ 	.byte	0x3f
	.zero		1


	//   ....[32]....
        /*03a8*/ 	.word	0x000091f0
        /*03ac*/ 	.word	0x0000000c
        /*03b0*/ 	.word	0x00036438
        /*03b4*/ 	.short	0x010a
        /*03b6*/ 	.byte	0x3f
	.zero		1


	//   ....[33]....
        /*03b8*/ 	.word	0x00009260
        /*03bc*/ 	.word	0x0000000c
        /*03c0*/ 	.word	0x00036420
        /*03c4*/ 	.short	0x010a
        /*03c6*/ 	.byte	0x3f
	.zero		1


	//   ....[34]....
        /*03c8*/ 	.word	0x000092b0
        /*03cc*/ 	.word	0x0000000c
        /*03d0*/ 	.word	0x00036438
        /*03d4*/ 	.short	0x010a
        /*03d6*/ 	.byte	0x3f
	.zero		1


	//   ....[35]....
        /*03d8*/ 	.word	0x00009300
        /*03dc*/ 	.word	0x0000000c
        /*03e0*/ 	.word	0x00036428
        /*03e4*/ 	.short	0x010a
        /*03e6*/ 	.byte	0x3f
	.zero		1


	//   ....[36]....
        /*03e8*/ 	.word	0x00009350
        /*03ec*/ 	.word	0x0000000c
        /*03f0*/ 	.word	0x00036438
        /*03f4*/ 	.short	0x010a
        /*03f6*/ 	.byte	0x3f
	.zero		1


	//   ....[37]....
        /*03f8*/ 	.word	0x00009430
        /*03fc*/ 	.word	0x00000005
        /*0400*/ 	.word	0x00000000
        /*0404*/ 	.short	0x010a
        /*0406*/ 	.byte	0x3f
	.zero		1


	//   ....[38]....
        /*0408*/ 	.word	0x00009480
        /*040c*/ 	.word	0x00000017
        /*0410*/ 	.word	0x00000000
        /*0414*/ 	.short	0x010a
        /*0416*/ 	.byte	0x3f
	.zero		1


	//----- nvinfo : EIATTR_NUM_MBARRIERS
	.align		4
.L_1514:
        /*0418*/ 	.byte	0x03, 0x38
        /*041a*/ 	.short	0x0007


	//----- nvinfo : EIATTR_EXIT_INSTR_OFFSETS
	.align		4
        /*041c*/ 	.byte	0x04, 0x1c
        /*041e*/ 	.short	(.L_1516 - .L_1515)


	//   ....[0]....
.L_1515:
        /*0420*/ 	.word	0x00008d40


	//----- nvinfo : EIATTR_MAX_THREADS
	.align		4
.L_1516:
        /*0424*/ 	.byte	0x04, 0x05
        /*0426*/ 	.short	(.L_1518 - .L_1517)
.L_1517:
        /*0428*/ 	.word	0x00000200
        /*042c*/ 	.word	0x00000001
        /*0430*/ 	.word	0x00000001


	//----- nvinfo : EIATTR_CRS_STACK_SIZE
	.align		4
.L_1518:
        /*0434*/ 	.byte	0x04, 0x1e
        /*0436*/ 	.short	(.L_1520 - .L_1519)
.L_1519:
        /*0438*/ 	.word	0x00000000


	//----- nvinfo : EIATTR_CBANK_PARAM_SIZE
	.align		4
.L_1520:
        /*043c*/ 	.byte	0x03, 0x19
        /*043e*/ 	.short	0x0770


	//----- nvinfo : EIATTR_PARAM_CBANK
	.align		4
        /*0440*/ 	.byte	0x04, 0x0a
        /*0442*/ 	.short	(.L_1522 - .L_1521)
	.align		4
.L_1521:
        /*0444*/ 	.word	index@(.nv.constant0._ZN7cutlass13device_kernelIN5flash11enable_sm90INS1_16FlashAttnBwdSm90INS1_25CollectiveMainloopBwdSm90ILi2ELi1ELi1EN4cute5tupleIJNS5_1CILi1EEES8_S8_EEENS6_IJNS7_ILi64EEENS7_ILi96EEENS7_ILi192EEEEEENS_10bfloat16_tEfNS_4arch4Sm90ELb1ELb0ELb0ELb0ELb1ELb0ELb1ELb0ELi3ELi1ELi1ELi1ELb0EEENS1_24CollectiveEpilogueBwdGQAISD_fSG_Li384ELb0ELb1EEENS1_25SingleTileBwdLPTSchedulerILb0ELi96ELb1EEEEEEEEEvNT_6ParamsE)
        /*0448*/ 	.short	0x0210
        /*044a*/ 	.short	0x0770


	//----- nvinfo : EIATTR_SW_WAR
	.align		4
.L_1522:
        /*044c*/ 	.byte	0x04, 0x36
        /*044e*/ 	.short	(.L_1524 - .L_1523)
.L_1523:
        /*0450*/ 	.word	0x00000008
.L_1524:


//--------------------- .nv.info._ZN7cutlass13device_kernelIN5flash22FlashAttnBwdPreprocessIN4cute5tupleIJNS3_1CILi64EEENS5_ILi192EEEEEENS_10bfloat16_tEfNS_4arch4Sm90ELb1ELb0EEEEEvNT_6ParamsE --------------------------
	.section	.nv.info._ZN7cutlass13device_kernelIN5flash22FlashAttnBwdPreprocessIN4cute5tupleIJNS3_1CILi64EEENS5_ILi192EEEEEENS_10bfloat16_tEfNS_4arch4Sm90ELb1ELb0EEEEEvNT_6ParamsE,"",@"SHT_CUDA_INFO"
	.sectionflags	@""
	.align	4


	//----- nvinfo : EIATTR_CUDA_API_VERSION
	.align		4
        /*0000*/ 	.byte	0x04, 0x37
        /*0002*/ 	.short	(.L_1526 - .L_1525)
.L_1525:
        /*0004*/ 	.word	0x00000082


	//----- nvinfo : EIATTR_KPARAM_INFO
	.align		4
.L_1526:
        /*0008*/ 	.byte	0x04, 0x17
        /*000a*/ 	.short	(.L_1528 - .L_1527)
.L_1527:
        /*000c*/ 	.word	0x00000000
        /*0010*/ 	.short	0x0000
        /*0012*/ 	.short	0x0000
        /*0014*/ 	.byte	0x00, 0xf0, 0xc1, 0x03


	//----- nvinfo : EIATTR_SPARSE_MMA_MASK
	.align		4
.L_1528:
        /*0018*/ 	.byte	0x03, 0x50
        /*001a*/ 	.short	0x0000


	//----- nvinfo : EIATTR_MAXREG_COUNT
	.align		4
        /*001c*/ 	.byte	0x03, 0x1b
        /*001e*/ 	.short	0x0080


	//----- nvinfo : EIATTR_MERCURY_ISA_VERSION
	.align		4
        /*0020*/ 	.byte	0x03, 0x5f
        /*0022*/ 	.short	0x0101


	//----- nvinfo : EIATTR_COOP_GROUP_MASK_REGIDS
	.align		4
        /*0024*/ 	.byte	0x04, 0x29
        /*0026*/ 	.short	(.L_1530 - .L_1529)


	//   ....[0]....
.L_1529:
        /*0028*/ 	.word	0xffffffff


	//   ....[1]....
        /*002c*/ 	.word	0xffffffff


	//   ....[2]....
        /*0030*/ 	.word	0xffffffff


	//   ....[3]....
        /*0034*/ 	.word	0xffffffff


	//   ....[4]....
        /*0038*/ 	.word	0xffffffff


	//   ....[5]....
        /*003c*/ 	.word	0xffffffff


	//----- nvinfo : EIATTR_COOP_GROUP_INSTR_OFFSETS
	.align		4
.L_1530:
        /*0040*/ 	.byte	0x04, 0x28
        /*0042*/ 	.short	(.L_1532 - .L_1531)


	//   ....[0]....
.L_1531:
        /*0044*/ 	.word	0x000015d0


	//   ....[1]....
        /*0048*/ 	.word	0x000015e0


	//   ....[2]....
        /*004c*/ 	.word	0x00001610


	//   ....[3]....
        /*0050*/ 	.word	0x00001620


	//   ....[4]....
        /*0054*/ 	.word	0x00001650


	//   ....[5]....
        /*0058*/ 	.word	0x00001660


	//----- nvinfo : EIATTR_EXIT_INSTR_OFFSETS
	.align		4
.L_1532:
        /*005c*/ 	.byte	0x04, 0x1c
        /*005e*/ 	.short	(.L_1534 - .L_1533)


	//   ....[0]....
.L_1533:
        /*0060*/ 	.word	0x00001be0


	//   ....[1]....
        /*0064*/ 	.word	0x00001c60


	//----- nvinfo : EIATTR_MAX_THREADS
	.align		4
.L_1534:
        /*0068*/ 	.byte	0x04, 0x05
        /*006a*/ 	.short	(.L_1536 - .L_1535)
.L_1535:
        /*006c*/ 	.word	0x00000100
        /*0070*/ 	.word	0x00000001
        /*0074*/ 	.word	0x00000001


	//----- nvinfo : EIATTR_CRS_STACK_SIZE
	.align		4
.L_1536:
        /*0078*/ 	.byte	0x04, 0x1e
        /*007a*/ 	.short	(.L_1538 - .L_1537)
.L_1537:
        /*007c*/ 	.word	0x00000000


	//----- nvinfo : EIATTR_CBANK_PARAM_SIZE
	.align		4
.L_1538:
        /*0080*/ 	.byte	0x03, 0x19
        /*0082*/ 	.short	0x00f0


	//----- nvinfo : EIATTR_PARAM_CBANK
	.align		4
        /*0084*/ 	.byte	0x04, 0x0a
        /*0086*/ 	.short	(.L_1540 - .L_1539)
	.align		4
.L_1539:
        /*0088*/ 	.word	index@(.nv.constant0._ZN7cutlass13device_kernelIN5flash22FlashAttnBwdPreprocessIN4cute5tupleIJNS3_1CILi64EEENS5_ILi192EEEEEENS_10bfloat16_tEfNS_4arch4Sm90ELb1ELb0EEEEEvNT_6ParamsE)
        /*008c*/ 	.short	0x0210
        /*008e*/ 	.short	0x00f0


	//----- nvinfo : EIATTR_SW_WAR
	.align		4
.L_1540:
        /*0090*/ 	.byte	0x04, 0x36
        /*0092*/ 	.short	(.L_1542 - .L_1541)
.L_1541:
        /*0094*/ 	.word	0x00000008
.L_1542:


//--------------------- .nv.info._ZN7cutlass13device_kernelIN5flash11enable_sm90INS1_16FlashAttnBwdSm90INS1_25CollectiveMainloopBwdSm90ILi2ELi1ELi1EN4cute5tupleIJNS5_1CILi1EEES8_S8_EEENS6_IJNS7_ILi64EEENS7_ILi96EEENS7_ILi192EEEEEENS_10bfloat16_tEfNS_4arch4Sm90ELb1ELb0ELb0ELb1ELb0ELb0ELb1ELb0ELi3ELi1ELi1ELi1ELb0EEENS1_21CollectiveEpilogueBwdISD_SE_SG_Li384ELb1ELb1ELi3EEENS1_25SingleTileBwdLPTSchedulerILb1ELi96ELb0EEEEEEEEEvNT_6ParamsE --------------------------
	.section	.nv.info._ZN7cutlass13device_kernelIN5flash11enable_sm90INS1_16FlashAttnBwdSm90INS1_25CollectiveMainloopBwdSm90ILi2ELi1ELi1EN4cute5tupleIJNS5_1CILi1EEES8_S8_EEENS6_IJNS7_ILi64EEENS7_ILi96EEENS7_ILi192EEEEEENS_10bfloat16_tEfNS_4arch4Sm90ELb1ELb0ELb0ELb1ELb0ELb0ELb1ELb0ELi3ELi1ELi1ELi1ELb0EEENS1_21CollectiveEpilogueBwdISD_SE_SG_Li384ELb1ELb1ELi3EEENS1_25SingleTileBwdLPTSchedulerILb1ELi96ELb0EEEEEEEEEvNT_6ParamsE,"",@"SHT_CUDA_INFO"
	.sectionflags	@""
	.align	4


	//----- nvinfo : EIATTR_CUDA_API_VERSION
	.align		4
        /*0000*/ 	.byte	0x04, 0x37
        /*0002*/ 	.short	(.L_1544 - .L_1543)
.L_1543:
        /*0004*/ 	.word	0x00000082


	//----- nvinfo : EIATTR_KPARAM_INFO
	.align		4
.L_1544:
        /*0008*/ 	.byte	0x04, 0x17
        /*000a*/ 	.short	(.L_1546 - .L_1545)
.L_1545:
        /*000c*/ 	.word	0x00000000
        /*0010*/ 	.short	0x0000
        /*0012*/ 	.short	0x0070
        /*0014*/ 	.byte	0x00, 0xf0, 0x01, 0x1a


	//----- nvinfo : EIATTR_SPARSE_MMA_MASK
	.align		4
.L_1546:
        /*0018*/ 	.byte	0x03, 0x50
        /*001a*/ 	.short	0x0000


	//----- nvinfo : EIATTR_MAXREG_COUNT
	.align		4
        /*001c*/ 	.byte	0x03, 0x1b
        /*001e*/ 	.short	0x0080


	//----- nvinfo : EIATTR_NUM_BARRIERS
	.align		4
        /*0020*/ 	.byte	0x02, 0x4c
        /*0022*/ 	.byte	0x10
	.zero		1


	//----- nvinfo : EIATTR_EXTERNS
	.align		4
        /*0024*/ 	.byte	0x04, 0x0f
        /*0026*/ 	.short	(.L_1548 - .L_1547)


	//   ....[0]....
	.align		4
.L_1547:
        /*0028*/ 	.word	index@(__assertfail)


	//----- nvinfo : EIATTR_ANNOTATIONS
	.align		4
.L_1548:
        /*002c*/ 	.byte	0x04, 0x55
        /*002e*/ 	.short	(.L_1550 - .L_1549)


	//   ....[0]....
.L_1549:
        /*0030*/ 	.word	0x00000001
        /*0034*/ 	.byte	0x40, 0x05, 0x00, 0x00, 0x01, 0x00, 0x00, 0x00, 0x00, 0x17, 0x00, 0x00, 0x01, 0x00, 0x00, 0x00
        /*0044*/ 	.byte	0x10, 0xad, 0x00, 0x00


	//----- nvinfo : EIATTR_MERCURY_ISA_VERSION
	.align		4
.L_1550:
        /*0048*/ 	.byte	0x03, 0x5f
        /*004a*/ 	.short	0x0101


	//----- nvinfo : EIATTR_INT_WARP_WIDE_INSTR_OFFSETS
	.align		4
        /*004c*/ 	.byte	0x04, 0x31
        /*004e*/ 	.short	(.L_1552 - .L_1551)


	//   ....[0]....
.L_1551:
        /*0050*/ 	.word	0x00000180


	//   ....[1]....
        /*0054*/ 	.word	0x00000240


	//----- nvinfo : EIATTR_COOP_GROUP_MASK_REGIDS
	.align		4
.L_1552:
        /*0058*/ 	.byte	0x04, 0x29
        /*005a*/ 	.short	(.L_1554 - .L_1553)


	//   ....[0]....
.L_1553:
        /*005c*/ 	.word	0xffffffff


	//   ....[1]....
        /*0060*/ 	.word	0xffffffff


	//   ....[2]....
        /*0064*/ 	.word	0xffffffff


	//   ....[3]....
        /*0068*/ 	.word	0xffffffff


	//   ....[4]....
        /*006c*/ 	.word	0xffffffff


	//   ....[5]....
        /*0070*/ 	.word	0xffffffff


	//   ....[6]....
        /*0074*/ 	.word	0xffffffff


	//   ....[7]....
        /*0078*/ 	.word	0x0500000f


	//----- nvinfo : EIATTR_COOP_GROUP_INSTR_OFFSETS
	.align		4
.L_1554:
        /*007c*/ 	.byte	0x04, 0x28
        /*007e*/ 	.short	(.L_1556 - .L_1555)


	//   ....[0]....
.L_1555:
        /*0080*/ 	.word	0x00000060


	//   ....[1]....
        /*0084*/ 	.word	0x00000190


	//   ....[2]....
        /*0088*/ 	.word	0x00000220


	//   ....[3]....
        /*008c*/ 	.word	0x000003a0


	//   ....[4]....
        /*0090*/ 	.word	0x00000600


	//   ....[5]....
        /*0094*/ 	.word	0x000015a0


	//   ....[6]....
        /*0098*/ 	.word	0x000068c0


	//   ....[7]....
        /*009c*/ 	.word	0x0000af40


	//----- nvinfo : EIATTR_REG_RECONFIG
	.align		4
.L_1556:
        /*00a0*/ 	.byte	0x01, 0x54
	.zero		2


	//----- nvinfo : EIATTR_SYSCALL_OFFSETS
	.align		4
        /*00a4*/ 	.byte	0x04, 0x46
        /*00a6*/ 	.short	(.L_1558 - .L_1557)


	//   ....[0]....
.L_1557:
        /*00a8*/ 	.word	0x00001200


	//   ....[1]....
        /*00ac*/ 	.word	0x000012f0


	//   ....[2]....
        /*00b0*/ 	.word	0x00001430


	//   ....[3]....
        /*00b4*/ 	.word	0x00001520


	//----- nvinfo : EIATTR_MBARRIER_INSTR_OFFSETS
	.align		4
.L_1558:
        /*00b8*/ 	.byte	0x04, 0x39
        /*00ba*/ 	.short	(.L_1560 - .L_1559)


	//   ....[0]....
.L_1559:
        /*00bc*/ 	.word	0x00000260
        /*00c0*/ 	.word	0x000000ff
        /*00c4*/ 	.word	0x00036400
        /*00c8*/ 	.short	0x0100
        /*00ca*/ 	.byte	0x06
	.zero		1


	//   ....[1]....
        /*00cc*/ 	.word	0x00000350
        /*00d0*/ 	.word	0x000000ff
        /*00d4*/ 	.word	0x00036410
        /*00d8*/ 	.short	0x0100
        /*00da*/ 	.byte	0x08
	.zero		1


	//   ....[2]....
        /*00dc*/ 	.word	0x00000360
        /*00e0*/ 	.word	0x000000ff
        /*00e4*/ 	.word	0x00036420
        /*00e8*/ 	.short	0x0100
        /*00ea*/ 	.byte	0x08
	.zero		1


	//   ....[3]....
        /*00ec*/ 	.word	0x00000370
        /*00f0*/ 	.word	0x000000ff
        /*00f4*/ 	.word	0x00036418
        /*00f8*/ 	.short	0x0100
        /*00fa*/ 	.byte	0x08
	.zero		1


	//   ....[4]....
        /*00fc*/ 	.word	0x00000380
        /*0100*/ 	.word	0x000000ff
        /*0104*/ 	.word	0x00036428
        /*0108*/ 	.short	0x0100
        /*010a*/ 	.byte	0x08
	.zero		1


	//   ....[5]....
        /*010c*/ 	.word	0x000004b0
        /*0110*/ 	.word	0x000000ff
        /*0114*/ 	.word	0x00036430
        /*0118*/ 	.short	0x0100
        /*011a*/ 	.byte	0x08
	.zero		1


	//   ....[6]....
        /*011c*/ 	.word	0x000004c0
        /*0120*/ 	.word	0x000000ff
        /*0124*/ 	.word	0x00036438
        /*0128*/ 	.short	0x0100
        /*012a*/ 	.byte	0x08
	.zero		1


	//   ....[7]....
        /*012c*/ 	.word	0x000015e0
        /*0130*/ 	.word	0x000000ff
        /*0134*/ 	.word	0x00036400
        /*0138*/ 	.short	0x010a
        /*013a*/ 	.byte	0x24
	.zero		1


	//   ....[8]....
        /*013c*/ 	.word	0x000016e0
        /*0140*/ 	.word	0x000000ff
        /*0144*/ 	.word	0x00036400
        /*0148*/ 	.short	0x010a
        /*014a*/ 	.byte	0x24
	.zero		1


	//   ....[9]....
        /*014c*/ 	.word	0x00001dc0
        /*0150*/ 	.word	0x00000003
        /*0154*/ 	.word	0x00036410
        /*0158*/ 	.short	0x010a
        /*015a*/ 	.byte	0x3f
	.zero		1


	//   ....[10]....
        /*015c*/ 	.word	0x00001e00
        /*0160*/ 	.word	0x00000003
        /*0164*/ 	.word	0x00036410
        /*0168*/ 	.short	0x010a
        /*016a*/ 	.byte	0x3f
	.zero		1


	//   ....[11]....
        /*016c*/ 	.word	0x000024a0
        /*0170*/ 	.word	0x000000ff
        /*0174*/ 	.word	0x00036430
        /*0178*/ 	.short	0x010a
        /*017a*/ 	.byte	0x24
	.zero		1


	//   ....[12]....
        /*017c*/ 	.word	0x000024e0
        /*0180*/ 	.word	0x000000ff
        /*0184*/ 	.word	0x00036430
        /*0188*/ 	.short	0x010a
        /*018a*/ 	.byte	0x24
	.zero		1


	//   ....[13]....
        /*018c*/ 	.word	0x00003960
        /*0190*/ 	.word	0x000000ff
        /*0194*/ 	.word	0x00000000
        /*0198*/ 	.short	0x0101
        /*019a*/ 	.byte	0x04
	.zero		1


	//   ....[14]....
        /*019c*/ 	.word	0x00003cf0
        /*01a0*/ 	.word	0x00000003
        /*01a4*/ 	.word	0x00000000
        /*01a8*/ 	.short	0x0101
        /*01aa*/ 	.byte	0x3f
	.zero		1


	//   ....[15]....
        /*01ac*/ 	.word	0x00008e40
        /*01b0*/ 	.word	0x00000000
        /*01b4*/ 	.word	0x00036420
        /*01b8*/ 	.short	0x010a
        /*01ba*/ 	.byte	0x3f
	.zero		1


	//   ....[16]....
        /*01bc*/ 	.word	0x00009630
        /*01c0*/ 	.word	0x00000000
        /*01c4*/ 	.word	0x00036438
        /*01c8*/ 	.short	0x010a
        /*01ca*/ 	.byte	0x3f
	.zero		1


	//   ....[17]....
        /*01cc*/ 	.word	0x00009990
        /*01d0*/ 	.word	0x00000000
        /*01d4*/ 	.word	0x00036428
        /*01d8*/ 	.short	0x010a
        /*01da*/ 	.byte	0x3f
	.zero		1


	//   ....[18]....
        /*01dc*/ 	.word	0x00009cc0
        /*01e0*/ 	.word	0x00000000
        /*01e4*/ 	.word	0x00036438
        /*01e8*/ 	.short	0x010a
        /*01ea*/ 	.byte	0x3f
	.zero		1


	//   ....[19]....
        /*01ec*/ 	.word	0x00009fb0
        /*01f0*/ 	.word	0x00000000
        /*01f4*/ 	.word	0x00036420
        /*01f8*/ 	.short	0x010a
        /*01fa*/ 	.byte	0x3f
	.zero		1


	//   ....[20]....
        /*01fc*/ 	.word	0x0000a330
        /*0200*/ 	.word	0x00000000
        /*0204*/ 	.word	0x00036438
        /*0208*/ 	.short	0x010a
        /*020a*/ 	.byte	0x3f
	.zero		1


	//   ....[21]....
        /*020c*/ 	.word	0x0000a630
        /*0210*/ 	.word	0x00000000
        /*0214*/ 	.word	0x00036428
        /*0218*/ 	.short	0x010a
        /*021a*/ 	.byte	0x3f
	.zero		1


	//   ....[22]....
        /*021c*/ 	.word	0x0000a970
        /*0220*/ 	.word	0x00000000
        /*0224*/ 	.word	0x00036438
        /*0228*/ 	.short	0x010a
        /*022a*/ 	.byte	0x3f
	.zero		1


	//   ....[23]....
        /*022c*/ 	.word	0x0000add0
        /*0230*/ 	.word	0x00000007
        /*0234*/ 	.word	0x00000000
        /*0238*/ 	.short	0x010a
        /*023a*/ 	.byte	0x3f
	.zero		1


	//   ....[24]....
        /*023c*/ 	.word	0x0000ae50
        /*0240*/ 	.word	0x00000003
        /*0244*/ 	.word	0x00000000
        /*0248*/ 	.short	0x010a
        /*024a*/ 	.byte	0x3f
	.zero		1


	//   ....[25]....
        /*024c*/ 	.word	0x0000aea0
        /*0250*/ 	.word	0x00000009
        /*0254*/ 	.word	0x00036438
        /*0258*/ 	.short	0x010a
        /*025a*/ 	.byte	0x3f
	.zero		1


	//   ....[26]....
        /*025c*/ 	.word	0x0000af70
        /*0260*/ 	.word	0x0000009c
        /*0264*/ 	.word	0x00036400
        /*0268*/ 	.short	0x010a
        /*026a*/ 	.byte	0x3f
	.zero		1


	//   ....[27]....
        /*026c*/ 	.word	0x0000afc0
        /*0270*/ 	.word	0x00000003
        /*0274*/ 	.word	0x00036410
        /*0278*/ 	.short	0x010a
        /*027a*/ 	.byte	0x3f
	.zero		1


	//   ....[28]....
        /*027c*/ 	.word	0x0000b010
        /*0280*/ 	.word	0x0000009c
        /*0284*/ 	.word	0x00036430
        /*0288*/ 	.short	0x010a
        /*028a*/ 	.byte	0x3f
	.zero		1


	//   ....[29]....
        /*028c*/ 	.word	0x0000b060
        /*0290*/ 	.word	0x00000000
        /*0294*/ 	.word	0x00036420
        /*0298*/ 	.short	0x010a
        /*029a*/ 	.byte	0x3f
	.zero		1


	//   ....[30]....
        /*029c*/ 	.word	0x0000b0b0
        /*02a0*/ 	.word	0x00000000
        /*02a4*/ 	.word	0x00036438
        /*02a8*/ 	.short	0x010a
        /*02aa*/ 	.byte	0x3f
	.zero		1


	//   ....[31]....
        /*02ac*/ 	.word	0x0000b100
        /*02b0*/ 	.word	0x00000000
        /*02b4*/ 	.word	0x00036428
        /*02b8*/ 	.short	0x010a
        /*02ba*/ 	.byte	0x3f
	.zero		1


	//   ....[32]....
        /*02bc*/ 	.word	0x0000b160
        /*02c0*/ 	.word	0x00000000
        /*02c4*/ 	.word	0x00036438
        /*02c8*/ 	.short	0x010a
        /*02ca*/ 	.byte	0x3f
	.zero		1


	//   ....[33]....
        /*02cc*/ 	.word	0x0000b1e0
        /*02d0*/ 	.word	0x00000000
        /*02d4*/ 	.word	0x00036420
        /*02d8*/ 	.short	0x010a
        /*02da*/ 	.byte	0x3f
	.zero		1


	//   ....[34]....
        /*02dc*/ 	.word	0x0000b230
        /*02e0*/ 	.word	0x00000000
        /*02e4*/ 	.word	0x00036438
        /*02e8*/ 	.short	0x010a
        /*02ea*/ 	.byte	0x3f
	.zero		1


	//   ....[35]....
        /*02ec*/ 	.word	0x0000b280
        /*02f0*/ 	.word	0x00000000
        /*02f4*/ 	.word	0x00036428
        /*02f8*/ 	.short	0x010a
        /*02fa*/ 	.byte	0x3f
	.zero		1


	//   ....[36]....
        /*02fc*/ 	.word	0x0000b2d0
        /*0300*/ 	.word	0x00000000
        /*0304*/ 	.word	0x00036438
        /*0308*/ 	.short	0x010a
        /*030a*/ 	.byte	0x3f
	.zero		1


	//   ....[37]....
        /*030c*/ 	.word	0x0000b3a0
        /*0310*/ 	.word	0x00000007
        /*0314*/ 	.word	0x00000000
        /*0318*/ 	.short	0x010a
        /*031a*/ 	.byte	0x3f
	.zero		1


	//   ....[38]....
        /*031c*/ 	.word	0x0000b3f0
        /*0320*/ 	.word	0x00000003
        /*0324*/ 	.word	0x00000000
        /*0328*/ 	.short	0x010a
        /*032a*/ 	.byte	0x3f
	.zero		1


	//----- nvinfo : EIATTR_NUM_MBARRIERS
	.align		4
.L_1560:
        /*032c*/ 	.byte	0x03, 0x38
        /*032e*/ 	.short	0x0007


	//----- nvinfo : EIATTR_EXIT_INSTR_OFFSETS
	.align		4
        /*0330*/ 	.byte	0x04, 0x1c
        /*0332*/ 	.short	(.L_1562 - .L_1561)


	//   ....[0]....
.L_1561:
        /*0334*/ 	.word	0x0000aef0


	//----- nvinfo : EIATTR_MAX_THREADS
	.align		4
.L_1562:
        /*0338*/ 	.byte	0x04, 0x05
        /*033a*/ 	.short	(.L_1564 - .L_1563)
.L_1563:
        /*033c*/ 	.word	0x00000200
        /*0340*/ 	.word	0x00000001
        /*0344*/ 	.word	0x00000001


	//----- nvinfo : EIATTR_CRS_STACK_SIZE
	.align		4
.L_1564:
        /*0348*/ 	.byte	0x04, 0x1e
        /*034a*/ 	.short	(.L_1566 - .L_1565)
.L_1565:
        /*034c*/ 	.word	0x00000000


	//----- nvinfo : EIATTR_CBANK_PARAM_SIZE
	.align		4
.L_1566:
        /*0350*/ 	.byte	0x03, 0x19
        /*0352*/ 	.short	0x06f0


	//----- nvinfo : EIATTR_PARAM_CBANK
	.align		4
        /*0354*/ 	.byte	0x04, 0x0a
        /*0356*/ 	.short	(.L_1568 - .L_1567)
	.align		4
.L_1567:
        /*0358*/ 	.word	index@(.nv.constant0._ZN7cutlass13device_kernelIN5flash11enable_sm90INS1_16FlashAttnBwdSm90INS1_25CollectiveMainloopBwdSm90ILi2ELi1ELi1EN4cute5tupleIJNS5_1CILi1EEES8_S8_EEENS6_IJNS7_ILi64EEENS7_ILi96EEENS7_ILi192EEEEEENS_10bfloat16_tEfNS_4arch4Sm90ELb1ELb0ELb0ELb1ELb0ELb0ELb1ELb0ELi3ELi1ELi1ELi1ELb0EEENS1_21CollectiveEpilogueBwdISD_SE_SG_Li384ELb1ELb1ELi3EEENS1_25SingleTileBwdLPTSchedulerILb1ELi96ELb0EEEEEEEEEvNT_6ParamsE)
        /*035c*/ 	.short	0x0210
        /*035e*/ 	.short	0x06f0


	//----- nvinfo : EIATTR_SW_WAR
	.align		4
.L_1568:
        /*0360*/ 	.byte	0x04, 0x36
        /*0362*/ 	.short	(.L_1570 - .L_1569)
.L_1569:
        /*0364*/ 	.word	0x00000008
.L_1570:


//--------------------- .nv.info._ZN7cutlass13device_kernelIN5flash11enable_sm90INS1_16FlashAttnBwdSm90INS1_25CollectiveMainloopBwdSm90ILi2ELi1ELi1EN4cute5tupleIJNS5_1CILi1EEES8_S8_EEENS6_IJNS7_ILi64EEENS7_ILi96EEENS7_ILi192EEEEEENS_10bfloat16_tEfNS_4arch4Sm90ELb1ELb0ELb0ELb1ELb1ELb0ELb1ELb0ELi3ELi1ELi1ELi1ELb0EEENS1_21CollectiveEpilogueBwdISD_SE_SG_Li384ELb1ELb1ELi3EEENS1_25SingleTileBwdLPTSchedulerILb1ELi96ELb1EEEEEEEEEvNT_6ParamsE --------------------------
	.section	.nv.info._ZN7cutlass13device_kernelIN5flash11enable_sm90INS1_16FlashAttnBwdSm90INS1_25CollectiveMainloopBwdSm90ILi2ELi1ELi1EN4cute5tupleIJNS5_1CILi1EEES8_S8_EEENS6_IJNS7_ILi64EEENS7_ILi96EEENS7_ILi192EEEEEENS_10bfloat16_tEfNS_4arch4Sm90ELb1ELb0ELb0ELb1ELb1ELb0ELb1ELb0ELi3ELi1ELi1ELi1ELb0EEENS1_21CollectiveEpilogueBwdISD_SE_SG_Li384ELb1ELb1ELi3EEENS1_25SingleTileBwdLPTSchedulerILb1ELi96ELb1EEEEEEEEEvNT_6ParamsE,"",@"SHT_CUDA_INFO"
	.sectionflags	@""
	.align	4


	//----- nvinfo : EIATTR_CUDA_API_VERSION
	.align		4
        /*0000*/ 	.byte	0x04, 0x37
        /*0002*/ 	.short	(.L_1572 - .L_1571)
.L_1571:
        /*0004*/ 	.word	0x00000082


	//----- nvinfo : EIATTR_KPARAM_INFO
	.align		4
.L_1572:
        /*0008*/ 	.byte	0x04, 0x17
        /*000a*/ 	.short	(.L_1574 - .L_1573)
.L_1573:
        /*000c*/ 	.word	0x00000000
        /*0010*/ 	.short	0x0000
        /*0012*/ 	.short	0x0070
        /*0014*/ 	.byte	0x00, 0xf0, 0x01, 0x1a


	//----- nvinfo : EIATTR_SPARSE_MMA_MASK
	.align		4
.L_1574:
        /*0018*/ 	.byte	0x03, 0x50
        /*001a*/ 	.short	0x0000


	//----- nvinfo : EIATTR_MAXREG_COUNT
	.align		4
        /*001c*/ 	.byte	0x03, 0x1b
        /*001e*/ 	.short	0x0080


	//----- nvinfo : EIATTR_NUM_BARRIERS
	.align		4
        /*0020*/ 	.byte	0x02, 0x4c
        /*0022*/ 	.byte	0x10
	.zero		1


	//----- nvinfo : EIATTR_EXTERNS
	.align		4
        /*0024*/ 	.byte	0x04, 0x0f
        /*0026*/ 	.short	(.L_1576 - .L_1575)


	//   ....[0]....
	.align		4
.L_1575:
        /*0028*/ 	.word	index@(__assertfail)


	//----- nvinfo : EIATTR_ANNOTATIONS
	.align		4
.L_1576:
        /*002c*/ 	.byte	0x04, 0x55
        /*002e*/ 	.short	(.L_1578 - .L_1577)


	//   ....[0]....
.L_1577:
        /*0030*/ 	.word	0x00000001
        /*0034*/ 	.byte	0x40, 0x05, 0x00, 0x00, 0x01, 0x00, 0x00, 0x00, 0x20, 0x17, 0x00, 0x00, 0x01, 0x00, 0x00, 0x00
        /*0044*/ 	.byte	0x60, 0xb6, 0x00, 0x00


	//----- nvinfo : EIATTR_MERCURY_ISA_VERSION
	.align		4
.L_1578:
        /*0048*/ 	.byte	0x03, 0x5f
        /*004a*/ 	.short	0x0101


	//----- nvinfo : EIATTR_INT_WARP_WIDE_INSTR_OFFSETS
	.align		4
        /*004c*/ 	.byte	0x04, 0x31
        /*004e*/ 	.short	(.L_1580 - .L_1579)


	//   ....[0]....
.L_1579:
        /*0050*/ 	.word	0x00000180


	//   ....[1]....
        /*0054*/ 	.word	0x00000240


	//   ....[2]....
        /*0058*/ 	.word	0x00007c20


	//   ....[3]....
        /*005c*/ 	.word	0x00008410


	//   ....[4]....
        /*0060*/ 	.word	0x00008a70


	//----- nvinfo : EIATTR_COOP_GROUP_MASK_REGIDS
	.align		4
.L_1580:
        /*0064*/ 	.byte	0x04, 0x29
        /*0066*/ 	.short	(.L_1582 - .L_1581)


	//   ....[0]....
.L_1581:
        /*0068*/ 	.word	0xffffffff


	//   ....[1]....
        /*006c*/ 	.word	0xffffffff


	//   ....[2]....
        /*0070*/ 	.word	0xffffffff


	//   ....[3]....
        /*0074*/ 	.word	0xffffffff


	//   ....[4]....
        /*0078*/ 	.word	0xffffffff


	//   ....[5]....
        /*007c*/ 	.word	0xffffffff


	//   ....[6]....
        /*0080*/ 	.word	0xffffffff


	//   ....[7]....
        /*0084*/ 	.word	0xffffffff


	//   ....[8]....
        /*0088*/ 	.word	0xffffffff


	//   ....[9]....
        /*008c*/ 	.word	0xffffffff


	//   ....[10]....
        /*0090*/ 	.word	0xffffffff


	//   ....[11]....
        /*0094*/ 	.word	0xffffffff


	//   ....[12]....
        /*0098*/ 	.word	0xffffffff


	//   ....[13]....
        /*009c*/ 	.word	0x0500000f


	//   ....[14]....
        /*00a0*/ 	.word	0x0500000f


	//   ....[15]....
        /*00a4*/ 	.word	0x0500000f


	//   ....[16]....
        /*00a8*/ 	.word	0x0500000f


	//----- nvinfo : EIATTR_COOP_GROUP_INSTR_OFFSETS
	.align		4
.L_1582:
        /*00ac*/ 	.byte	0x04, 0x28
        /*00ae*/ 	.short	(.L_1584 - .L_1583)


	//   ....[0]....
.L_1583:
        /*00b0*/ 	.word	0x00000060


	//   ....[1]....
        /*00b4*/ 	.word	0x00000190


	//   ....[2]....
        /*00b8*/ 	.word	0x00000220


	//   ....[3]....
        /*00bc*/ 	.word	0x000003a0


	//   ....[4]....
        /*00c0*/ 	.word	0x00000600


	//   ....[5]....
        /*00c4*/ 	.word	0x000015c0


	//   ....[6]....
        /*00c8*/ 	.word	0x000068e0


	//   ....[7]....
        /*00cc*/ 	.word	0x00007690


	//   ....[8]....
        /*00d0*/ 	.word	0x00007b50


	//   ....[9]....
        /*00d4*/ 	.word	0x00007f50


	//   ....[10]....
        /*00d8*/ 	.word	0x00008340


	//   ....[11]....
        /*00dc*/ 	.word	0x000085f0


	//   ....[12]....
        /*00e0*/ 	.word	0x000089a0


	//   ....[13]....
        /*00e4*/ 	.word	0x0000b890


	//   ....[14]....
        /*00e8*/ 	.word	0x0000b9e0


	//   ....[15]....
        /*00ec*/ 	.word	0x0000ba50


	//   ....[16]....
        /*00f0*/ 	.word	0x0000bac0


	//----- nvinfo : EIATTR_REG_RECONFIG
	.align		4
.L_1584:
        /*00f4*/ 	.byte	0x01, 0x54
	.zero		2


	//----- nvinfo : EIATTR_SYSCALL_OFFSETS
	.align		4
        /*00f8*/ 	.byte	0x04, 0x46
        /*00fa*/ 	.short	(.L_1586 - .L_1585)


	//   ....[0]....
.L_1585:
        /*00fc*/ 	.word	0x00001220


	//   ....[1]....
        /*0100*/ 	.word	0x00001310


	//   ....[2]....
        /*0104*/ 	.word	0x00001450


	//   ....[3]....
        /*0108*/ 	.word	0x00001540


	//----- nvinfo : EIATTR_MBARRIER_INSTR_OFFSETS
	.align		4
.L_1586:
        /*010c*/ 	.byte	0x04, 0x39
        /*010e*/ 	.short	(.L_1588 - .L_1587)


	//   ....[0]....
.L_1587:
        /*0110*/ 	.word	0x00000260
        /*0114*/ 	.word	0x000000ff
        /*0118*/ 	.word	0x00036400
        /*011c*/ 	.short	0x0100
        /*011e*/ 	.byte	0x06
	.zero		1


	//   ....[1]....
        /*0120*/ 	.word	0x00000350
        /*0124*/ 	.word	0x000000ff
        /*0128*/ 	.word	0x00036410
        /*012c*/ 	.short	0x0100
        /*012e*/ 	.byte	0x08
	.zero		1


	//   ....[2]....
        /*0130*/ 	.word	0x00000360
        /*0134*/ 	.word	0x000000ff
        /*0138*/ 	.word	0x00036420
        /*013c*/ 	.short	0x0100
        /*013e*/ 	.byte	0x08
	.zero		1


	//   ....[3]....
        /*0140*/ 	.word	0x00000370
        /*0144*/ 	.word	0x000000ff
        /*0148*/ 	.word	0x00036418
        /*014c*/ 	.short	0x0100
        /*014e*/ 	.byte	0x08
	.zero		1


	//   ....[4]....
        /*0150*/ 	.word	0x00000380
        /*0154*/ 	.word	0x000000ff
        /*0158*/ 	.word	0x00036428
        /*015c*/ 	.short	0x0100
        /*015e*/ 	.byte	0x08
	.zero		1


	//   ....[5]....
        /*0160*/ 	.word	0x000004b0
        /*0164*/ 	.word	0x000000ff
        /*0168*/ 	.word	0x00036430
        /*016c*/ 	.short	0x0100
        /*016e*/ 	.byte	0x08
	.zero		1


	//   ....[6]....
        /*0170*/ 	.word	0x000004c0
        /*0174*/ 	.word	0x000000ff
        /*0178*/ 	.word	0x00036438
        /*017c*/ 	.short	0x0100
        /*017e*/ 	.byte	0x08
	.zero		1


	//   ....[7]....
        /*0180*/ 	.word	0x00001600
        /*0184*/ 	.word	0x000000ff
        /*0188*/ 	.word	0x00036400
        /*018c*/ 	.short	0x010a
        /*018e*/ 	.byte	0x24
	.zero		1


	//   ....[8]....
        /*0190*/ 	.word	0x00001700
        /*0194*/ 	.word	0x000000ff
        /*0198*/ 	.word	0x00036400
        /*019c*/ 	.short	0x010a
        /*019e*/ 	.byte	0x24
	.zero		1


	//   ....[9]....
        /*01a0*/ 	.word	0x00001de0
        /*01a4*/ 	.word	0x00000003
        /*01a8*/ 	.word	0x00036410
        /*01ac*/ 	.short	0x010a
        /*01ae*/ 	.byte	0x3f
	.zero		1


	//   ....[10]....
        /*01b0*/ 	.word	0x00001e20
        /*01b4*/ 	.word	0x00000003
        /*01b8*/ 	.word	0x00036410
        /*01bc*/ 	.short	0x010a
        /*01be*/ 	.byte	0x3f
	.zero		1


	//   ....[11]....
        /*01c0*/ 	.word	0x000024c0
        /*01c4*/ 	.word	0x000000ff
        /*01c8*/ 	.word	0x00036430
        /*01cc*/ 	.short	0x010a
        /*01ce*/ 	.byte	0x24
	.zero		1


	//   ....[12]....
        /*01d0*/ 	.word	0x00002500
        /*01d4*/ 	.word	0x000000ff
        /*01d8*/ 	.word	0x00036430
        /*01dc*/ 	.short	0x010a
        /*01de*/ 	.byte	0x24
	.zero		1


	//   ....[13]....
        /*01e0*/ 	.word	0x00003980
        /*01e4*/ 	.word	0x000000ff
        /*01e8*/ 	.word	0x00000000
        /*01ec*/ 	.short	0x0101
        /*01ee*/ 	.byte	0x04
	.zero		1


	//   ....[14]....
        /*01f0*/ 	.word	0x00003d10
        /*01f4*/ 	.word	0x00000003
        /*01f8*/ 	.word	0x00000000
        /*01fc*/ 	.short	0x0101
        /*01fe*/ 	.byte	0x3f
	.zero		1


	//   ....[15]....
        /*0200*/ 	.word	0x00009790
        /*0204*/ 	.word	0x00000000
        /*0208*/ 	.word	0x00036420
        /*020c*/ 	.short	0x010a
        /*020e*/ 	.byte	0x3f
	.zero		1


	//   ....[16]....
        /*0210*/ 	.word	0x00009f80
        /*0214*/ 	.word	0x00000000
        /*0218*/ 	.word	0x00036438
        /*021c*/ 	.short	0x010a
        /*021e*/ 	.byte	0x3f
	.zero		1


	//   ....[17]....
        /*0220*/ 	.word	0x0000a2e0
        /*0224*/ 	.word	0x00000000
        /*0228*/ 	.word	0x00036428
        /*022c*/ 	.short	0x010a
        /*022e*/ 	.byte	0x3f
	.zero		1


	//   ....[18]....
        /*0230*/ 	.word	0x0000a610
        /*0234*/ 	.word	0x00000000
        /*0238*/ 	.word	0x00036438
        /*023c*/ 	.short	0x010a
        /*023e*/ 	.byte	0x3f
	.zero		1


	//   ....[19]....
        /*0240*/ 	.word	0x0000a900
        /*0244*/ 	.word	0x00000000
        /*0248*/ 	.word	0x00036420
        /*024c*/ 	.short	0x010a
        /*024e*/ 	.byte	0x3f
	.zero		1


	//   ....[20]....
        /*0250*/ 	.word	0x0000ac80
        /*0254*/ 	.word	0x00000000
        /*0258*/ 	.word	0x00036438
        /*025c*/ 	.short	0x010a
        /*025e*/ 	.byte	0x3f
	.zero		1


	//   ....[21]....
        /*0260*/ 	.word	0x0000af80
        /*0264*/ 	.word	0x00000000
        /*0268*/ 	.word	0x00036428
        /*026c*/ 	.short	0x010a
        /*026e*/ 	.byte	0x3f
	.zero		1


	//   ....[22]....
        /*0270*/ 	.word	0x0000b2c0
        /*0274*/ 	.word	0x00000000
        /*0278*/ 	.word	0x00036438
        /*027c*/ 	.short	0x010a
        /*027e*/ 	.byte	0x3f
	.zero		1


	//   ....[23]....
        /*0280*/ 	.word	0x0000b720
        /*0284*/ 	.word	0x00000007
        /*0288*/ 	.word	0x00000000
        /*028c*/ 	.short	0x010a
        /*028e*/ 	.byte	0x3f
	.zero		1


	//   ....[24]....
        /*0290*/ 	.word	0x0000b7a0
        /*0294*/ 	.word	0x00000003
        /*0298*/ 	.word	0x00000000
        /*029c*/ 	.short	0x010a
        /*029e*/ 	.byte	0x3f
	.zero		1


	//   ....[25]....
        /*02a0*/ 	.word	0x0000b7f0
        /*02a4*/ 	.word	0x00000009
        /*02a8*/ 	.word	0x00036438
        /*02ac*/ 	.short	0x010a
        /*02ae*/ 	.byte	0x3f
	.zero		1


	//   ....[26]....
        /*02b0*/ 	.word	0x0000b8c0
        /*02b4*/ 	.word	0x0000009c
        /*02b8*/ 	.word	0x00036400
        /*02bc*/ 	.short	0x010a
        /*02be*/ 	.byte	0x3f
	.zero		1


	//   ....[27]....
        /*02c0*/ 	.word	0x0000b910
        /*02c4*/ 	.word	0x00000003
        /*02c8*/ 	.word	0x00036410
        /*02cc*/ 	.short	0x010a
        /*02ce*/ 	.byte	0x3f
	.zero		1


	//   ....[28]....
        /*02d0*/ 	.word	0x0000b960
        /*02d4*/ 	.word	0x0000009c
        /*02d8*/ 	.word	0x00036430
        /*02dc*/ 	.short	0x010a
        /*02de*/ 	.byte	0x3f
	.zero		1


	//   ....[29]....
        /*02e0*/ 	.word	0x0000bb00
        /*02e4*/ 	.word	0x00000000
        /*02e8*/ 	.word	0x00036420
        /*02ec*/ 	.short	0x010a
        /*02ee*/ 	.byte	0x3f
	.zero		1


	//   ....[30]....
        /*02f0*/ 	.word	0x0000bb50
        /*02f4*/ 	.word	0x00000000
        /*02f8*/ 	.word	0x00036438
        /*02fc*/ 	.short	0x010a
        /*02fe*/ 	.byte	0x3f
	.zero		1


	//   ....[31]....
        /*0300*/ 	.word	0x0000bba0
        /*0304*/ 	.word	0x00000000
        /*0308*/ 	.word	0x00036428
        /*030c*/ 	.short	0x010a
        /*030e*/ 	.byte	0x3f
	.zero		1


	//   ....[32]....
        /*0310*/ 	.word	0x0000bc00
        /*0314*/ 	.word	0x00000000
        /*0318*/ 	.word	0x00036438
        /*031c*/ 	.short	0x010a
        /*031e*/ 	.byte	0x3f
	.zero		1


	//   ....[33]....
        /*0320*/ 	.word	0x0000bc80
        /*0324*/ 	.word	0x00000000
        /*0328*/ 	.word	0x00036420
        /*032c*/ 	.short	0x010a
        /*032e*/ 	.byte	0x3f
	.zero		1


	//   ....[34]....
        /*0330*/ 	.word	0x0000bcd0
        /*0334*/ 	.word	0x00000000
        /*0338*/ 	.word	0x00036438
        /*033c*/ 	.short	0x010a
        /*033e*/ 	.byte	0x3f
	.zero		1


	//   ....[35]....
        /*0340*/ 	.word	0x0000bd20
        /*0344*/ 	.word	0x00000000
        /*0348*/ 	.word	0x00036428
        /*034c*/ 	.short	0x010a
        /*034e*/ 	.byte	0x3f
	.zero		1


	//   ....[36]....
        /*0350*/ 	.word	0x0000bd70
        /*0354*/ 	.word	0x00000000
        /*0358*/ 	.word	0x00036438
        /*035c*/ 	.short	0x010a
        /*035e*/ 	.byte	0x3f
	.zero		1


	//   ....[37]....
        /*0360*/ 	.word	0x0000be40
        /*0364*/ 	.word	0x00000007
        /*0368*/ 	.word	0x00000000
        /*036c*/ 	.short	0x010a
        /*036e*/ 	.byte	0x3f
	.zero		1


	//   ....[38]....
        /*0370*/ 	.word	0x0000be90
        /*0374*/ 	.word	0x00000003
        /*0378*/ 	.word	0x00000000
        /*037c*/ 	.short	0x010a
        /*037e*/ 	.byte	0x3f
	.zero		1


	//----- nvinfo : EIATTR_NUM_MBARRIERS
	.align		4
.L_1588:
        /*0380*/ 	.byte	0x03, 0x38
        /*0382*/ 	.short	0x0007


	//----- nvinfo : EIATTR_EXIT_INSTR_OFFSETS
	.align		4
        /*0384*/ 	.byte	0x04, 0x1c
        /*0386*/ 	.short	(.L_1590 - .L_1589)


	//   ....[0]....
.L_1589:
        /*0388*/ 	.word	0x0000b840


	//----- nvinfo : EIATTR_MAX_THREADS
	.align		4
.L_1590:
        /*038c*/ 	.byte	0x04, 0x05
        /*038e*/ 	.short	(.L_1592 - .L_1591)
.L_1591:
        /*0390*/ 	.word	0x00000200
        /*0394*/ 	.word	0x00000001
        /*0398*/ 	.word	0x00000001


	//----- nvinfo : EIATTR_CRS_STACK_SIZE
	.align		4
.L_1592:
        /*039c*/ 	.byte	0x04, 0x1e
        /*039e*/ 	.short	(.L_1594 - .L_1593)
.L_1593:
        /*03a0*/ 	.word	0x00000000


	//----- nvinfo : EIATTR_CBANK_PARAM_SIZE
	.align		4
.L_1594:
        /*03a4*/ 	.byte	0x03, 0x19
        /*03a6*/ 	.short	0x06f0


	//----- nvinfo : EIATTR_PARAM_CBANK
	.align		4
        /*03a8*/ 	.byte	0x04, 0x0a
        /*03aa*/ 	.short	(.L_1596 - .L_1595)
	.align		4
.L_1595:
        /*03ac*/ 	.word	index@(.nv.constant0._ZN7cutlass13device_kernelIN5flash11enable_sm90INS1_16FlashAttnBwdSm90INS1_25CollectiveMainloopBwdSm90ILi2ELi1ELi1EN4cute5tupleIJNS5_1CILi1EEES8_S8_EEENS6_IJNS7_ILi64EEENS7_ILi96EEENS7_ILi192EEEEEENS_10bfloat16_tEfNS_4arch4Sm90ELb1ELb0ELb0ELb1ELb1ELb0ELb1ELb0ELi3ELi1ELi1ELi1ELb0EEENS1_21CollectiveEpilogueBwdISD_SE_SG_Li384ELb1ELb1ELi3EEENS1_25SingleTileBwdLPTSchedulerILb1ELi96ELb1EEEEEEEEEvNT_6ParamsE)
        /*03b0*/ 	.short	0x0210
        /*03b2*/ 	.short	0x06f0


	//----- nvinfo : EIATTR_SW_WAR
	.align		4
.L_1596:
        /*03b4*/ 	.byte	0x04, 0x36
        /*03b6*/ 	.short	(.L_1598 - .L_1597)
.L_1597:
        /*03b8*/ 	.word	0x00000008
.L_1598:


//--------------------- .nv.info._ZN7cutlass13device_kernelIN5flash11enable_sm90INS1_16FlashAttnBwdSm90INS1_25CollectiveMainloopBwdSm90ILi2ELi1ELi1EN4cute5tupleIJNS5_1CILi1EEES8_S8_EEENS6_IJNS7_ILi64EEENS7_ILi96EEENS7_ILi192EEEEEENS_10bfloat16_tEfNS_4arch4Sm90ELb1ELb0ELb0ELb1ELb0ELb0ELb1ELb0ELi3ELi1ELi1ELi1ELb0EEENS1_24CollectiveEpilogueBwdGQAISD_fSG_Li384ELb1ELb0EEENS1_25SingleTileBwdLPTSchedulerILb1ELi96ELb0EEEEEEEEEvNT_6ParamsE --------------------------
	.section	.nv.info._ZN7cutlass13device_kernelIN5flash11enable_sm90INS1_16FlashAttnBwdSm90INS1_25CollectiveMainloopBwdSm90ILi2ELi1ELi1EN4cute5tupleIJNS5_1CILi1EEES8_S8_EEENS6_IJNS7_ILi64EEENS7_ILi96EEENS7_ILi192EEEEEENS_10bfloat16_tEfNS_4arch4Sm90ELb1ELb0ELb0ELb1ELb0ELb0ELb1ELb0ELi3ELi1ELi1ELi1ELb0EEENS1_24CollectiveEpilogueBwdGQAISD_fSG_Li384ELb1ELb0EEENS1_25SingleTileBwdLPTSchedulerILb1ELi96ELb0EEEEEEEEEvNT_6ParamsE,"",@"SHT_CUDA_INFO"
	.sectionflags	@""
	.align	4


	//----- nvinfo : EIATTR_CUDA_API_VERSION
	.align		4
        /*0000*/ 	.byte	0x04, 0x37
        /*0002*/ 	.short	(.L_1600 - .L_1599)
.L_1599:
        /*0004*/ 	.word	0x00000082


	//----- nvinfo : EIATTR_KPARAM_INFO
	.align		4
.L_1600:
        /*0008*/ 	.byte	0x04, 0x17
        /*000a*/ 	.short	(.L_1602 - .L_1601)
.L_1601:
        /*000c*/ 	.word	0x00000000
        /*0010*/ 	.short	0x0000
        /*0012*/ 	.short	0x0070
        /*0014*/ 	.byte	0x00, 0xf0, 0x01, 0x1c


	//----- nvinfo : EIATTR_SPARSE_MMA_MASK
	.align		4
.L_1602:
        /*0018*/ 	.byte	0x03, 0x50
        /*001a*/ 	.short	0x0000


	//----- nvinfo : EIATTR_MAXREG_COUNT
	.align		4
        /*001c*/ 	.byte	0x03, 0x1b
        /*001e*/ 	.short	0x0080


	//----- nvinfo : EIATTR_NUM_BARRIERS
	.align		4
        /*0020*/ 	.byte	0x02, 0x4c
        /*0022*/ 	.byte	0x10
	.zero		1


	//----- nvinfo : EIATTR_EXTERNS
	.align		4
        /*0024*/ 	.byte	0x04, 0x0f
        /*0026*/ 	.short	(.L_1604 - .L_1603)


	//   ....[0]....
	.align		4
.L_1603:
        /*0028*/ 	.word	index@(__assertfail)


	//----- nvinfo : EIATTR_ANNOTATIONS
	.align		4
.L_1604:
        /*002c*/ 	.byte	0x04, 0x55
        /*002e*/ 	.short	(.L_1606 - .L_1605)


	//   ....[0]....
.L_1605:
        /*0030*/ 	.word	0x00000001
        /*0034*/ 	.byte	0x40, 0x05, 0x00, 0x00, 0x01, 0x00, 0x00, 0x00, 0xf0, 0x16, 0x00, 0x00, 0x01, 0x00, 0x00, 0x00
        /*0044*/ 	.byte	0x70, 0x8d, 0x00, 0x00


	//----- nvinfo : EIATTR_MERCURY_ISA_VERSION
	.align		4
.L_1606:
        /*0048*/ 	.byte	0x03, 0x5f
        /*004a*/ 	.short	0x0101


	//----- nvinfo : EIATTR_INT_WARP_WIDE_INSTR_OFFSETS
	.align		4
        /*004c*/ 	.byte	0x04, 0x31
        /*004e*/ 	.short	(.L_1608 - .L_1607)


	//   ....[0]....
.L_1607:
        /*0050*/ 	.word	0x00000180


	//   ....[1]....
        /*0054*/ 	.word	0x00000240


	//----- nvinfo : EIATTR_COOP_GROUP_MASK_REGIDS
	.align		4
.L_1608:
        /*0058*/ 	.byte	0x04, 0x29
        /*005a*/ 	.short	(.L_1610 - .L_1609)


	//   ....[0]....
.L_1609:
        /*005c*/ 	.word	0xffffffff


	//   ....[1]....
        /*0060*/ 	.word	0xffffffff


	//   ....[2]....
        /*0064*/ 	.word	0xffffffff


	//   ....[3]....
        /*0068*/ 	.word	0xffffffff


	//   ....[4]....
        /*006c*/ 	.word	0xffffffff


	//   ....[5]....
        /*0070*/ 	.word	0xffffffff


	//   ....[6]....
        /*0074*/ 	.word	0xffffffff


	//   ....[7]....
        /*0078*/ 	.word	0x0500000f


	//----- nvinfo : EIATTR_COOP_GROUP_INSTR_OFFSETS
	.align		4
.L_1610:
        /*007c*/ 	.byte	0x04, 0x28
        /*007e*/ 	.short	(.L_1612 - .L_1611)


	//   ....[0]....
.L_1611:
        /*0080*/ 	.word	0x00000060


	//   ....[1]....
        /*0084*/ 	.word	0x00000190


	//   ....[2]....
        /*0088*/ 	.word	0x00000220


	//   ....[3]....
        /*008c*/ 	.word	0x000003a0


	//   ....[4]....
        /*0090*/ 	.word	0x00000600


	//   ....[5]....
        /*0094*/ 	.word	0x00001590


	//   ....[6]....
        /*0098*/ 	.word	0x00004920


	//   ....[7]....
        /*009c*/ 	.word	0x00008fa0


	//----- nvinfo : EIATTR_REG_RECONFIG
	.align		4
.L_1612:
        /*00a0*/ 	.byte	0x01, 0x54
	.zero		2


	//----- nvinfo : EIATTR_SYSCALL_OFFSETS
	.align		4
        /*00a4*/ 	.byte	0x04, 0x46
        /*00a6*/ 	.short	(.L_1614 - .L_1613)


	//   ....[0]....
.L_1613:
        /*00a8*/ 	.word	0x000011f0


	//   ....[1]....
        /*00ac*/ 	.word	0x000012e0


	//   ....[2]....
        /*00b0*/ 	.word	0x00001420


	//   ....[3]....
        /*00b4*/ 	.word	0x00001510


	//----- nvinfo : EIATTR_MBARRIER_INSTR_OFFSETS
	.align		4
.L_1614:
        /*00b8*/ 	.byte	0x04, 0x39
        /*00ba*/ 	.short	(.L_1616 - .L_1615)


	//   ....[0]....
.L_1615:
        /*00bc*/ 	.word	0x00000260
        /*00c0*/ 	.word	0x000000ff
        /*00c4*/ 	.word	0x00036400
        /*00c8*/ 	.short	0x0100
        /*00ca*/ 	.byte	0x06
	.zero		1


	//   ....[1]....
        /*00cc*/ 	.word	0x00000350
        /*00d0*/ 	.word	0x000000ff
        /*00d4*/ 	.word	0x00036410
        /*00d8*/ 	.short	0x0100
        /*00da*/ 	.byte	0x08
	.zero		1


	//   ....[2]....
        /*00dc*/ 	.word	0x00000360
        /*00e0*/ 	.word	0x000000ff
        /*00e4*/ 	.word	0x00036420
        /*00e8*/ 	.short	0x0100
        /*00ea*/ 	.byte	0x08
	.zero		1


	//   ....[3]....
        /*00ec*/ 	.word	0x00000370
        /*00f0*/ 	.word	0x000000ff
        /*00f4*/ 	.word	0x00036418
        /*00f8*/ 	.short	0x0100
        /*00fa*/ 	.byte	0x08
	.zero		1


	//   ....[4]....
        /*00fc*/ 	.word	0x00000380
        /*0100*/ 	.word	0x000000ff
        /*0104*/ 	.word	0x00036428
        /*0108*/ 	.short	0x0100
        /*010a*/ 	.byte	0x08
	.zero		1


	//   ....[5]....
        /*010c*/ 	.word	0x000004b0
        /*0110*/ 	.word	0x000000ff
        /*0114*/ 	.word	0x00036430
        /*0118*/ 	.short	0x0100
        /*011a*/ 	.byte	0x08
	.zero		1


	//   ....[6]....
        /*011c*/ 	.word	0x000004c0
        /*0120*/ 	.word	0x000000ff
        /*0124*/ 	.word	0x00036438
        /*0128*/ 	.short	0x0100
        /*012a*/ 	.byte	0x08
	.zero		1


	//   ....[7]....
        /*012c*/ 	.word	0x000015d0
        /*0130*/ 	.word	0x000000ff
        /*0134*/ 	.word	0x00036400
        /*0138*/ 	.short	0x010a
        /*013a*/ 	.byte	0x24
	.zero		1


	//   ....[8]....
        /*013c*/ 	.word	0x000016d0
        /*0140*/ 	.word	0x000000ff
        /*0144*/ 	.word	0x00036400
        /*0148*/ 	.short	0x010a
        /*014a*/ 	.byte	0x24
	.zero		1


	//   ....[9]....
        /*014c*/ 	.word	0x00001db0
        /*0150*/ 	.word	0x00000003
        /*0154*/ 	.word	0x00036410
        /*0158*/ 	.short	0x010a
        /*015a*/ 	.byte	0x3f
	.zero		1


	//   ....[10]....
        /*015c*/ 	.word	0x00001df0
        /*0160*/ 	.word	0x00000003
        /*0164*/ 	.word	0x00036410
        /*0168*/ 	.short	0x010a
        /*016a*/ 	.byte	0x3f
	.zero		1


	//   ....[11]....
        /*016c*/ 	.word	0x00002490
        /*0170*/ 	.word	0x000000ff
        /*0174*/ 	.word	0x00036430
        /*0178*/ 	.short	0x010a
        /*017a*/ 	.byte	0x24
	.zero		1


	//   ....[12]....
        /*017c*/ 	.word	0x000024d0
        /*0180*/ 	.word	0x000000ff
        /*0184*/ 	.word	0x00036430
        /*0188*/ 	.short	0x010a
        /*018a*/ 	.byte	0x24
	.zero		1


	//   ....[13]....
        /*018c*/ 	.word	0x00003950
        /*0190*/ 	.word	0x000000ff
        /*0194*/ 	.word	0x00000000
        /*0198*/ 	.short	0x0101
        /*019a*/ 	.byte	0x04
	.zero		1


	//   ....[14]....
        /*019c*/ 	.word	0x00003ce0
        /*01a0*/ 	.word	0x00000003
        /*01a4*/ 	.word	0x00000000
        /*01a8*/ 	.short	0x0101
        /*01aa*/ 	.byte	0x3f
	.zero		1


	//   ....[15]....
        /*01ac*/ 	.word	0x00006ea0
        /*01b0*/ 	.word	0x00000000
        /*01b4*/ 	.word	0x00036420
        /*01b8*/ 	.short	0x010a
        /*01ba*/ 	.byte	0x3f
	.zero		1


	//   ....[16]....
        /*01bc*/ 	.word	0x00007690
        /*01c0*/ 	.word	0x00000000
        /*01c4*/ 	.word	0x00036438
        /*01c8*/ 	.short	0x010a
        /*01ca*/ 	.byte	0x3f
	.zero		1


	//   ....[17]....
        /*01cc*/ 	.word	0x000079f0
        /*01d0*/ 	.word	0x00000000
        /*01d4*/ 	.word	0x00036428
        /*01d8*/ 	.short	0x010a
        /*01da*/ 	.byte	0x3f
	.zero		1


	//   ....[18]....
        /*01dc*/ 	.word	0x00007d20
        /*01e0*/ 	.word	0x00000000
        /*01e4*/ 	.word	0x00036438
        /*01e8*/ 	.short	0x010a
        /*01ea*/ 	.byte	0x3f
	.zero		1


	//   ....[19]....
        /*01ec*/ 	.word	0x00008010
        /*01f0*/ 	.word	0x00000000
        /*01f4*/ 	.word	0x00036420
        /*01f8*/ 	.short	0x010a
        /*01fa*/ 	.byte	0x3f
	.zero		1


	//   ....[20]....
        /*01fc*/ 	.word	0x00008390
        /*0200*/ 	.word	0x00000000
        /*0204*/ 	.word	0x00036438
        /*0208*/ 	.short	0x010a
        /*020a*/ 	.byte	0x3f
	.zero		1


	//   ....[21]....
        /*020c*/ 	.word	0x00008690
        /*0210*/ 	.word	0x00000000
        /*0214*/ 	.word	0x00036428
        /*0218*/ 	.short	0x010a
        /*021a*/ 	.byte	0x3f
	.zero		1


	//   ....[22]....
        /*021c*/ 	.word	0x000089d0
        /*0220*/ 	.word	0x00000000
        /*0224*/ 	.word	0x00036438
        /*0228*/ 	.short	0x010a
        /*022a*/ 	.byte	0x3f
	.zero		1


	//   ....[23]....
        /*022c*/ 	.word	0x00008e30
        /*0230*/ 	.word	0x00000007
        /*0234*/ 	.word	0x00000000
        /*0238*/ 	.short	0x010a
        /*023a*/ 	.byte	0x3f
	.zero		1


	//   ....[24]....
        /*023c*/ 	.word	0x00008eb0
        /*0240*/ 	.word	0x00000003
        /*0244*/ 	.word	0x00000000
        /*0248*/ 	.short	0x010a
        /*024a*/ 	.byte	0x3f
	.zero		1


	//   ....[25]....
        /*024c*/ 	.word	0x00008f00
        /*0250*/ 	.word	0x00000009
        /*0254*/ 	.word	0x00036438
        /*0258*/ 	.short	0x010a
        /*025a*/ 	.byte	0x3f
	.zero		1


	//   ....[26]....
        /*025c*/ 	.word	0x00008fd0
        /*0260*/ 	.word	0x0000009b
        /*0264*/ 	.word	0x00036400
        /*0268*/ 	.short	0x010a
        /*026a*/ 	.byte	0x3f
	.zero		1


	//   ....[27]....
        /*026c*/ 	.word	0x00009020
        /*0270*/ 	.word	0x00000003
        /*0274*/ 	.word	0x00036410
        /*0278*/ 	.short	0x010a
        /*027a*/ 	.byte	0x3f
	.zero		1


	//   ....[28]....
        /*027c*/ 	.word	0x00009070
        /*0280*/ 	.word	0x0000009b
        /*0284*/ 	.word	0x00036430
        /*0288*/ 	.short	0x010a
        /*028a*/ 	.byte	0x3f
	.zero		1


	//   ....[29]....
        /*028c*/ 	.word	0x000090c0
        /*0290*/ 	.word	0x00000000
        /*0294*/ 	.word	0x00036420
        /*0298*/ 	.short	0x010a
        /*029a*/ 	.byte	0x3f
	.zero		1


	//   ....[30]....
        /*029c*/ 	.word	0x00009110
        /*02a0*/ 	.word	0x00000000
        /*02a4*/ 	.word	0x00036438
        /*02a8*/ 	.short	0x010a
        /*02aa*/ 	.byte	0x3f
	.zero		1


	//   ....[31]....
        /*02ac*/ 	.word	0x00009160
        /*02b0*/ 	.word	0x00000000
        /*02b4*/ 	.word	0x00036428
        /*02b8*/ 	.short	0x010a
        /*02ba*/ 	.byte	0x3f
	.zero		1


	//   ....[32]....
        /*02bc*/ 	.word	0x000091c0
        /*02c0*/ 	.word	0x00000000
        /*02c4*/ 	.word	0x00036438
        /*02c8*/ 	.short	0x010a
        /*02ca*/ 	.byte	0x3f
	.zero		1


	//   ....[33]....
        /*02cc*/ 	.word	0x00009240
        /*02d0*/ 	.word	0x00000000
        /*02d4*/ 	.word	0x00036420
        /*02d8*/ 	.short	0x010a
        /*02da*/ 	.byte	0x3f
	.zero		1


	//   ....[34]....
        /*02dc*/ 	.word	0x00009290
        /*02e0*/ 	.word	0x00000000
        /*02e4*/ 	.word	0x00036438
        /*02e8*/ 	.short	0x010a
        /*02ea*/ 	.byte	0x3f
	.zero		1


	//   ....[35]....
        /*02ec*/ 	.word	0x000092e0
        /*02f0*/ 	.word	0x00000000
        /*02f4*/ 	.word	0x00036428
        /*02f8*/ 	.short	0x010a
        /*02fa*/ 	.byte	0x3f
	.zero		1


	//   ....[36]....
        /*02fc*/ 	.word	0x00009330
        /*0300*/ 	.word	0x00000000
        /*0304*/ 	.word	0x00036438
        /*0308*/ 	.short	0x010a
        /*030a*/ 	.byte	0x3f
	.zero		1


	//   ....[37]....
        /*030c*/ 	.word	0x00009400
        /*0310*/ 	.word	0x00000007
        /*0314*/ 	.word	0x00000000
        /*0318*/ 	.short	0x010a
        /*031a*/ 	.byte	0x3f
	.zero		1


	//   ....[38]....
        /*031c*/ 	.word	0x00009450
        /*0320*/ 	.word	0x00000003
        /*0324*/ 	.word	0x00000000
        /*0328*/ 	.short	0x010a
        /*032a*/ 	.byte	0x3f
	.zero		1


	//----- nvinfo : EIATTR_NUM_MBARRIERS
	.align		4
.L_1616:
        /*032c*/ 	.byte	0x03, 0x38
        /*032e*/ 	.short	0x0007


	//----- nvinfo : EIATTR_EXIT_INSTR_OFFSETS
	.align		4
        /*0330*/ 	.byte	0x04, 0x1c
        /*0332*/ 	.short	(.L_1618 - .L_1617)


	//   ....[0]....
.L_1617:
        /*0334*/ 	.word	0x00008f50


	//----- nvinfo : EIATTR_MAX_THREADS
	.align		4
.L_1618:
        /*0338*/ 	.byte	0x04, 0x05
        /*033a*/ 	.short	(.L_1620 - .L_1619)
.L_1619:
        /*033c*/ 	.word	0x00000200
        /*0340*/ 	.word	0x00000001
        /*0344*/ 	.word	0x00000001


	//----- nvinfo : EIATTR_CRS_STACK_SIZE
	.align		4
.L_1620:
        /*0348*/ 	.byte	0x04, 0x1e
        /*034a*/ 	.short	(.L_1622 - .L_1621)
.L_1621:
        /*034c*/ 	.word	0x00000000


	//----- nvinfo : EIATTR_CBANK_PARAM_SIZE
	.align		4
.L_1622:
        /*0350*/ 	.byte	0x03, 0x19
        /*0352*/ 	.short	0x0770


	//----- nvinfo : EIATTR_PARAM_CBANK
	.align		4
        /*0354*/ 	.byte	0x04, 0x0a
        /*0356*/ 	.short	(.L_1624 - .L_1623)
	.align		4
.L_1623:
        /*0358*/ 	.word	index@(.nv.constant0._ZN7cutlass13device_kernelIN5flash11enable_sm90INS1_16FlashAttnBwdSm90INS1_25CollectiveMainloopBwdSm90ILi2ELi1ELi1EN4cute5tupleIJNS5_1CILi1EEES8_S8_EEENS6_IJNS7_ILi64EEENS7_ILi96EEENS7_ILi192EEEEEENS_10bfloat16_tEfNS_4arch4Sm90ELb1ELb0ELb0ELb1ELb0ELb0ELb1ELb0ELi3ELi1ELi1ELi1ELb0EEENS1_24CollectiveEpilogueBwdGQAISD_fSG_Li384ELb1ELb0EEENS1_25SingleTileBwdLPTSchedulerILb1ELi96ELb0EEEEEEEEEvNT_6ParamsE)
        /*035c*/ 	.short	0x0210
        /*035e*/ 	.short	0x0770


	//----- nvinfo : EIATTR_SW_WAR
	.align		4
.L_1624:
        /*0360*/ 	.byte	0x04, 0x36
        /*0362*/ 	.short	(.L_1626 - .L_1625)
.L_1625:
        /*0364*/ 	.word	0x00000008
.L_1626:


//--------------------- .nv.info._ZN7cutlass13device_kernelIN5flash32FlashAttnBwdPostprocessConvertdQIN4cute5tupleIJNS3_1CILi96EEENS5_ILi192EEEEEENS_10bfloat16_tEfNS_4arch4Sm90ELi384ENS3_8TiledMMAINS3_8MMA_AtomIJNS3_4SM904GMMA27MMA_64x96x16_F32BF16BF16_SSILNSF_5MajorE1ELSH_1ELNSF_7ScaleInE1ELSI_1EEEEEENS3_6LayoutINS4_IJNS5_ILi3EEENS5_ILi1EEESN_EEENS4_IJSN_NS5_ILi0EEESP_EEEEENS4_IJNS3_10UnderscoreESS_SS_EEEEELb1EEEEEvNT_6ParamsE --------------------------
	.section	.nv.info._ZN7cutlass13device_kernelIN5flash32FlashAttnBwdPostprocessConvertdQIN4cute5tupleIJNS3_1CILi96EEENS5_ILi192EEEEEENS_10bfloat16_tEfNS_4arch4Sm90ELi384ENS3_8TiledMMAINS3_8MMA_AtomIJNS3_4SM904GMMA27MMA_64x96x16_F32BF16BF16_SSILNSF_5MajorE1ELSH_1ELNSF_7ScaleInE1ELSI_1EEEEEENS3_6LayoutINS4_IJNS5_ILi3EEENS5_ILi1EEESN_EEENS4_IJSN_NS5_ILi0EEESP_EEEEENS4_IJNS3_10UnderscoreESS_SS_EEEEELb1EEEEEvNT_6ParamsE,"",@"SHT_CUDA_INFO"
	.sectionflags	@""
	.align	4


	//----- nvinfo : EIATTR_CUDA_API_VERSION
	.align		4
        /*0000*/ 	.byte	0x04, 0x37
        /*0002*/ 	.short	(.L_1628 - .L_1627)
.L_1627:
        /*0004*/ 	.word	0x00000082


	//----- nvinfo : EIATTR_KPARAM_INFO
	.align		4
.L_1628:
        /*0008*/ 	.byte	0x04, 0x17
        /*000a*/ 	.short	(.L_1630 - .L_1629)
.L_1629:
        /*000c*/ 	.word	0x00000000
        /*0010*/ 	.short	0x0000
        /*0012*/ 	.short	0x0000
        /*0014*/ 	.byte	0x00, 0xf0, 0xc1, 0x01


	//----- nvinfo : EIATTR_SPARSE_MMA_MASK
	.align		4
.L_1630:
        /*0018*/ 	.byte	0x03, 0x50
        /*001a*/ 	.short	0x0000


	//----- nvinfo : EIATTR_MAXREG_COUNT
	.align		4
        /*001c*/ 	.byte	0x03, 0x1b
        /*001e*/ 	.short	0x0050


	//----- nvinfo : EIATTR_NUM_BARRIERS
	.align		4
        /*0020*/ 	.byte	0x02, 0x4c
        /*0022*/ 	.byte	0x01
	.zero		1


	//----- nvinfo : EIATTR_MERCURY_ISA_VERSION
	.align		4
        /*0024*/ 	.byte	0x03, 0x5f
        /*0026*/ 	.short	0x0101


	//----- nvinfo : EIATTR_MBARRIER_INSTR_OFFSETS
	.align		4
        /*0028*/ 	.byte	0x04, 0x39
        /*002a*/ 	.short	(.L_1632 - .L_1631)


	//   ....[0]....
.L_1631:
        /*002c*/ 	.word	0x00000490
        /*0030*/ 	.word	0x000000ff
        /*0034*/ 	.word	0x0001b000
        /*0038*/ 	.short	0x0100
        /*003a*/ 	.byte	0x06
	.zero		1


	//   ....[1]....
        /*003c*/ 	.word	0x000005a0
        /*0040*/ 	.word	0x00000002
        /*0044*/ 	.word	0x0001b000
        /*0048*/ 	.short	0x010a
        /*004a*/ 	.byte	0x3f
	.zero		1


	//----- nvinfo : EIATTR_NUM_MBARRIERS
	.align		4
.L_1632:
        /*004c*/ 	.byte	0x03, 0x38
        /*004e*/ 	.short	0x0001


	//----- nvinfo : EIATTR_EXIT_INSTR_OFFSETS
	.align		4
        /*0050*/ 	.byte	0x04, 0x1c
        /*0052*/ 	.short	(.L_1634 - .L_1633)


	//   ....[0]....
.L_1633:
        /*0054*/ 	.word	0x000001a0


	//   ....[1]....
        /*0058*/ 	.word	0x00001630


	//   ....[2]....
        /*005c*/ 	.word	0x00001710


	//----- nvinfo : EIATTR_MAX_THREADS
	.align		4
.L_1634:
        /*0060*/ 	.byte	0x04, 0x05
        /*0062*/ 	.short	(.L_1636 - .L_1635)
.L_1635:
        /*0064*/ 	.word	0x00000180
        /*0068*/ 	.word	0x00000001
        /*006c*/ 	.word	0x00000001


	//----- nvinfo : EIATTR_CRS_STACK_SIZE
	.align		4
.L_1636:
        /*0070*/ 	.byte	0x04, 0x1e
        /*0072*/ 	.short	(.L_1638 - .L_1637)
.L_1637:
        /*0074*/ 	.word	0x00000000


	//----- nvinfo : EIATTR_CBANK_PARAM_SIZE
	.align		4
.L_1638:
        /*0078*/ 	.byte	0x03, 0x19
        /*007a*/ 	.short	0x0070


	//----- nvinfo : EIATTR_PARAM_CBANK
	.align		4
        /*007c*/ 	.byte	0x04, 0x0a
        /*007e*/ 	.short	(.L_1640 - .L_1639)
	.align		4
.L_1639:
        /*0080*/ 	.word	index@(.nv.constant0._ZN7cutlass13device_kernelIN5flash32FlashAttnBwdPostprocessConvertdQIN4cute5tupleIJNS3_1CILi96EEENS5_ILi192EEEEEENS_10bfloat16_tEfNS_4arch4Sm90ELi384ENS3_8TiledMMAINS3_8MMA_AtomIJNS3_4SM904GMMA27MMA_64x96x16_F32BF16BF16_SSILNSF_5MajorE1ELSH_1ELNSF_7ScaleInE1ELSI_1EEEEEENS3_6LayoutINS4_IJNS5_ILi3EEENS5_ILi1EEESN_EEENS4_IJSN_NS5_ILi0EEESP_EEEEENS4_IJNS3_10UnderscoreESS_SS_EEEEELb1EEEEEvNT_6ParamsE)
        /*0084*/ 	.short	0x0210
        /*0086*/ 	.short	0x0070


	//----- nvinfo : EIATTR_SW_WAR
	.align		4
.L_1640:
        /*0088*/ 	.byte	0x04, 0x36
        /*008a*/ 	.short	(.L_1642 - .L_1641)
.L_1641:
        /*008c*/ 	.word	0x00000008
.L_1642:


//--------------------- .nv.info._ZN7cutlass13device_kernelIN5flash32FlashAttnBwdPostprocessConvertdQIN4cute5tupleIJNS3_1CILi64EEENS5_ILi192EEEEEENS_10bfloat16_tEfNS_4arch4Sm90ELi384ENS3_8TiledMMAINS3_8MMA_AtomIJNS3_4SM904GMMA27MMA_64x64x16_F32BF16BF16_SSILNSF_5MajorE0ELSH_1ELNSF_7ScaleInE1ELSI_1EEEEEENS3_6LayoutINS4_IJNS5_ILi1EEENS5_ILi3EEESM_EEENS4_IJNS5_ILi0EEESM_SP_EEEEENS4_IJNS3_10UnderscoreESS_SS_EEEEELb0EEEEEvNT_6ParamsE --------------------------
	.section	.nv.info._ZN7cutlass13device_kernelIN5flash32FlashAttnBwdPostprocessConvertdQIN4cute5tupleIJNS3_1CILi64EEENS5_ILi192EEEEEENS_10bfloat16_tEfNS_4arch4Sm90ELi384ENS3_8TiledMMAINS3_8MMA_AtomIJNS3_4SM904GMMA27MMA_64x64x16_F32BF16BF16_SSILNSF_5MajorE0ELSH_1ELNSF_7ScaleInE1ELSI_1EEEEEENS3_6LayoutINS4_IJNS5_ILi1EEENS5_ILi3EEESM_EEENS4_IJNS5_ILi0EEESM_SP_EEEEENS4_IJNS3_10UnderscoreESS_SS_EEEEELb0EEEEEvNT_6ParamsE,"",@"SHT_CUDA_INFO"
	.sectionflags	@""
	.align	4


	//----- nvinfo : EIATTR_CUDA_API_VERSION
	.align		4
        /*0000*/ 	.byte	0x04, 0x37
        /*0002*/ 	.short	(.L_1644 - .L_1643)
.L_1643:
        /*0004*/ 	.word	0x00000082


	//----- nvinfo : EIATTR_KPARAM_INFO
	.align		4
.L_1644:
        /*0008*/ 	.byte	0x04, 0x17
        /*000a*/ 	.short	(.L_1646 - .L_1645)
.L_1645:
        /*000c*/ 	.word	0x00000000
        /*0010*/ 	.short	0x0000
        /*0012*/ 	.short	0x0000
        /*0014*/ 	.byte	0x00, 0xf0, 0xc1, 0x01


	//----- nvinfo : EIATTR_SPARSE_MMA_MASK
	.align		4
.L_1646:
        /*0018*/ 	.byte	0x03, 0x50
        /*001a*/ 	.short	0x0000


	//----- nvinfo : EIATTR_MAXREG_COUNT
	.align		4
        /*001c*/ 	.byte	0x03, 0x1b
        /*001e*/ 	.short	0x0050


	//----- nvinfo : EIATTR_NUM_BARRIERS
	.align		4
        /*0020*/ 	.byte	0x02, 0x4c
        /*0022*/ 	.byte	0x01
	.zero		1


	//----- nvinfo : EIATTR_MERCURY_ISA_VERSION
	.align		4
        /*0024*/ 	.byte	0x03, 0x5f
        /*0026*/ 	.short	0x0101


	//----- nvinfo : EIATTR_MBARRIER_INSTR_OFFSETS
	.align		4
        /*0028*/ 	.byte	0x04, 0x39
        /*002a*/ 	.short	(.L_1648 - .L_1647)


	//   ....[0]....
.L_1647:
        /*002c*/ 	.word	0x000004a0
        /*0030*/ 	.word	0x000000ff
        /*0034*/ 	.word	0x00012000
        /*0038*/ 	.short	0x0100
        /*003a*/ 	.byte	0x06
	.zero		1


	//   ....[1]....
        /*003c*/ 	.word	0x000005b0
        /*0040*/ 	.word	0x00000029
        /*0044*/ 	.word	0x00012000
        /*0048*/ 	.short	0x010a
        /*004a*/ 	.byte	0x3f
	.zero		1


	//----- nvinfo : EIATTR_NUM_MBARRIERS
	.align		4
.L_1648:
        /*004c*/ 	.byte	0x03, 0x38
        /*004e*/ 	.short	0x0001


	//----- nvinfo : EIATTR_EXIT_INSTR_OFFSETS
	.align		4
        /*0050*/ 	.byte	0x04, 0x1c
        /*0052*/ 	.short	(.L_1650 - .L_1649)


	//   ....[0]....
.L_1649:
        /*0054*/ 	.word	0x000001b0


	//   ....[1]....
        /*0058*/ 	.word	0x00001220


	//   ....[2]....
        /*005c*/ 	.word	0x000012f0


	//----- nvinfo : EIATTR_MAX_THREADS
	.align		4
.L_1650:
        /*0060*/ 	.byte	0x04, 0x05
        /*0062*/ 	.short	(.L_1652 - .L_1651)
.L_1651:
        /*0064*/ 	.word	0x00000180
        /*0068*/ 	.word	0x00000001
        /*006c*/ 	.word	0x00000001


	//----- nvinfo : EIATTR_CRS_STACK_SIZE
	.align		4
.L_1652:
        /*0070*/ 	.byte	0x04, 0x1e
        /*0072*/ 	.short	(.L_1654 - .L_1653)
.L_1653:
        /*0074*/ 	.word	0x00000000


	//----- nvinfo : EIATTR_CBANK_PARAM_SIZE
	.align		4
.L_1654:
        /*0078*/ 	.byte	0x03, 0x19
        /*007a*/ 	.short	0x0070


	//----- nvinfo : EIATTR_PARAM_CBANK
	.align		4
        /*007c*/ 	.byte	0x04, 0x0a
        /*007e*/ 	.short	(.L_1656 - .L_1655)
	.align		4
.L_1655:
        /*0080*/ 	.word	index@(.nv.constant0._ZN7cutlass13device_kernelIN5flash32FlashAttnBwdPostprocessConvertdQIN4cute5tupleIJNS3_1CILi64EEENS5_ILi192EEEEEENS_10bfloat16_tEfNS_4arch4Sm90ELi384ENS3_8TiledMMAINS3_8MMA_AtomIJNS3_4SM904GMMA27MMA_64x64x16_F32BF16BF16_SSILNSF_5MajorE0ELSH_1ELNSF_7ScaleInE1ELSI_1EEEEEENS3_6LayoutINS4_IJNS5_ILi1EEENS5_ILi3EEESM_EEENS4_IJNS5_ILi0EEESM_SP_EEEEENS4_IJNS3_10UnderscoreESS_SS_EEEEELb0EEEEEvNT_6ParamsE)
        /*0084*/ 	.short	0x0210
        /*0086*/ 	.short	0x0070


	//----- nvinfo : EIATTR_SW_WAR
	.align		4
.L_1656:
        /*0088*/ 	.byte	0x04, 0x36
        /*008a*/ 	.short	(.L_1658 - .L_1657)
.L_1657:
        /*008c*/ 	.word	0x00000008
.L_1658:


//--------------------- .nv.info._ZN7cutlass13device_kernelIN5flash11enable_sm90INS1_16FlashAttnBwdSm90INS1_25CollectiveMainloopBwdSm90ILi2ELi1ELi1EN4cute5tupleIJNS5_1CILi1EEES8_S8_EEENS6_IJNS7_ILi64EEENS7_ILi96EEENS7_ILi192EEEEEENS_10bfloat16_tEfNS_4arch4Sm90ELb1ELb0ELb0ELb1ELb1ELb0ELb1ELb0ELi3ELi1ELi1ELi1ELb0EEENS1_24CollectiveEpilogueBwdGQAISD_fSG_Li384ELb1ELb1EEENS1_25SingleTileBwdLPTSchedulerILb1ELi96ELb1EEEEEEEEEvNT_6ParamsE --------------------------
	.section	.nv.info._ZN7cutlass13device_kernelIN5flash11enable_sm90INS1_16FlashAttnBwdSm90INS1_25CollectiveMainloopBwdSm90ILi2ELi1ELi1EN4cute5tupleIJNS5_1CILi1EEES8_S8_EEENS6_IJNS7_ILi64EEENS7_ILi96EEENS7_ILi192EEEEEENS_10bfloat16_tEfNS_4arch4Sm90ELb1ELb0ELb0ELb1ELb1ELb0ELb1ELb0ELi3ELi1ELi1ELi1ELb0EEENS1_24CollectiveEpilogueBwdGQAISD_fSG_Li384ELb1ELb1EEENS1_25SingleTileBwdLPTSchedulerILb1ELi96ELb1EEEEEEEEEvNT_6ParamsE,"",@"SHT_CUDA_INFO"
	.sectionflags	@""
	.align	4


	//----- nvinfo : EIATTR_CUDA_API_VERSION
	.align		4
        /*0000*/ 	.byte	0x04, 0x37
        /*0002*/ 	.short	(.L_1660 - .L_1659)
.L_1659:
        /*0004*/ 	.word	0x00000082


	//----- nvinfo : EIATTR_KPARAM_INFO
	.align		4
.L_1660:
        /*0008*/ 	.byte	0x04, 0x17
        /*000a*/ 	.short	(.L_1662 - .L_1661)
.L_1661:
        /*000c*/ 	.word	0x00000000
        /*0010*/ 	.short	0x0000
        /*0012*/ 	.short	0x0070
        /*0014*/ 	.byte	0x00, 0xf0, 0x01, 0x1c


	//----- nvinfo : EIATTR_SPARSE_MMA_MASK
	.align		4
.L_1662:
        /*0018*/ 	.byte	0x03, 0x50
        /*001a*/ 	.short	0x0000


	//----- nvinfo : EIATTR_MAXREG_COUNT
	.align		4
        /*001c*/ 	.byte	0x03, 0x1b
        /*001e*/ 	.short	0x0080


	//----- nvinfo : EIATTR_NUM_BARRIERS
	.align		4
        /*0020*/ 	.byte	0x02, 0x4c
        /*0022*/ 	.byte	0x10
	.zero		1


	//----- nvinfo : EIATTR_EXTERNS
	.align		4
        /*0024*/ 	.byte	0x04, 0x0f
        /*0026*/ 	.short	(.L_1664 - .L_1663)


	//   ....[0]....
	.align		4
.L_1663:
        /*0028*/ 	.word	index@(__assertfail)


	//----- nvinfo : EIATTR_ANNOTATIONS
	.align		4
.L_1664:
        /*002c*/ 	.byte	0x04, 0x55
        /*002e*/ 	.short	(.L_1666 - .L_1665)


	//   ....[0]....
.L_1665:
        /*0030*/ 	.word	0x00000001
        /*0034*/ 	.byte	0x40, 0x05, 0x00, 0x00, 0x01, 0x00, 0x00, 0x00, 0x10, 0x17, 0x00, 0x00, 0x01, 0x00, 0x00, 0x00
        /*0044*/ 	.byte	0x60, 0x9b, 0x00, 0x00


	//----- nvinfo : EIATTR_MERCURY_ISA_VERSION
	.align		4
.L_1666:
        /*0048*/ 	.byte	0x03, 0x5f
        /*004a*/ 	.short	0x0101


	//----- nvinfo : EIATTR_INT_WARP_WIDE_INSTR_OFFSETS
	.align		4
        /*004c*/ 	.byte	0x04, 0x31
        /*004e*/ 	.short	(.L_1668 - .L_1667)


	//   ....[0]....
.L_1667:
        /*0050*/ 	.word	0x00000180


	//   ....[1]....
        /*0054*/ 	.word	0x00000240


	//   ....[2]....
        /*0058*/ 	.word	0x00006120


	//   ....[3]....
        /*005c*/ 	.word	0x00006910


	//   ....[4]....
        /*0060*/ 	.word	0x00006f70


	//----- nvinfo : EIATTR_COOP_GROUP_MASK_REGIDS
	.align		4
.L_1668:
        /*0064*/ 	.byte	0x04, 0x29
        /*0066*/ 	.short	(.L_1670 - .L_1669)


	//   ....[0]....
.L_1669:
        /*0068*/ 	.word	0xffffffff


	//   ....[1]....
        /*006c*/ 	.word	0xffffffff


	//   ....[2]....
        /*0070*/ 	.word	0xffffffff


	//   ....[3]....
        /*0074*/ 	.word	0xffffffff


	//   ....[4]....
        /*0078*/ 	.word	0xffffffff


	//   ....[5]....
        /*007c*/ 	.word	0xffffffff


	//   ....[6]....
        /*0080*/ 	.word	0xffffffff


	//   ....[7]....
        /*0084*/ 	.word	0xffffffff


	//   ....[8]....
        /*0088*/ 	.word	0xffffffff


	//   ....[9]....
        /*008c*/ 	.word	0xffffffff


	//   ....[10]....
        /*0090*/ 	.word	0xffffffff


	//   ....[11]....
        /*0094*/ 	.word	0xffffffff


	//   ....[12]....
        /*0098*/ 	.word	0xffffffff


	//   ....[13]....
        /*009c*/ 	.word	0xffffffff


	//   ....[14]....
        /*00a0*/ 	.word	0xffffffff


	//   ....[15]....
        /*00a4*/ 	.word	0xffffffff


	//   ....[16]....
        /*00a8*/ 	.word	0xffffffff


	//   ....[17]....
        /*00ac*/ 	.word	0x0500000f


	//   ....[18]....
        /*00b0*/ 	.word	0x0500000f


	//   ....[19]....
        /*00b4*/ 	.word	0x0500000f


	//   ....[20]....
        /*00b8*/ 	.word	0x0500000f


	//   ....[21]....
        /*00bc*/ 	.word	0x0500000f


	//   ....[22]....
        /*00c0*/ 	.word	0x0500000f


	//----- nvinfo : EIATTR_COOP_GROUP_INSTR_OFFSETS
	.align		4
.L_1670:
        /*00c4*/ 	.byte	0x04, 0x28
        /*00c6*/ 	.short	(.L_1672 - .L_1671)


	//   ....[0]....
.L_1671:
        /*00c8*/ 	.word	0x00000060


	//   ....[1]....
        /*00cc*/ 	.word	0x00000190


	//   ....[2]....
        /*00d0*/ 	.word	0x00000220


	//   ....[3]....
        /*00d4*/ 	.word	0x000003a0


	//   ....[4]....
        /*00d8*/ 	.word	0x00000600


	//   ....[5]....
        /*00dc*/ 	.word	0x000015b0


	//   ....[6]....
        /*00e0*/ 	.word	0x00004720


	//   ....[7]....
        /*00e4*/ 	.word	0x000048b0


	//   ....[8]....
        /*00e8*/ 	.word	0x00004b40


	//   ....[9]....
        /*00ec*/ 	.word	0x00004cd0


	//   ....[10]....
        /*00f0*/ 	.word	0x00004de0


	//   ....[11]....
        /*00f4*/ 	.word	0x00005b90


	//   ....[12]....
        /*00f8*/ 	.word	0x00006050


	//   ....[13]....
        /*00fc*/ 	.word	0x00006450


	//   ....[14]....
        /*0100*/ 	.word	0x00006840


	//   ....[15]....
        /*0104*/ 	.word	0x00006af0


	//   ....[16]....
        /*0108*/ 	.word	0x00006ea0


	//   ....[17]....
        /*010c*/ 	.word	0x00009d90


	//   ....[18]....
        /*0110*/ 	.word	0x00009ee0


	//   ....[19]....
        /*0114*/ 	.word	0x00009f50


	//   ....[20]....
        /*0118*/ 	.word	0x00009fc0


	//   ....[21]....
        /*011c*/ 	.word	0x0000a030


	//   ....[22]....
        /*0120*/ 	.word	0x0000a0a0


	//----- nvinfo : EIATTR_REG_RECONFIG
	.align		4
.L_1672:
        /*0124*/ 	.byte	0x01, 0x54
	.zero		2


	//----- nvinfo : EIATTR_SYSCALL_OFFSETS
	.align		4
        /*0128*/ 	.byte	0x04, 0x46
        /*012a*/ 	.short	(.L_1674 - .L_1673)


	//   ....[0]....
.L_1673:
        /*012c*/ 	.word	0x00001210


	//   ....[1]....
        /*0130*/ 	.word	0x00001300


	//   ....[2]....
        /*0134*/ 	.word	0x00001440


	//   ....[3]....
        /*0138*/ 	.word	0x00001530


	//----- nvinfo : EIATTR_MBARRIER_INSTR_OFFSETS
	.align		4
.L_1674:
        /*013c*/ 	.byte	0x04, 0x39
        /*013e*/ 	.short	(.L_1676 - .L_1675)


	//   ....[0]....
.L_1675:
        /*0140*/ 	.word	0x00000260
        /*0144*/ 	.word	0x000000ff
        /*0148*/ 	.word	0x00036400
        /*014c*/ 	.short	0x0100
        /*014e*/ 	.byte	0x06
	.zero		1


	//   ....[1]....
        /*0150*/ 	.word	0x00000350
        /*0154*/ 	.word	0x000000ff
        /*0158*/ 	.word	0x00036410
        /*015c*/ 	.short	0x0100
        /*015e*/ 	.byte	0x08
	.zero		1


	//   ....[2]....
        /*0160*/ 	.word	0x00000360
        /*0164*/ 	.word	0x000000ff
        /*0168*/ 	.word	0x00036420
        /*016c*/ 	.short	0x0100
        /*016e*/ 	.byte	0x08
	.zero		1


	//   ....[3]....
        /*0170*/ 	.word	0x00000370
        /*0174*/ 	.word	0x000000ff
        /*0178*/ 	.word	0x00036418
        /*017c*/ 	.short	0x0100
        /*017e*/ 	.byte	0x08
	.zero		1


	//   ....[4]....
        /*0180*/ 	.word	0x00000380
        /*0184*/ 	.word	0x000000ff
        /*0188*/ 	.word	0x00036428
        /*018c*/ 	.short	0x0100
        /*018e*/ 	.byte	0x08
	.zero		1


	//   ....[5]....
        /*0190*/ 	.word	0x000004b0
        /*0194*/ 	.word	0x000000ff
        /*0198*/ 	.word	0x00036430
        /*019c*/ 	.short	0x0100
        /*019e*/ 	.byte	0x08
	.zero		1


	//   ....[6]....
        /*01a0*/ 	.word	0x000004c0
        /*01a4*/ 	.word	0x000000ff
        /*01a8*/ 	.word	0x00036438
        /*01ac*/ 	.short	0x0100
        /*01ae*/ 	.byte	0x08
	.zero		1


	//   ....[7]....
        /*01b0*/ 	.word	0x000015f0
        /*01b4*/ 	.word	0x000000ff
        /*01b8*/ 	.word	0x00036400
        /*01bc*/ 	.short	0x010a
        /*01be*/ 	.byte	0x24
	.zero		1


	//   ....[8]....
        /*01c0*/ 	.word	0x000016f0
        /*01c4*/ 	.word	0x000000ff
        /*01c8*/ 	.word	0x00036400
        /*01cc*/ 	.short	0x010a
        /*01ce*/ 	.byte	0x24
	.zero		1


	//   ....[9]....
        /*01d0*/ 	.word	0x00001dd0
        /*01d4*/ 	.word	0x00000003
        /*01d8*/ 	.word	0x00036410
        /*01dc*/ 	.short	0x010a
        /*01de*/ 	.byte	0x3f
	.zero		1


	//   ....[10]....
        /*01e0*/ 	.word	0x00001e10
        /*01e4*/ 	.word	0x00000003
        /*01e8*/ 	.word	0x00036410
        /*01ec*/ 	.short	0x010a
        /*01ee*/ 	.byte	0x3f
	.zero		1


	//   ....[11]....
        /*01f0*/ 	.word	0x000024b0
        /*01f4*/ 	.word	0x000000ff
        /*01f8*/ 	.word	0x00036430
        /*01fc*/ 	.short	0x010a
        /*01fe*/ 	.byte	0x24
	.zero		1


	//   ....[12]....
        /*0200*/ 	.word	0x000024f0
        /*0204*/ 	.word	0x000000ff
        /*0208*/ 	.word	0x00036430
        /*020c*/ 	.short	0x010a
        /*020e*/ 	.byte	0x24
	.zero		1


	//   ....[13]....
        /*0210*/ 	.word	0x00003970
        /*0214*/ 	.word	0x000000ff
        /*0218*/ 	.word	0x00000000
        /*021c*/ 	.short	0x0101
        /*021e*/ 	.byte	0x04
	.zero		1


	//   ....[14]....
        /*0220*/ 	.word	0x00003d00
        /*0224*/ 	.word	0x00000003
        /*0228*/ 	.word	0x00000000
        /*022c*/ 	.short	0x0101
        /*022e*/ 	.byte	0x3f
	.zero		1


	//   ....[15]....
        /*0230*/ 	.word	0x00007c90
        /*0234*/ 	.word	0x00000000
        /*0238*/ 	.word	0x00036420
        /*023c*/ 	.short	0x010a
        /*023e*/ 	.byte	0x3f
	.zero		1


	//   ....[16]....
        /*0240*/ 	.word	0x00008480
        /*0244*/ 	.word	0x00000000
        /*0248*/ 	.word	0x00036438
        /*024c*/ 	.short	0x010a
        /*024e*/ 	.byte	0x3f
	.zero		1


	//   ....[17]....
        /*0250*/ 	.word	0x000087e0
        /*0254*/ 	.word	0x00000000
        /*0258*/ 	.word	0x00036428
        /*025c*/ 	.short	0x010a
        /*025e*/ 	.byte	0x3f
	.zero		1


	//   ....[18]....
        /*0260*/ 	.word	0x00008b10
        /*0264*/ 	.word	0x00000000
        /*0268*/ 	.word	0x00036438
        /*026c*/ 	.short	0x010a
        /*026e*/ 	.byte	0x3f
	.zero		1


	//   ....[19]....
        /*0270*/ 	.word	0x00008e00
        /*0274*/ 	.word	0x00000000
        /*0278*/ 	.word	0x00036420
        /*027c*/ 	.short	0x010a
        /*027e*/ 	.byte	0x3f
	.zero		1


	//   ....[20]....
        /*0280*/ 	.word	0x00009180
        /*0284*/ 	.word	0x00000000
        /*0288*/ 	.word	0x00036438
        /*028c*/ 	.short	0x010a
        /*028e*/ 	.byte	0x3f
	.zero		1


	//   ....[21]....
        /*0290*/ 	.word	0x00009480
        /*0294*/ 	.word	0x00000000
        /*0298*/ 	.word	0x00036428
        /*029c*/ 	.short	0x010a
        /*029e*/ 	.byte	0x3f
	.zero		1


	//   ....[22]....
        /*02a0*/ 	.word	0x000097c0
        /*02a4*/ 	.word	0x00000000
        /*02a8*/ 	.word	0x00036438
        /*02ac*/ 	.short	0x010a
        /*02ae*/ 	.byte	0x3f
	.zero		1


	//   ....[23]....
        /*02b0*/ 	.word	0x00009c20
        /*02b4*/ 	.word	0x00000007
        /*02b8*/ 	.word	0x00000000
        /*02bc*/ 	.short	0x010a
        /*02be*/ 	.byte	0x3f
	.zero		1


	//   ....[24]....
        /*02c0*/ 	.word	0x00009ca0
        /*02c4*/ 	.word	0x00000003
        /*02c8*/ 	.word	0x00000000
        /*02cc*/ 	.short	0x010a
        /*02ce*/ 	.byte	0x3f
	.zero		1


	//   ....[25]....
        /*02d0*/ 	.word	0x00009cf0
        /*02d4*/ 	.word	0x00000009
        /*02d8*/ 	.word	0x00036438
        /*02dc*/ 	.short	0x010a
        /*02de*/ 	.byte	0x3f
	.zero		1


	//   ....[26]....
        /*02e0*/ 	.word	0x00009dc0
        /*02e4*/ 	.word	0x0000009b
        /*02e8*/ 	.word	0x00036400
        /*02ec*/ 	.short	0x010a
        /*02ee*/ 	.byte	0x3f
	.zero		1


	//   ....[27]....
        /*02f0*/ 	.word	0x00009e10
        /*02f4*/ 	.word	0x00000003
        /*02f8*/ 	.word	0x00036410
        /*02fc*/ 	.short	0x010a
        /*02fe*/ 	.byte	0x3f
	.zero		1


	//   ....[28]....
        /*0300*/ 	.word	0x00009e60
        /*0304*/ 	.word	0x0000009b
        /*0308*/ 	.word	0x00036430
        /*030c*/ 	.short	0x010a
        /*030e*/ 	.byte	0x3f
	.zero		1


	//   ....[29]....
        /*0310*/ 	.word	0x0000a0e0
        /*0314*/ 	.word	0x00000000
        /*0318*/ 	.word	0x00036420
        /*031c*/ 	.short	0x010a
        /*031e*/ 	.byte	0x3f
	.zero		1


	//   ....[30]....
        /*0320*/ 	.word	0x0000a130
        /*0324*/ 	.word	0x00000000
        /*0328*/ 	.word	0x00036438
        /*032c*/ 	.short	0x010a
        /*032e*/ 	.byte	0x3f
	.zero		1


	//   ....[31]....
        /*0330*/ 	.word	0x0000a180
        /*0334*/ 	.word	0x00000000
        /*0338*/ 	.word	0x00036428
        /*033c*/ 	.short	0x010a
        /*033e*/ 	.byte	0x3f
	.zero		1


	//   ....[32]....
        /*0340*/ 	.word	0x0000a1e0
        /*0344*/ 	.word	0x00000000
        /*0348*/ 	.word	0x00036438
        /*034c*/ 	.short	0x010a
        /*034e*/ 	.byte	0x3f
	.zero		1


	//   ....[33]....
        /*0350*/ 	.word	0x0000a260
        /*0354*/ 	.word	0x00000000
        /*0358*/ 	.word	0x00036420
        /*035c*/ 	.short	0x010a
        /*035e*/ 	.byte	0x3f
	.zero		1


	//   ....[34]....
        /*0360*/ 	.word	0x0000a2b0
        /*0364*/ 	.word	0x00000000
        /*0368*/ 	.word	0x00036438
        /*036c*/ 	.short	0x010a
        /*036e*/ 	.byte	0x3f
	.zero		1


	//   ....[35]....
        /*0370*/ 	.word	0x0000a300
        /*0374*/ 	.word	0x00000000
        /*0378*/ 	.word	0x00036428
        /*037c*/ 	.short	0x010a
        /*037e*/ 	.byte	0x3f
	.zero		1


	//   ....[36]....
        /*0380*/ 	.word	0x0000a350
        /*0384*/ 	.word	0x00000000
        /*0388*/ 	.word	0x00036438
        /*038c*/ 	.short	0x010a
        /*038e*/ 	.byte	0x3f
	.zero		1


	//   ....[37]....
        /*0390*/ 	.word	0x0000a420
        /*0394*/ 	.word	0x00000007
        /*0398*/ 	.word	0x00000000
        /*039c*/ 	.short	0x010a
        /*039e*/ 	.byte	0x3f
	.zero		1


	//   ....[38]....
        /*03a0*/ 	.word	0x0000a470
        /*03a4*/ 	.word	0x00000003
        /*03a8*/ 	.word	0x00000000
        /*03ac*/ 	.short	0x010a
        /*03ae*/ 	.byte	0x3f
	.zero		1


	//----- nvinfo : EIATTR_NUM_MBARRIERS
	.align		4
.L_1676:
        /*03b0*/ 	.byte	0x03, 0x38
        /*03b2*/ 	.short	0x0007


	//----- nvinfo : EIATTR_EXIT_INSTR_OFFSETS
	.align		4
        /*03b4*/ 	.byte	0x04, 0x1c
        /*03b6*/ 	.short	(.L_1678 - .L_1677)


	//   ....[0]....
.L_1677:
        /*03b8*/ 	.word	0x00009d40


	//----- nvinfo : EIATTR_MAX_THREADS
	.align		4
.L_1678:
        /*03bc*/ 	.byte	0x04, 0x05
        /*03be*/ 	.short	(.L_1680 - .L_1679)
.L_1679:
        /*03c0*/ 	.word	0x00000200
        /*03c4*/ 	.word	0x00000001
        /*03c8*/ 	.word	0x00000001


	//----- nvinfo : EIATTR_CRS_STACK_SIZE
	.align		4
.L_1680:
        /*03cc*/ 	.byte	0x04, 0x1e
        /*03ce*/ 	.short	(.L_1682 - .L_1681)
.L_1681:
        /*03d0*/ 	.word	0x00000000


	//----- nvinfo : EIATTR_CBANK_PARAM_SIZE
	.align		4
.L_1682:
        /*03d4*/ 	.byte	0x03, 0x19
        /*03d6*/ 	.short	0x0770


	//----- nvinfo : EIATTR_PARAM_CBANK
	.align		4
        /*03d8*/ 	.byte	0x04, 0x0a
        /*03da*/ 	.short	(.L_1684 - .L_1683)
	.align		4
.L_1683:
        /*03dc*/ 	.word	index@(.nv.constant0._ZN7cutlass13device_kernelIN5flash11enable_sm90INS1_16FlashAttnBwdSm90INS1_25CollectiveMainloopBwdSm90ILi2ELi1ELi1EN4cute5tupleIJNS5_1CILi1EEES8_S8_EEENS6_IJNS7_ILi64EEENS7_ILi96EEENS7_ILi192EEEEEENS_10bfloat16_tEfNS_4arch4Sm90ELb1ELb0ELb0ELb1ELb1ELb0ELb1ELb0ELi3ELi1ELi1ELi1ELb0EEENS1_24CollectiveEpilogueBwdGQAISD_fSG_Li384ELb1ELb1EEENS1_25SingleTileBwdLPTSchedulerILb1ELi96ELb1EEEEEEEEEvNT_6ParamsE)
        /*03e0*/ 	.short	0x0210
        /*03e2*/ 	.short	0x0770


	//----- nvinfo : EIATTR_SW_WAR
	.align		4
.L_1684:
        /*03e4*/ 	.byte	0x04, 0x36
        /*03e6*/ 	.short	(.L_1686 - .L_1685)
.L_1685:
        /*03e8*/ 	.word	0x00000008
.L_1686:


//--------------------- .nv.info._ZN7cutlass13device_kernelIN5flash22FlashAttnBwdPreprocessIN4cute5tupleIJNS3_1CILi64EEENS5_ILi192EEEEEENS_10bfloat16_tEfNS_4arch4Sm90ELb1ELb1EEEEEvNT_6ParamsE --------------------------
	.section	.nv.info._ZN7cutlass13device_kernelIN5flash22FlashAttnBwdPreprocessIN4cute5tupleIJNS3_1CILi64EEENS5_ILi192EEEEEENS_10bfloat16_tEfNS_4arch4Sm90ELb1ELb1EEEEEvNT_6ParamsE,"",@"SHT_CUDA_INFO"
	.sectionflags	@""
	.align	4


	//----- nvinfo : EIATTR_CUDA_API_VERSION
	.align		4
        /*0000*/ 	.byte	0x04, 0x37
        /*0002*/ 	.short	(.L_1688 - .L_1687)
.L_1687:
        /*0004*/ 	.word	0x00000082


	//----- nvinfo : EIATTR_KPARAM_INFO
	.align		4
.L_1688:
        /*0008*/ 	.byte	0x04, 0x17
        /*000a*/ 	.short	(.L_1690 - .L_1689)
.L_1689:
        /*000c*/ 	.word	0x00000000
        /*0010*/ 	.short	0x0000
        /*0012*/ 	.short	0x0000
        /*0014*/ 	.byte	0x00, 0xf0, 0xc1, 0x03


	//----- nvinfo : EIATTR_SPARSE_MMA_MASK
	.align		4
.L_1690:
        /*0018*/ 	.byte	0x03, 0x50
        /*001a*/ 	.short	0x0000


	//----- nvinfo : EIATTR_MAXREG_COUNT
	.align		4
        /*001c*/ 	.byte	0x03, 0x1b
        /*001e*/ 	.short	0x0080


	//----- nvinfo : EIATTR_MERCURY_ISA_VERSION
	.align		4
        /*0020*/ 	.byte	0x03, 0x5f
        /*0022*/ 	.short	0x0101


	//----- nvinfo : EIATTR_COOP_GROUP_MASK_REGIDS
	.align		4
        /*0024*/ 	.byte	0x04, 0x29
        /*0026*/ 	.short	(.L_1692 - .L_1691)


	//   ....[0]....
.L_1691:
        /*0028*/ 	.word	0xffffffff


	//   ....[1]....
        /*002c*/ 	.word	0xffffffff


	//   ....[2]....
        /*0030*/ 	.word	0xffffffff


	//   ....[3]....
        /*0034*/ 	.word	0xffffffff


	//   ....[4]....
        /*0038*/ 	.word	0xffffffff


	//   ....[5]....
        /*003c*/ 	.word	0xffffffff


	//----- nvinfo : EIATTR_COOP_GROUP_INSTR_OFFSETS
	.align		4
.L_1692:
        /*0040*/ 	.byte	0x04, 0x28
        /*0042*/ 	.short	(.L_1694 - .L_1693)


	//   ....[0]....
.L_1693:
        /*0044*/ 	.word	0x00001b30


	//   ....[1]....
        /*0048*/ 	.word	0x00001b50


	//   ....[2]....
        /*004c*/ 	.word	0x00001ba0


	//   ....[3]....
        /*0050*/ 	.word	0x00001bd0


	//   ....[4]....
        /*0054*/ 	.word	0x00001c10


	//   ....[5]....
        /*0058*/ 	.word	0x00001c40


	//----- nvinfo : EIATTR_EXIT_INSTR_OFFSETS
	.align		4
.L_1694:
        /*005c*/ 	.byte	0x04, 0x1c
        /*005e*/ 	.short	(.L_1696 - .L_1695)


	//   ....[0]....
.L_1695:
        /*0060*/ 	.word	0x000001c0


	//   ....[1]....
        /*0064*/ 	.word	0x000021b0


	//   ....[2]....
        /*0068*/ 	.word	0x00002230


	//----- nvinfo : EIATTR_MAX_THREADS
	.align		4
.L_1696:
        /*006c*/ 	.byte	0x04, 0x05
        /*006e*/ 	.short	(.L_1698 - .L_1697)
.L_1697:
        /*0070*/ 	.word	0x00000100
        /*0074*/ 	.word	0x00000001
        /*0078*/ 	.word	0x00000001


	//----- nvinfo : EIATTR_CRS_STACK_SIZE
	.align		4
.L_1698:
        /*007c*/ 	.byte	0x04, 0x1e
        /*007e*/ 	.short	(.L_1700 - .L_1699)
.L_1699:
        /*0080*/ 	.word	0x00000000


	//----- nvinfo : EIATTR_CBANK_PARAM_SIZE
	.align		4
.L_1700:
        /*0084*/ 	.byte	0x03, 0x19
        /*0086*/ 	.short	0x00f0


	//----- nvinfo : EIATTR_PARAM_CBANK
	.align		4
        /*0088*/ 	.byte	0x04, 0x0a
        /*008a*/ 	.short	(.L_1702 - .L_1701)
	.align		4
.L_1701:
        /*008c*/ 	.word	index@(.nv.constant0._ZN7cutlass13device_kernelIN5flash22FlashAttnBwdPreprocessIN4cute5tupleIJNS3_1CILi64EEENS5_ILi192EEEEEENS_10bfloat16_tEfNS_4arch4Sm90ELb1ELb1EEEEEvNT_6ParamsE)
        /*0090*/ 	.short	0x0210
        /*0092*/ 	.short	0x00f0


	//----- nvinfo : EIATTR_SW_WAR
	.align		4
.L_1702:
        /*0094*/ 	.byte	0x04, 0x36
        /*0096*/ 	.short	(.L_1704 - .L_1703)
.L_1703:
        /*0098*/ 	.word	0x00000008
.L_1704:


//--------------------- .nv.callgraph             --------------------------
	.section	.nv.callgraph,"",@"SHT_CUDA_CALLGRAPH"
	.align	4
	.sectionentsize	8
	.align		4
        /*0000*/ 	.word	0x00000000
	.align		4
        /*0004*/ 	.word	0xffffffff
	.align		4
        /*0008*/ 	.word	index@(_ZN7cutlass13device_kernelIN5flash11enable_sm90INS1_16FlashAttnBwdSm90INS1_25CollectiveMainloopBwdSm90ILi2ELi1ELi1EN4cute5tupleIJNS5_1CILi1EEES8_S8_EEENS6_IJNS7_ILi64EEENS7_ILi96EEENS7_ILi192EEEEEENS_10bfloat16_tEfNS_4arch4Sm90ELb0ELb0ELb1ELb0ELb0ELb0ELb1ELb0ELi3ELi1ELi1ELi1ELb0EEENS1_21CollectiveEpilogueBwdISD_SE_SG_Li384ELb0ELb1ELi3EEENS1_19SingleTileSchedulerILb0ELb0ELb0ELi96EEEEEEEEEvNT_6ParamsE)
	.align		4
        /*000c*/ 	.word	index@(__assertfail)
	.align		4
        /*0010*/ 	.word	index@(_ZN7cutlass13device_kernelIN5flash11enable_sm90INS1_16FlashAttnBwdSm90INS1_25CollectiveMainloopBwdSm90ILi2ELi1ELi1EN4cute5tupleIJNS5_1CILi1EEES8_S8_EEENS6_IJNS7_ILi64EEENS7_ILi96EEENS7_ILi192EEEEEENS_10bfloat16_tEfNS_4arch4Sm90ELb0ELb0ELb1ELb0ELb1ELb0ELb1ELb0ELi3ELi1ELi1ELi1ELb0EEENS1_21CollectiveEpilogueBwdISD_SE_SG_Li384ELb0ELb1ELi3EEENS1_19SingleTileSchedulerILb0ELb0ELb0ELi96EEEEEEEEEvNT_6ParamsE)
	.align		4
        /*0014*/ 	.word	index@(__assertfail)
	.align		4
        /*0018*/ 	.word	index@(_ZN7cutlass13device_kernelIN5flash11enable_sm90INS1_16FlashAttnBwdSm90INS1_25CollectiveMainloopBwdSm90ILi2ELi1ELi1EN4cute5tupleIJNS5_1CILi1EEES8_S8_EEENS6_IJNS7_ILi64EEENS7_ILi96EEENS7_ILi192EEEEEENS_10bfloat16_tEfNS_4arch4Sm90ELb0ELb0ELb1ELb0ELb0ELb0ELb1ELb0ELi3ELi1ELi1ELi1ELb0EEENS1_24CollectiveEpilogueBwdGQAISD_fSG_Li384ELb0ELb0EEENS1_19SingleTileSchedulerILb0ELb0ELb0ELi96EEEEEEEEEvNT_6ParamsE)
	.align		4
        /*001c*/ 	.word	index@(__assertfail)
	.align		4
        /*0020*/ 	.word	index@(_ZN7cutlass13device_kernelIN5flash11enable_sm90INS1_16FlashAttnBwdSm90INS1_25CollectiveMainloopBwdSm90ILi2ELi1ELi1EN4cute5tupleIJNS5_1CILi1EEES8_S8_EEENS6_IJNS7_ILi64EEENS7_ILi96EEENS7_ILi192EEEEEENS_10bfloat16_tEfNS_4arch4Sm90ELb0ELb0ELb1ELb0ELb1ELb0ELb1ELb0ELi3ELi1ELi1ELi1ELb0EEENS1_24CollectiveEpilogueBwdGQAISD_fSG_Li384ELb0ELb1EEENS1_19SingleTileSchedulerILb0ELb0ELb0ELi96EEEEEEEEEvNT_6ParamsE)
	.align		4
        /*0024*/ 	.word	index@(__assertfail)
	.align		4
        /*0028*/ 	.word	index@(_ZN7cutlass13device_kernelIN5flash11enable_sm90INS1_16FlashAttnBwdSm90INS1_25CollectiveMainloopBwdSm90ILi2ELi1ELi1EN4cute5tupleIJNS5_1CILi1EEES8_S8_EEENS6_IJNS7_ILi64EEENS7_ILi96EEENS7_ILi192EEEEEENS_10bfloat16_tEfNS_4arch4Sm90ELb0ELb0ELb1ELb1ELb0ELb0ELb1ELb0ELi3ELi1ELi1ELi1ELb0EEENS1_21CollectiveEpilogueBwdISD_SE_SG_Li384ELb1ELb1ELi3EEENS1_19SingleTileSchedulerILb1ELb0ELb0ELi96EEEEEEEEEvNT_6ParamsE)
	.align		4
        /*002c*/ 	.word	index@(__assertfail)
	.align		4
        /*0030*/ 	.word	index@(_ZN7cutlass13device_kernelIN5flash11enable_sm90INS1_16FlashAttnBwdSm90INS1_25CollectiveMainloopBwdSm90ILi2ELi1ELi1EN4cute5tupleIJNS5_1CILi1EEES8_S8_EEENS6_IJNS7_ILi64EEENS7_ILi96EEENS7_ILi192EEEEEENS_10bfloat16_tEfNS_4arch4Sm90ELb0ELb0ELb1ELb1ELb1ELb0ELb1ELb0ELi3ELi1ELi1ELi1ELb0EEENS1_21CollectiveEpilogueBwdISD_SE_SG_Li384ELb1ELb1ELi3EEENS1_19SingleTileSchedulerILb1ELb0ELb0ELi96EEEEEEEEEvNT_6ParamsE)
	.align		4
        /*0034*/ 	.word	index@(__assertfail)
	.align		4
        /*0038*/ 	.word	index@(_ZN7cutlass13device_kernelIN5flash11enable_sm90INS1_16FlashAttnBwdSm90INS1_25CollectiveMainloopBwdSm90ILi2ELi1ELi1EN4cute5tupleIJNS5_1CILi1EEES8_S8_EEENS6_IJNS7_ILi64EEENS7_ILi96EEENS7_ILi192EEEEEENS_10bfloat16_tEfNS_4arch4Sm90ELb0ELb0ELb1ELb1ELb0ELb0ELb1ELb0ELi3ELi1ELi1ELi1ELb0EEENS1_24CollectiveEpilogueBwdGQAISD_fSG_Li384ELb1ELb0EEENS1_19SingleTileSchedulerILb1ELb0ELb0ELi96EEEEEEEEEvNT_6ParamsE)
	.align		4
        /*003c*/ 	.word	index@(__assertfail)
	.align		4
        /*0040*/ 	.word	index@(_ZN7cutlass13device_kernelIN5flash11enable_sm90INS1_16FlashAttnBwdSm90INS1_25CollectiveMainloopBwdSm90ILi2ELi1ELi1EN4cute5tupleIJNS5_1CILi1EEES8_S8_EEENS6_IJNS7_ILi64EEENS7_ILi96EEENS7_ILi192EEEEEENS_10bfloat16_tEfNS_4arch4Sm90ELb0ELb0ELb1ELb1ELb1ELb0ELb1ELb0ELi3ELi1ELi1ELi1ELb0EEENS1_24CollectiveEpilogueBwdGQAISD_fSG_Li384ELb1ELb1EEENS1_19SingleTileSchedulerILb1ELb0ELb0ELi96EEEEEEEEEvNT_6ParamsE)
	.align		4
        /*0044*/ 	.word	index@(__assertfail)
	.align		4
        /*0048*/ 	.word	index@(_ZN7cutlass13device_kernelIN5flash11enable_sm90INS1_16FlashAttnBwdSm90INS1_25CollectiveMainloopBwdSm90ILi2ELi1ELi1EN4cute5tupleIJNS5_1CILi1EEES8_S8_EEENS6_IJNS7_ILi64EEENS7_ILi96EEENS7_ILi192EEEEEENS_10bfloat16_tEfNS_4arch4Sm90ELb0ELb1ELb1ELb0ELb0ELb0ELb1ELb0ELi3ELi1ELi1ELi1ELb0EEENS1_21CollectiveEpilogueBwdISD_SE_SG_Li384ELb0ELb1ELi3EEENS1_19SingleTileSchedulerILb0ELb0ELb0ELi96EEEEEEEEEvNT_6ParamsE)
	.align		4
        /*004c*/ 	.word	index@(__assertfail)
	.align		4
        /*0050*/ 	.word	index@(_ZN7cutlass13device_kernelIN5flash11enable_sm90INS1_16FlashAttnBwdSm90INS1_25CollectiveMainloopBwdSm90ILi2ELi1ELi1EN4cute5tupleIJNS5_1CILi1EEES8_S8_EEENS6_IJNS7_ILi64EEENS7_ILi96EEENS7_ILi192EEEEEENS_10bfloat16_tEfNS_4arch4Sm90ELb0ELb1ELb1ELb0ELb1ELb0ELb1ELb0ELi3ELi1ELi1ELi1ELb0EEENS1_21CollectiveEpilogueBwdISD_SE_SG_Li384ELb0ELb1ELi3EEENS1_19SingleTileSchedulerILb0ELb0ELb0ELi96EEEEEEEEEvNT_6ParamsE)
	.align		4
        /*0054*/ 	.word	index@(__assertfail)
	.align		4
        /*0058*/ 	.word	index@(_ZN7cutlass13device_kernelIN5flash11enable_sm90INS1_16FlashAttnBwdSm90INS1_25CollectiveMainloopBwdSm90ILi2ELi1ELi1EN4cute5tupleIJNS5_1CILi1EEES8_S8_EEENS6_IJNS7_ILi64EEENS7_ILi96EEENS7_ILi192EEEEEENS_10bfloat16_tEfNS_4arch4Sm90ELb0ELb1ELb1ELb0ELb0ELb0ELb1ELb0ELi3ELi1ELi1ELi1ELb0EEENS1_24CollectiveEpilogueBwdGQAISD_fSG_Li384ELb0ELb0EEENS1_19SingleTileSchedulerILb0ELb0ELb0ELi96EEEEEEEEEvNT_6ParamsE)
	.align		4
        /*005c*/ 	.word	index@(__assertfail)
	.align		4
        /*0060*/ 	.word	index@(_ZN7cutlass13device_kernelIN5flash11enable_sm90INS1_16FlashAttnBwdSm90INS1_25CollectiveMainloopBwdSm90ILi2ELi1ELi1EN4cute5tupleIJNS5_1CILi1EEES8_S8_EEENS6_IJNS7_ILi64EEENS7_ILi96EEENS7_ILi192EEEEEENS_10bfloat16_tEfNS_4arch4Sm90ELb0ELb1ELb1ELb0ELb1ELb0ELb1ELb0ELi3ELi1ELi1ELi1ELb0EEENS1_24CollectiveEpilogueBwdGQAISD_fSG_Li384ELb0ELb1EEENS1_19SingleTileSchedulerILb0ELb0ELb0ELi96EEEEEEEEEvNT_6ParamsE)
	.align		4
        /*0064*/ 	.word	index@(__assertfail)
	.align		4
        /*0068*/ 	.word	index@(_ZN7cutlass13device_kernelIN5flash11enable_sm90INS1_16FlashAttnBwdSm90INS1_25CollectiveMainloopBwdSm90ILi2ELi1ELi1EN4cute5tupleIJNS5_1CILi1EEES8_S8_EEENS6_IJNS7_ILi64EEENS7_ILi96EEENS7_ILi192EEEEEENS_10bfloat16_tEfNS_4arch4Sm90ELb0ELb1ELb1ELb1ELb0ELb0ELb1ELb0ELi3ELi1ELi1ELi1ELb0EEENS1_21CollectiveEpilogueBwdISD_SE_SG_Li384ELb1ELb1ELi3EEENS1_19SingleTileSchedulerILb1ELb0ELb0ELi96EEEEEEEEEvNT_6ParamsE)
	.align		4
        /*006c*/ 	.word	index@(__assertfail)
	.align		4
        /*0070*/ 	.word	index@(_ZN7cutlass13device_kernelIN5flash11enable_sm90INS1_16FlashAttnBwdSm90INS1_25CollectiveMainloopBwdSm90ILi2ELi1ELi1EN4cute5tupleIJNS5_1CILi1EEES8_S8_EEENS6_IJNS7_ILi64EEENS7_ILi96EEENS7_ILi192EEEEEENS_10bfloat16_tEfNS_4arch4Sm90ELb0ELb1ELb1ELb1ELb1ELb0ELb1ELb0ELi3ELi1ELi1ELi1ELb0EEENS1_21CollectiveEpilogueBwdISD_SE_SG_Li384ELb1ELb1ELi3EEENS1_19SingleTileSchedulerILb1ELb0ELb0ELi96EEEEEEEEEvNT_6ParamsE)
	.align		4
        /*0074*/ 	.word	index@(__assertfail)
	.align		4
        /*0078*/ 	.word	index@(_ZN7cutlass13device_kernelIN5flash11enable_sm90INS1_16FlashAttnBwdSm90INS1_25CollectiveMainloopBwdSm90ILi2ELi1ELi1EN4cute5tupleIJNS5_1CILi1EEES8_S8_EEENS6_IJNS7_ILi64EEENS7_ILi96EEENS7_ILi192EEEEEENS_10bfloat16_tEfNS_4arch4Sm90ELb0ELb1ELb1ELb1ELb0ELb0ELb1ELb0ELi3ELi1ELi1ELi1ELb0EEENS1_24CollectiveEpilogueBwdGQAISD_fSG_Li384ELb1ELb0EEENS1_19SingleTileSchedulerILb1ELb0ELb0ELi96EEEEEEEEEvNT_6ParamsE)
	.align		4
        /*007c*/ 	.word	index@(__assertfail)
	.align		4
        /*0080*/ 	.word	index@(_ZN7cutlass13device_kernelIN5flash11enable_sm90INS1_16FlashAttnBwdSm90INS1_25CollectiveMainloopBwdSm90ILi2ELi1ELi1EN4cute5tupleIJNS5_1CILi1EEES8_S8_EEENS6_IJNS7_ILi64EEENS7_ILi96EEENS7_ILi192EEEEEENS_10bfloat16_tEfNS_4arch4Sm90ELb0ELb1ELb1ELb1ELb1ELb0ELb1ELb0ELi3ELi1ELi1ELi1ELb0EEENS1_24CollectiveEpilogueBwdGQAISD_fSG_Li384ELb1ELb1EEENS1_19SingleTileSchedulerILb1ELb0ELb0ELi96EEEEEEEEEvNT_6ParamsE)
	.align		4
        /*0084*/ 	.word	index@(__assertfail)
	.align		4
        /*0088*/ 	.word	index@(_ZN7cutlass13device_kernelIN5flash11enable_sm90INS1_16FlashAttnBwdSm90INS1_25CollectiveMainloopBwdSm90ILi2ELi1ELi1EN4cute5tupleIJNS5_1CILi1EEES8_S8_EEENS6_IJNS7_ILi64EEENS7_ILi96EEENS7_ILi192EEEEEENS_10bfloat16_tEfNS_4arch4Sm90ELb1ELb0ELb1ELb0ELb0ELb0ELb1ELb0ELi3ELi1ELi1ELi1ELb0EEENS1_21CollectiveEpilogueBwdISD_SE_SG_Li384ELb0ELb1ELi3EEENS1_25SingleTileBwdLPTSchedulerILb0ELi96ELb0EEEEEEEEEvNT_6ParamsE)
	.align		4
        /*008c*/ 	.word	index@(__assertfail)
	.align		4
        /*0090*/ 	.word	index@(_ZN7cutlass13device_kernelIN5flash11enable_sm90INS1_16FlashAttnBwdSm90INS1_25CollectiveMainloopBwdSm90ILi2ELi1ELi1EN4cute5tupleIJNS5_1CILi1EEES8_S8_EEENS6_IJNS7_ILi64EEENS7_ILi96EEENS7_ILi192EEEEEENS_10bfloat16_tEfNS_4arch4Sm90ELb1ELb0ELb1ELb0ELb1ELb0ELb1ELb0ELi3ELi1ELi1ELi1ELb0EEENS1_21CollectiveEpilogueBwdISD_SE_SG_Li384ELb0ELb1ELi3EEENS1_25SingleTileBwdLPTSchedulerILb0ELi96ELb1EEEEEEEEEvNT_6ParamsE)
	.align		4
        /*0094*/ 	.word	index@(__assertfail)
	.align		4
        /*0098*/ 	.word	index@(_ZN7cutlass13device_kernelIN5flash11enable_sm90INS1_16FlashAttnBwdSm90INS1_25CollectiveMainloopBwdSm90ILi2ELi1ELi1EN4cute5tupleIJNS5_1CILi1EEES8_S8_EEENS6_IJNS7_ILi64EEENS7_ILi96EEENS7_ILi192EEEEEENS_10bfloat16_tEfNS_4arch4Sm90ELb1ELb0ELb1ELb0ELb0ELb0ELb1ELb0ELi3ELi1ELi1ELi1ELb0EEENS1_24CollectiveEpilogueBwdGQAISD_fSG_Li384ELb0ELb0EEENS1_25SingleTileBwdLPTSchedulerILb0ELi96ELb0EEEEEEEEEvNT_6ParamsE)
	.align		4
        /*009c*/ 	.word	index@(__assertfail)
	.align		4
        /*00a0*/ 	.word	index@(_ZN7cutlass13device_kernelIN5flash11enable_sm90INS1_16FlashAttnBwdSm90INS1_25CollectiveMainloopBwdSm90ILi2ELi1ELi1EN4cute5tupleIJNS5_1CILi1EEES8_S8_EEENS6_IJNS7_ILi64EEENS7_ILi96EEENS7_ILi192EEEEEENS_10bfloat16_tEfNS_4arch4Sm90ELb1ELb0ELb1ELb0ELb1ELb0ELb1ELb0ELi3ELi1ELi1ELi1ELb0EEENS1_24CollectiveEpilogueBwdGQAISD_fSG_Li384ELb0ELb1EEENS1_25SingleTileBwdLPTSchedulerILb0ELi96ELb1EEEEEEEEEvNT_6ParamsE)
	.align		4
        /*00a4*/ 	.word	index@(__assertfail)
	.align		4
        /*00a8*/ 	.word	index@(_ZN7cutlass13device_kernelIN5flash11enable_sm90INS1_16FlashAttnBwdSm90INS1_25CollectiveMainloopBwdSm90ILi2ELi1ELi1EN4cute5tupleIJNS5_1CILi1EEES8_S8_EEENS6_IJNS7_ILi64EEENS7_ILi96EEENS7_ILi192EEEEEENS_10bfloat16_tEfNS_4arch4Sm90ELb1ELb0ELb1ELb1ELb0ELb0ELb1ELb0ELi3ELi1ELi1ELi1ELb0EEENS1_21CollectiveEpilogueBwdISD_SE_SG_Li384ELb1ELb1ELi3EEENS1_25SingleTileBwdLPTSchedulerILb1ELi96ELb0EEEEEEEEEvNT_6ParamsE)
	.align		4
        /*00ac*/ 	.word	index@(__assertfail)
	.align		4
        /*00b0*/ 	.word	index@(_ZN7cutlass13device_kernelIN5flash11enable_sm90INS1_16FlashAttnBwdSm90INS1_25CollectiveMainloopBwdSm90ILi2ELi1ELi1EN4cute5tupleIJNS5_1CILi1EEES8_S8_EEENS6_IJNS7_ILi64EEENS7_ILi96EEENS7_ILi192EEEEEENS_10bfloat16_tEfNS_4arch4Sm90ELb1ELb0ELb1ELb1ELb1ELb0ELb1ELb0ELi3ELi1ELi1ELi1ELb0EEENS1_21CollectiveEpilogueBwdISD_SE_SG_Li384ELb1ELb1ELi3EEENS1_25SingleTileBwdLPTSchedulerILb1ELi96ELb1EEEEEEEEEvNT_6ParamsE)
	.align		4
        /*00b4*/ 	.word	index@(__assertfail)
	.align		4
        /*00b8*/ 	.word	index@(_ZN7cutlass13device_kernelIN5flash11enable_sm90INS1_16FlashAttnBwdSm90INS1_25CollectiveMainloopBwdSm90ILi2ELi1ELi1EN4cute5tupleIJNS5_1CILi1EEES8_S8_EEENS6_IJNS7_ILi64EEENS7_ILi96EEENS7_ILi192EEEEEENS_10bfloat16_tEfNS_4arch4Sm90ELb1ELb0ELb1ELb1ELb0ELb0ELb1ELb0ELi3ELi1ELi1ELi1ELb0EEENS1_24CollectiveEpilogueBwdGQAISD_fSG_Li384ELb1ELb0EEENS1_25SingleTileBwdLPTSchedulerILb1ELi96ELb0EEEEEEEEEvNT_6ParamsE)
	.align		4
        /*00bc*/ 	.word	index@(__assertfail)
	.align		4
        /*00c0*/ 	.word	index@(_ZN7cutlass13device_kernelIN5flash11enable_sm90INS1_16FlashAttnBwdSm90INS1_25CollectiveMainloopBwdSm90ILi2ELi1ELi1EN4cute5tupleIJNS5_1CILi1EEES8_S8_EEENS6_IJNS7_ILi64EEENS7_ILi96EEENS7_ILi192EEEEEENS_10bfloat16_tEfNS_4arch4Sm90ELb1ELb0ELb1ELb1ELb1ELb0ELb1ELb0ELi3ELi1ELi1ELi1ELb0EEENS1_24CollectiveEpilogueBwdGQAISD_fSG_Li384ELb1ELb1EEENS1_25SingleTileBwdLPTSchedulerILb1ELi96ELb1EEEEEEEEEvNT_6ParamsE)
	.align		4
        /*00c4*/ 	.word	index@(__assertfail)
	.align		4
        /*00c8*/ 	.word	index@(_ZN7cutlass13device_kernelIN5flash11enable_sm90INS1_16FlashAttnBwdSm90INS1_25CollectiveMainloopBwdSm90ILi2ELi1ELi1EN4cute5tupleIJNS5_1CILi1EEES8_S8_EEENS6_IJNS7_ILi64EEENS7_ILi96EEENS7_ILi192EEEEEENS_10bfloat16_tEfNS_4arch4Sm90ELb0ELb0ELb0ELb0ELb0ELb0ELb1ELb0ELi3ELi1ELi1ELi1ELb0EEENS1_21CollectiveEpilogueBwdISD_SE_SG_Li384ELb0ELb1ELi3EEENS1_19SingleTileSchedulerILb0ELb0ELb0ELi96EEEEEEEEEvNT_6ParamsE)
	.align		4
        /*00cc*/ 	.word	index@(__assertfail)
	.align		4
        /*00d0*/ 	.word	index@(_ZN7cutlass13device_kernelIN5flash11enable_sm90INS1_16FlashAttnBwdSm90INS1_25CollectiveMainloopBwdSm90ILi2ELi1ELi1EN4cute5tupleIJNS5_1CILi1EEES8_S8_EEENS6_IJNS7_ILi64EEENS7_ILi96EEENS7_ILi192EEEEEENS_10bfloat16_tEfNS_4arch4Sm90ELb0ELb0ELb0ELb0ELb1ELb0ELb1ELb0ELi3ELi1ELi1ELi1ELb0EEENS1_21CollectiveEpilogueBwdISD_SE_SG_Li384ELb0ELb1ELi3EEENS1_19SingleTileSchedulerILb0ELb0ELb0ELi96EEEEEEEEEvNT_6ParamsE)
	.align		4
        /*00d4*/ 	.word	index@(__assertfail)
	.align		4
        /*00d8*/ 	.word	index@(_ZN7cutlass13device_kernelIN5flash11enable_sm90INS1_16FlashAttnBwdSm90INS1_25CollectiveMainloopBwdSm90ILi2ELi1ELi1EN4cute5tupleIJNS5_1CILi1EEES8_S8_EEENS6_IJNS7_ILi64EEENS7_ILi96EEENS7_ILi192EEEEEENS_10bfloat16_tEfNS_4arch4Sm90ELb0ELb0ELb0ELb0ELb0ELb0ELb1ELb0ELi3ELi1ELi1ELi1ELb0EEENS1_24CollectiveEpilogueBwdGQAISD_fSG_Li384ELb0ELb0EEENS1_19SingleTileSchedulerILb0ELb0ELb0ELi96EEEEEEEEEvNT_6ParamsE)
	.align		4
        /*00dc*/ 	.word	index@(__assertfail)
	.align		4
        /*00e0*/ 	.word	index@(_ZN7cutlass13device_kernelIN5flash11enable_sm90INS1_16FlashAttnBwdSm90INS1_25CollectiveMainloopBwdSm90ILi2ELi1ELi1EN4cute5tupleIJNS5_1CILi1EEES8_S8_EEENS6_IJNS7_ILi64EEENS7_ILi96EEENS7_ILi192EEEEEENS_10bfloat16_tEfNS_4arch4Sm90ELb0ELb0ELb0ELb0ELb1ELb0ELb1ELb0ELi3ELi1ELi1ELi1ELb0EEENS1_24CollectiveEpilogueBwdGQAISD_fSG_Li384ELb0ELb1EEENS1_19SingleTileSchedulerILb0ELb0ELb0ELi96EEEEEEEEEvNT_6ParamsE)
	.align		4
        /*00e4*/ 	.word	index@(__assertfail)
	.align		4
        /*00e8*/ 	.word	index@(_ZN7cutlass13device_kernelIN5flash11enable_sm90INS1_16FlashAttnBwdSm90INS1_25CollectiveMainloopBwdSm90ILi2ELi1ELi1EN4cute5tupleIJNS5_1CILi1EEES8_S8_EEENS6_IJNS7_ILi64EEENS7_ILi96EEENS7_ILi192EEEEEENS_10bfloat16_tEfNS_4arch4Sm90ELb0ELb0ELb0ELb1ELb0ELb0ELb1ELb0ELi3ELi1ELi1ELi1ELb0EEENS1_21CollectiveEpilogueBwdISD_SE_SG_Li384ELb1ELb1ELi3EEENS1_19SingleTileSchedulerILb1ELb0ELb0ELi96EEEEEEEEEvNT_6ParamsE)
	.align		4
        /*00ec*/ 	.word	index@(__assertfail)
	.align		4
        /*00f0*/ 	.word	index@(_ZN7cutlass13device_kernelIN5flash11enable_sm90INS1_16FlashAttnBwdSm90INS1_25CollectiveMainloopBwdSm90ILi2ELi1ELi1EN4cute5tupleIJNS5_1CILi1EEES8_S8_EEENS6_IJNS7_ILi64EEENS7_ILi96EEENS7_ILi192EEEEEENS_10bfloat16_tEfNS_4arch4Sm90ELb0ELb0ELb0ELb1ELb1ELb0ELb1ELb0ELi3ELi1ELi1ELi1ELb0EEENS1_21CollectiveEpilogueBwdISD_SE_SG_Li384ELb1ELb1ELi3EEENS1_19SingleTileSchedulerILb1ELb0ELb0ELi96EEEEEEEEEvNT_6ParamsE)
	.align		4
        /*00f4*/ 	.word	index@(__assertfail)
	.align		4
        /*00f8*/ 	.word	index@(_ZN7cutlass13device_kernelIN5flash11enable_sm90INS1_16FlashAttnBwdSm90INS1_25CollectiveMainloopBwdSm90ILi2ELi1ELi1EN4cute5tupleIJNS5_1CILi1EEES8_S8_EEENS6_IJNS7_ILi64EEENS7_ILi96EEENS7_ILi192EEEEEENS_10bfloat16_tEfNS_4arch4Sm90ELb0ELb0ELb0ELb1ELb0ELb0ELb1ELb0ELi3ELi1ELi1ELi1ELb0EEENS1_24CollectiveEpilogueBwdGQAISD_fSG_Li384ELb1ELb0EEENS1_19SingleTileSchedulerILb1ELb0ELb0ELi96EEEEEEEEEvNT_6ParamsE)
	.align		4
        /*00fc*/ 	.word	index@(__assertfail)
	.align		4
        /*0100*/ 	.word	index@(_ZN7cutlass13device_kernelIN5flash11enable_sm90INS1_16FlashAttnBwdSm90INS1_25CollectiveMainloopBwdSm90ILi2ELi1ELi1EN4cute5tupleIJNS5_1CILi1EEES8_S8_EEENS6_IJNS7_ILi64EEENS7_ILi96EEENS7_ILi192EEEEEENS_10bfloat16_tEfNS_4arch4Sm90ELb0ELb0ELb0ELb1ELb1ELb0ELb1ELb0ELi3ELi1ELi1ELi1ELb0EEENS1_24CollectiveEpilogueBwdGQAISD_fSG_Li384ELb1ELb1EEENS1_19SingleTileSchedulerILb1ELb0ELb0ELi96EEEEEEEEEvNT_6ParamsE)
	.align		4
        /*0104*/ 	.word	index@(__assertfail)
	.align		4
        /*0108*/ 	.word	index@(_ZN7cutlass13device_kernelIN5flash11enable_sm90INS1_16FlashAttnBwdSm90INS1_25CollectiveMainloopBwdSm90ILi2ELi1ELi1EN4cute5tupleIJNS5_1CILi1EEES8_S8_EEENS6_IJNS7_ILi64EEENS7_ILi96EEENS7_ILi192EEEEEENS_10bfloat16_tEfNS_4arch4Sm90ELb0ELb1ELb0ELb0ELb0ELb0ELb1ELb0ELi3ELi1ELi1ELi1ELb0EEENS1_21CollectiveEpilogueBwdISD_SE_SG_Li384ELb0ELb1ELi3EEENS1_19SingleTileSchedulerILb0ELb0ELb0ELi96EEEEEEEEEvNT_6ParamsE)
	.align		4
        /*010c*/ 	.word	index@(__assertfail)
	.align		4
        /*0110*/ 	.word	index@(_ZN7cutlass13device_kernelIN5flash11enable_sm90INS1_16FlashAttnBwdSm90INS1_25CollectiveMainloopBwdSm90ILi2ELi1ELi1EN4cute5tupleIJNS5_1CILi1EEES8_S8_EEENS6_IJNS7_ILi64EEENS7_ILi96EEENS7_ILi192EEEEEENS_10bfloat16_tEfNS_4arch4Sm90ELb0ELb1ELb0ELb0ELb1ELb0ELb1ELb0ELi3ELi1ELi1ELi1ELb0EEENS1_21CollectiveEpilogueBwdISD_SE_SG_Li384ELb0ELb1ELi3EEENS1_19SingleTileSchedulerILb0ELb0ELb0ELi96EEEEEEEEEvNT_6ParamsE)
	.align		4
        /*0114*/ 	.word	index@(__assertfail)
	.align		4
        /*0118*/ 	.word	index@(_ZN7cutlass13device_kernelIN5flash11enable_sm90INS1_16FlashAttnBwdSm90INS1_25CollectiveMainloopBwdSm90ILi2ELi1ELi1EN4cute5tupleIJNS5_1CILi1EEES8_S8_EEENS6_IJNS7_ILi64EEENS7_ILi96EEENS7_ILi192EEEEEENS_10bfloat16_tEfNS_4arch4Sm90ELb0ELb1ELb0ELb0ELb0ELb0ELb1ELb0ELi3ELi1ELi1ELi1ELb0EEENS1_24CollectiveEpilogueBwdGQAISD_fSG_Li384ELb0ELb0EEENS1_19SingleTileSchedulerILb0ELb0ELb0ELi96EEEEEEEEEvNT_6ParamsE)
	.align		4
        /*011c*/ 	.word	index@(__assertfail)
	.align		4
        /*0120*/ 	.word	index@(_ZN7cutlass13device_kernelIN5flash11enable_sm90INS1_16FlashAttnBwdSm90INS1_25CollectiveMainloopBwdSm90ILi2ELi1ELi1EN4cute5tupleIJNS5_1CILi1EEES8_S8_EEENS6_IJNS7_ILi64EEENS7_ILi96EEENS7_ILi192EEEEEENS_10bfloat16_tEfNS_4arch4Sm90ELb0ELb1ELb0ELb0ELb1ELb0ELb1ELb0ELi3ELi1ELi1ELi1ELb0EEENS1_24CollectiveEpilogueBwdGQAISD_fSG_Li384ELb0ELb1EEENS1_19SingleTileSchedulerILb0ELb0ELb0ELi96EEEEEEEEEvNT_6ParamsE)
	.align		4
        /*0124*/ 	.word	index@(__assertfail)
	.align		4
        /*0128*/ 	.word	index@(_ZN7cutlass13device_kernelIN5flash11enable_sm90INS1_16FlashAttnBwdSm90INS1_25CollectiveMainloopBwdSm90ILi2ELi1ELi1EN4cute5tupleIJNS5_1CILi1EEES8_S8_EEENS6_IJNS7_ILi64EEENS7_ILi96EEENS7_ILi192EEEEEENS_10bfloat16_tEfNS_4arch4Sm90ELb0ELb1ELb0ELb1ELb0ELb0ELb1ELb0ELi3ELi1ELi1ELi1ELb0EEENS1_21CollectiveEpilogueBwdISD_SE_SG_Li384ELb1ELb1ELi3EEENS1_19SingleTileSchedulerILb1ELb0ELb0ELi96EEEEEEEEEvNT_6ParamsE)
	.align		4
        /*012c*/ 	.word	index@(__assertfail)
	.align		4
        /*0130*/ 	.word	index@(_ZN7cutlass13device_kernelIN5flash11enable_sm90INS1_16FlashAttnBwdSm90INS1_25CollectiveMainloopBwdSm90ILi2ELi1ELi1EN4cute5tupleIJNS5_1CILi1EEES8_S8_EEENS6_IJNS7_ILi64EEENS7_ILi96EEENS7_ILi192EEEEEENS_10bfloat16_tEfNS_4arch4Sm90ELb0ELb1ELb0ELb1ELb1ELb0ELb1ELb0ELi3ELi1ELi1ELi1ELb0EEENS1_21CollectiveEpilogueBwdISD_SE_SG_Li384ELb1ELb1ELi3EEENS1_19SingleTileSchedulerILb1ELb0ELb0ELi96EEEEEEEEEvNT_6ParamsE)
	.align		4
        /*0134*/ 	.word	index@(__assertfail)
	.align		4
        /*0138*/ 	.word	index@(_ZN7cutlass13device_kernelIN5flash11enable_sm90INS1_16FlashAttnBwdSm90INS1_25CollectiveMainloopBwdSm90ILi2ELi1ELi1EN4cute5tupleIJNS5_1CILi1EEES8_S8_EEENS6_IJNS7_ILi64EEENS7_ILi96EEENS7_ILi192EEEEEENS_10bfloat16_tEfNS_4arch4Sm90ELb0ELb1ELb0ELb1ELb0ELb0ELb1ELb0ELi3ELi1ELi1ELi1ELb0EEENS1_24CollectiveEpilogueBwdGQAISD_fSG_Li384ELb1ELb0EEENS1_19SingleTileSchedulerILb1ELb0ELb0ELi96EEEEEEEEEvNT_6ParamsE)
	.align		4
        /*013c*/ 	.word	index@(__assertfail)
	.align		4
        /*0140*/ 	.word	index@(_ZN7cutlass13device_kernelIN5flash11enable_sm90INS1_16FlashAttnBwdSm90INS1_25CollectiveMainloopBwdSm90ILi2ELi1ELi1EN4cute5tupleIJNS5_1CILi1EEES8_S8_EEENS6_IJNS7_ILi64EEENS7_ILi96EEENS7_ILi192EEEEEENS_10bfloat16_tEfNS_4arch4Sm90ELb0ELb1ELb0ELb1ELb1ELb0ELb1ELb0ELi3ELi1ELi1ELi1ELb0EEENS1_24CollectiveEpilogueBwdGQAISD_fSG_Li384ELb1ELb1EEENS1_19SingleTileSchedulerILb1ELb0ELb0ELi96EEEEEEEEEvNT_6ParamsE)
	.align		4
        /*0144*/ 	.word	index@(__assertfail)
	.align		4
        /*0148*/ 	.word	index@(_ZN7cutlass13device_kernelIN5flash11enable_sm90INS1_16FlashAttnBwdSm90INS1_25CollectiveMainloopBwdSm90ILi2ELi1ELi1EN4cute5tupleIJNS5_1CILi1EEES8_S8_EEENS6_IJNS7_ILi64EEENS7_ILi96EEENS7_ILi192EEEEEENS_10bfloat16_tEfNS_4arch4Sm90ELb1ELb0ELb0ELb0ELb0ELb0ELb1ELb0ELi3ELi1ELi1ELi1ELb0EEENS1_21CollectiveEpilogueBwdISD_SE_SG_Li384ELb0ELb1ELi3EEENS1_25SingleTileBwdLPTSchedulerILb0ELi96ELb0EEEEEEEEEvNT_6ParamsE)
	.align		4
        /*014c*/ 	.word	index@(__assertfail)
	.align		4
        /*0150*/ 	.word	index@(_ZN7cutlass13device_kernelIN5flash11enable_sm90INS1_16FlashAttnBwdSm90INS1_25CollectiveMainloopBwdSm90ILi2ELi1ELi1EN4cute5tupleIJNS5_1CILi1EEES8_S8_EEENS6_IJNS7_ILi64EEENS7_ILi96EEENS7_ILi192EEEEEENS_10bfloat16_tEfNS_4arch4Sm90ELb1ELb0ELb0ELb0ELb1ELb0ELb1ELb0ELi3ELi1ELi1ELi1ELb0EEENS1_21CollectiveEpilogueBwdISD_SE_SG_Li384ELb0ELb1ELi3EEENS1_25SingleTileBwdLPTSchedulerILb0ELi96ELb1EEEEEEEEEvNT_6ParamsE)
	.align		4
        /*0154*/ 	.word	index@(__assertfail)
	.align		4
        /*0158*/ 	.word	index@(_ZN7cutlass13device_kernelIN5flash11enable_sm90INS1_16FlashAttnBwdSm90INS1_25CollectiveMainloopBwdSm90ILi2ELi1ELi1EN4cute5tupleIJNS5_1CILi1EEES8_S8_EEENS6_IJNS7_ILi64EEENS7_ILi96EEENS7_ILi192EEEEEENS_10bfloat16_tEfNS_4arch4Sm90ELb1ELb0ELb0ELb0ELb0ELb0ELb1ELb0ELi3ELi1ELi1ELi1ELb0EEENS1_24CollectiveEpilogueBwdGQAISD_fSG_Li384ELb0ELb0EEENS1_25SingleTileBwdLPTSchedulerILb0ELi96ELb0EEEEEEEEEvNT_6ParamsE)
	.align		4
        /*015c*/ 	.word	index@(__assertfail)
	.align		4
        /*0160*/ 	.word	index@(_ZN7cutlass13device_kernelIN5flash11enable_sm90INS1_16FlashAttnBwdSm90INS1_25CollectiveMainloopBwdSm90ILi2ELi1ELi1EN4cute5tupleIJNS5_1CILi1EEES8_S8_EEENS6_IJNS7_ILi64EEENS7_ILi96EEENS7_ILi192EEEEEENS_10bfloat16_tEfNS_4arch4Sm90ELb1ELb0ELb0ELb0ELb1ELb0ELb1ELb0ELi3ELi1ELi1ELi1ELb0EEENS1_24CollectiveEpilogueBwdGQAISD_fSG_Li384ELb0ELb1EEENS1_25SingleTileBwdLPTSchedulerILb0ELi96ELb1EEEEEEEEEvNT_6ParamsE)
	.align		4
        /*0164*/ 	.word	index@(__assertfail)
	.align		4
        /*0168*/ 	.word	index@(_ZN7cutlass13device_kernelIN5flash11enable_sm90INS1_16FlashAttnBwdSm90INS1_25CollectiveMainloopBwdSm90ILi2ELi1ELi1EN4cute5tupleIJNS5_1CILi1EEES8_S8_EEENS6_IJNS7_ILi64EEENS7_ILi96EEENS7_ILi192EEEEEENS_10bfloat16_tEfNS_4arch4Sm90ELb1ELb0ELb0ELb1ELb0ELb0ELb1ELb0ELi3ELi1ELi1ELi1ELb0EEENS1_21CollectiveEpilogueBwdISD_SE_SG_Li384ELb1ELb1ELi3EEENS1_25SingleTileBwdLPTSchedulerILb1ELi96ELb0EEEEEEEEEvNT_6ParamsE)
	.align		4
        /*016c*/ 	.word	index@(__assertfail)
	.align		4
        /*0170*/ 	.word	index@(_ZN7cutlass13device_kernelIN5flash11enable_sm90INS1_16FlashAttnBwdSm90INS1_25CollectiveMainloopBwdSm90ILi2ELi1ELi1EN4cute5tupleIJNS5_1CILi1EEES8_S8_EEENS6_IJNS7_ILi64EEENS7_ILi96EEENS7_ILi192EEEEEENS_10bfloat16_tEfNS_4arch4Sm90ELb1ELb0ELb0ELb1ELb1ELb0ELb1ELb0ELi3ELi1ELi1ELi1ELb0EEENS1_21CollectiveEpilogueBwdISD_SE_SG_Li384ELb1ELb1ELi3EEENS1_25SingleTileBwdLPTSchedulerILb1ELi96ELb1EEEEEEEEEvNT_6ParamsE)
	.align		4
        /*0174*/ 	.word	index@(__assertfail)
	.align		4
        /*0178*/ 	.word	index@(_ZN7cutlass13device_kernelIN5flash11enable_sm90INS1_16FlashAttnBwdSm90INS1_25CollectiveMainloopBwdSm90ILi2ELi1ELi1EN4cute5tupleIJNS5_1CILi1EEES8_S8_EEENS6_IJNS7_ILi64EEENS7_ILi96EEENS7_ILi192EEEEEENS_10bfloat16_tEfNS_4arch4Sm90ELb1ELb0ELb0ELb1ELb0ELb0ELb1ELb0ELi3ELi1ELi1ELi1ELb0EEENS1_24CollectiveEpilogueBwdGQAISD_fSG_Li384ELb1ELb0EEENS1_25SingleTileBwdLPTSchedulerILb1ELi96ELb0EEEEEEEEEvNT_6ParamsE)
	.align		4
        /*017c*/ 	.word	index@(__assertfail)
	.align		4
        /*0180*/ 	.word	index@(_ZN7cutlass13device_kernelIN5flash11enable_sm90INS1_16FlashAttnBwdSm90INS1_25CollectiveMainloopBwdSm90ILi2ELi1ELi1EN4cute5tupleIJNS5_1CILi1EEES8_S8_EEENS6_IJNS7_ILi64EEENS7_ILi96EEENS7_ILi192EEEEEENS_10bfloat16_tEfNS_4arch4Sm90ELb1ELb0ELb0ELb1ELb1ELb0ELb1ELb0ELi3ELi1ELi1ELi1ELb0EEENS1_24CollectiveEpilogueBwdGQAISD_fSG_Li384ELb1ELb1EEENS1_25SingleTileBwdLPTSchedulerILb1ELi96ELb1EEEEEEEEEvNT_6ParamsE)
	.align		4
        /*0184*/ 	.word	index@(__assertfail)
	.align		4
        /*0188*/ 	.word	0x00000000
	.align		4
        /*018c*/ 	.word	0xfffffffe
	.align		4
        /*0190*/ 	.word	0x00000000
	.align		4
        /*0194*/ 	.word	0xfffffffd
	.align		4
        /*0198*/ 	.word	0x00000000
	.align		4
        /*019c*/ 	.word	0xfffffffc


//--------------------- .nv.constant4             --------------------------
	.section	.nv.constant4,"a",@progbits
	.align	8
	.align		8
.nv.constant4:
        /*0000*/ 	.dword	__assertfail
	.align		8
        /*0008*/ 	.dword	__unnamed_1
	.align		8
        /*0010*/ 	.dword	__unnamed_2
	.align		8
        /*0018*/ 	.dword	__unnamed_3
	.align		8
        /*0020*/ 	.dword	__unnamed_4
	.align		8
        /*0028*/ 	.dword	_ZN77_INTERNAL_ece17259_41_flash_bwd_hdim192_bf16_softcapall_sm90_cu_c0233546_29384cuda3std3__45__cpo5beginE
	.align		8
        /*0030*/ 	.dword	_ZN77_INTERNAL_ece17259_41_flash_bwd_hdim192_bf16_softcapall_sm90_cu_c0233546_29384cuda3std3__45__cpo3endE
	.align		8
        /*0038*/ 	.dword	_ZN77_INTERNAL_ece17259_41_flash_bwd_hdim192_bf16_softcapall_sm90_cu_c0233546_29384cuda3std3__45__cpo6cbeginE
	.align		8
        /*0040*/ 	.dword	_ZN77_INTERNAL_ece17259_41_flash_bwd_hdim192_bf16_softcapall_sm90_cu_c0233546_29384cuda3std3__45__cpo4cendE
	.align		8
        /*0048*/ 	.dword	_ZN77_INTERNAL_ece17259_41_flash_bwd_hdim192_bf16_softcapall_sm90_cu_c0233546_29384cuda3std3__479_GLOBAL__N__ece17259_41_flash_bwd_hdim192_bf16_softcapall_sm90_cu_c0233546_29386ignoreE
	.align		8
        /*0050*/ 	.dword	_ZN77_INTERNAL_ece17259_41_flash_bwd_hdim192_bf16_softcapall_sm90_cu_c0233546_29384cuda3std3__419piecewise_constructE
	.align		8
        /*0058*/ 	.dword	_ZN77_INTERNAL_ece17259_41_flash_bwd_hdim192_bf16_softcapall_sm90_cu_c0233546_29384cuda3std3__48in_placeE
	.align		8
        /*0060*/ 	.dword	_ZN77_INTERNAL_ece17259_41_flash_bwd_hdim192_bf16_softcapall_sm90_cu_c0233546_29384cuda3std6ranges3__45__cpo4swapE
	.align		8
        /*0068*/ 	.dword	_ZN77_INTERNAL_ece17259_41_flash_bwd_hdim192_bf16_softcapall_sm90_cu_c0233546_29384cuda3std6ranges3__45__cpo9iter_moveE
	.align		8
        /*0070*/ 	.dword	_ZN77_INTERNAL_ece17259_41_flash_bwd_hdim192_bf16_softcapall_sm90_cu_c0233546_29384cute7productE
	.align		8
        /*0078*/ 	.dword	_ZN77_INTERNAL_ece17259_41_flash_bwd_hdim192_bf16_softcapall_sm90_cu_c0233546_29384cute1_E
	.align		8
        /*0080*/ 	.dword	$str$23
	.align		8
        /*0088*/ 	.dword	$str$24


//--------------------- .text._ZN7cutlass13device_kernelIN5flash11enable_sm90INS1_16FlashAttnBwdSm90INS1_25CollectiveMainloopBwdSm90ILi2ELi1ELi1EN4cute5tupleIJNS5_1CILi1EEES8_S8_EEENS6_IJNS7_ILi64EEENS7_ILi96EEENS7_ILi192EEEEEENS_10bfloat16_tEfNS_4arch4Sm90ELb0ELb0ELb1ELb0ELb0ELb0ELb1ELb0ELi3ELi1ELi1ELi1ELb0EEENS1_21CollectiveEpilogueBwdISD_SE_SG_Li384ELb0ELb1ELi3EEENS1_19SingleTileSchedulerILb0ELb0ELb0ELi96EEEEEEEEEvNT_6ParamsE --------------------------
	.section	.text._ZN7cutlass13device_kernelIN5flash11enable_sm90INS1_16FlashAttnBwdSm90INS1_25CollectiveMainloopBwdSm90ILi2ELi1ELi1EN4cute5tupleIJNS5_1CILi1EEES8_S8_EEENS6_IJNS7_ILi64EEENS7_ILi96EEENS7_ILi192EEEEEENS_10bfloat16_tEfNS_4arch4Sm90ELb0ELb0ELb1ELb0ELb0ELb0ELb1ELb0ELi3ELi1ELi1ELi1ELb0EEENS1_21CollectiveEpilogueBwdISD_SE_SG_Li384ELb0ELb1ELi3EEENS1_19SingleTileSchedulerILb0ELb0ELb0ELi96EEEEEEEEEvNT_6ParamsE,"ax",@progbits
	.align	128
.text._ZN7cutlass13device_kernelIN5flash11enable_sm90INS1_16FlashAttnBwdSm90INS1_25CollectiveMainloopBwdSm90ILi2ELi1ELi1EN4cute5tupleIJNS5_1CILi1EEES8_S8_EEENS6_IJNS7_ILi64EEENS7_ILi96EEENS7_ILi192EEEEEENS_10bfloat16_tEfNS_4arch4Sm90ELb0ELb0ELb1ELb0ELb0ELb0ELb1ELb0ELi3ELi1ELi1ELi1ELb0EEENS1_21CollectiveEpilogueBwdISD_SE_SG_Li384ELb0ELb1ELi3EEENS1_19SingleTileSchedulerILb0ELb0ELb0ELi96EEEEEEEEEvNT_6ParamsE:
        .type           _ZN7cutlass13device_kernelIN5flash11enable_sm90INS1_16FlashAttnBwdSm90INS1_25CollectiveMainloopBwdSm90ILi2ELi1ELi1EN4cute5tupleIJNS5_1CILi1EEES8_S8_EEENS6_IJNS7_ILi64EEENS7_ILi96EEENS7_ILi192EEEEEENS_10bfloat16_tEfNS_4arch4Sm90ELb0ELb0ELb1ELb0ELb0ELb0ELb1ELb0ELi3ELi1ELi1ELi1ELb0EEENS1_21CollectiveEpilogueBwdISD_SE_SG_Li384ELb0ELb1ELi3EEENS1_19SingleTileSchedulerILb0ELb0ELb0ELi96EEEEEEEEEvNT_6ParamsE,@function
        .size           _ZN7cutlass13device_kernelIN5flash11enable_sm90INS1_16FlashAttnBwdSm90INS1_25CollectiveMainloopBwdSm90ILi2ELi1ELi1EN4cute5tupleIJNS5_1CILi1EEES8_S8_EEENS6_IJNS7_ILi64EEENS7_ILi96EEENS7_ILi192EEEEEENS_10bfloat16_tEfNS_4arch4Sm90ELb0ELb0ELb1ELb0ELb0ELb0ELb1ELb0ELi3ELi1ELi1ELi1ELb0EEENS1_21CollectiveEpilogueBwdISD_SE_SG_Li384ELb0ELb1ELi3EEENS1_19SingleTileSchedulerILb0ELb0ELb0ELi96EEEEEEEEEvNT_6ParamsE,(.L_x_7649 - _ZN7cutlass13device_kernelIN5flash11enable_sm90INS1_16FlashAttnBwdSm90INS1_25CollectiveMainloopBwdSm90ILi2ELi1ELi1EN4cute5tupleIJNS5_1CILi1EEES8_S8_EEENS6_IJNS7_ILi64EEENS7_ILi96EEENS7_ILi192EEEEEENS_10bfloat16_tEfNS_4arch4Sm90ELb0ELb0ELb1ELb0ELb0ELb0ELb1ELb0ELi3ELi1ELi1ELi1ELb0EEENS1_21CollectiveEpilogueBwdISD_SE_SG_Li384ELb0ELb1ELi3EEENS1_19SingleTileSchedulerILb0ELb0ELb0ELi96EEEEEEEEEvNT_6ParamsE)
        .other          _ZN7cutlass13device_kernelIN5flash11enable_sm90INS1_16FlashAttnBwdSm90INS1_25CollectiveMainloopBwdSm90ILi2ELi1ELi1EN4cute5tupleIJNS5_1CILi1EEES8_S8_EEENS6_IJNS7_ILi64EEENS7_ILi96EEENS7_ILi192EEEEEENS_10bfloat16_tEfNS_4arch4Sm90ELb0ELb0ELb1ELb0ELb0ELb0ELb1ELb0ELi3ELi1ELi1ELi1ELb0EEENS1_21CollectiveEpilogueBwdISD_SE_SG_Li384ELb0ELb1ELi3EEENS1_19SingleTileSchedulerILb0ELb0ELb0ELi96EEEEEEEEEvNT_6ParamsE,@"STO_CUDA_ENTRY STV_DEFAULT"
_ZN7cutlass13device_kernelIN5flash11enable_sm90INS1_16FlashAttnBwdSm90INS1_25CollectiveMainloopBwdSm90ILi2ELi1ELi1EN4cute5tupleIJNS5_1CILi1EEES8_S8_EEENS6_IJNS7_ILi64EEENS7_ILi96EEENS7_ILi192EEEEEENS_10bfloat16_tEfNS_4arch4Sm90ELb0ELb0ELb1ELb0ELb0ELb0ELb1ELb0ELi3ELi1ELi1ELi1ELb0EEENS1_21CollectiveEpilogueBwdISD_SE_SG_Li384ELb0ELb1ELi3EEENS1_19SingleTileSchedulerILb0ELb0ELb0ELi96EEEEEEEEEvNT_6ParamsE:
[----:B------:R-:W1:Y:S02]  /*0000*/  LDC R1, c[0x0][0x28] ;  /* 0x00000a00ff017b82 */ /* 0x000e640000000800 */
[----:B-1----:R-:W-:Y:S01]  /*0010*/  VIADD R1, R1, 0xfffffff8 ;  /* 0xfffffff801017836 */ /* 0x002fe20000000000 */
[----:B------:R-:W1:Y:S01]  /*0020*/  S2R R3, SR_TID.X ;  /* 0x0000000000037919 */ /* 0x000e620000002100 */
[----:B------:R-:W-:Y:S01]  /*0030*/  ELECT P0, URZ, PT ;  /* 0x00000000003f782f */ /* 0x000fe20003800000 */
[----:B------:R-:W-:Y:S01]  /*0040*/  BSSY B0, `(.L_x_0) ;  /* 0x0000019000007945 */ /* 0x000fe20003800000 */
[----:B-1----:R-:W-:-:S05]  /*0050*/  SHF.R.U32.HI R0, RZ, 0x5, R3 ;  /* 0x00000005ff007819 */ /* 0x002fca0000011603 */
[----:B------:R-:W1:Y:S02]  /*0060*/  SHFL.IDX PT, R2, R0, RZ, 0x1f ;  /* 0x00001fff00027589 */ /* 0x000e6400000e0000 */
[----:B-1----:R-:W-:-:S13]  /*0070*/  ISETP.EQ.AND P0, PT, R2, RZ, P0 ;  /* 0x000000ff0200720c */ /* 0x002fda0000702270 */
[----:B------:R-:W-:Y:S05]  /*0080*/  @!P0 BRA `(.L_x_1) ;  /* 0x0000000000508947 */ /* 0x000fea0003800000 */
[----:B------:R-:W-:Y:S02]  /*0090*/  ULDC.64 UR4, c[0x0][0x198] ;  /* 0x0000660000047ab9 */ /* 0x000fe40000000a00 */
[----:B------:R-:W-:Y:S02]  /*00a0*/  UIADD3 UR6, UP0, UR4, 0xf0, URZ ;  /* 0x000000f004067890 */ /* 0x000fe4000ff1e03f */
[----:B------:R-:W-:Y:S02]  /*00b0*/  UIADD3 UR8, UP1, UR4, 0x1f0, URZ ;  /* 0x000001f004087890 */ /* 0x000fe4000ff3e03f */
[----:B------:R-:W-:Y:S02]  /*00c0*/  UIADD3 UR10, UP2, UR4, 0x2f0, URZ ;  /* 0x000002f0040a7890 */ /* 0x000fe4000ff5e03f */
[----:B------:R-:W-:Y:S02]  /*00d0*/  UIADD3 UR12, UP3, UR4, 0x3f0, URZ ;  /* 0x000003f0040c7890 */ /* 0x000fe4000ff7e03f */
[----:B------:R-:W-:-:S02]  /*00e0*/  UIADD3 UR14, UP4, UR4, 0x670, URZ ;  /* 0x00000670040e7890 */ /* 0x000fc4000ff9e03f */
[----:B------:R-:W-:Y:S02]  /*00f0*/  UIADD3.X UR7, URZ, UR5, URZ, UP0, !UPT ;  /* 0x000000053f077290 */ /* 0x000fe400087fe43f */
[----:B------:R-:W-:Y:S02]  /*0100*/  UIADD3 UR4, UP5, UR4, 0x770, URZ ;  /* 0x0000077004047890 */ /* 0x000fe4000ffbe03f */
[----:B------:R-:W-:Y:S02]  /*0110*/  UIADD3.X UR9, URZ, UR5, URZ, UP1, !UPT ;  /* 0x000000053f097290 */ /* 0x000fe40008ffe43f */
[----:B------:R-:W-:Y:S02]  /*0120*/  UIADD3.X UR11, URZ, UR5, URZ, UP2, !UPT ;  /* 0x000000053f0b7290 */ /* 0x000fe400097fe43f */
[----:B------:R-:W-:Y:S01]  /*0130*/  UIADD3.X UR13, URZ, UR5, URZ, UP3, !UPT ;  /* 0x000000053f0d7290 */ /* 0x000fe20009ffe43f */
[----:B------:R1:W-:Y:S01]  /*0140*/  UTMACCTL.PF [UR6] ;  /* 0x00000000060079b9 */ /* 0x0003e20008040000 */
[----:B------:R-:W-:-:S03]  /*0150*/  UIADD3.X UR15, URZ, UR5, URZ, UP4, !UPT ;  /* 0x000000053f0f7290 */ /* 0x000fc6000a7fe43f */
[----:B------:R1:W-:Y:S01]  /*0160*/  UTMACCTL.PF [UR8] ;  /* 0x00000000080079b9 */ /* 0x0003e20008040000 */
[----:B------:R-:W-:Y:S01]  /*0170*/  UIADD3.X UR5, URZ, UR5, URZ, UP5, !UPT ;  /* 0x000000053f057290 */ /* 0x000fe2000affe43f */
[----:B------:R1:W-:Y:S02]  /*0180*/  UTMACCTL.PF [UR10] ;  /* 0x000000000a0079b9 */ /* 0x0003e40008040000 */
[----:B------:R1:W-:Y:S02]  /*0190*/  UTMACCTL.PF [UR12] ;  /* 0x000000000c0079b9 */ /* 0x0003e40008040000 */
[----:B------:R1:W-:Y:S04]  /*01a0*/  UTMACCTL.PF [UR14] ;  /* 0x000000000e0079b9 */ /* 0x0003e80008040000 */
[----:B------:R1:W-:Y:S02]  /*01b0*/  UTMACCTL.PF [UR4] ;  /* 0x00000000040079b9 */ /* 0x0003e40008040000 */
[----:B-1----:R-:W-:Y:S01]  /*01c0*/  NOP ;  /* 0x0000000000007918 */ /* 0x002fe20000000000 */
.L_x_1:
[----:B------:R-:W-:Y:S05]  /*01d0*/  BSYNC B0 ;  /* 0x0000000000007941 */ /* 0x000fea0003800000 */
.L_x_0:
[----:B------:R-:W-:Y:S01]  /*01e0*/  VOTEU.ANY UP0, P0 ;  /* 0x00000000003f7886 */ /* 0x000fe20000000100 */
[----:B------:R-:W1:Y:S01]  /*01f0*/  SHFL.IDX PT, R2, R0, RZ, 0x1f ;  /* 0x00001fff00027589 */ /* 0x000e6200000e0000 */
[----:B------:R-:W-:Y:S01]  /*0200*/  UMOV UR4, 0x1 ;  /* 0x0000000100047882 */ /* 0x000fe20000000000 */
[----:B------:R-:W-:Y:S02]  /*0210*/  SHF.R.U32.HI R3, RZ, 0x7, R3 ;  /* 0x00000007ff037819 */ /* 0x000fe40000011603 */
[----:B------:R-:W2:Y:S01]  /*0220*/  @UP0 S2UR UR7, SR_CgaCtaId ;  /* 0x00000000000709c3 */ /* 0x000ea20000008800 */
[----:B------:R-:W-:Y:S01]  /*0230*/  @UP0 UMOV UR6, 0x400 ;  /* 0x0000040000060882 */ /* 0x000fe20000000000 */
[----:B------:R-:W-:-:S04]  /*0240*/  @UP0 UIADD3 UR4, -UR4, 0x100000, URZ ;  /* 0x0010000004040890 */ /* 0x000fc8000fffe13f */
[----:B------:R-:W-:Y:S02]  /*0250*/  @UP0 USHF.L.U32 UR5, UR4, 0xb, URZ ;  /* 0x0000000b04050899 */ /* 0x000fe4000800063f */
[----:B------:R-:W-:Y:S01]  /*0260*/  @UP0 USHF.L.U32 UR4, UR4, 0x1, URZ ;  /* 0x0000000104040899 */ /* 0x000fe2000800063f */
[----:B-1----:R-:W-:Y:S02]  /*0270*/  ISETP.NE.AND P1, PT, R2, RZ, PT ;  /* 0x000000ff0200720c */ /* 0x002fe40003f25270 */
[----:B------:R1:W3:Y:S01]  /*0280*/  SHFL.IDX PT, R2, R3, RZ, 0x1f ;  /* 0x00001fff03027589 */ /* 0x0002e200000e0000 */
[----:B--2---:R-:W-:Y:S01]  /*0290*/  @UP0 ULEA UR6, UR7, UR6, 0x18 ;  /* 0x0000000607060291 */ /* 0x004fe2000f8ec03f */
[----:B------:R-:W-:Y:S02]  /*02a0*/  VOTEU.ANY UP0, P0 ;  /* 0x00000000003f7886 */ /* 0x000fe40000000100 */
[----:B------:R-:W2:Y:S09]  /*02b0*/  FENCE.VIEW.ASYNC.S ;  /* 0x00000000000073c6 */ /* 0x000eb20000000000 */
[----:B--2---:R1:W2:Y:S02]  /*02c0*/  @UP0 SYNCS.EXCH.64 URZ, [UR6+0x36400], UR4 ;  /* 0x03640004063f05b2 */ /* 0x0042a40008000100 */
[----:B-1----:R-:W-:Y:S05]  /*02d0*/  @P1 BRA `(.L_x_2) ;  /* 0x0000000000481947 */ /* 0x002fea0003800000 */
[----:B------:R-:W1:Y:S01]  /*02e0*/  S2UR UR5, SR_CgaCtaId ;  /* 0x00000000000579c3 */ /* 0x000e620000008800 */
[----:B------:R-:W-:Y:S01]  /*02f0*/  UMOV UR4, 0x400 ;  /* 0x0000040000047882 */ /* 0x000fe20000000000 */
[----:B------:R-:W-:Y:S01]  /*0300*/  UMOV UR6, 0x1 ;  /* 0x0000000100067882 */ /* 0x000fe20000000000 */
[----:B------:R-:W-:Y:S01]  /*0310*/  UMOV UR9, 0x180 ;  /* 0x0000018000097882 */ /* 0x000fe20000000000 */
[----:B------:R-:W-:-:S04]  /*0320*/  UIADD3 UR6, -UR6, 0x100000, URZ ;  /* 0x0010000006067890 */ /* 0x000fc8000fffe13f */
[----:B------:R-:W-:Y:S02]  /*0330*/  USHF.L.U32 UR7, UR6, 0xb, URZ ;  /* 0x0000000b06077899 */ /* 0x000fe4000800063f */
[----:B------:R-:W-:Y:S01]  /*0340*/  USHF.L.U32 UR6, UR6, 0x1, URZ ;  /* 0x0000000106067899 */ /* 0x000fe2000800063f */
[----:B------:R-:W-:Y:S01]  /*0350*/  ELECT P0, URZ, PT ;  /* 0x00000000003f782f */ /* 0x000fe20003800000 */
[----:B-1----:R-:W-:Y:S02]  /*0360*/  ULEA UR8, UR5, UR4, 0x18 ;  /* 0x0000000405087291 */ /* 0x002fe4000f8ec03f */
[----:B------:R-:W-:-:S04]  /*0370*/  UIADD3 UR4, -UR9, 0x100000, URZ ;  /* 0x0010000009047890 */ /* 0x000fc8000fffe13f */
[----:B------:R-:W-:Y:S02]  /*0380*/  USHF.L.U32 UR5, UR4, 0xb, URZ ;  /* 0x0000000b04057899 */ /* 0x000fe4000800063f */
[----:B------:R-:W-:Y:S01]  /*0390*/  USHF.L.U32 UR4, UR4, 0x1, URZ ;  /* 0x0000000104047899 */ /* 0x000fe2000800063f */
[----:B------:R-:W1:Y:S03]  /*03a0*/  FENCE.VIEW.ASYNC.S ;  /* 0x00000000000073c6 */ /* 0x000e660000000000 */
[----:B-1----:R1:W4:Y:S08]  /*03b0*/  SYNCS.EXCH.64 URZ, [UR8+0x36410], UR6 ;  /* 0x03641006083f75b2 */ /* 0x0023300008000100 */
[----:B------:R1:W1:Y:S01]  /*03c0*/  SYNCS.EXCH.64 URZ, [UR8+0x36420], UR4 ;  /* 0x03642004083f75b2 */ /* 0x0002620008000100 */
[----:B------:R1:W1:Y:S01]  /*03d0*/  SYNCS.EXCH.64 URZ, [UR8+0x36418], UR6 ;  /* 0x03641806083f75b2 */ /* 0x0002620008000100 */
[----:B------:R1:W1:Y:S01]  /*03e0*/  SYNCS.EXCH.64 URZ, [UR8+0x36428], UR4 ;  /* 0x03642804083f75b2 */ /* 0x0002620008000100 */
[----:B------:R-:W-:Y:S01]  /*03f0*/  NOP ;  /* 0x0000000000007918 */ /* 0x000fe20000000000 */
.L_x_2:
[----:B------:R-:W5:Y:S01]  /*0400*/  SHFL.IDX PT, R3, R0, RZ, 0x1f ;  /* 0x00001fff00037589 */ /* 0x000f6200000e0000 */
[----:B------:R-:W-:Y:S01]  /*0410*/  NOP ;  /* 0x0000000000007918 */ /* 0x000fe20000000000 */
[----:B-----5:R-:W-:-:S13]  /*0420*/  ISETP.NE.AND P0, PT, R3, RZ, PT ;  /* 0x000000ff0300720c */ /* 0x020fda0003f05270 */
[----:B------:R-:W-:Y:S05]  /*0430*/  @P0 BRA `(.L_x_3) ;  /* 0x0000000000400947 */ /* 0x000fea0003800000 */
[----:B-1----:R-:W1:Y:S01]  /*0440*/  S2UR UR5, SR_CgaCtaId ;  /* 0x00000000000579c3 */ /* 0x002e620000008800 */
[----:B------:R-:W-:Y:S01]  /*0450*/  UMOV UR4, 0x400 ;  /* 0x0000040000047882 */ /* 0x000fe20000000000 */
[----:B------:R-:W-:Y:S01]  /*0460*/  UMOV UR6, 0x1 ;  /* 0x0000000100067882 */ /* 0x000fe20000000000 */
[----:B------:R-:W-:Y:S01]  /*0470*/  UMOV UR7, 0x180 ;  /* 0x0000018000077882 */ /* 0x000fe20000000000 */
[----:B------:R-:W-:Y:S01]  /*0480*/  ELECT P0, URZ, PT ;  /* 0x00000000003f782f */ /* 0x000fe20003800000 */
[----:B-1----:R-:W-:Y:S02]  /*0490*/  ULEA UR8, UR5, UR4, 0x18 ;  /* 0x0000000405087291 */ /* 0x002fe4000f8ec03f */
[----:B------:R-:W-:-:S04]  /*04a0*/  UIADD3 UR4, -UR6, 0x100000, URZ ;  /* 0x0010000006047890 */ /* 0x000fc8000fffe13f */
[----:B------:R-:W-:Y:S02]  /*04b0*/  USHF.L.U32 UR5, UR4, 0xb, URZ ;  /* 0x0000000b04057899 */ /* 0x000fe4000800063f */
[----:B------:R-:W-:Y:S02]  /*04c0*/  USHF.L.U32 UR4, UR4, 0x1, URZ ;  /* 0x0000000104047899 */ /* 0x000fe4000800063f */
[----:B------:R-:W-:-:S04]  /*04d0*/  UIADD3 UR6, -UR7, 0x100000, URZ ;  /* 0x0010000007067890 */ /* 0x000fc8000fffe13f */
[----:B------:R-:W-:Y:S02]  /*04e0*/  USHF.L.U32 UR7, UR6, 0xb, URZ ;  /* 0x0000000b06077899 */ /* 0x000fe4000800063f */
[----:B------:R-:W-:Y:S01]  /*04f0*/  USHF.L.U32 UR6, UR6, 0x1, URZ ;  /* 0x0000000106067899 */ /* 0x000fe2000800063f */
[----:B------:R-:W1:Y:S03]  /*0500*/  FENCE.VIEW.ASYNC.S ;  /* 0x00000000000073c6 */ /* 0x000e660000000000 */
[----:B-1----:R1:W1:Y:S08]  /*0510*/  SYNCS.EXCH.64 URZ, [UR8+0x36430], UR4 ;  /* 0x03643004083f75b2 */ /* 0x0022700008000100 */
[----:B------:R1:W1:Y:S01]  /*0520*/  SYNCS.EXCH.64 URZ, [UR8+0x36438], UR6 ;  /* 0x03643806083f75b2 */ /* 0x0002620008000100 */
[----:B------:R-:W-:Y:S01]  /*0530*/  NOP ;  /* 0x0000000000007918 */ /* 0x000fe20000000000 */
.L_x_3:
[----:B---3--:R-:W-:Y:S01]  /*0540*/  ISETP.NE.AND P0, PT, R2, RZ, PT ;  /* 0x000000ff0200720c */ /* 0x008fe20003f05270 */
[----:B------:R-:W-:Y:S01]  /*0550*/  IMAD.MOV.U32 R17, RZ, RZ, 0x1 ;  /* 0x00000001ff117424 */ /* 0x000fe200078e00ff */
[----:B------:R-:W-:-:S04]  /*0560*/  NOP ;  /* 0x0000000000007918 */ /* 0x000fc80000000000 */
[----:B------:R-:W-:Y:S01]  /*0570*/  SEL R17, R17, 0x2, !P0 ;  /* 0x0000000211117807 */ /* 0x000fe20004000000 */
[----:B-12-4-:R-:W-:Y:S06]  /*0580*/  BAR.SYNC.DEFER_BLOCKING 0x0 ;  /* 0x0000000000007b1d */ /* 0x016fec0000010000 */
[----:B------:R-:W-:Y:S05]  /*0590*/  @!P0 BRA `(.L_x_4) ;  /* 0x0000004000848947 */ /* 0x000fea0003800000 */
.L_x_5:
[----:B------:R-:W-:-:S08]  /*05a0*/  NOP ;  /* 0x0000000000007918 */ /* 0x000fd00000000000 */
[----:B------:R-:W1:Y:S02]  /*05b0*/  USETMAXREG.TRY_ALLOC.CTAPOOL UP0, 0xa0 ;  /* 0x000000a0000079c8 */ /* 0x000e640008000600 */
[----:B-1----:R-:W-:-:S13]  /*05c0*/  PLOP3.LUT P0, PT, PT, PT, UP0, 0x80, 0x0 ;  /* 0x000000000000781c */ /* 0x002fda0003f0f008 */
[----:B------:R-:W-:Y:S05]  /*05d0*/  @!P0 BRA `(.L_x_5) ;  /* 0xfffffffc00f08947 */ /* 0x000fea000383ffff */
[----:B------:R-:W-:Y:S01]  /*05e0*/  LOP3.LUT R0, R0, 0x3, RZ, 0xc0, !PT ;  /* 0x0000000300007812 */ /* 0x000fe200078ec0ff */
[----:B------:R-:W1:Y:S01]  /*05f0*/  S2R R2, SR_TID.X ;  /* 0x0000000000027919 */ /* 0x000e620000002100 */
[----:B------:R-:W2:Y:S04]  /*0600*/  S2UR UR4, SR_CTAID.Z ;  /* 0x00000000000479c3 */ /* 0x000ea80000002700 */
[----:B------:R-:W3:Y:S02]  /*0610*/  SHFL.IDX PT, R0, R0, RZ, 0x1f ;  /* 0x00001fff00007589 */ /* 0x000ee400000e0000 */
[----:B---3--:R-:W-:Y:S02]  /*0620*/  ISETP.NE.AND P0, PT, R0, RZ, PT ;  /* 0x000000ff0000720c */ /* 0x008fe40003f05270 */
[----:B-1----:R-:W-:-:S11]  /*0630*/  SHF.R.U32.HI R2, RZ, 0x7, R2 ;  /* 0x00000007ff027819 */ /* 0x002fd60000011602 */
[----:B------:R-:W-:-:S05]  /*0640*/  @!P0 VIADD R2, R2, 0x9 ;  /* 0x0000000902028836 */ /* 0x000fca0000000000 */
[----:B------:R1:W-:Y:S06]  /*0650*/  @!P0 BAR.ARV R2, 0xa0 ;  /* 0x000280020000851d */ /* 0x0003ec0000002000 */
[----:B--2---:R-:W-:-:S13]  /*0660*/  ISETP.LE.AND P0, PT, RZ, UR4, PT ;  /* 0x00000004ff007c0c */ /* 0x004fda000bf03270 */
[----:B-1----:R-:W-:Y:S05]  /*0670*/  @!P0 EXIT ;  /* 0x000000000000894d */ /* 0x002fea0003800000 */
[----:B------:R-:W1:Y:S01]  /*0680*/  S2UR UR4, SR_CgaCtaId ;  /* 0x00000000000479c3 */ /* 0x000e620000008800 */
[----:B------:R-:W-:Y:S02]  /*0690*/  UMOV UR37, 0x400 ;  /* 0x0000040000257882 */ /* 0x000fe40000000000 */
[----:B-1----:R-:W-:-:S04]  /*06a0*/  ULEA UR37, UR4, UR37, 0x18 ;  /* 0x0000002504257291 */ /* 0x002fc8000f8ec03f */
[----:B------:R-:W-:-:S04]  /*06b0*/  UIADD3 UR36, UR37, 0x30400, URZ ;  /* 0x0003040025247890 */ /* 0x000fc8000fffe03f */
[----:B------:R-:W-:-:S06]  /*06c0*/  ULOP3.LUT UP0, URZ, UR36, 0x1bf, URZ, 0xc0, !UPT ;  /* 0x000001bf243f7892 */ /* 0x000fcc000f80c03f */
[----:B------:R-:W-:-:S13]  /*06d0*/  PLOP3.LUT P0, PT, PT, PT, UP0, 0x80, 0x0 ;  /* 0x000000000000781c */ /* 0x000fda0003f0f008 */
[----:B------:R-:W-:Y:S05]  /*06e0*/  @!P0 BRA `(.L_x_6) ;  /* 0x00000000007c8947 */ /* 0x000fea0003800000 */
[----:B------:R-:W-:Y:S01]  /*06f0*/  MOV R2, 0x0 ;  /* 0x0000000000027802 */ /* 0x000fe20000000f00 */
[----:B------:R-:W-:Y:S01]  /*0700*/  ULDC.64 UR4, c[0x4][0x80] ;  /* 0x0100200000047ab9 */ /* 0x000fe20000000a00 */
[----:B------:R-:W-:Y:S01]  /*0710*/  ULDC.64 UR6, c[0x4][0x8] ;  /* 0x0100020000067ab9 */ /* 0x000fe20000000a00 */
[----:B------:R-:W-:Y:S01]  /*0720*/  IMAD.U32 R4, RZ, RZ, UR4 ;  /* 0x00000004ff047e24 */ /* 0x000fe2000f8e00ff */
[----:B------:R1:W2:Y:S01]  /*0730*/  LDC.64 R14, c[0x4][R2] ;  /* 0x01000000020e7b82 */ /* 0x0002a20000000a00 */
[----:B------:R-:W-:Y:S01]  /*0740*/  IMAD.U32 R5, RZ, RZ, UR5 ;  /* 0x00000005ff057e24 */ /* 0x000fe2000f8e00ff */
[----:B------:R-:W-:Y:S01]  /*0750*/  ULDC.64 UR4, c[0x4][0x88] ;  /* 0x0100220000047ab9 */ /* 0x000fe20000000a00 */
[----:B------:R-:W-:Y:S02]  /*0760*/  IMAD.U32 R10, RZ, RZ, UR6 ;  /* 0x00000006ff0a7e24 */ /* 0x000fe4000f8e00ff */
[----:B------:R-:W-:Y:S02]  /*0770*/  IMAD.U32 R6, RZ, RZ, UR4 ;  /* 0x00000004ff067e24 */ /* 0x000fe4000f8e00ff */
[----:B------:R-:W-:-:S02]  /*0780*/  IMAD.U32 R7, RZ, RZ, UR5 ;  /* 0x00000005ff077e24 */ /* 0x000fc4000f8e00ff */
[----:B------:R-:W-:Y:S02]  /*0790*/  IMAD.U32 R11, RZ, RZ, UR7 ;  /* 0x00000007ff0b7e24 */ /* 0x000fe4000f8e00ff */
[----:B------:R-:W-:Y:S02]  /*07a0*/  IMAD.MOV.U32 R8, RZ, RZ, 0x70 ;  /* 0x00000070ff087424 */ /* 0x000fe400078e00ff */
[----:B------:R-:W-:Y:S02]  /*07b0*/  IMAD.MOV.U32 R12, RZ, RZ, 0x1 ;  /* 0x00000001ff0c7424 */ /* 0x000fe400078e00ff */
[----:B-1----:R-:W-:-:S07]  /*07c0*/  IMAD.MOV.U32 R13, RZ, RZ, RZ ;  /* 0x000000ffff0d7224 */ /* 0x002fce00078e00ff */
[----:B------:R-:W-:-:S07]  /*07d0*/  LEPC R20, `(.L_x_7) ;  /* 0x000000001014794e */ /* 0x000fce0000000000 */
[----:B--2---:R-:W-:Y:S05]  /*07e0*/  CALL.ABS.NOINC R14 ;  /* 0x000000000e007343 */ /* 0x004fea0003c00000 */
.L_x_7:
[----:B------:R-:W1:Y:S01]  /*07f0*/  LDC.64 R2, c[0x4][R2] ;  /* 0x0100000002027b82 */ /* 0x000e620000000a00 */
[----:B------:R-:W-:Y:S01]  /*0800*/  ULDC.64 UR4, c[0x4][0x80] ;  /* 0x0100200000047ab9 */ /* 0x000fe20000000a00 */
[----:B------:R-:W-:Y:S01]  /*0810*/  ULDC.64 UR6, c[0x4][0x88] ;  /* 0x0100220000067ab9 */ /* 0x000fe20000000a00 */
[----:B------:R-:W-:Y:S02]  /*0820*/  IMAD.U32 R4, RZ, RZ, UR4 ;  /* 0x00000004ff047e24 */ /* 0x000fe4000f8e00ff */
        /* <DEDUP_REMOVED lines=8> */
[----:B------:R-:W-:-:S07]  /*08b0*/  IMAD.MOV.U32 R13, RZ, RZ, RZ ;  /* 0x000000ffff0d7224 */ /* 0x000fce00078e00ff */
[----:B------:R-:W-:-:S07]  /*08c0*/  LEPC R20, `(.L_x_6) ;  /* 0x000000001014794e */ /* 0x000fce0000000000 */
[----:B-1----:R-:W-:Y:S05]  /*08d0*/  CALL.ABS.NOINC R2 ;  /* 0x0000000002007343 */ /* 0x002fea0003c00000 */
.L_x_6:
[----:B------:R-:W-:-:S04]  /*08e0*/  IMAD.U32 R157, RZ, RZ, UR37 ;  /* 0x00000025ff9d7e24 */ /* 0x000fc8000f8e00ff */
[----:B------:R-:W-:-:S05]  /*08f0*/  VIADD R156, R157, 0x33400 ;  /* 0x000334009d9c7836 */ /* 0x000fca0000000000 */
[----:B------:R-:W-:-:S13]  /*0900*/  LOP3.LUT P0, RZ, R156, 0x1bf, RZ, 0xc0, !PT ;  /* 0x000001bf9cff7812 */ /* 0x000fda000780c0ff */
        /* <DEDUP_REMOVED lines=17> */
.L_x_9:
        /* <DEDUP_REMOVED lines=15> */
.L_x_8:
[----:B------:R-:W1:Y:S01]  /*0b10*/  S2R R2, SR_TID.X ;  /* 0x0000000000027919 */ /* 0x000e620000002100 */
[----:B------:R-:W-:Y:S01]  /*0b20*/  UMOV UR4, 0xffffffff ;  /* 0xffffffff00047882 */ /* 0x000fe20000000000 */
[----:B-1----:R-:W-:-:S05]  /*0b30*/  VIADD R0, R2, 0xffffff80 ;  /* 0xffffff8002007836 */ /* 0x002fca0000000000 */
[----:B------:R-:W-:-:S04]  /*0b40*/  SHF.R.S32.HI R3, RZ, 0x1f, R0 ;  /* 0x0000001fff037819 */ /* 0x000fc80000011400 */
[----:B------:R-:W-:-:S04]  /*0b50*/  LEA.HI R2, R3, R0, RZ, 0x7 ;  /* 0x0000000003027211 */ /* 0x000fc800078f38ff */
[----:B------:R-:W-:Y:S01]  /*0b60*/  SHF.R.S32.HI R13, RZ, 0x7, R2 ;  /* 0x00000007ff0d7819 */ /* 0x000fe20000011402 */
[----:B------:R-:W-:Y:S06]  /*0b70*/  BRA.DIV UR4, `(.L_x_10) ;  /* 0x0000006e043c7947 */ /* 0x000fec000b800000 */
[----:B------:R1:W2:Y:S02]  /*0b80*/  SHFL.IDX PT, R14, R13, RZ, 0x1f ;  /* 0x00001fff0d0e7589 */ /* 0x0002a400000e0000 */
.L_x_94:
[----:B------:R-:W-:Y:S02]  /*0b90*/  SHF.L.U32 R18, RZ, 0x1f, RZ ;  /* 0x0000001fff127819 */ /* 0x000fe400000006ff */
[----:B------:R-:W-:Y:S01]  /*0ba0*/  LOP3.LUT R5, R2, 0xffffff80, RZ, 0xc0, !PT ;  /* 0xffffff8002057812 */ /* 0x000fe200078ec0ff */
[----:B--2---:R-:W-:Y:S01]  /*0bb0*/  IMAD.HI R2, R14, 0x55555556, RZ ;  /* 0x555555560e027827 */ /* 0x004fe200078e02ff */
[CC--:B------:R-:W-:Y:S01]  /*0bc0*/  LEA.HI R6, R3.reuse, R0.reuse, RZ, 0x5 ;  /* 0x0000000003067211 */ /* 0x0c0fe200078f28ff */
[----:B------:R-:W2:Y:S01]  /*0bd0*/  SYNCS.PHASECHK.TRANS64.TRYWAIT P0, [UR37+0x36400], R18 ;  /* 0x03640012ff0075a7 */ /* 0x000ea20008000165 */
[----:B------:R-:W-:Y:S01]  /*0be0*/  LEA.HI R3, R3, R0, RZ, 0x4 ;  /* 0x0000000003037211 */ /* 0x000fe200078f20ff */
[----:B------:R-:W-:Y:S01]  /*0bf0*/  IMAD.IADD R4, R0, 0x1, -R5 ;  /* 0x0000000100047824 */ /* 0x000fe200078e0a05 */
[----:B------:R-:W-:Y:S02]  /*0c00*/  LEA.HI R5, R2, R2, RZ, 0x1 ;  /* 0x0000000202057211 */ /* 0x000fe400078f08ff */
[----:B------:R-:W-:-:S02]  /*0c10*/  SHF.R.S32.HI R2, RZ, 0x4, R3 ;  /* 0x00000004ff027819 */ /* 0x000fc40000011403 */
[----:B------:R-:W-:Y:S01]  /*0c20*/  SHF.R.S32.HI R8, RZ, 0x5, R6 ;  /* 0x00000005ff087819 */ /* 0x000fe20000011406 */
[----:B------:R-:W-:Y:S01]  /*0c30*/  IMAD R5, R5, -0x3, R14 ;  /* 0xfffffffd05057824 */ /* 0x000fe200078e020e */
[----:B------:R-:W-:Y:S02]  /*0c40*/  SHF.R.S32.HI R7, RZ, 0x1f, R6 ;  /* 0x0000001fff077819 */ /* 0x000fe40000011406 */
[----:B------:R-:W-:Y:S02]  /*0c50*/  LEA.HI R6, R3, R2, RZ, 0x1 ;  /* 0x0000000203067211 */ /* 0x000fe400078f08ff */
[----:B------:R-:W-:Y:S02]  /*0c60*/  LEA.HI R9, R7, R8, RZ, 0x2 ;  /* 0x0000000807097211 */ /* 0x000fe400078f10ff */
[----:B------:R-:W-:Y:S02]  /*0c70*/  LOP3.LUT R7, R6, 0xfffffffe, RZ, 0xc0, !PT ;  /* 0xfffffffe06077812 */ /* 0x000fe400078ec0ff */
[----:B------:R-:W-:-:S02]  /*0c80*/  LOP3.LUT R9, R9, 0xfffffffc, RZ, 0xc0, !PT ;  /* 0xfffffffc09097812 */ /* 0x000fc400078ec0ff */
[----:B------:R-:W-:Y:S01]  /*0c90*/  SHF.R.S32.HI R11, RZ, 0x1f, R4 ;  /* 0x0000001fff0b7819 */ /* 0x000fe20000011404 */
[----:B------:R-:W-:Y:S02]  /*0ca0*/  IMAD.IADD R6, R2, 0x1, -R7 ;  /* 0x0000000102067824 */ /* 0x000fe400078e0a07 */
[----:B------:R-:W-:Y:S01]  /*0cb0*/  IMAD.IADD R2, R8, 0x1, -R9 ;  /* 0x0000000108027824 */ /* 0x000fe200078e0a09 */
[CC--:B------:R-:W-:Y:S02]  /*0cc0*/  LEA.HI R10, R11.reuse, R4.reuse, RZ, 0x2 ;  /* 0x000000040b0a7211 */ /* 0x0c0fe400078f10ff */
[----:B------:R3:W-:Y:S01]  /*0cd0*/  STL [R1+0x4], R6 ;  /* 0x0000040601007387 */ /* 0x0007e20000100800 */
[----:B------:R-:W-:Y:S02]  /*0ce0*/  LEA.HI R11, R11, R4, RZ, 0x5 ;  /* 0x000000040b0b7211 */ /* 0x000fe400078f28ff */
[--C-:B------:R-:W-:Y:S01]  /*0cf0*/  SHF.R.S32.HI R12, RZ, 0x2, R10.reuse ;  /* 0x00000002ff0c7819 */ /* 0x100fe2000001140a */
[----:B------:R3:W-:Y:S01]  /*0d00*/  STL [R1], R2 ;  /* 0x0000000201007387 */ /* 0x0007e20000100800 */
[----:B------:R-:W-:-:S02]  /*0d10*/  SHF.R.S32.HI R15, RZ, 0x1f, R10 ;  /* 0x0000001fff0f7819 */ /* 0x000fc4000001140a */
[----:B------:R-:W-:Y:S02]  /*0d20*/  SHF.R.S32.HI R11, RZ, 0x5, R11 ;  /* 0x00000005ff0b7819 */ /* 0x000fe4000001140b */
[----:B------:R-:W-:-:S04]  /*0d30*/  LEA.HI R15, R15, R12, RZ, 0x3 ;  /* 0x0000000c0f0f7211 */ /* 0x000fc800078f18ff */
[----:B------:R-:W-:-:S05]  /*0d40*/  LOP3.LUT R15, R15, 0xfffffff8, RZ, 0xc0, !PT ;  /* 0xfffffff80f0f7812 */ /* 0x000fca00078ec0ff */
[----:B------:R-:W-:Y:S01]  /*0d50*/  IMAD.IADD R16, R12, 0x1, -R15 ;  /* 0x000000010c107824 */ /* 0x000fe200078e0a0f */
[----:B--23--:R-:W-:Y:S06]  /*0d60*/  @P0 BRA `(.L_x_11) ;  /* 0x0000000000080947 */ /* 0x00cfec0003800000 */
[----:B------:R-:W2:Y:S02]  /*0d70*/  SYNCS.PHASECHK.TRANS64.TRYWAIT P0, [UR37+0x36400], R18 ;  /* 0x03640012ff0075a7 */ /* 0x000ea40008000165 */
[----:B--2---:R-:W-:Y:S05]  /*0d80*/  @!P0 BRA `(.L_x_12) ;  /* 0x0000006800d48947 */ /* 0x004fea0003800000 */
.L_x_11:
[----:B------:R-:W3:Y:S01]  /*0d90*/  LDC R12, c[0x0][0x280] ;  /* 0x0000a000ff0c7b82 */ /* 0x000ee20000000800 */
[----:B------:R-:W-:Y:S01]  /*0da0*/  IMAD R16, R11, 0x10, R16 ;  /* 0x000000100b107824 */ /* 0x000fe200078e0210 */
[----:B------:R-:W-:Y:S02]  /*0db0*/  CS2R R118, SRZ ;  /* 0x0000000000767805 */ /* 0x000fe4000001ff00 */
[----:B------:R-:W-:Y:S02]  /*0dc0*/  CS2R R116, SRZ ;  /* 0x0000000000747805 */ /* 0x000fe4000001ff00 */
[----:B------:R-:W-:Y:S02]  /*0dd0*/  CS2R R114, SRZ ;  /* 0x0000000000727805 */ /* 0x000fe4000001ff00 */
[----:B------:R-:W-:Y:S02]  /*0de0*/  CS2R R112, SRZ ;  /* 0x0000000000707805 */ /* 0x000fe4000001ff00 */
[----:B------:R-:W-:-:S02]  /*0df0*/  CS2R R110, SRZ ;  /* 0x00000000006e7805 */ /* 0x000fc4000001ff00 */
[----:B------:R-:W-:Y:S02]  /*0e00*/  CS2R R108, SRZ ;  /* 0x00000000006c7805 */ /* 0x000fe4000001ff00 */
        /* <DEDUP_REMOVED lines=16> */
[----:B---3--:R-:W-:-:S02]  /*0f10*/  ISETP.GE.AND P0, PT, R12, 0x1, PT ;  /* 0x000000010c00780c */ /* 0x008fc40003f06270 */
        /* <DEDUP_REMOVED lines=25> */
[----:B------:R-:W-:Y:S01]  /*10b0*/  CS2R R24, SRZ ;  /* 0x0000000000187805 */ /* 0x000fe2000001ff00 */
[----:B------:R-:W-:Y:S06]  /*10c0*/  @!P0 BRA `(.L_x_13) ;  /* 0x0000002400a08947 */ /* 0x000fec0003800000 */
[----:B------:R-:W3:Y:S04]  /*10d0*/  LDL R19, [R1+0x4] ;  /* 0x0000040001137983 */ /* 0x000ee80000100800 */
[----:B------:R-:W4:Y:S01]  /*10e0*/  LDL R15, [R1] ;  /* 0x00000000010f7983 */ /* 0x000f220000100800 */
[----:B------:R-:W-:Y:S01]  /*10f0*/  LOP3.LUT R3, R3, 0xfffffff0, RZ, 0xc0, !PT ;  /* 0xfffffff003037812 */ /* 0x000fe200078ec0ff */
[----:B--2---:R-:W2:Y:S01]  /*1100*/  LDC R18, c[0x0][0x290] ;  /* 0x0000a400ff127b82 */ /* 0x004ea20000000800 */
[----:B------:R-:W-:Y:S01]  /*1110*/  LOP3.LUT R9, R10, 0xfffffffc, RZ, 0xc0, !PT ;  /* 0xfffffffc0a097812 */ /* 0x000fe200078ec0ff */
[----:B------:R-:W2:Y:S01]  /*1120*/  S2R R11, SR_CTAID.X ;  /* 0x00000000000b7919 */ /* 0x000ea20000002500 */
[----:B------:R-:W-:-:S04]  /*1130*/  IMAD.HI R10, R13, 0x55555556, RZ ;  /* 0x555555560d0a7827 */ /* 0x000fc800078e02ff */
[----:B------:R-:W-:Y:S01]  /*1140*/  IMAD.IADD R3, R0, 0x1, -R3 ;  /* 0x0000000100037824 */ /* 0x000fe200078e0a03 */
[----:B------:R-:W-:Y:S01]  /*1150*/  LEA.HI R10, R10, R10, RZ, 0x1 ;  /* 0x0000000a0a0a7211 */ /* 0x000fe200078f08ff */
[----:B------:R-:W-:Y:S02]  /*1160*/  IMAD R14, R13, 0x400, R4 ;  /* 0x000004000d0e7824 */ /* 0x000fe400078e0204 */
[----:B------:R-:W-:Y:S01]  /*1170*/  IMAD.MOV.U32 R119, RZ, RZ, RZ ;  /* 0x000000ffff777224 */ /* 0x000fe200078e00ff */
[----:B------:R-:W-:Y:S01]  /*1180*/  LEA.HI R0, R3, R3, RZ, 0x1 ;  /* 0x0000000303007211 */ /* 0x000fe200078f08ff */
[----:B------:R-:W-:Y:S01]  /*1190*/  IMAD R10, R10, -0x3, R13 ;  /* 0xfffffffd0a0a7824 */ /* 0x000fe200078e020d */
[----:B------:R-:W-:Y:S02]  /*11a0*/  SHF.R.S32.HI R6, RZ, 0x1f, R3 ;  /* 0x0000001fff067819 */ /* 0x000fe40000011403 */
[--C-:B------:R-:W-:Y:S02]  /*11b0*/  SHF.R.S32.HI R2, RZ, 0x1, R0.reuse ;  /* 0x00000001ff027819 */ /* 0x100fe40000011400 */
[----:B------:R-:W-:-:S02]  /*11c0*/  SHF.R.S32.HI R7, RZ, 0x1f, R0 ;  /* 0x0000001fff077819 */ /* 0x000fc40000011400 */
[----:B------:R-:W-:Y:S02]  /*11d0*/  LEA.HI R8, R6, R3, RZ, 0x3 ;  /* 0x0000000306087211 */ /* 0x000fe400078f18ff */
[----:B------:R-:W-:Y:S02]  /*11e0*/  LEA.HI R7, R7, R2, RZ, 0x2 ;  /* 0x0000000207077211 */ /* 0x000fe400078f10ff */
[----:B------:R-:W-:Y:S01]  /*11f0*/  LOP3.LUT R0, R0, 0x7fffffe, RZ, 0xc0, !PT ;  /* 0x07fffffe00007812 */ /* 0x000fe200078ec0ff */
[----:B------:R-:W-:Y:S01]  /*1200*/  IMAD.SHL.U32 R8, R8, 0x20, RZ ;  /* 0x0000002008087824 */ /* 0x000fe200078e00ff */
[----:B------:R-:W-:-:S03]  /*1210*/  LOP3.LUT R7, R7, 0xfffffffc, RZ, 0xc0, !PT ;  /* 0xfffffffc07077812 */ /* 0x000fc600078ec0ff */
[----:B------:R-:W-:Y:S01]  /*1220*/  IMAD.IADD R6, R3, 0x1, -R0 ;  /* 0x0000000103067824 */ /* 0x000fe200078e0a00 */
[----:B------:R-:W-:Y:S01]  /*1230*/  LOP3.LUT R8, R8, 0x7fffff00, RZ, 0xc0, !PT ;  /* 0x7fffff0008087812 */ /* 0x000fe200078ec0ff */
[----:B------:R-:W-:Y:S02]  /*1240*/  IMAD.IADD R7, R2, 0x1, -R7 ;  /* 0x0000000102077824 */ /* 0x000fe400078e0a07 */
[----:B------:R-:W-:Y:S02]  /*1250*/  IMAD.IADD R2, R4, 0x1, -R9 ;  /* 0x0000000104027824 */ /* 0x000fe400078e0a09 */
[C---:B------:R-:W-:Y:S01]  /*1260*/  IMAD.SHL.U32 R0, R7.reuse, 0x40, RZ ;  /* 0x0000004007007824 */ /* 0x040fe200078e00ff */
[----:B------:R-:W-:Y:S01]  /*1270*/  LOP3.LUT P0, RZ, R7, 0x2, RZ, 0xc0, !PT ;  /* 0x0000000207ff7812 */ /* 0x000fe2000780c0ff */
[----:B-1----:R-:W-:Y:S02]  /*1280*/  IMAD R13, R13, 0x800, R8 ;  /* 0x000008000d0d7824 */ /* 0x002fe400078e0208 */
[----:B------:R-:W-:Y:S01]  /*1290*/  VIADD R4, R12, 0x3f ;  /* 0x0000003f0c047836 */ /* 0x000fe20000000000 */
[----:B------:R-:W-:Y:S01]  /*12a0*/  LOP3.LUT R0, R0, 0xc0, RZ, 0xc0, !PT ;  /* 0x000000c000007812 */ /* 0x000fe200078ec0ff */
[----:B------:R-:W-:-:S02]  /*12b0*/  IMAD R6, R6, 0x20, R13 ;  /* 0x0000002006067824 */ /* 0x000fc400078e020d */
[----:B--2---:R-:W-:Y:S01]  /*12c0*/  IMAD R9, R11, -0x60, R18 ;  /* 0xffffffa00b097824 */ /* 0x004fe200078e0212 */
[----:B------:R-:W-:Y:S01]  /*12d0*/  SHF.R.S32.HI R11, RZ, 0x1f, R4 ;  /* 0x0000001fff0b7819 */ /* 0x000fe20000011404 */
[----:B------:R-:W-:Y:S02]  /*12e0*/  IMAD.MOV.U32 R8, RZ, RZ, RZ ;  /* 0x000000ffff087224 */ /* 0x000fe400078e00ff */
[----:B------:R-:W-:Y:S01]  /*12f0*/  IMAD R9, R10, -0x20, R9 ;  /* 0xffffffe00a097824 */ /* 0x000fe200078e0209 */
[----:B------:R-:W-:Y:S01]  /*1300*/  LEA.HI R12, R11, R4, RZ, 0x6 ;  /* 0x000000040b0c7211 */ /* 0x000fe200078f30ff */
[----:B------:R-:W-:Y:S02]  /*1310*/  IMAD.MOV.U32 R11, RZ, RZ, 0x20 ;  /* 0x00000020ff0b7424 */ /* 0x000fe400078e00ff */
[----:B------:R-:W-:Y:S02]  /*1320*/  IMAD.SHL.U32 R4, R14, 0x4, RZ ;  /* 0x000000040e047824 */ /* 0x000fe400078e00ff */
[----:B------:R-:W-:Y:S01]  /*1330*/  IMAD R2, R2, -0x2, R9 ;  /* 0xfffffffe02027824 */ /* 0x000fe200078e0209 */
[----:B------:R-:W-:-:S02]  /*1340*/  SEL R11, R11, 0xffffffe0, !P0 ;  /* 0xffffffe00b0b7807 */ /* 0x000fc40004000000 */
[----:B------:R-:W-:Y:S02]  /*1350*/  LOP3.LUT R9, R17, 0x1, RZ, 0xfc, !PT ;  /* 0x0000000111097812 */ /* 0x000fe400078efcff */
[----:B------:R-:W-:Y:S01]  /*1360*/  SHF.R.S32.HI R17, RZ, 0x6, R12 ;  /* 0x00000006ff117819 */ /* 0x000fe2000001140c */
[----:B---3--:R-:W-:-:S05]  /*1370*/  IMAD.SHL.U32 R3, R19, 0x8, RZ ;  /* 0x0000000813037824 */ /* 0x008fca00078e00ff */
[----:B------:R-:W-:Y:S02]  /*1380*/  LOP3.LUT R3, R0, 0x8, R3, 0xf8, !PT ;  /* 0x0000000800037812 */ /* 0x000fe400078ef803 */
[----:B------:R-:W-:-:S04]  /*1390*/  SHF.R.U32.HI R0, RZ, 0x3, R0 ;  /* 0x00000003ff007819 */ /* 0x000fc80000011600 */
[----:B------:R-:W-:Y:S01]  /*13a0*/  LOP3.LUT R0, R3, R0, RZ, 0x3c, !PT ;  /* 0x0000000003007212 */ /* 0x000fe200078e3cff */
[----:B----4-:R-:W-:Y:S01]  /*13b0*/  IMAD R3, R15, 0x200, R6 ;  /* 0x000002000f037824 */ /* 0x010fe200078e0206 */
[----:B------:R-:W-:-:S03]  /*13c0*/  CS2R R6, SRZ ;  /* 0x0000000000067805 */ /* 0x000fc6000001ff00 */
[----:B------:R-:W-:Y:S02]  /*13d0*/  IMAD.IADD R0, R0, 0x1, R3 ;  /* 0x0000000100007824 */ /* 0x000fe400078e0203 */
[----:B------:R-:W-:-:S03]  /*13e0*/  IMAD.MOV.U32 R3, RZ, RZ, RZ ;  /* 0x000000ffff037224 */ /* 0x000fc600078e00ff */
[----:B------:R-:W-:Y:S02]  /*13f0*/  LEA R10, R0, UR37, 0x1 ;  /* 0x00000025000a7c11 */ /* 0x000fe4000f8e08ff */
[----:B------:R-:W-:Y:S02]  /*1400*/  LEA R0, R4, UR37, 0x2 ;  /* 0x0000002504007c11 */ /* 0x000fe4000f8e10ff */
[----:B------:R-:W-:-:S07]  /*1410*/  IADD3 R11, R11, 0x30400, R10 ;  /* 0x000304000b0b7810 */ /* 0x000fce0007ffe00a */
.L_x_24:
[----:B------:R-:W-:Y:S01]  /*1420*/  ISETP.NE.AND P0, PT, R9, 0x3, PT ;  /* 0x000000030900780c */ /* 0x000fe20003f05270 */
[----:B------:R-:W-:-:S12]  /*1430*/  YIELD ;  /* 0x0000000000007946 */ /* 0x000fd80003800000 */
[----:B---3--:R-:W-:Y:S05]  /*1440*/  @!P0 BRA `(.L_x_14) ;  /* 0x0000000000048947 */ /* 0x008fea0003800000 */
[----:B------:R-:W-:Y:S01]  /*1450*/  BPT.TRAP 0x1 ;  /* 0x000000040000795c */ /* 0x000fe20000300000 */
.L_x_14:
[----:B------:R-:W-:Y:S02]  /*1460*/  LEA R4, R3, UR37, 0x3 ;  /* 0x0000002503047c11 */ /* 0x000fe4000f8e18ff */
[----:B------:R-:W-:-:S04]  /*1470*/  SHF.L.U32 R13, R8, 0x1f, RZ ;  /* 0x0000001f080d7819 */ /* 0x000fc800000006ff */
[----:B------:R1:W2:Y:S01]  /*1480*/  SYNCS.PHASECHK.TRANS64.TRYWAIT P1, [R4+URZ+0x36410], R13 ;  /* 0x0364100d040075a7 */ /* 0x0002a2000802017f */
[----:B------:R-:W-:Y:S05]  /*1490*/  @!P0 BRA `(.L_x_15) ;  /* 0x0000000000048947 */ /* 0x000fea0003800000 */
[----:B------:R-:W-:Y:S01]  /*14a0*/  BPT.TRAP 0x1 ;  /* 0x000000040000795c */ /* 0x000fe20000300000 */
.L_x_15:
[----:B--2---:R-:W-:Y:S05]  /*14b0*/  @P1 BRA `(.L_x_16) ;  /* 0x0000000000081947 */ /* 0x004fea0003800000 */
[----:B------:R-:W2:Y:S02]  /*14c0*/  SYNCS.PHASECHK.TRANS64.TRYWAIT P1, [R4+URZ+0x36410], R13 ;  /* 0x0364100d040075a7 */ /* 0x000ea4000802017f */
[----:B--2---:R-:W-:Y:S05]  /*14d0*/  @!P1 BRA `(.L_x_17) ;  /* 0x0000006400149947 */ /* 0x004fea0003800000 */
.L_x_16:
[----:B------:R-:W-:Y:S05]  /*14e0*/  WARPSYNC.ALL ;  /* 0x0000000000007948 */ /* 0x000fea0003800000 */
[----:B------:R-:W-:Y:S01]  /*14f0*/  R2UR UR6, R5 ;  /* 0x00000000050672ca */ /* 0x000fe200000e0000 */
[----:B------:R-:W-:Y:S01]  /*1500*/  UIADD3 UR4, UR37, 0x1e000, URZ ;  /* 0x0001e00025047890 */ /* 0x000fe2000fffe03f */
[C---:B------:R-:W-:Y:S01]  /*1510*/  R2UR UR7, R3.reuse ;  /* 0x00000000030772ca */ /* 0x040fe200000e0000 */
[----:B------:R-:W-:Y:S01]  /*1520*/  WARPGROUP.ARRIVE ;  /* 0x00000000000079c5 */ /* 0x000fe20000000000 */
[----:B------:R-:W-:Y:S01]  /*1530*/  UMOV UR13, 0x40000040 ;  /* 0x40000040000d7882 */ /* 0x000fe20000000000 */
[----:B------:R-:W-:Y:S01]  /*1540*/  USHF.R.U32.HI UR5, URZ, 0x4, UR4 ;  /* 0x000000043f057899 */ /* 0x000fe20008011604 */
[----:B------:R-:W-:Y:S01]  /*1550*/  IMAD R12, R3, 0x40, R16 ;  /* 0x00000040030c7824 */ /* 0x000fe200078e0210 */
[----:B------:R-:W-:Y:S01]  /*1560*/  UMOV UR15, 0x40000040 ;  /* 0x40000040000f7882 */ /* 0x000fe20000000000 */
[----:B------:R-:W-:Y:S01]  /*1570*/  UMOV UR9, 0x40000040 ;  /* 0x4000004000097882 */ /* 0x000fe20000000000 */
[----:B------:R-:W-:Y:S01]  /*1580*/  ULOP3.LUT UR5, UR5, 0x3fff, URZ, 0xc0, !UPT ;  /* 0x00003fff05057892 */ /* 0x000fe2000f8ec03f */
[----:B------:R-:W-:Y:S01]  /*1590*/  UMOV UR11, 0x40000040 ;  /* 0x40000040000b7882 */ /* 0x000fe20000000000 */
[----:B------:R-:W-:-:S02]  /*15a0*/  LEA R14, R12, UR37, 0x2 ;  /* 0x000000250c0e7c11 */ /* 0x000fc4000f8e10ff */
[----:B------:R-:W-:Y:S02]  /*15b0*/  ULEA UR4, UR6, UR37, 0xc ;  /* 0x0000002506047291 */ /* 0x000fe4000f8e603f */
[----:B------:R-:W-:Y:S02]  /*15c0*/  ULOP3.LUT UR5, UR5, 0x10000, URZ, 0xfc, !UPT ;  /* 0x0001000005057892 */ /* 0x000fe4000f8efc3f */
[----:B------:R-:W-:-:S04]  /*15d0*/  USHF.R.U32.HI UR6, URZ, 0x4, UR4 ;  /* 0x000000043f067899 */ /* 0x000fc80008011604 */
[----:B------:R-:W-:Y:S02]  /*15e0*/  ULOP3.LUT UR8, UR6, 0x3fff, URZ, 0xc0, !UPT ;  /* 0x00003fff06087892 */ /* 0x000fe4000f8ec03f */
[----:B------:R-:W-:Y:S02]  /*15f0*/  UIMAD UR6, UR7, 0x600, UR5 ;  /* 0x00000600070678a4 */ /* 0x000fe4000f8e0205 */
[----:B------:R-:W-:-:S04]  /*1600*/  ULOP3.LUT UR8, UR8, 0x10000, URZ, 0xfc, !UPT ;  /* 0x0001000008087892 */ /* 0x000fc8000f8efc3f */
[----:B------:R-:W-:Y:S01]  /*1610*/  UIADD3 UR10, UR8, 0x606, URZ ;  /* 0x00000606080a7890 */ /* 0x000fe2000fffe03f */
[----:B------:R-:W-:Y:S02]  /*1620*/  UMOV UR12, UR6 ;  /* 0x00000006000c7c82 */ /* 0x000fe40008000000 */
[----:B------:R-:W-:Y:S02]  /*1630*/  UMOV UR14, UR8 ;  /* 0x00000008000e7c82 */ /* 0x000fe40008000000 */
[----:B------:R-:W-:Y:S01]  /*1640*/  HGMMA.64x32x16.F32.BF16 R136, gdesc[UR12], RZ, !UPT, gsb0 ;  /* 0x006000000c8879f0 */ /* 0x000fe2000c0018ff */
[----:B------:R-:W-:Y:S02]  /*1650*/  UIADD3 UR12, UR6, 0x2, URZ ;  /* 0x00000002060c7890 */ /* 0x000fe4000fffe03f */
[----:B------:R-:W-:Y:S01]  /*1660*/  UIADD3 UR14, UR8, 0x2, URZ ;  /* 0x00000002080e7890 */ /* 0x000fe2000fffe03f */
[----:B------:R-:W-:Y:S01]  /*1670*/  UMOV UR13, 0x40000040 ;  /* 0x40000040000d7882 */ /* 0x000fe20000000000 */
[----:B------:R-:W-:Y:S01]  /*1680*/  UMOV UR15, 0x40000040 ;  /* 0x40000040000f7882 */ /* 0x000fe20000000000 */
[----:B------:R-:W-:-:S02]  /*1690*/  WARPGROUP.DEPBAR.LE gsb0, 0x0 ;  /* 0x00008000000079c5 */ /* 0x000fc40000010000 */
[----:B------:R-:W-:-:S06]  /*16a0*/  WARPGROUP.ARRIVE ;  /* 0x00000000000079c5 */ /* 0x000fcc0000000000 */
[----:B------:R-:W-:Y:S01]  /*16b0*/  HGMMA.64x32x16.F32.BF16 R136, gdesc[UR12], R136, gsb0 ;  /* 0x006000000c8879f0 */ /* 0x000fe20008001888 */
[----:B------:R-:W-:Y:S02]  /*16c0*/  UIADD3 UR12, UR6, 0x4, URZ ;  /* 0x00000004060c7890 */ /* 0x000fe4000fffe03f */
[----:B------:R-:W-:Y:S01]  /*16d0*/  UIADD3 UR14, UR8, 0x4, URZ ;  /* 0x00000004080e7890 */ /* 0x000fe2000fffe03f */
[----:B------:R-:W-:Y:S01]  /*16e0*/  UMOV UR13, 0x40000040 ;  /* 0x40000040000d7882 */ /* 0x000fe20000000000 */
[----:B------:R-:W-:Y:S01]  /*16f0*/  UMOV UR15, 0x40000040 ;  /* 0x40000040000f7882 */ /* 0x000fe20000000000 */
[----:B------:R-:W-:Y:S02]  /*1700*/  WARPGROUP.DEPBAR.LE gsb0, 0x0 ;  /* 0x00008000000079c5 */ /* 0x000fe40000010000 */
        /* <DEDUP_REMOVED lines=55> */
[----:B------:R-:W-:-:S07]  /*1a80*/  UIADD3 UR6, UR6, 0x406, URZ ;  /* 0x0000040606067890 */ /* 0x000fce000fffe03f */
[----:B------:R-:W-:Y:S01]  /*1a90*/  UMOV UR8, UR6 ;  /* 0x0000000600087c82 */ /* 0x000fe20008000000 */
[----:B------:R-:W-:Y:S02]  /*1aa0*/  WARPGROUP.DEPBAR.LE gsb0, 0x0 ;  /* 0x00008000000079c5 */ /* 0x000fe40000010000 */
[----:B------:R-:W-:-:S06]  /*1ab0*/  WARPGROUP.ARRIVE ;  /* 0x00000000000079c5 */ /* 0x000fcc0000000000 */
[----:B------:R-:W-:Y:S03]  /*1ac0*/  HGMMA.64x32x16.F32.BF16 R136, gdesc[UR12], R136, gsb0 ;  /* 0x006000000c8879f0 */ /* 0x000fe60008001888 */
[----:B------:R-:W-:Y:S02]  /*1ad0*/  WARPGROUP.DEPBAR.LE gsb0, 0x0 ;  /* 0x00008000000079c5 */ /* 0x000fe40000010000 */
[----:B------:R-:W-:-:S06]  /*1ae0*/  WARPGROUP.ARRIVE ;  /* 0x00000000000079c5 */ /* 0x000fcc0000000000 */
[----:B------:R-:W-:Y:S03]  /*1af0*/  HGMMA.64x32x16.F32.BF16 R136, gdesc[UR8], R136, gsb0 ;  /* 0x00600000088879f0 */ /* 0x000fe60008001888 */
[----:B------:R-:W-:Y:S02]  /*1b00*/  WARPGROUP.DEPBAR.LE gsb0, 0x0 ;  /* 0x00008000000079c5 */ /* 0x000fe40000010000 */
[----:B------:R3:W4:Y:S04]  /*1b10*/  LDS R12, [R14+0x30000] ;  /* 0x030000000e0c7984 */ /* 0x0007280000000800 */
[----:B-12---:R3:W1:Y:S01]  /*1b20*/  LDS R13, [R14+0x30020] ;  /* 0x030020000e0d7984 */ /* 0x0066620000000800 */
[----:B------:R-:W-:Y:S05]  /*1b30*/  @!P0 BRA `(.L_x_18) ;  /* 0x0000000000048947 */ /* 0x000fea0003800000 */
[----:B------:R-:W-:Y:S01]  /*1b40*/  BPT.TRAP 0x1 ;  /* 0x000000040000795c */ /* 0x000fe20000300000 */
.L_x_18:
[----:B---3--:R-:W-:-:S04]  /*1b50*/  SHF.L.U32 R14, R7, 0x1f, RZ ;  /* 0x0000001f070e7819 */ /* 0x008fc800000006ff */
[----:B------:R2:W3:Y:S01]  /*1b60*/  SYNCS.PHASECHK.TRANS64.TRYWAIT P1, [UR37+0x36430], R14 ;  /* 0x0364300eff0075a7 */ /* 0x0004e20008020165 */
[----:B------:R-:W-:Y:S05]  /*1b70*/  @!P0 BRA `(.L_x_19) ;  /* 0x0000000000048947 */ /* 0x000fea0003800000 */
[----:B------:R-:W-:Y:S01]  /*1b80*/  BPT.TRAP 0x1 ;  /* 0x000000040000795c */ /* 0x000fe20000300000 */
.L_x_19:
[----:B---3--:R-:W-:Y:S05]  /*1b90*/  @P1 BRA `(.L_x_20) ;  /* 0x0000000000081947 */ /* 0x008fea0003800000 */
[----:B------:R-:W3:Y:S02]  /*1ba0*/  SYNCS.PHASECHK.TRANS64.TRYWAIT P1, [UR37+0x36430], R14 ;  /* 0x0364300eff0075a7 */ /* 0x000ee40008020165 */
[----:B---3--:R-:W-:Y:S05]  /*1bb0*/  @!P1 BRA `(.L_x_21) ;  /* 0x0000005c00709947 */ /* 0x008fea0003800000 */
.L_x_20:
[----:B------:R-:W-:Y:S01]  /*1bc0*/  UIADD3 UR5, UR37, 0x2a000, URZ ;  /* 0x0002a00025057890 */ /* 0x000fe2000fffe03f */
[----:B------:R-:W-:Y:S01]  /*1bd0*/  WARPGROUP.ARRIVE ;  /* 0x00000000000079c5 */ /* 0x000fe20000000000 */
[----:B------:R-:W-:Y:S01]  /*1be0*/  UIADD3 UR4, UR4, 0x9000, URZ ;  /* 0x0000900004047890 */ /* 0x000fe2000fffe03f */
[C---:B------:R-:W-:Y:S01]  /*1bf0*/  ISETP.GT.AND P3, PT, R2.reuse, RZ, PT ;  /* 0x000000ff0200720c */ /* 0x040fe20003f64270 */
[----:B------:R-:W-:Y:S01]  /*1c00*/  USHF.R.U32.HI UR6, URZ, 0x4, UR5 ;  /* 0x000000043f067899 */ /* 0x000fe20008011605 */
[C---:B------:R-:W-:Y:S01]  /*1c10*/  ISETP.GT.AND P4, PT, R2.reuse, 0x1, PT ;  /* 0x000000010200780c */ /* 0x040fe20003f84270 */
[----:B------:R-:W-:Y:S01]  /*1c20*/  USHF.R.U32.HI UR4, URZ, 0x4, UR4 ;  /* 0x000000043f047899 */ /* 0x000fe20008011604 */
[C---:B------:R-:W-:Y:S01]  /*1c30*/  ISETP.GT.AND P5, PT, R2.reuse, 0x8, PT ;  /* 0x000000080200780c */ /* 0x040fe20003fa4270 */
[----:B------:R-:W-:Y:S01]  /*1c40*/  ULOP3.LUT UR7, UR6, 0x3fff, URZ, 0xc0, !UPT ;  /* 0x00003fff06077892 */ /* 0x000fe2000f8ec03f */
[C---:B------:R-:W-:Y:S01]  /*1c50*/  ISETP.GT.AND P2, PT, R2.reuse, 0x10, PT ;  /* 0x000000100200780c */ /* 0x040fe20003f44270 */
[----:B------:R-:W-:Y:S01]  /*1c60*/  ULOP3.LUT UR6, UR4, 0x3fff, URZ, 0xc0, !UPT ;  /* 0x00003fff04067892 */ /* 0x000fe2000f8ec03f */
[----:B------:R-:W-:Y:S01]  /*1c70*/  ISETP.GT.AND P1, PT, R2, 0x9, PT ;  /* 0x000000090200780c */ /* 0x000fe20003f24270 */
[----:B------:R-:W-:-:S02]  /*1c80*/  ULOP3.LUT UR4, UR7, 0x10000, URZ, 0xfc, !UPT ;  /* 0x0001000007047892 */ /* 0x000fc4000f8efc3f */
[----:B------:R-:W-:Y:S01]  /*1c90*/  ULOP3.LUT UR6, UR6, 0x10000, URZ, 0xfc, !UPT ;  /* 0x0001000006067892 */ /* 0x000fe2000f8efc3f */
[----:B------:R-:W-:Y:S01]  /*1ca0*/  UMOV UR9, 0x40000040 ;  /* 0x4000004000097882 */ /* 0x000fe20000000000 */
[----:B------:R-:W-:Y:S01]  /*1cb0*/  UMOV UR11, 0x40000040 ;  /* 0x40000040000b7882 */ /* 0x000fe20000000000 */
[----:B------:R-:W-:Y:S02]  /*1cc0*/  ULDC UR7, c[0x0][0x75c] ;  /* 0x0001d70000077ab9 */ /* 0x000fe40000000800 */
[----:B------:R-:W-:Y:S01]  /*1cd0*/  UMOV UR8, UR4 ;  /* 0x0000000400087c82 */ /* 0x000fe20008000000 */
[----:B--23--:R-:W-:Y:S01]  /*1ce0*/  FMUL.FTZ R14, R136, UR7 ;  /* 0x00000007880e7c20 */ /* 0x00cfe20008410000 */
[----:B------:R-:W-:Y:S01]  /*1cf0*/  UMOV UR10, UR6 ;  /* 0x00000006000a7c82 */ /* 0x000fe20008000000 */
[----:B------:R-:W-:Y:S01]  /*1d00*/  FMUL.FTZ R15, R137, UR7 ;  /* 0x00000007890f7c20 */ /* 0x000fe20008410000 */
[----:B------:R-:W-:Y:S01]  /*1d10*/  HGMMA.64x32x16.F32.BF16 R120, gdesc[UR8], RZ, !UPT, gsb0 ;  /* 0x00600000087879f0 */ /* 0x000fe2000c0018ff */
[----:B------:R-:W-:Y:S01]  /*1d20*/  UIADD3 UR10, UR6, 0x2, URZ ;  /* 0x00000002060a7890 */ /* 0x000fe2000fffe03f */
[----:B------:R-:W-:Y:S01]  /*1d30*/  FMUL.FTZ R137, R141, UR7 ;  /* 0x000000078d897c20 */ /* 0x000fe20008410000 */
[----:B------:R-:W-:Y:S01]  /*1d40*/  UIADD3 UR8, UR4, 0x2, URZ ;  /* 0x0000000204087890 */ /* 0x000fe2000fffe03f */
[----:B------:R-:W2:Y:S01]  /*1d50*/  MUFU.TANH R14, R14 ;  /* 0x0000000e000e7308 */ /* 0x000ea20000002400 */
[----:B------:R-:W-:Y:S01]  /*1d60*/  UMOV UR11, 0x40000040 ;  /* 0x40000040000b7882 */ /* 0x000fe20000000000 */
[----:B------:R-:W-:Y:S01]  /*1d70*/  UMOV UR9, 0x40000040 ;  /* 0x4000004000097882 */ /* 0x000fe20000000000 */
[----:B------:R-:W-:Y:S01]  /*1d80*/  LEA R141, R16, UR37, 0x2 ;  /* 0x00000025108d7c11 */ /* 0x000fe2000f8e10ff */
[----:B------:R-:W-:Y:S01]  /*1d90*/  FMUL.FTZ R21, R143, UR7 ;  /* 0x000000078f157c20 */ /* 0x000fe20008410000 */
[----:B------:R-:W-:Y:S01]  /*1da0*/  FMUL.FTZ R19, R139, UR7 ;  /* 0x000000078b137c20 */ /* 0x000fe20008410000 */
[----:B------:R-:W-:Y:S01]  /*1db0*/  FMUL.FTZ R22, R146, UR7 ;  /* 0x0000000792167c20 */ /* 0x000fe20008410000 */
[----:B------:R-:W-:Y:S01]  /*1dc0*/  FMUL.FTZ R136, R140, UR7 ;  /* 0x000000078c887c20 */ /* 0x000fe20008410000 */
[----:B------:R-:W-:Y:S01]  /*1dd0*/  MUFU.TANH R15, R15 ;  /* 0x0000000f000f7308 */ /* 0x000fe20000002400 */
[----:B------:R-:W-:Y:S01]  /*1de0*/  FMUL.FTZ R23, R147, UR7 ;  /* 0x0000000793177c20 */ /* 0x000fe20008410000 */
[----:B------:R-:W-:Y:S01]  /*1df0*/  FMUL.FTZ R18, R138, UR7 ;  /* 0x000000078a127c20 */ /* 0x000fe20008410000 */
[----:B------:R-:W-:Y:S01]  /*1e00*/  FMUL.FTZ R138, R144, UR7 ;  /* 0x00000007908a7c20 */ /* 0x000fe20008410000 */
[----:B------:R-:W-:Y:S01]  /*1e10*/  FMUL.FTZ R20, R142, UR7 ;  /* 0x000000078e147c20 */ /* 0x000fe20008410000 */
[----:B------:R-:W-:Y:S01]  /*1e20*/  FMUL.FTZ R142, R145, UR7 ;  /* 0x00000007918e7c20 */ /* 0x000fe20008410000 */
[----:B------:R-:W-:Y:S01]  /*1e30*/  FMUL.FTZ R145, R149, UR7 ;  /* 0x0000000795917c20 */ /* 0x000fe20008410000 */
[----:B------:R-:W-:Y:S01]  /*1e40*/  FMUL.FTZ R140, R148, UR7 ;  /* 0x00000007948c7c20 */ /* 0x000fe20008410000 */
[----:B------:R-:W3:Y:S01]  /*1e50*/  MUFU.TANH R136, R136 ;  /* 0x0000008800887308 */ /* 0x000ee20000002400 */
[----:B--2---:R-:W-:-:S07]  /*1e60*/  FSEL R139, R14, -INF , P3 ;  /* 0xff8000000e8b7808 */ /* 0x004fce0001800000 */
[----:B------:R-:W-:Y:S08]  /*1e70*/  MUFU.TANH R138, R138 ;  /* 0x0000008a008a7308 */ /* 0x000ff00000002400 */
[----:B------:R-:W-:Y:S01]  /*1e80*/  MUFU.TANH R137, R137 ;  /* 0x0000008900897308 */ /* 0x000fe20000002400 */
[----:B---3--:R-:W-:-:S07]  /*1e90*/  FSEL R149, R136, -INF , P5 ;  /* 0xff80000088957808 */ /* 0x008fce0002800000 */
[----:B------:R-:W2:Y:S08]  /*1ea0*/  MUFU.TANH R18, R18 ;  /* 0x0000001200127308 */ /* 0x000eb00000002400 */
[----:B------:R-:W-:Y:S01]  /*1eb0*/  MUFU.TANH R19, R19 ;  /* 0x0000001300137308 */ /* 0x000fe20000002400 */
[----:B------:R-:W-:Y:S02]  /*1ec0*/  WARPGROUP.DEPBAR.LE gsb0, 0x0 ;  /* 0x00008000000079c5 */ /* 0x000fe40000010000 */
[----:B------:R-:W-:-:S05]  /*1ed0*/  WARPGROUP.ARRIVE ;  /* 0x00000000000079c5 */ /* 0x000fca0000000000 */
[----:B------:R-:W-:Y:S01]  /*1ee0*/  MUFU.TANH R20, R20 ;  /* 0x0000001400147308 */ /* 0x000fe20000002400 */
[----:B--2---:R-:W-:Y:S02]  /*1ef0*/  FSEL R148, R18, -INF , P3 ;  /* 0xff80000012947808 */ /* 0x004fe40001800000 */
[----:B------:R-:W-:Y:S01]  /*1f00*/  ISETP.GT.AND P3, PT, R2, 0x11, PT ;  /* 0x000000110200780c */ /* 0x000fe20003f64270 */
[----:B------:R-:W-:Y:S01]  /*1f10*/  HGMMA.64x32x16.F32.BF16 R120, gdesc[UR8], R120, gsb0 ;  /* 0x00600000087879f0 */ /* 0x000fe20008001878 */
[----:B------:R-:W-:Y:S02]  /*1f20*/  UIADD3 UR10, UR6, 0x4, URZ ;  /* 0x00000004060a7890 */ /* 0x000fe4000fffe03f */
[----:B------:R-:W-:Y:S01]  /*1f30*/  UIADD3 UR8, UR4, 0x4, URZ ;  /* 0x0000000404087890 */ /* 0x000fe2000fffe03f */
[----:B------:R-:W-:Y:S01]  /*1f40*/  MUFU.TANH R142, R142 ;  /* 0x0000008e008e7308 */ /* 0x000fe20000002400 */
[----:B------:R-:W-:Y:S01]  /*1f50*/  UMOV UR11, 0x40000040 ;  /* 0x40000040000b7882 */ /* 0x000fe20000000000 */
[----:B------:R-:W-:-:S06]  /*1f60*/  UMOV UR9, 0x40000040 ;  /* 0x4000004000097882 */ /* 0x000fcc0000000000 */
[----:B------:R-:W-:Y:S08]  /*1f70*/  MUFU.TANH R140, R140 ;  /* 0x0000008c008c7308 */ /* 0x000ff00000002400 */
[----:B------:R-:W-:Y:S08]  /*1f80*/  MUFU.TANH R145, R145 ;  /* 0x0000009100917308 */ /* 0x000ff00000002400 */
[----:B------:R-:W-:Y:S08]  /*1f90*/  MUFU.TANH R21, R21 ;  /* 0x0000001500157308 */ /* 0x000ff00000002400 */
[----:B------:R-:W-:Y:S08]  /*1fa0*/  MUFU.TANH R22, R22 ;  /* 0x0000001600167308 */ /* 0x000ff00000002400 */
[----:B------:R-:W-:Y:S01]  /*1fb0*/  MUFU.TANH R23, R23 ;  /* 0x0000001700177308 */ /* 0x000fe20000002400 */
        /* <DEDUP_REMOVED lines=63> */
[----:B------:R-:W-:Y:S02]  /*23b0*/  ULDC UR4, c[0x0][0x744] ;  /* 0x0001d10000047ab9 */ /* 0x000fe40000000800 */
[----:B----4-:R-:W-:Y:S01]  /*23c0*/  FFMA.FTZ R146, R139, UR4, -R12 ;  /* 0x000000048b927c23 */ /* 0x010fe2000801080c */
[----:B------:R-:W-:-:S05]  /*23d0*/  FSEL R139, R15, -INF , P4 ;  /* 0xff8000000f8b7808 */ /* 0x000fca0002000000 */
[----:B------:R-:W-:Y:S01]  /*23e0*/  FFMA.FTZ R147, R139, UR4, -R12 ;  /* 0x000000048b937c23 */ /* 0x000fe2000801080c */
[----:B------:R-:W-:Y:S08]  /*23f0*/  MUFU.EX2 R146, R146 ;  /* 0x0000009200927308 */ /* 0x000ff00000000800 */
[----:B------:R-:W2:Y:S01]  /*2400*/  MUFU.EX2 R147, R147 ;  /* 0x0000009300937308 */ /* 0x000ea20000000800 */
[----:B------:R-:W-:-:S02]  /*2410*/  WARPGROUP.DEPBAR.LE gsb0, 0x0 ;  /* 0x00008000000079c5 */ /* 0x000fc40000010000 */
[----:B------:R-:W-:-:S06]  /*2420*/  WARPGROUP.ARRIVE ;  /* 0x00000000000079c5 */ /* 0x000fcc0000000000 */
[----:B------:R-:W-:Y:S01]  /*2430*/  HGMMA.64x32x16.F32.BF16 R120, gdesc[UR8], R120, gsb0 ;  /* 0x00600000087879f0 */ /* 0x000fe20008001878 */
[----:B------:R-:W-:Y:S01]  /*2440*/  R2UR UR10, R5 ;  /* 0x00000000050a72ca */ /* 0x000fe200000e0000 */
[----:B------:R-:W-:-:S12]  /*2450*/  UMOV UR11, 0x40000040 ;  /* 0x40000040000b7882 */ /* 0x000fd80000000000 */
[----:B------:R-:W-:-:S04]  /*2460*/  ULEA UR5, UR10, UR5, 0xd ;  /* 0x000000050a057291 */ /* 0x000fc8000f8e683f */
[----:B------:R-:W-:-:S04]  /*2470*/  USHF.R.U32.HI UR5, URZ, 0x4, UR5 ;  /* 0x000000043f057899 */ /* 0x000fc80008011605 */
[----:B------:R-:W-:-:S03]  /*2480*/  ULOP3.LUT UR8, UR5, 0x3fff, URZ, 0xc0, !UPT ;  /* 0x00003fff05087892 */ /* 0x000fc6000f8ec03f */
[----:B------:R-:W-:Y:S01]  /*2490*/  UMOV UR5, 0x40000040 ;  /* 0x4000004000057882 */ /* 0x000fe20000000000 */
[----:B------:R-:W-:Y:S02]  /*24a0*/  WARPGROUP.DEPBAR.LE gsb0, 0x0 ;  /* 0x00008000000079c5 */ /* 0x000fe40000010000 */
[----:B------:R-:W3:Y:S04]  /*24b0*/  LDS R143, [R141+0x30200] ;  /* 0x030200008d8f7984 */ /* 0x000ee80000000800 */
[----:B------:R-:W4:Y:S01]  /*24c0*/  LDS R141, [R141+0x30220] ;  /* 0x030220008d8d7984 */ /* 0x000f220000000800 */
[--C-:B---3--:R-:W-:Y:S01]  /*24d0*/  FADD.FTZ R144, R121, -R143.reuse ;  /* 0x8000008f79907221 */ /* 0x108fe20000010000 */
[--C-:B------:R-:W-:Y:S01]  /*24e0*/  FADD.FTZ R139, R120, -R143.reuse ;  /* 0x8000008f788b7221 */ /* 0x100fe20000010000 */
[----:B------:R-:W-:Y:S01]  /*24f0*/  FFMA.FTZ R121, -R15, R15, 1 ;  /* 0x3f8000000f797423 */ /* 0x000fe2000001010f */
[----:B------:R-:W-:Y:S01]  /*2500*/  FFMA.FTZ R120, -R14, R14, 1 ;  /* 0x3f8000000e787423 */ /* 0x000fe2000001010e */
[----:B--2---:R-:W-:Y:S01]  /*2510*/  FMUL.FTZ R144, R147, R144 ;  /* 0x0000009093907220 */ /* 0x004fe20000410000 */
[--C-:B------:R-:W-:Y:S01]  /*2520*/  FFMA.FTZ R14, R149, UR4, -R12.reuse ;  /* 0x00000004950e7c23 */ /* 0x100fe2000801080c */
[----:B------:R-:W-:Y:S01]  /*2530*/  FSEL R149, R138, -INF , P2 ;  /* 0xff8000008a957808 */ /* 0x000fe20001000000 */
[----:B------:R-:W-:Y:S01]  /*2540*/  FMUL.FTZ R139, R146, R139 ;  /* 0x0000008b928b7220 */ /* 0x000fe20000410000 */
[----:B------:R-:W-:Y:S01]  /*2550*/  FMUL.FTZ R121, R121, R144 ;  /* 0x0000009079797220 */ /* 0x000fe20000410000 */
[----:B------:R-:W-:Y:S01]  /*2560*/  FMUL.FTZ R144, R151, UR7 ;  /* 0x0000000797907c20 */ /* 0x000fe20008410000 */
[--C-:B------:R-:W-:Y:S01]  /*2570*/  FADD.FTZ R151, R124, -R143.reuse ;  /* 0x8000008f7c977221 */ /* 0x100fe20000010000 */
[----:B------:R-:W-:Y:S01]  /*2580*/  FFMA.FTZ R124, -R136, R136, 1 ;  /* 0x3f800000887c7423 */ /* 0x000fe20000010188 */
[--C-:B------:R-:W-:Y:S01]  /*2590*/  FFMA.FTZ R136, R149, UR4, -R12.reuse ;  /* 0x0000000495887c23 */ /* 0x100fe2000801080c */
[----:B------:R-:W2:Y:S01]  /*25a0*/  MUFU.EX2 R14, R14 ;  /* 0x0000000e000e7308 */ /* 0x000ea20000000800 */
[----:B------:R-:W-:Y:S01]  /*25b0*/  FSEL R15, R137, -INF , P1 ;  /* 0xff800000890f7808 */ /* 0x000fe20000800000 */
[--C-:B------:R-:W-:Y:S01]  /*25c0*/  FADD.FTZ R149, R128, -R143.reuse ;  /* 0x8000008f80957221 */ /* 0x100fe20000010000 */
[----:B------:R-:W-:Y:S01]  /*25d0*/  FMUL.FTZ R120, R120, R139 ;  /* 0x0000008b78787220 */ /* 0x000fe20000410000 */
[----:B------:R-:W-:Y:S01]  /*25e0*/  FMUL.FTZ R139, R150, UR7 ;  /* 0x00000007968b7c20 */ /* 0x000fe20008410000 */
[----:B------:R-:W-:Y:S01]  /*25f0*/  FADD.FTZ R150, R125, -R143 ;  /* 0x8000008f7d967221 */ /* 0x000fe20000010000 */
[--C-:B------:R-:W-:Y:S01]  /*2600*/  FFMA.FTZ R15, R15, UR4, -R12.reuse ;  /* 0x000000040f0f7c23 */ /* 0x100fe2000801080c */
[----:B------:R-:W-:Y:S01]  /*2610*/  FFMA.FTZ R128, -R138, R138, 1 ;  /* 0x3f8000008a807423 */ /* 0x000fe2000001018a */
[----:B------:R-:W3:Y:S01]  /*2620*/  MUFU.EX2 R136, R136 ;  /* 0x0000008800887308 */ /* 0x000ee20000000800 */
[----:B------:R-:W-:Y:S01]  /*2630*/  FFMA.FTZ R125, -R137, R137, 1 ;  /* 0x3f800000897d7423 */ /* 0x000fe20000010189 */
[----:B-1----:R-:W-:Y:S01]  /*2640*/  FFMA.FTZ R137, R148, UR4, -R13 ;  /* 0x0000000494897c23 */ /* 0x002fe2000801080d */
[----:B------:R-:W-:Y:S01]  /*2650*/  FSEL R148, R19, -INF , P4 ;  /* 0xff80000013947808 */ /* 0x000fe20002000000 */
[--C-:B------:R-:W-:Y:S01]  /*2660*/  FADD.FTZ R132, R132, -R143.reuse ;  /* 0x8000008f84847221 */ /* 0x100fe20000010000 */
[----:B------:R-:W-:Y:S01]  /*2670*/  FSEL R138, R20, -INF , P5 ;  /* 0xff800000148a7808 */ /* 0x000fe20002800000 */
[--C-:B------:R-:W-:Y:S01]  /*2680*/  FADD.FTZ R129, R129, -R143.reuse ;  /* 0x8000008f81817221 */ /* 0x100fe20000010000 */
[----:B------:R-:W-:Y:S01]  /*2690*/  ISETP.GT.AND P4, PT, R2, 0x18, PT ;  /* 0x000000180200780c */ /* 0x000fe20003f84270 */
[----:B------:R-:W1:Y:S01]  /*26a0*/  MUFU.EX2 R15, R15 ;  /* 0x0000000f000f7308 */ /* 0x000e620000000800 */
[----:B--2---:R-:W-:Y:S01]  /*26b0*/  FMUL.FTZ R151, R14, R151 ;  /* 0x000000970e977220 */ /* 0x004fe20000410000 */
[----:B------:R-:W-:Y:S01]  /*26c0*/  ISETP.GT.AND P5, PT, R2, 0x19, PT ;  /* 0x000000190200780c */ /* 0x000fe20003fa4270 */
[----:B------:R-:W-:Y:S01]  /*26d0*/  FADD.FTZ R133, R133, -R143 ;  /* 0x8000008f85857221 */ /* 0x000fe20000010000 */
[----:B------:R-:W-:Y:S01]  /*26e0*/  FSEL R153, R140, -INF , P4 ;  /* 0xff8000008c997808 */ /* 0x000fe20002000000 */
[----:B------:R-:W-:Y:S01]  /*26f0*/  FMUL.FTZ R124, R124, R151 ;  /* 0x000000977c7c7220 */ /* 0x000fe20000410000 */
[----:B------:R-:W-:Y:S01]  /*2700*/  FFMA.FTZ R140, -R140, R140, 1 ;  /* 0x3f8000008c8c7423 */ /* 0x000fe2000001018c */
[----:B----4-:R-:W-:Y:S01]  /*2710*/  FADD.FTZ R122, R122, -R141 ;  /* 0x8000008d7a7a7221 */ /* 0x010fe20000010000 */
[----:B------:R-:W2:Y:S01]  /*2720*/  MUFU.TANH R139, R139 ;  /* 0x0000008b008b7308 */ /* 0x000ea20000002400 */
[----:B---3--:R-:W-:Y:S01]  /*2730*/  FMUL.FTZ R151, R136, R149 ;  /* 0x0000009588977220 */ /* 0x008fe20000410000 */
[--C-:B------:R-:W-:Y:S01]  /*2740*/  FFMA.FTZ R149, R148, UR4, -R13.reuse ;  /* 0x0000000494957c23 */ /* 0x100fe2000801080d */
[----:B------:R-:W-:Y:S01]  /*2750*/  FFMA.FTZ R148, R138, UR4, -R13 ;  /* 0x000000048a947c23 */ /* 0x000fe2000801080d */
[--C-:B------:R-:W-:Y:S01]  /*2760*/  FFMA.FTZ R152, R153, UR4, -R12.reuse ;  /* 0x0000000499987c23 */ /* 0x100fe2000801080c */
[----:B------:R-:W-:Y:S01]  /*2770*/  FMUL.FTZ R128, R128, R151 ;  /* 0x0000009780807220 */ /* 0x000fe20000410000 */
[----:B------:R-:W-:Y:S01]  /*2780*/  FSEL R151, R142, -INF , P3 ;  /* 0xff8000008e977808 */ /* 0x000fe20001800000 */
[--C-:B------:R-:W-:Y:S01]  /*2790*/  FADD.FTZ R127, R127, -R141.reuse ;  /* 0x8000008d7f7f7221 */ /* 0x100fe20000010000 */
[----:B------:R-:W3:Y:S01]  /*27a0*/  MUFU.TANH R144, R144 ;  /* 0x0000009000907308 */ /* 0x000ee20000002400 */
[C---:B-1----:R-:W-:Y:S01]  /*27b0*/  FMUL.FTZ R150, R15.reuse, R150 ;  /* 0x000000960f967220 */ /* 0x042fe20000410000 */
[----:B------:R-:W-:Y:S01]  /*27c0*/  F2FP.BF16.F32.PACK_AB R14, R15, R14 ;  /* 0x0000000e0f0e723e */ /* 0x000fe200000010ff */
[--C-:B------:R-:W-:Y:S01]  /*27d0*/  FFMA.FTZ R138, R151, UR4, -R12.reuse ;  /* 0x00000004978a7c23 */ /* 0x100fe2000801080c */
[----:B------:R-:W-:Y:S01]  /*27e0*/  FSEL R151, R145, -INF , P5 ;  /* 0xff80000091977808 */ /* 0x000fe20002800000 */
[----:B------:R-:W-:Y:S01]  /*27f0*/  FMUL.FTZ R125, R125, R150 ;  /* 0x000000967d7d7220 */ /* 0x000fe20000410000 */
[----:B------:R-:W-:Y:S01]  /*2800*/  FSEL R150, R21, -INF , P1 ;  /* 0xff80000015967808 */ /* 0x000fe20000800000 */
[----:B------:R-:W-:Y:S01]  /*2810*/  FADD.FTZ R130, R130, -R141 ;  /* 0x8000008d82827221 */ /* 0x000fe20000010000 */
[----:B------:R-:W1:Y:S01]  /*2820*/  MUFU.EX2 R137, R137 ;  /* 0x0000008900897308 */ /* 0x000e620000000800 */
[----:B------:R-:W-:Y:S01]  /*2830*/  FFMA.FTZ R154, R151, UR4, -R12 ;  /* 0x00000004979a7c23 */ /* 0x000fe2000801080c */
[----:B------:R-:W-:Y:S01]  /*2840*/  FFMA.FTZ R12, -R142, R142, 1 ;  /* 0x3f8000008e0c7423 */ /* 0x000fe2000001018e */
[----:B------:R-:W-:Y:S01]  /*2850*/  FFMA.FTZ R150, R150, UR4, -R13 ;  /* 0x0000000496967c23 */ /* 0x000fe2000801080d */
[----:B------:R-:W-:Y:S01]  /*2860*/  FSEL R151, R22, -INF , P2 ;  /* 0xff80000016977808 */ /* 0x000fe20001000000 */
[--C-:B------:R-:W-:Y:S01]  /*2870*/  FADD.FTZ R131, R131, -R141.reuse ;  /* 0x8000008d83837221 */ /* 0x100fe20000010000 */
[----:B--2---:R-:W-:Y:S01]  /*2880*/  FSEL R153, R139, -INF , P4 ;  /* 0xff8000008b997808 */ /* 0x004fe20002000000 */
[----:B------:R-:W-:Y:S01]  /*2890*/  FADD.FTZ R134, R134, -R141 ;  /* 0x8000008d86867221 */ /* 0x000fe20000010000 */
[----:B------:R2:W4:Y:S01]  /*28a0*/  MUFU.EX2 R142, R152 ;  /* 0x00000098008e7308 */ /* 0x0005220000000800 */
[C---:B---3--:R-:W-:Y:S01]  /*28b0*/  FSEL R155, R144.reuse, -INF , P5 ;  /* 0xff800000909b7808 */ /* 0x048fe20002800000 */
[--C-:B------:R-:W-:Y:S01]  /*28c0*/  FFMA.FTZ R151, R151, UR4, -R13.reuse ;  /* 0x0000000497977c23 */ /* 0x100fe2000801080d */
[----:B------:R-:W-:Y:S01]  /*28d0*/  FFMA.FTZ R153, R153, UR4, -R13 ;  /* 0x0000000499997c23 */ /* 0x000fe2000801080d */
[----:B------:R-:W-:Y:S01]  /*28e0*/  FADD.FTZ R135, R135, -R141 ;  /* 0x8000008d87877221 */ /* 0x000fe20000010000 */
[----:B------:R-:W-:Y:S01]  /*28f0*/  FFMA.FTZ R145, -R145, R145, 1 ;  /* 0x3f80000091917423 */ /* 0x000fe20000010191 */
[----:B------:R-:W-:Y:S01]  /*2900*/  FFMA.FTZ R155, R155, UR4, -R13 ;  /* 0x000000049b9b7c23 */ /* 0x000fe2000801080d */
[----:B------:R-:W-:Y:S01]  /*2910*/  FFMA.FTZ R139, -R139, R139, 1 ;  /* 0x3f8000008b8b7423 */ /* 0x000fe2000001018b */
[----:B------:R-:W3:Y:S01]  /*2920*/  MUFU.EX2 R138, R138 ;  /* 0x0000008a008a7308 */ /* 0x000ee20000000800 */
[----:B--2---:R-:W-:Y:S01]  /*2930*/  FSEL R152, R23, -INF , P3 ;  /* 0xff80000017987808 */ /* 0x004fe20001800000 */
[----:B-1----:R-:W-:Y:S01]  /*2940*/  FMUL.FTZ R122, R137, R122 ;  /* 0x0000007a897a7220 */ /* 0x002fe20000410000 */
[----:B------:R-:W-:Y:S01]  /*2950*/  FFMA.FTZ R144, -R144, R144, 1 ;  /* 0x3f80000090907423 */ /* 0x000fe20000010190 */
[----:B------:R-:W-:-:S02]  /*2960*/  UMOV UR7, 0x80000020 ;  /* 0x8000002000077882 */ /* 0x000fc40000000000 */
[----:B------:R-:W-:Y:S01]  /*2970*/  FFMA.FTZ R152, R152, UR4, -R13 ;  /* 0x0000000498987c23 */ /* 0x000fe2000801080d */
[----:B------:R-:W-:Y:S01]  /*2980*/  USHF.R.U32.HI UR4, URZ, 0x4, UR36 ;  /* 0x000000043f047899 */ /* 0x000fe20008011624 */
[----:B------:R-:W1:Y:S01]  /*2990*/  MUFU.EX2 R149, R149 ;  /* 0x0000009500957308 */ /* 0x000e620000000800 */
[----:B----4-:R-:W-:Y:S02]  /*29a0*/  FMUL.FTZ R143, R142, R132 ;  /* 0x000000848e8f7220 */ /* 0x010fe40000410000 */
[----:B------:R-:W-:Y:S02]  /*29b0*/  ULOP3.LUT UR4, UR4, 0x3fff, URZ, 0xc0, !UPT ;  /* 0x00003fff04047892 */ /* 0x000fe4000f8ec03f */
[----:B------:R-:W-:Y:S02]  /*29c0*/  FMUL.FTZ R132, R140, R143 ;  /* 0x0000008f8c847220 */ /* 0x000fe40000410000 */
[----:B------:R-:W-:Y:S01]  /*29d0*/  ULOP3.LUT UR9, UR4, 0x1000000, URZ, 0xfc, !UPT ;  /* 0x0100000004097892 */ /* 0x000fe2000f8efc3f */
[----:B------:R-:W-:Y:S01]  /*29e0*/  MUFU.EX2 R148, R148 ;  /* 0x0000009400947308 */ /* 0x000fe20000000800 */
[----:B---3--:R-:W-:Y:S01]  /*29f0*/  FMUL.FTZ R129, R138, R129 ;  /* 0x000000818a817220 */ /* 0x008fe20000410000 */
[----:B------:R-:W-:-:S03]  /*2a00*/  UMOV UR4, UR8 ;  /* 0x0000000800047c82 */ /* 0x000fc60008000000 */
[----:B------:R-:W-:Y:S01]  /*2a10*/  FMUL.FTZ R129, R12, R129 ;  /* 0x000000810c817220 */ /* 0x000fe20000410000 */
[----:B------:R-:W-:Y:S01]  /*2a20*/  F2FP.BF16.F32.PACK_AB R12, R147, R146 ;  /* 0x00000092930c723e */ /* 0x000fe200000010ff */
[----:B------:R-:W-:Y:S01]  /*2a30*/  UMOV UR6, UR9 ;  /* 0x0000000900067c82 */ /* 0x000fe20008000000 */
[----:B------:R-:W2:Y:S01]  /*2a40*/  MUFU.EX2 R150, R150 ;  /* 0x0000009600967308 */ /* 0x000ea20000000800 */
[----:B-1----:R-:W-:-:S07]  /*2a50*/  F2FP.BF16.F32.PACK_AB R13, R149, R137 ;  /* 0x00000089950d723e */ /* 0x002fce00000010ff */
[----:B------:R-:W1:Y:S08]  /*2a60*/  MUFU.EX2 R154, R154 ;  /* 0x0000009a009a7308 */ /* 0x000e700000000800 */
[----:B------:R-:W3:Y:S01]  /*2a70*/  MUFU.EX2 R151, R151 ;  /* 0x0000009700977308 */ /* 0x000ee20000000800 */
[C---:B--2---:R-:W-:Y:S01]  /*2a80*/  F2FP.BF16.F32.PACK_AB R15, R150.reuse, R148 ;  /* 0x00000094960f723e */ /* 0x044fe200000010ff */
[----:B------:R-:W-:Y:S01]  /*2a90*/  BAR.SYNC.DEFER_BLOCKING 0x9, 0x180 ;  /* 0x0246000000007b1d */ /* 0x000fe20000010000 */
[----:B------:R-:W-:-:S05]  /*2aa0*/  FMUL.FTZ R127, R150, R127 ;  /* 0x0000007f967f7220 */ /* 0x000fca0000410000 */
[----:B------:R-:W2:Y:S01]  /*2ab0*/  MUFU.EX2 R152, R152 ;  /* 0x0000009800987308 */ /* 0x000ea20000000800 */
[----:B-1----:R-:W-:-:S04]  /*2ac0*/  FMUL.FTZ R146, R154, R133 ;  /* 0x000000859a927220 */ /* 0x002fc80000410000 */
[----:B------:R-:W-:-:S03]  /*2ad0*/  FMUL.FTZ R133, R145, R146 ;  /* 0x0000009291857220 */ /* 0x000fc60000410000 */
[----:B------:R-:W1:Y:S01]  /*2ae0*/  MUFU.EX2 R153, R153 ;  /* 0x0000009900997308 */ /* 0x000e620000000800 */
[----:B---3--:R-:W-:-:S07]  /*2af0*/  FMUL.FTZ R130, R151, R130 ;  /* 0x0000008297827220 */ /* 0x008fce0000410000 */
[----:B------:R-:W3:Y:S01]  /*2b00*/  MUFU.EX2 R140, R155 ;  /* 0x0000009b008c7308 */ /* 0x000ee20000000800 */
[----:B--2---:R-:W-:Y:S01]  /*2b10*/  FMUL.FTZ R131, R152, R131 ;  /* 0x0000008398837220 */ /* 0x004fe20000410000 */
[----:B------:R2:W-:Y:S01]  /*2b20*/  STSM.16.M88.4 [R10+0x30400], R12 ;  /* 0x0304000c0a007844 */ /* 0x0005e20000000200 */
[----:B-1----:R-:W-:Y:S01]  /*2b30*/  FMUL.FTZ R134, R153, R134 ;  /* 0x0000008699867220 */ /* 0x002fe20000410000 */
[----:B---3--:R-:W-:Y:S01]  /*2b40*/  FMUL.FTZ R135, R140, R135 ;  /* 0x000000878c877220 */ /* 0x008fe20000410000 */
[--C-:B--2---:R-:W-:Y:S01]  /*2b50*/  FADD.FTZ R12, R123, -R141.reuse ;  /* 0x8000008d7b0c7221 */ /* 0x104fe20000010000 */
[----:B------:R-:W-:Y:S01]  /*2b60*/  FADD.FTZ R13, R126, -R141 ;  /* 0x8000008d7e0d7221 */ /* 0x000fe20000010000 */
[----:B------:R-:W-:Y:S01]  /*2b70*/  F2FP.BF16.F32.PACK_AB R14, R154, R142 ;  /* 0x0000008e9a0e723e */ /* 0x000fe200000010ff */
[----:B------:R-:W-:Y:S01]  /*2b80*/  FFMA.FTZ R123, -R18, R18, 1 ;  /* 0x3f800000127b7423 */ /* 0x000fe20000010112 */
[----:B------:R-:W-:Y:S01]  /*2b90*/  FMUL.FTZ R149, R149, R12 ;  /* 0x0000000c95957220 */ /* 0x000fe20000410000 */
[----:B------:R-:W-:Y:S01]  /*2ba0*/  FMUL.FTZ R148, R148, R13 ;  /* 0x0000000d94947220 */ /* 0x000fe20000410000 */
[----:B------:R-:W-:Y:S01]  /*2bb0*/  F2FP.BF16.F32.PACK_AB R12, R138, R136 ;  /* 0x000000888a0c723e */ /* 0x000fe200000010ff */
[----:B------:R-:W-:Y:S01]  /*2bc0*/  FFMA.FTZ R18, -R19, R19, 1 ;  /* 0x3f80000013127423 */ /* 0x000fe20000010113 */
[----:B------:R-:W-:Y:S01]  /*2bd0*/  F2FP.BF16.F32.PACK_AB R13, R152, R151 ;  /* 0x00000097980d723e */ /* 0x000fe200000010ff */
[----:B------:R-:W-:Y:S01]  /*2be0*/  FFMA.FTZ R19, -R20, R20, 1 ;  /* 0x3f80000014137423 */ /* 0x000fe20000010114 */
[----:B------:R-:W-:Y:S01]  /*2bf0*/  F2FP.BF16.F32.PACK_AB R15, R140, R153 ;  /* 0x000000998c0f723e */ /* 0x000fe200000010ff */
[----:B------:R-:W-:Y:S01]  /*2c00*/  FFMA.FTZ R20, -R21, R21, 1 ;  /* 0x3f80000015147423 */ /* 0x000fe20000010115 */
[----:B------:R-:W-:Y:S01]  /*2c10*/  FMUL.FTZ R122, R123, R122 ;  /* 0x0000007a7b7a7220 */ /* 0x000fe20000410000 */
[----:B------:R-:W-:Y:S01]  /*2c20*/  FMUL.FTZ R148, R19, R148 ;  /* 0x0000009413947220 */ /* 0x000fe20000410000 */
[----:B------:R-:W-:Y:S01]  /*2c30*/  FFMA.FTZ R19, -R22, R22, 1 ;  /* 0x3f80000016137423 */ /* 0x000fe20000010116 */
[----:B------:R1:W-:Y:S01]  /*2c40*/  STSM.16.M88.4 [R11], R12 ;  /* 0x0000000c0b007844 */ /* 0x0003e20000000200 */
[----:B------:R-:W-:Y:S01]  /*2c50*/  FMUL.FTZ R149, R18, R149 ;  /* 0x0000009512957220 */ /* 0x000fe20000410000 */
[----:B------:R-:W-:Y:S01]  /*2c60*/  FMUL.FTZ R127, R20, R127 ;  /* 0x0000007f147f7220 */ /* 0x000fe20000410000 */
[----:B------:R-:W-:Y:S01]  /*2c70*/  FMUL.FTZ R19, R19, R130 ;  /* 0x0000008213137220 */ /* 0x000fe20000410000 */
[----:B------:R-:W-:Y:S01]  /*2c80*/  @!PT LDS RZ, [RZ] ;  /* 0x00000000fffff984 */ /* 0x000fe20000000800 */
[----:B------:R-:W-:Y:S01]  /*2c90*/  @!PT LDS RZ, [RZ] ;  /* 0x00000000fffff984 */ /* 0x000fe20000000800 */
[----:B------:R-:W-:Y:S01]  /*2ca0*/  @!PT LDS RZ, [RZ] ;  /* 0x00000000fffff984 */ /* 0x000fe20000000800 */
[----:B------:R-:W-:Y:S01]  /*2cb0*/  @!PT LDS RZ, [RZ] ;  /* 0x00000000fffff984 */ /* 0x000fe20000000800 */
[----:B------:R2:W-:Y:S06]  /*2cc0*/  MEMBAR.ALL.CTA ;  /* 0x0000000000007992 */ /* 0x0005ec0000008000 */
[----:B--2---:R-:W2:Y:S01]  /*2cd0*/  FENCE.VIEW.ASYNC.S ;  /* 0x00000000000073c6 */ /* 0x004ea20000000000 */
[----:B------:R-:W-:Y:S01]  /*2ce0*/  FMUL.FTZ R144, R144, R135 ;  /* 0x0000008790907220 */ /* 0x000fe20000410000 */
[----:B------:R-:W-:-:S02]  /*2cf0*/  F2FP.BF16.F32.PACK_AB R20, R129, R128 ;  /* 0x000000808114723e */ /* 0x000fc400000010ff */
[----:B------:R-:W-:Y:S01]  /*2d00*/  F2FP.BF16.F32.PACK_AB R22, R133, R132 ;  /* 0x000000848516723e */ /* 0x000fe200000010ff */
[----:B-1----:R-:W-:Y:S01]  /*2d10*/  FFMA.FTZ R12, -R23, R23, 1 ;  /* 0x3f800000170c7423 */ /* 0x002fe20000010117 */
[----:B------:R-:W-:Y:S01]  /*2d20*/  FMUL.FTZ R23, R139, R134 ;  /* 0x000000868b177220 */ /* 0x000fe20000410000 */
[----:B------:R-:W-:Y:S02]  /*2d30*/  F2FP.BF16.F32.PACK_AB R14, R125, R124 ;  /* 0x0000007c7d0e723e */ /* 0x000fe400000010ff */
[----:B------:R-:W-:Y:S01]  /*2d40*/  FMUL.FTZ R18, R12, R131 ;  /* 0x000000830c127220 */ /* 0x000fe20000410000 */
[----:B------:R-:W-:Y:S02]  /*2d50*/  F2FP.BF16.F32.PACK_AB R12, R121, R120 ;  /* 0x00000078790c723e */ /* 0x000fe400000010ff */
[----:B------:R-:W-:Y:S02]  /*2d60*/  F2FP.BF16.F32.PACK_AB R13, R149, R122 ;  /* 0x0000007a950d723e */ /* 0x000fe400000010ff */
[----:B------:R-:W-:-:S02]  /*2d70*/  F2FP.BF16.F32.PACK_AB R15, R127, R148 ;  /* 0x000000947f0f723e */ /* 0x000fc400000010ff */
[----:B------:R-:W-:Y:S01]  /*2d80*/  F2FP.BF16.F32.PACK_AB R21, R18, R19 ;  /* 0x000000131215723e */ /* 0x000fe200000010ff */
[----:B--2---:R-:W-:Y:S01]  /*2d90*/  BAR.SYNC.DEFER_BLOCKING 0x9, 0x180 ;  /* 0x0246000000007b1d */ /* 0x004fe20000010000 */
[----:B------:R-:W-:-:S05]  /*2da0*/  F2FP.BF16.F32.PACK_AB R23, R144, R23 ;  /* 0x000000179017723e */ /* 0x000fca00000010ff */
[----:B------:R1:W-:Y:S04]  /*2db0*/  STSM.16.M88.4 [R10+0x33400], R12 ;  /* 0x0334000c0a007844 */ /* 0x0003e80000000200 */
[----:B------:R1:W-:Y:S01]  /*2dc0*/  STSM.16.M88.4 [R11+0x3000], R20 ;  /* 0x003000140b007844 */ /* 0x0003e20000000200 */
[----:B------:R-:W-:-:S06]  /*2dd0*/  WARPGROUP.ARRIVE ;  /* 0x00000000000079c5 */ /* 0x000fcc0000000000 */
[----:B------:R-:W-:Y:S01]  /*2de0*/  HGMMA.64x96x16.F32.BF16 R24, gdesc[UR4].tnspA.tnspB, R24, gsb0 ;  /* 0x61600000041879f0 */ /* 0x000fe20008001818 */
[----:B------:R-:W-:Y:S02]  /*2df0*/  UIADD3 UR6, UR9, 0x40, URZ ;  /* 0x0000004009067890 */ /* 0x000fe4000fffe03f */
[----:B------:R-:W-:Y:S01]  /*2e00*/  UIADD3 UR4, UR8, 0x80, URZ ;  /* 0x0000008008047890 */ /* 0x000fe2000fffe03f */
[----:B------:R-:W-:Y:S01]  /*2e10*/  UMOV UR7, 0x80000020 ;  /* 0x8000002000077882 */ /* 0x000fe20000000000 */
[----:B------:R-:W-:Y:S01]  /*2e20*/  UMOV UR5, 0x40000040 ;  /* 0x4000004000057882 */ /* 0x000fe20000000000 */
[----:B------:R-:W-:Y:S02]  /*2e30*/  WARPGROUP.DEPBAR.LE gsb0, 0x0 ;  /* 0x00008000000079c5 */ /* 0x000fe40000010000 */
        /* <DEDUP_REMOVED lines=9> */
[----:B------:R-:W-:Y:S01]  /*2ed0*/  R2UR UR5, R156 ;  /* 0x000000009c0572ca */ /* 0x000fe200000e0000 */
[----:B------:R-:W-:Y:S02]  /*2ee0*/  UIMAD UR4, UR10, 0x3000, UR37 ;  /* 0x000030000a0478a4 */ /* 0x000fe4000f8e0225 */
[----:B------:R-:W-:Y:S01]  /*2ef0*/  UIADD3 UR6, UR9, 0xc0, URZ ;  /* 0x000000c009067890 */ /* 0x000fe2000fffe03f */
[----:B------:R-:W-:Y:S02]  /*2f00*/  UMOV UR7, 0x80000020 ;  /* 0x8000002000077882 */ /* 0x000fe40000000000 */
[----:B------:R-:W-:-:S07]  /*2f10*/  UMOV UR9, 0x80000020 ;  /* 0x8000002000097882 */ /* 0x000fce0000000000 */
[----:B------:R-:W-:-:S04]  /*2f20*/  USHF.R.U32.HI UR5, URZ, 0x4, UR5 ;  /* 0x000000043f057899 */ /* 0x000fc80008011605 */
[----:B------:R-:W-:Y:S02]  /*2f30*/  ULOP3.LUT UR12, UR5, 0x3fff, URZ, 0xc0, !UPT ;  /* 0x00003fff050c7892 */ /* 0x000fe4000f8ec03f */
[----:B------:R-:W-:Y:S02]  /*2f40*/  USHF.R.U32.HI UR5, URZ, 0x4, UR4 ;  /* 0x000000043f057899 */ /* 0x000fe40008011604 */
[----:B------:R-:W-:Y:S02]  /*2f50*/  UIADD3 UR4, UR8, 0x180, URZ ;  /* 0x0000018008047890 */ /* 0x000fe4000fffe03f */
[----:B------:R-:W-:Y:S02]  /*2f60*/  ULOP3.LUT UR10, UR5, 0x3fff, URZ, 0xc0, !UPT ;  /* 0x00003fff050a7892 */ /* 0x000fe4000f8ec03f */
[----:B------:R-:W-:Y:S01]  /*2f70*/  ULOP3.LUT UR13, UR12, 0x10000, URZ, 0xfc, !UPT ;  /* 0x000100000c0d7892 */ /* 0x000fe2000f8efc3f */
[----:B------:R-:W-:-:S06]  /*2f80*/  UMOV UR5, 0x40000040 ;  /* 0x4000004000057882 */ /* 0x000fcc0000000000 */
[----:B------:R-:W-:Y:S01]  /*2f90*/  UMOV UR8, UR13 ;  /* 0x0000000d00087c82 */ /* 0x000fe20008000000 */
        /* <DEDUP_REMOVED lines=8> */
[----:B------:R-:W-:Y:S01]  /*3020*/  @!PT LDS RZ, [RZ] ;  /* 0x00000000fffff984 */ /* 0x000fe20000000800 */
[----:B------:R-:W-:Y:S01]  /*3030*/  @!PT LDS RZ, [RZ] ;  /* 0x00000000fffff984 */ /* 0x000fe20000000800 */
[----:B------:R-:W-:Y:S01]  /*3040*/  @!PT LDS RZ, [RZ] ;  /* 0x00000000fffff984 */ /* 0x000fe20000000800 */
[----:B------:R-:W-:Y:S01]  /*3050*/  @!PT LDS RZ, [RZ] ;  /* 0x00000000fffff984 */ /* 0x000fe20000000800 */
[----:B------:R2:W-:Y:S06]  /*3060*/  MEMBAR.ALL.CTA ;  /* 0x0000000000007992 */ /* 0x0005ec0000008000 */
[----:B--2---:R-:W2:Y:S02]  /*3070*/  FENCE.VIEW.ASYNC.S ;  /* 0x00000000000073c6 */ /* 0x004ea40000000000 */
[----:B--2---:R-:W-:Y:S06]  /*3080*/  BAR.SYNC.DEFER_BLOCKING 0x9, 0x180 ;  /* 0x0246000000007b1d */ /* 0x004fec0000010000 */
[----:B------:R-:W-:-:S06]  /*3090*/  WARPGROUP.ARRIVE ;  /* 0x00000000000079c5 */ /* 0x000fcc0000000000 */
[----:B------:R-:W-:Y:S03]  /*30a0*/  HGMMA.64x64x16.F32.BF16 R120, gdesc[UR8].tnspB, RZ, !UPT, gsb0 ;  /* 0x40e00000087879f0 */ /* 0x000fe6000c0018ff */
[----:B------:R-:W-:Y:S02]  /*30b0*/  WARPGROUP.DEPBAR.LE gsb0, 0x0 ;  /* 0x00008000000079c5 */ /* 0x000fe40000010000 */
[----:B------:R-:W-:-:S06]  /*30c0*/  WARPGROUP.ARRIVE ;  /* 0x00000000000079c5 */ /* 0x000fcc0000000000 */
[----:B------:R-:W-:Y:S01]  /*30d0*/  HGMMA.64x64x16.F32.BF16 R120, gdesc[UR4].tnspB, R120, gsb0 ;  /* 0x40e00000047879f0 */ /* 0x000fe20008001878 */
[----:B------:R-:W-:Y:S02]  /*30e0*/  UIADD3 UR6, UR10, 0x100, URZ ;  /* 0x000001000a067890 */ /* 0x000fe4000fffe03f */
[----:B------:R-:W-:Y:S01]  /*30f0*/  UIADD3 UR4, UR13, 0x100, URZ ;  /* 0x000001000d047890 */ /* 0x000fe2000fffe03f */
[----:B------:R-:W-:Y:S01]  /*3100*/  UMOV UR7, 0x40000040 ;  /* 0x4000004000077882 */ /* 0x000fe20000000000 */
[----:B------:R-:W-:Y:S01]  /*3110*/  UMOV UR5, 0x80000020 ;  /* 0x8000002000057882 */ /* 0x000fe20000000000 */
        /* <DEDUP_REMOVED lines=23> */
[----:B------:R-:W-:Y:S03]  /*3290*/  HGMMA.64x64x16.F32.BF16 R120, gdesc[UR4].tnspB, R120, gsb0 ;  /* 0x40e00000047879f0 */ /* 0x000fe60008001878 */
[----:B------:R-:W-:Y:S02]  /*32a0*/  WARPGROUP.DEPBAR.LE gsb0, 0x0 ;  /* 0x00008000000079c5 */ /* 0x000fe40000010000 */
[----:B-1----:R-:W-:Y:S05]  /*32b0*/  @!P0 BRA `(.L_x_22) ;  /* 0x0000000000048947 */ /* 0x002fea0003800000 */
[----:B------:R-:W-:Y:S01]  /*32c0*/  BPT.TRAP 0x1 ;  /* 0x000000040000795c */ /* 0x000fe20000300000 */
.L_x_22:
[----:B------:R-:W-:Y:S01]  /*32d0*/  LEA R12, R5, UR37, 0xd ;  /* 0x00000025050c7c11 */ /* 0x000fe2000f8e68ff */
[----:B------:R-:W-:Y:S01]  /*32e0*/  UIADD3 UR4, UR37, 0x36438, URZ ;  /* 0x0003643825047890 */ /* 0x000fe2000fffe03f */
[----:B------:R-:W1:Y:S01]  /*32f0*/  S2R R13, SR_TID.X ;  /* 0x00000000000d7919 */ /* 0x000e620000002100 */
[----:B------:R-:W-:Y:S02]  /*3300*/  ULOP3.LUT UR12, UR12, 0x1000000, URZ, 0xfc, !UPT ;  /* 0x010000000c0c7892 */ /* 0x000fe4000f8efc3f */
[----:B------:R-:W-:Y:S01]  /*3310*/  VIADD R12, R12, 0x1e000 ;  /* 0x0001e0000c0c7836 */ /* 0x000fe20000000000 */
[----:B------:R-:W-:Y:S01]  /*3320*/  UPRMT UR4, URZ, 0x654, UR4 ;  /* 0x000006543f047896 */ /* 0x000fe20008000004 */
[----:B------:R-:W-:Y:S01]  /*3330*/  UMOV UR7, 0x80000020 ;  /* 0x8000002000077882 */ /* 0x000fe20000000000 */
[----:B------:R-:W-:Y:S02]  /*3340*/  UMOV UR5, 0x40000040 ;  /* 0x4000004000057882 */ /* 0x000fe40000000000 */
[----:B------:R-:W-:Y:S01]  /*3350*/  SHF.R.U32.HI R12, RZ, 0x4, R12 ;  /* 0x00000004ff0c7819 */ /* 0x000fe2000001160c */
[----:B------:R-:W-:-:S03]  /*3360*/  UMOV UR6, UR12 ;  /* 0x0000000c00067c82 */ /* 0x000fc60008000000 */
[----:B------:R-:W-:Y:S01]  /*3370*/  LOP3.LUT R12, R12, 0x3fff, RZ, 0xc0, !PT ;  /* 0x00003fff0c0c7812 */ /* 0x000fe200078ec0ff */
[----:B------:R-:W-:Y:S01]  /*3380*/  SYNCS.ARRIVE.TRANS64.RED.A1T0 RZ, [UR4], RZ ;  /* 0x000000ffffff79a7 */ /* 0x000fe20008100404 */
[----:B------:R-:W-:-:S03]  /*3390*/  WARPGROUP.ARRIVE ;  /* 0x00000000000079c5 */ /* 0x000fc60000000000 */
[----:B------:R-:W-:-:S05]  /*33a0*/  IMAD R12, R3, 0x600, R12 ;  /* 0x00000600030c7824 */ /* 0x000fca00078e020c */
[----:B------:R-:W-:Y:S02]  /*33b0*/  R2UR UR8, R12 ;  /* 0x000000000c0872ca */ /* 0x000fe400000e0000 */
[----:B-1----:R-:W-:-:S11]  /*33c0*/  SHF.R.U32.HI R14, RZ, 0x7, R13 ;  /* 0x00000007ff0e7819 */ /* 0x002fd6000001160d */
[----:B------:R-:W-:Y:S02]  /*33d0*/  UMOV UR4, UR8 ;  /* 0x0000000800047c82 */ /* 0x000fe40008000000 */
[----:B------:R-:W-:Y:S01]  /*33e0*/  HGMMA.64x96x16.F32.BF16 R72, gdesc[UR4].tnspA.tnspB, R72, gsb0 ;  /* 0x61600000044879f0 */ /* 0x000fe20008001848 */
[----:B------:R-:W-:Y:S01]  /*33f0*/  UIADD3 UR6, UR12, 0x40, URZ ;  /* 0x000000400c067890 */ /* 0x000fe2000fffe03f */
[C---:B------:R-:W-:Y:S01]  /*3400*/  VIADD R13, R14.reuse, 0x9 ;  /* 0x000000090e0d7836 */ /* 0x040fe20000000000 */
[----:B------:R-:W-:Y:S01]  /*3410*/  UIADD3 UR4, UR8, 0x80, URZ ;  /* 0x0000008008047890 */ /* 0x000fe2000fffe03f */
[----:B------:R-:W-:Y:S01]  /*3420*/  VIADD R12, R14, 0xc ;  /* 0x0000000c0e0c7836 */ /* 0x000fe20000000000 */
        /* <DEDUP_REMOVED lines=18> */
[----:B------:R-:W-:Y:S03]  /*3550*/  HGMMA.64x96x16.F32.BF16 R72, gdesc[UR4].tnspA.tnspB, R72, gsb0 ;  /* 0x61600000044879f0 */ /* 0x000fe60008001848 */
[----:B------:R-:W-:Y:S02]  /*3560*/  WARPGROUP.DEPBAR.LE gsb0, 0x0 ;  /* 0x00008000000079c5 */ /* 0x000fe40000010000 */
[----:B------:R1:W-:Y:S06]  /*3570*/  BAR.SYNC.DEFER_BLOCKING R13, 0xa0 ;  /* 0x0002800d0000751d */ /* 0x0003ec0000010000 */
[----:B------:R1:W-:Y:S04]  /*3580*/  STS.128 [R0+0x12000], R120 ;  /* 0x0120007800007388 */ /* 0x0003e80000000c00 */
[----:B------:R1:W-:Y:S04]  /*3590*/  STS.128 [R0+0x12800], R124 ;  /* 0x0128007c00007388 */ /* 0x0003e80000000c00 */
[----:B------:R1:W-:Y:S04]  /*35a0*/  STS.128 [R0+0x13000], R128 ;  /* 0x0130008000007388 */ /* 0x0003e80000000c00 */
[----:B------:R1:W-:Y:S04]  /*35b0*/  STS.128 [R0+0x13800], R132 ;  /* 0x0138008400007388 */ /* 0x0003e80000000c00 */
[----:B------:R1:W-:Y:S04]  /*35c0*/  STS.128 [R0+0x14000], R136 ;  /* 0x0140008800007388 */ /* 0x0003e80000000c00 */
[----:B------:R1:W-:Y:S04]  /*35d0*/  STS.128 [R0+0x14800], R140 ;  /* 0x0148008c00007388 */ /* 0x0003e80000000c00 */
[----:B------:R1:W-:Y:S04]  /*35e0*/  STS.128 [R0+0x15000], R144 ;  /* 0x0150009000007388 */ /* 0x0003e80000000c00 */
[----:B------:R1:W-:Y:S01]  /*35f0*/  STS.128 [R0+0x15800], R148 ;  /* 0x0158009400007388 */ /* 0x0003e20000000c00 */
[----:B------:R-:W-:Y:S01]  /*3600*/  @!PT LDS RZ, [RZ] ;  /* 0x00000000fffff984 */ /* 0x000fe20000000800 */
[----:B------:R-:W-:Y:S01]  /*3610*/  @!PT LDS RZ, [RZ] ;  /* 0x00000000fffff984 */ /* 0x000fe20000000800 */
[----:B------:R-:W-:Y:S01]  /*3620*/  @!PT LDS RZ, [RZ] ;  /* 0x00000000fffff984 */ /* 0x000fe20000000800 */
[----:B------:R-:W-:Y:S01]  /*3630*/  @!PT LDS RZ, [RZ] ;  /* 0x00000000fffff984 */ /* 0x000fe20000000800 */
[----:B------:R2:W-:Y:S06]  /*3640*/  MEMBAR.ALL.CTA ;  /* 0x0000000000007992 */ /* 0x0005ec0000008000 */
[----:B--2---:R-:W2:Y:S02]  /*3650*/  FENCE.VIEW.ASYNC.S ;  /* 0x00000000000073c6 */ /* 0x004ea40000000000 */
[----:B--2---:R1:W-:Y:S06]  /*3660*/  BAR.ARV R12, 0xa0 ;  /* 0x0002800c0000751d */ /* 0x0043ec0000002000 */
[----:B------:R-:W-:Y:S05]  /*3670*/  @!P0 BRA `(.L_x_23) ;  /* 0x0000000000048947 */ /* 0x000fea0003800000 */
[----:B------:R-:W-:Y:S01]  /*3680*/  BPT.TRAP 0x1 ;  /* 0x000000040000795c */ /* 0x000fe20000300000 */
.L_x_23:
[----:B------:R-:W-:Y:S01]  /*3690*/  VIADD R6, R6, 0x1 ;  /* 0x0000000106067836 */ /* 0x000fe20000000000 */
[----:B------:R-:W-:Y:S01]  /*36a0*/  LOP3.LUT R7, R7, 0x1, RZ, 0x3c, !PT ;  /* 0x0000000107077812 */ /* 0x000fe200078e3cff */
[----:B------:R-:W-:Y:S02]  /*36b0*/  VIADD R3, R3, 0x1 ;  /* 0x0000000103037836 */ /* 0x000fe40000000000 */
[----:B------:R-:W-:Y:S01]  /*36c0*/  VIADD R4, R4, 0x36420 ;  /* 0x0003642004047836 */ /* 0x000fe20000000000 */
[----:B------:R-:W-:Y:S02]  /*36d0*/  ISETP.GE.AND P1, PT, R6, R17, PT ;  /* 0x000000110600720c */ /* 0x000fe40003f26270 */
[----:B------:R-:W-:Y:S02]  /*36e0*/  ISETP.NE.AND P0, PT, R3, 0x2, PT ;  /* 0x000000020300780c */ /* 0x000fe40003f05270 */
[----:B------:R-:W-:Y:S02]  /*36f0*/  PRMT R4, RZ, 0x654, R4 ;  /* 0x00000654ff047816 */ /* 0x000fe40000000004 */
[----:B-1----:R-:W-:-:S02]  /*3700*/  SEL R13, RZ, 0x1, P0 ;  /* 0x00000001ff0d7807 */ /* 0x002fc40000000000 */
[----:B------:R3:W-:Y:S01]  /*3710*/  SYNCS.ARRIVE.TRANS64.RED.A1T0 RZ, [R4+URZ], RZ ;  /* 0x000000ff04ff79a7 */ /* 0x0007e2000810043f */
[----:B------:R-:W-:Y:S02]  /*3720*/  SEL R3, R3, RZ, P0 ;  /* 0x000000ff03037207 */ /* 0x000fe40000000000 */
[----:B------:R-:W-:Y:S02]  /*3730*/  LOP3.LUT R8, R8, R13, RZ, 0x3c, !PT ;  /* 0x0000000d08087212 */ /* 0x000fe400078e3cff */
[----:B------:R-:W-:Y:S05]  /*3740*/  @!P1 BRA `(.L_x_24) ;  /* 0xffffffdc00349947 */ /* 0x000fea000383ffff */
.L_x_13:
[----:B------:R-:W-:Y:S01]  /*3750*/  IMAD.U32 R2, RZ, RZ, UR37 ;  /* 0x00000025ff027e24 */ /* 0x000fe2000f8e00ff */
[----:B------:R-:W-:Y:S02]  /*3760*/  ULDC UR4, c[0x0][0x740] ;  /* 0x0001d00000047ab9 */ /* 0x000fe40000000800 */
[----:B------:R-:W-:Y:S01]  /*3770*/  FMUL.FTZ R72, R72, UR4 ;  /* 0x0000000448487c20 */ /* 0x000fe20008410000 */
[----:B------:R-:W-:Y:S01]  /*3780*/  FMUL.FTZ R73, R73, UR4 ;  /* 0x0000000449497c20 */ /* 0x000fe20008410000 */
[----:B------:R-:W-:Y:S01]  /*3790*/  LOP3.LUT P0, RZ, R2, 0x3ff, RZ, 0xc0, !PT ;  /* 0x000003ff02ff7812 */ /* 0x000fe2000780c0ff */
[----:B------:R-:W-:Y:S01]  /*37a0*/  FMUL.FTZ R74, R74, UR4 ;  /* 0x000000044a4a7c20 */ /* 0x000fe20008410000 */
        /* <DEDUP_REMOVED lines=45> */
[----:B------:R-:W-:Y:S06]  /*3a80*/  @!P0 BRA `(.L_x_25) ;  /* 0x0000000000408947 */ /* 0x000fec0003800000 */
[----:B------:R-:W-:Y:S01]  /*3a90*/  MOV R14, 0x0 ;  /* 0x00000000000e7802 */ /* 0x000fe20000000f00 */
[----:B------:R-:W-:Y:S01]  /*3aa0*/  ULDC.64 UR4, c[0x4][0x80] ;  /* 0x0100200000047ab9 */ /* 0x000fe20000000a00 */
[----:B------:R-:W-:Y:S01]  /*3ab0*/  ULDC.64 UR6, c[0x4][0x88] ;  /* 0x0100220000067ab9 */ /* 0x000fe20000000a00 */
[----:B---3--:R-:W-:Y:S02]  /*3ac0*/  IMAD.U32 R4, RZ, RZ, UR4 ;  /* 0x00000004ff047e24 */ /* 0x008fe4000f8e00ff */
[----:B------:R-:W-:Y:S01]  /*3ad0*/  IMAD.U32 R5, RZ, RZ, UR5 ;  /* 0x00000005ff057e24 */ /* 0x000fe2000f8e00ff */
[----:B------:R-:W3:Y:S01]  /*3ae0*/  LDC.64 R14, c[0x4][R14] ;  /* 0x010000000e0e7b82 */ /* 0x000ee20000000a00 */
[----:B------:R-:W-:Y:S01]  /*3af0*/  ULDC.64 UR4, c[0x4][0x18] ;  /* 0x0100060000047ab9 */ /* 0x000fe20000000a00 */
[----:B------:R-:W-:Y:S02]  /*3b00*/  IMAD.U32 R6, RZ, RZ, UR6 ;  /* 0x00000006ff067e24 */ /* 0x000fe4000f8e00ff */
[----:B------:R-:W-:-:S02]  /*3b10*/  IMAD.U32 R7, RZ, RZ, UR7 ;  /* 0x00000007ff077e24 */ /* 0x000fc4000f8e00ff */
[----:B------:R-:W-:Y:S02]  /*3b20*/  IMAD.U32 R10, RZ, RZ, UR4 ;  /* 0x00000004ff0a7e24 */ /* 0x000fe4000f8e00ff */
[----:B------:R-:W-:Y:S02]  /*3b30*/  IMAD.U32 R11, RZ, RZ, UR5 ;  /* 0x00000005ff0b7e24 */ /* 0x000fe4000f8e00ff */
[----:B------:R-:W-:Y:S02]  /*3b40*/  IMAD.MOV.U32 R8, RZ, RZ, 0x70 ;  /* 0x00000070ff087424 */ /* 0x000fe400078e00ff */
[----:B------:R-:W-:Y:S02]  /*3b50*/  IMAD.MOV.U32 R12, RZ, RZ, 0x1 ;  /* 0x00000001ff0c7424 */ /* 0x000fe400078e00ff */
[----:B-1----:R-:W-:-:S07]  /*3b60*/  IMAD.MOV.U32 R13, RZ, RZ, RZ ;  /* 0x000000ffff0d7224 */ /* 0x002fce00078e00ff */
[----:B------:R-:W-:-:S07]  /*3b70*/  LEPC R20, `(.L_x_25) ;  /* 0x000000001014794e */ /* 0x000fce0000000000 */
[----:B--23--:R-:W-:Y:S05]  /*3b80*/  CALL.ABS.NOINC R14 ;  /* 0x000000000e007343 */ /* 0x00cfea0003c00000 */
.L_x_25:
[----:B------:R-:W-:-:S06]  /*3b90*/  UIADD3 UR4, UR37, 0x9000, URZ ;  /* 0x0000900025047890 */ /* 0x000fcc000fffe03f */
[----:B------:R-:W-:-:S05]  /*3ba0*/  IMAD.U32 R16, RZ, RZ, UR4 ;  /* 0x00000004ff107e24 */ /* 0x000fca000f8e00ff */
[----:B------:R-:W-:-:S13]  /*3bb0*/  LOP3.LUT P0, RZ, R16, 0x3ff, RZ, 0xc0, !PT ;  /* 0x000003ff10ff7812 */ /* 0x000fda000780c0ff */
[----:B------:R-:W-:Y:S05]  /*3bc0*/  @!P0 BRA `(.L_x_26) ;  /* 0x0000000000408947 */ /* 0x000fea0003800000 */
        /* <DEDUP_REMOVED lines=16> */
.L_x_26:
        /* <DEDUP_REMOVED lines=18> */
.L_x_27:
        /* <DEDUP_REMOVED lines=18> */
.L_x_28:
[----:B------:R-:W4:Y:S04]  /*3f10*/  LDL.LU R2, [R1] ;  /* 0x0000000001027983 */ /* 0x000f280000300800 */
[----:B------:R-:W5:Y:S01]  /*3f20*/  LDL.LU R16, [R1+0x4] ;  /* 0x0000040001107983 */ /* 0x000f620000300800 */
[----:B------:R-:W-:Y:S05]  /*3f30*/  WARPSYNC.ALL ;  /* 0x0000000000007948 */ /* 0x000fea0003800000 */
[----:B------:R-:W3:Y:S01]  /*3f40*/  S2R R0, SR_TID.X ;  /* 0x0000000000007919 */ /* 0x000ee20000002100 */
[----:B------:R-:W-:-:S02]  /*3f50*/  F2FP.BF16.F32.PACK_AB R24, R25, R24 ;  /* 0x000000181918723e */ /* 0x000fc400000010ff */
[----:B------:R-:W-:Y:S02]  /*3f60*/  F2FP.BF16.F32.PACK_AB R25, R27, R26 ;  /* 0x0000001a1b19723e */ /* 0x000fe400000010ff */
[----:B------:R-:W-:Y:S02]  /*3f70*/  F2FP.BF16.F32.PACK_AB R32, R33, R32 ;  /* 0x000000202120723e */ /* 0x000fe400000010ff */
[----:B------:R-:W-:Y:S02]  /*3f80*/  F2FP.BF16.F32.PACK_AB R26, R29, R28 ;  /* 0x0000001c1d1a723e */ /* 0x000fe400000010ff */
[----:B------:R-:W-:Y:S02]  /*3f90*/  F2FP.BF16.F32.PACK_AB R27, R31, R30 ;  /* 0x0000001e1f1b723e */ /* 0x000fe400000010ff */
[----:B------:R-:W-:Y:S02]  /*3fa0*/  F2FP.BF16.F32.PACK_AB R33, R35, R34 ;  /* 0x000000222321723e */ /* 0x000fe400000010ff */
        /* <DEDUP_REMOVED lines=9> */
[----:B------:R-:W-:Y:S01]  /*4040*/  F2FP.BF16.F32.PACK_AB R50, R53, R52 ;  /* 0x000000343532723e */ /* 0x000fe200000010ff */
[----:B---3--:R-:W-:Y:S01]  /*4050*/  VIADD R4, R0, 0xffffff80 ;  /* 0xffffff8000047836 */ /* 0x008fe20000000000 */
[----:B------:R-:W-:Y:S02]  /*4060*/  F2FP.BF16.F32.PACK_AB R51, R55, R54 ;  /* 0x000000363733723e */ /* 0x000fe400000010ff */
[----:B------:R-:W-:Y:S01]  /*4070*/  F2FP.BF16.F32.PACK_AB R57, R59, R58 ;  /* 0x0000003a3b39723e */ /* 0x000fe200000010ff */
[----:B------:R-:W-:Y:S01]  /*4080*/  IMAD.SHL.U32 R0, R4, 0x40, RZ ;  /* 0x0000004004007824 */ /* 0x000fe200078e00ff */
[----:B------:R-:W-:-:S02]  /*4090*/  SHF.R.S32.HI R7, RZ, 0x1f, R4 ;  /* 0x0000001fff077819 */ /* 0x000fc40000011404 */
[----:B------:R-:W-:Y:S02]  /*40a0*/  F2FP.BF16.F32.PACK_AB R64, R65, R64 ;  /* 0x000000404140723e */ /* 0x000fe400000010ff */
[----:B------:R-:W-:Y:S02]  /*40b0*/  LEA.HI R5, R7, R4, RZ, 0x7 ;  /* 0x0000000407057211 */ /* 0x000fe400078f38ff */
[----:B------:R-:W-:Y:S02]  /*40c0*/  F2FP.BF16.F32.PACK_AB R58, R61, R60 ;  /* 0x0000003c3d3a723e */ /* 0x000fe400000010ff */
[----:B------:R-:W-:Y:S02]  /*40d0*/  SHF.R.S32.HI R6, RZ, 0x7, R5 ;  /* 0x00000007ff067819 */ /* 0x000fe40000011405 */
        /* <DEDUP_REMOVED lines=27> */
[----:B------:R-:W-:Y:S01]  /*4290*/  F2FP.BF16.F32.PACK_AB R115, R119, R118 ;  /* 0x000000767773723e */ /* 0x000fe200000010ff */
[----:B----4-:R-:W-:Y:S01]  /*42a0*/  IMAD.SHL.U32 R3, R2, 0x10, RZ ;  /* 0x0000001002037824 */ /* 0x010fe200078e00ff */
[----:B------:R-:W-:Y:S02]  /*42b0*/  LOP3.LUT R2, R0, 0x1c0, RZ, 0xc0, !PT ;  /* 0x000001c000027812 */ /* 0x000fe400078ec0ff */
[----:B------:R-:W-:Y:S02]  /*42c0*/  LEA.HI R0, R7, R4, RZ, 0x3 ;  /* 0x0000000407007211 */ /* 0x000fe400078f18ff */
[----:B------:R-:W-:Y:S02]  /*42d0*/  LOP3.LUT R3, R2, 0x30, R3, 0xf8, !PT ;  /* 0x0000003002037812 */ /* 0x000fe400078ef803 */
[----:B------:R-:W-:-:S02]  /*42e0*/  SHF.R.U32.HI R5, RZ, 0x3, R2 ;  /* 0x00000003ff057819 */ /* 0x000fc40000011602 */
[----:B------:R-:W-:Y:S01]  /*42f0*/  LOP3.LUT R0, R3, 0x8, R0, 0xf8, !PT ;  /* 0x0000000803007812 */ /* 0x000fe200078ef800 */
[----:B-----5:R-:W-:Y:S01]  /*4300*/  IMAD R3, R6, 0xc, R16 ;  /* 0x0000000c06037824 */ /* 0x020fe200078e0210 */
[----:B------:R-:W-:Y:S02]  /*4310*/  LEA.HI R4, R7, R4, RZ, 0x5 ;  /* 0x0000000407047211 */ /* 0x000fe400078f28ff */
[----:B------:R-:W-:Y:S02]  /*4320*/  LOP3.LUT R0, R0, R5, RZ, 0x3c, !PT ;  /* 0x0000000500007212 */ /* 0x000fe400078e3cff */
[----:B------:R-:W-:-:S03]  /*4330*/  SHF.R.S32.HI R2, RZ, 0x5, R4 ;  /* 0x00000005ff027819 */ /* 0x000fc60000011404 */
[----:B------:R-:W-:-:S03]  /*4340*/  IMAD.U32 R0, R3, 0x200, R0 ;  /* 0x0000020003007824 */ /* 0x000fc600078e0000 */
[----:B------:R-:W3:Y:S02]  /*4350*/  SHFL.IDX PT, R2, R2, RZ, 0x1f ;  /* 0x00001fff02027589 */ /* 0x000ee400000e0000 */
[----:B------:R-:W-:Y:S01]  /*4360*/  LEA R0, R0, UR37, 0x1 ;  /* 0x0000002500007c11 */ /* 0x000fe2000f8e08ff */
[----:B------:R-:W-:Y:S01]  /*4370*/  BAR.SYNC.DEFER_BLOCKING 0x1, 0x180 ;  /* 0x0046000000007b1d */ /* 0x000fe20000010000 */
[----:B---3--:R-:W-:-:S05]  /*4380*/  ISETP.NE.AND P0, PT, R2, 0xb, PT ;  /* 0x0000000b0200780c */ /* 0x008fca0003f05270 */
[----:B------:R3:W-:Y:S04]  /*4390*/  STSM.16.MT88.4 [R0+0x9000], R24 ;  /* 0x0090001800007844 */ /* 0x0007e80000004200 */
[----:B------:R3:W-:Y:S04]  /*43a0*/  STSM.16.MT88.4 [R0+0x9800], R32 ;  /* 0x0098002000007844 */ /* 0x0007e80000004200 */
[----:B------:R3:W-:Y:S04]  /*43b0*/  STSM.16.MT88.4 [R0+0xa000], R40 ;  /* 0x00a0002800007844 */ /* 0x0007e80000004200 */
[----:B------:R3:W-:Y:S04]  /*43c0*/  STSM.16.MT88.4 [R0+0xa800], R48 ;  /* 0x00a8003000007844 */ /* 0x0007e80000004200 */
[----:B------:R3:W-:Y:S04]  /*43d0*/  STSM.16.MT88.4 [R0+0xb000], R56 ;  /* 0x00b0003800007844 */ /* 0x0007e80000004200 */
[----:B------:R3:W-:Y:S04]  /*43e0*/  STSM.16.MT88.4 [R0+0xb800], R64 ;  /* 0x00b8004000007844 */ /* 0x0007e80000004200 */
[----:B------:R3:W-:Y:S04]  /*43f0*/  STSM.16.MT88.4 [R0], R72 ;  /* 0x0000004800007844 */ /* 0x0007e80000004200 */
[----:B------:R3:W-:Y:S04]  /*4400*/  STSM.16.MT88.4 [R0+0x800], R80 ;  /* 0x0008005000007844 */ /* 0x0007e80000004200 */
[----:B------:R3:W-:Y:S04]  /*4410*/  STSM.16.MT88.4 [R0+0x1000], R88 ;  /* 0x0010005800007844 */ /* 0x0007e80000004200 */
[----:B------:R3:W-:Y:S04]  /*4420*/  STSM.16.MT88.4 [R0+0x1800], R96 ;  /* 0x0018006000007844 */ /* 0x0007e80000004200 */
[----:B------:R3:W-:Y:S04]  /*4430*/  STSM.16.MT88.4 [R0+0x2000], R104 ;  /* 0x0020006800007844 */ /* 0x0007e80000004200 */
[----:B------:R3:W-:Y:S01]  /*4440*/  STSM.16.MT88.4 [R0+0x2800], R112 ;  /* 0x0028007000007844 */ /* 0x0007e20000004200 */
[----:B------:R-:W-:Y:S01]  /*4450*/  @!PT LDS RZ, [RZ] ;  /* 0x00000000fffff984 */ /* 0x000fe20000000800 */
[----:B------:R-:W-:Y:S01]  /*4460*/  @!PT LDS RZ, [RZ] ;  /* 0x00000000fffff984 */ /* 0x000fe20000000800 */
[----:B------:R-:W-:Y:S01]  /*4470*/  @!PT LDS RZ, [RZ] ;  /* 0x00000000fffff984 */ /* 0x000fe20000000800 */
[----:B------:R-:W-:Y:S01]  /*4480*/  @!PT LDS RZ, [RZ] ;  /* 0x00000000fffff984 */ /* 0x000fe20000000800 */
[----:B------:R4:W-:Y:S06]  /*4490*/  MEMBAR.ALL.CTA ;  /* 0x0000000000007992 */ /* 0x0009ec0000008000 */
[----:B----4-:R-:W4:Y:S02]  /*44a0*/  FENCE.VIEW.ASYNC.S ;  /* 0x00000000000073c6 */ /* 0x010f240000000000 */
[----:B----4-:R-:W-:Y:S06]  /*44b0*/  BAR.ARV 0x1, 0x1a0 ;  /* 0x0046800000007b1d */ /* 0x010fec0000002000 */
[----:B------:R-:W-:Y:S05]  /*44c0*/  @P0 BRA `(.L_x_29) ;  /* 0x0000000000b00947 */ /* 0x000fea0003800000 */
[----:B------:R-:W-:Y:S01]  /*44d0*/  BAR.SYNC.DEFER_BLOCKING 0x1, 0x1a0 ;  /* 0x0046800000007b1d */ /* 0x000fe20000010000 */
[----:B------:R-:W-:-:S05]  /*44e0*/  ELECT P0, URZ, PT ;  /* 0x00000000003f782f */ /* 0x000fca0003800000 */
[----:B------:R-:W-:Y:S08]  /*44f0*/  BSSY B0, `(.L_x_29) ;  /* 0x0000029000007945 */ /* 0x000ff00003800000 */
[----:B------:R-:W-:Y:S05]  /*4500*/  @!P0 BRA `(.L_x_30) ;  /* 0x00000000009c8947 */ /* 0x000fea0003800000 */
[----:B------:R-:W4:Y:S01]  /*4510*/  S2UR UR10, SR_CTAID.X ;  /* 0x00000000000a79c3 */ /* 0x000f220000002500 */
[----:B------:R-:W-:Y:S01]  /*4520*/  ULDC.64 UR6, c[0x0][0x198] ;  /* 0x0000660000067ab9 */ /* 0x000fe20000000a00 */
[----:B------:R-:W-:Y:S02]  /*4530*/  UIADD3 UR8, UR37, 0x9000, URZ ;  /* 0x0000900025087890 */ /* 0x000fe4000fffe03f */
[----:B------:R-:W-:Y:S02]  /*4540*/  UIADD3 UR4, UP0, UR6, 0x770, URZ ;  /* 0x0000077006047890 */ /* 0x000fe4000ff1e03f */
[----:B------:R-:W-:Y:S02]  /*4550*/  UIADD3 UR40, UR37, 0xc000, URZ ;  /* 0x0000c00025287890 */ /* 0x000fe4000fffe03f */
[----:B------:R-:W5:Y:S01]  /*4560*/  S2UR UR11, SR_CTAID.Y ;  /* 0x00000000000b79c3 */ /* 0x000f620000002600 */
[----:B------:R-:W-:Y:S02]  /*4570*/  UIADD3.X UR5, URZ, UR7, URZ, UP0, !UPT ;  /* 0x000000073f057290 */ /* 0x000fe400087fe43f */
[----:B------:R-:W-:-:S02]  /*4580*/  UIADD3 UR6, UP0, UR6, 0x670, URZ ;  /* 0x0000067006067890 */ /* 0x000fc4000ff1e03f */
[----:B------:R-:W-:Y:S02]  /*4590*/  UIADD3 UR32, UR37, 0xf000, URZ ;  /* 0x0000f00025207890 */ /* 0x000fe4000fffe03f */
[----:B------:R-:W-:Y:S01]  /*45a0*/  UIADD3.X UR7, URZ, UR7, URZ, UP0, !UPT ;  /* 0x000000073f077290 */ /* 0x000fe200087fe43f */
[----:B------:R-:W1:Y:S01]  /*45b0*/  S2UR UR12, SR_CTAID.Z ;  /* 0x00000000000c79c3 */ /* 0x000e620000002700 */
[----:B------:R-:W-:Y:S02]  /*45c0*/  UIADD3 UR24, UR37, 0x3000, URZ ;  /* 0x0000300025187890 */ /* 0x000fe4000fffe03f */
[----:B------:R-:W-:Y:S01]  /*45d0*/  UIADD3 UR16, UR37, 0x6000, URZ ;  /* 0x0000600025107890 */ /* 0x000fe2000fffe03f */
[----:B------:R-:W-:Y:S01]  /*45e0*/  UMOV UR9, URZ ;  /* 0x0000003f00097c82 */ /* 0x000fe20008000000 */
[----:B------:R-:W-:Y:S01]  /*45f0*/  UMOV UR41, 0x40 ;  /* 0x0000004000297882 */ /* 0x000fe20000000000 */
[----:B------:R-:W-:Y:S01]  /*4600*/  UMOV UR33, 0x80 ;  /* 0x0000008000217882 */ /* 0x000fe20000000000 */
[----:B----4-:R-:W-:Y:S01]  /*4610*/  UIMAD UR10, UR10, 0x60, URZ ;  /* 0x000000600a0a78a4 */ /* 0x010fe2000f8e023f */
[----:B------:R-:W-:Y:S01]  /*4620*/  UMOV UR25, 0x40 ;  /* 0x0000004000197882 */ /* 0x000fe20000000000 */
[----:B------:R-:W-:-:S05]  /*4630*/  UMOV UR17, 0x80 ;  /* 0x0000008000117882 */ /* 0x000fca0000000000 */
[----:B------:R-:W-:Y:S01]  /*4640*/  UMOV UR42, UR10 ;  /* 0x0000000a002a7c82 */ /* 0x000fe20008000000 */
[----:B-----5:R-:W-:Y:S01]  /*4650*/  UMOV UR43, UR11 ;  /* 0x0000000b002b7c82 */ /* 0x020fe20008000000 */
[----:B------:R-:W-:Y:S01]  /*4660*/  UMOV UR35, UR11 ;  /* 0x0000000b00237c82 */ /* 0x000fe20008000000 */
[----:B------:R-:W-:Y:S01]  /*4670*/  UMOV UR34, UR10 ;  /* 0x0000000a00227c82 */ /* 0x000fe20008000000 */
[----:B------:R-:W-:Y:S01]  /*4680*/  UMOV UR27, UR11 ;  /* 0x0000000b001b7c82 */ /* 0x000fe20008000000 */
[----:B------:R-:W-:Y:S01]  /*4690*/  UMOV UR26, UR10 ;  /* 0x0000000a001a7c82 */ /* 0x000fe20008000000 */
[----:B------:R-:W-:Y:S01]  /*46a0*/  UMOV UR19, UR11 ;  /* 0x0000000b00137c82 */ /* 0x000fe20008000000 */
[----:B------:R-:W-:Y:S01]  /*46b0*/  UMOV UR18, UR10 ;  /* 0x0000000a00127c82 */ /* 0x000fe20008000000 */
[----:B-1----:R-:W-:Y:S01]  /*46c0*/  UMOV UR44, UR12 ;  /* 0x0000000c002c7c82 */ /* 0x002fe20008000000 */
[----:B------:R1:W-:Y:S01]  /*46d0*/  UTMASTG.4D [UR8], [UR4] ;  /* 0x00000008040073b5 */ /* 0x0003e20008018000 */
[----:B------:R-:W-:Y:S01]  /*46e0*/  UMOV UR36, UR12 ;  /* 0x0000000c00247c82 */ /* 0x000fe20008000000 */
[----:B------:R-:W-:Y:S01]  /*46f0*/  UMOV UR28, UR12 ;  /* 0x0000000c001c7c82 */ /* 0x000fe20008000000 */
[----:B------:R-:W-:Y:S01]  /*4700*/  UMOV UR20, UR12 ;  /* 0x0000000c00147c82 */ /* 0x000fe20008000000 */
[----:B------:R4:W-:Y:S01]  /*4710*/  UTMASTG.4D [UR40], [UR4] ;  /* 0x00000028040073b5 */ /* 0x0009e20008018000 */
[----:B------:R4:W-:Y:S01]  /*4720*/  UTMASTG.4D [UR32], [UR4] ;  /* 0x00000020040073b5 */ /* 0x0009e20008018000 */
[----:B-1----:R-:W-:-:S02]  /*4730*/  UMOV UR8, UR37 ;  /* 0x0000002500087c82 */ /* 0x002fc40008000000 */
[----:B------:R4:W-:Y:S01]  /*4740*/  UTMASTG.4D [UR8], [UR6] ;  /* 0x00000008060073b5 */ /* 0x0009e20008018000 */
[----:B------:R4:W-:Y:S01]  /*4750*/  UTMASTG.4D [UR24], [UR6] ;  /* 0x00000018060073b5 */ /* 0x0009e20008018000 */
[----:B------:R4:W-:Y:S02]  /*4760*/  UTMASTG.4D [UR16], [UR6] ;  /* 0x00000010060073b5 */ /* 0x0009e40008018000 */
[----:B----4-:R0:W-:Y:S02]  /*4770*/  UTMACMDFLUSH ;  /* 0x00000000000079b7 */ /* 0x0101e40000000000 */
.L_x_30:
[----:B------:R-:W-:Y:S05]  /*4780*/  BSYNC B0 ;  /* 0x0000000000007941 */ /* 0x000fea0003800000 */
.L_x_29:
[----:B------:R-:W-:-:S04]  /*4790*/  DEPBAR.LE SB0, 0x0 ;  /* 0x000080000000791a */ /* 0x000fc80000000000 */
[----:B------:R-:W-:Y:S05]  /*47a0*/  EXIT ;  /* 0x000000000000794d */ /* 0x000fea0003800000 */
.L_x_4:
[----:B------:R-:W-:-:S08]  /*47b0*/  NOP ;  /* 0x0000000000007918 */ /* 0x000fd00000000000 */
[----:B------:R-:W1:-:S00]  /*47c0*/  USETMAXREG.DEALLOC.CTAPOOL 0x20 ;  /* 0x00000020000079c8 */ /* 0x000e4000080e0500 */
[----:B-1----:R-:W-:Y:S01]  /*47d0*/  LOP3.LUT R0, R0, 0x3, RZ, 0xc0, !PT ;  /* 0x0000000300007812 */ /* 0x002fe200078ec0ff */
[----:B------:R-:W-:-:S05]  /*47e0*/  IMAD.MOV.U32 R2, RZ, RZ, RZ ;  /* 0x000000ffff027224 */ /* 0x000fca00078e00ff */
[----:B------:R-:W1:Y:S02]  /*47f0*/  SHFL.IDX PT, R0, R0, RZ, 0x1f ;  /* 0x00001fff00007589 */ /* 0x000e6400000e0000 */
[----:B-1----:R-:W-:-:S13]  /*4800*/  ISETP.NE.AND P0, PT, R0, RZ, PT ;  /* 0x000000ff0000720c */ /* 0x002fda0003f05270 */
[----:B------:R-:W-:Y:S05]  /*4810*/  @!P0 BRA `(.L_x_31) ;  /* 0x0000000c00b88947 */ /* 0x000fea0003800000 */
[----:B------:R-:W-:-:S13]  /*4820*/  ISETP.NE.AND P0, PT, R0, 0x1, PT ;  /* 0x000000010000780c */ /* 0x000fda0003f05270 */
[----:B------:R-:W-:Y:S05]  /*4830*/  @P0 EXIT ;  /* 0x000000000000094d */ /* 0x000fea0003800000 */
[----:B------:R-:W1:Y:S02]  /*4840*/  S2UR UR12, SR_CTAID.Z ;  /* 0x00000000000c79c3 */ /* 0x000e640000002700 */
[----:B-1----:R-:W-:-:S13]  /*4850*/  ISETP.LE.AND P0, PT, RZ, UR12, PT ;  /* 0x0000000cff007c0c */ /* 0x002fda000bf03270 */
[----:B------:R-:W-:Y:S05]  /*4860*/  @!P0 EXIT ;  /* 0x000000000000894d */ /* 0x000fea0003800000 */
[----:B------:R-:W1:Y:S01]  /*4870*/  S2UR UR7, SR_CTAID.Y ;  /* 0x00000000000779c3 */ /* 0x000e620000002600 */
[----:B------:R-:W-:Y:S01]  /*4880*/  ULDC.64 UR8, c[0x0][0x2d8] ;  /* 0x0000b60000087ab9 */ /* 0x000fe20000000a00 */
[----:B------:R-:W-:Y:S01]  /*4890*/  ULDC.64 UR10, c[0x0][0x2e0] ;  /* 0x0000b800000a7ab9 */ /* 0x000fe20000000a00 */
[----:B------:R-:W-:-:S05]  /*48a0*/  ELECT P0, URZ, PT ;  /* 0x00000000003f782f */ /* 0x000fca0003800000 */
[----:B------:R-:W2:Y:S01]  /*48b0*/  LDC R2, c[0x0][0x280] ;  /* 0x0000a000ff027b82 */ /* 0x000ea20000000800 */
[----:B-1----:R-:W-:-:S04]  /*48c0*/  USHF.R.S32.HI UR4, URZ, 0x1f, UR7 ;  /* 0x0000001f3f047899 */ /* 0x002fc80008011407 */
[----:B------:R-:W-:Y:S02]  /*48d0*/  UIMAD UR6, UR4, UR8, URZ ;  /* 0x00000008040672a4 */ /* 0x000fe4000f8e023f */
[----:B------:R-:W-:Y:S01]  /*48e0*/  UIMAD.WIDE.U32 UR4, UR7, UR8, URZ ;  /* 0x00000008070472a5 */ /* 0x000fe2000f8e003f */
[----:B--2---:R-:W-:Y:S01]  /*48f0*/  ISETP.GE.AND P1, PT, R2, 0x1, PT ;  /* 0x000000010200780c */ /* 0x004fe20003f26270 */
[----:B------:R-:W-:Y:S02]  /*4900*/  UIMAD UR7, UR7, UR9, UR6 ;  /* 0x00000009070772a4 */ /* 0x000fe4000f8e0206 */
[----:B------:R-:W-:Y:S02]  /*4910*/  USHF.R.S32.HI UR6, URZ, 0x1f, UR12 ;  /* 0x0000001f3f067899 */ /* 0x000fe4000801140c */
[----:B------:R-:W-:Y:S02]  /*4920*/  UIADD3 UR5, UR5, UR7, URZ ;  /* 0x0000000705057290 */ /* 0x000fe4000fffe03f */
[----:B------:R-:W-:-:S04]  /*4930*/  UIMAD UR6, UR6, UR10, URZ ;  /* 0x0000000a060672a4 */ /* 0x000fc8000f8e023f */
[----:B------:R-:W-:Y:S02]  /*4940*/  UIMAD UR8, UR12, UR11, UR6 ;  /* 0x0000000b0c0872a4 */ /* 0x000fe4000f8e0206 */
[----:B------:R-:W-:Y:S01]  /*4950*/  UIMAD.WIDE.U32 UR6, UR12, UR10, UR4 ;  /* 0x0000000a0c0672a5 */ /* 0x000fe2000f8e0004 */
[----:B------:R-:W-:Y:S11]  /*4960*/  @!P1 EXIT ;  /* 0x000000000000994d */ /* 0x000ff60003800000 */
[C---:B------:R-:W-:Y:S01]  /*4970*/  VIADD R0, R2.reuse, 0x3f ;  /* 0x0000003f02007836 */ /* 0x040fe20000000000 */
[----:B------:R-:W-:Y:S01]  /*4980*/  ISETP.GE.AND P1, PT, R2, 0x41, PT ;  /* 0x000000410200780c */ /* 0x000fe20003f26270 */
[----:B------:R-:W-:Y:S01]  /*4990*/  UIADD3 UR8, UR7, UR8, URZ ;  /* 0x0000000807087290 */ /* 0x000fe2000fffe03f */
[----:B------:R-:W-:Y:S02]  /*49a0*/  UMOV UR4, URZ ;  /* 0x0000003f00047c82 */ /* 0x000fe40008000000 */
[----:B------:R-:W-:-:S04]  /*49b0*/  SHF.R.S32.HI R3, RZ, 0x1f, R0 ;  /* 0x0000001fff037819 */ /* 0x000fc80000011400 */
[----:B------:R-:W-:-:S04]  /*49c0*/  LEA.HI R3, R3, R0, RZ, 0x6 ;  /* 0x0000000003037211 */ /* 0x000fc800078f30ff */
[----:B------:R-:W-:-:S04]  /*49d0*/  SHF.R.S32.HI R0, RZ, 0x6, R3 ;  /* 0x00000006ff007819 */ /* 0x000fc80000011403 */
[----:B------:R-:W-:-:S04]  /*49e0*/  VIMNMX R0, R0, 0x1, !PT ;  /* 0x0000000100007848 */ /* 0x000fc80007fe0100 */
[----:B------:R-:W-:Y:S01]  /*49f0*/  LOP3.LUT R3, R0, 0x1, RZ, 0xc0, !PT ;  /* 0x0000000100037812 */ /* 0x000fe200078ec0ff */
[----:B------:R-:W-:Y:S06]  /*4a00*/  @!P1 BRA `(.L_x_32) ;  /* 0x0000000800209947 */ /* 0x000fec0003800000 */
[----:B------:R-:W-:Y:S01]  /*4a10*/  ULDC.64 UR20, c[0x0][0x2c0] ;  /* 0x0000b00000147ab9 */ /* 0x000fe20000000a00 */
[----:B------:R-:W-:Y:S01]  /*4a20*/  IMAD.IADD R0, R0, 0x1, -R3 ;  /* 0x0000000100007824 */ /* 0x000fe200078e0a03 */
[----:B------:R-:W-:Y:S01]  /*4a30*/  ULEA UR20, UP0, UR6, UR20, 0x2 ;  /* 0x0000001406147291 */ /* 0x000fe2000f80103f */
[----:B------:R-:W-:Y:S01]  /*4a40*/  UMOV UR4, URZ ;  /* 0x0000003f00047c82 */ /* 0x000fe20008000000 */
[----:B------:R-:W-:Y:S02]  /*4a50*/  UMOV UR5, URZ ;  /* 0x0000003f00057c82 */ /* 0x000fe40008000000 */
[----:B------:R-:W-:Y:S02]  /*4a60*/  ULEA.HI.X UR21, UR6, UR21, UR8, 0x2, UP0 ;  /* 0x0000001506157291 */ /* 0x000fe400080f1408 */
[----:B------:R-:W-:Y:S02]  /*4a70*/  UIADD3 UR12, UP0, UR20, 0x4000, URZ ;  /* 0x00004000140c7890 */ /* 0x000fe4000ff1e03f */
[----:B------:R-:W-:-:S02]  /*4a80*/  UIADD3 UR14, UP1, UR20, 0x8000, URZ ;  /* 0x00008000140e7890 */ /* 0x000fc4000ff3e03f */
[----:B------:R-:W-:Y:S02]  /*4a90*/  UIADD3 UR16, UP2, UR20, 0xc000, URZ ;  /* 0x0000c00014107890 */ /* 0x000fe4000ff5e03f */
[----:B------:R-:W-:Y:S02]  /*4aa0*/  UIADD3 UR18, UP3, UR20, 0x10000, URZ ;  /* 0x0001000014127890 */ /* 0x000fe4000ff7e03f */
[----:B------:R-:W-:Y:S02]  /*4ab0*/  UIADD3 UR20, UP4, UR20, 0x14000, URZ ;  /* 0x0001400014147890 */ /* 0x000fe4000ff9e03f */
[----:B------:R-:W-:Y:S02]  /*4ac0*/  UIADD3.X UR13, URZ, UR21, URZ, UP0, !UPT ;  /* 0x000000153f0d7290 */ /* 0x000fe400087fe43f */
[----:B------:R-:W-:Y:S02]  /*4ad0*/  UIADD3.X UR15, URZ, UR21, URZ, UP1, !UPT ;  /* 0x000000153f0f7290 */ /* 0x000fe40008ffe43f */
[----:B------:R-:W-:-:S02]  /*4ae0*/  UIADD3.X UR17, URZ, UR21, URZ, UP2, !UPT ;  /* 0x000000153f117290 */ /* 0x000fc400097fe43f */
[----:B------:R-:W-:Y:S02]  /*4af0*/  UIADD3.X UR19, URZ, UR21, URZ, UP3, !UPT ;  /* 0x000000153f137290 */ /* 0x000fe40009ffe43f */
[----:B------:R-:W-:Y:S01]  /*4b00*/  UIADD3.X UR21, URZ, UR21, URZ, UP4, !UPT ;  /* 0x000000153f157290 */ /* 0x000fe2000a7fe43f */
[----:B------:R-:W-:-:S11]  /*4b10*/  ULDC.64 UR24, c[0x0][0x2c0] ;  /* 0x0000b00000187ab9 */ /* 0x000fd60000000a00 */
.L_x_53:
[----:B------:R-:W-:Y:S01]  /*4b20*/  UIMAD UR10, UR4, 0x6000, URZ ;  /* 0x00006000040a78a4 */ /* 0x000fe2000f8e023f */
[----:B------:R-:W-:Y:S01]  /*4b30*/  BAR.SYNC.DEFER_BLOCKING 0xd, 0xa0 ;  /* 0x0342800000007b1d */ /* 0x000fe20000010000 */
[----:B------:R-:W-:Y:S02]  /*4b40*/  UIMAD UR9, UR5, 0x3000, URZ ;  /* 0x00003000050978a4 */ /* 0x000fe4000f8e023f */
[----:B------:R-:W-:Y:S02]  /*4b50*/  UIMAD.WIDE UR28, UR10, 0x4, UR12 ;  /* 0x000000040a1c78a5 */ /* 0x000fe4000f8e020c */
[----:B------:R-:W-:Y:S01]  /*4b60*/  UIMAD.WIDE UR26, UR10, 0x4, UR14 ;  /* 0x000000040a1a78a5 */ /* 0x000fe2000f8e020e */
[----:B------:R-:W-:Y:S01]  /*4b70*/  BSSY B0, `(.L_x_33) ;  /* 0x0000012000007945 */ /* 0x000fe20003800000 */
[----:B------:R-:W-:Y:S02]  /*4b80*/  UIMAD.WIDE UR30, UR10, 0x4, UR16 ;  /* 0x000000040a1e78a5 */ /* 0x000fe4000f8e0210 */
[----:B------:R-:W-:-:S02]  /*4b90*/  UIMAD.WIDE UR32, UR10, 0x4, UR18 ;  /* 0x000000040a2078a5 */ /* 0x000fc4000f8e0212 */
[----:B------:R-:W-:Y:S01]  /*4ba0*/  UIMAD.WIDE UR10, UR10, 0x4, UR20 ;  /* 0x000000040a0a78a5 */ /* 0x000fe2000f8e0214 */
[----:B------:R-:W-:Y:S11]  /*4bb0*/  @!P0 BRA `(.L_x_34) ;  /* 0x0000000000348947 */ /* 0x000ff60003800000 */
[----:B------:R-:W1:Y:S01]  /*4bc0*/  S2UR UR23, SR_CgaCtaId ;  /* 0x00000000001779c3 */ /* 0x000e620000008800 */
[----:B------:R-:W-:Y:S01]  /*4bd0*/  UIADD3 UR34, UP0, UR9, UR6, URZ ;  /* 0x0000000609227290 */ /* 0x000fe2000ff1e03f */
[----:B------:R-:W-:-:S03]  /*4be0*/  UMOV UR22, 0x400 ;  /* 0x0000040000167882 */ /* 0x000fc60000000000 */
[----:B------:R-:W-:Y:S02]  /*4bf0*/  ULEA.HI.X.SX32 UR35, UR9, UR8, 0x1, UP0 ;  /* 0x0000000809237291 */ /* 0x000fe400080f0e3f */
[----:B------:R-:W-:-:S04]  /*4c00*/  ULEA UR36, UP0, UR34, UR24, 0x2 ;  /* 0x0000001822247291 */ /* 0x000fc8000f80103f */
[----:B------:R-:W-:-:S03]  /*4c10*/  ULEA.HI.X UR37, UR34, UR25, UR35, 0x2, UP0 ;  /* 0x0000001922257291 */ /* 0x000fc600080f1423 */
[----:B------:R-:W-:Y:S01]  /*4c20*/  UMOV UR34, 0x0 ;  /* 0x0000000000227882 */ /* 0x000fe20000000000 */
[----:B------:R-:W-:Y:S01]  /*4c30*/  UMOV UR35, 0x14f00000 ;  /* 0x14f0000000237882 */ /* 0x000fe20000000000 */
[----:B-1----:R-:W-:-:S03]  /*4c40*/  ULEA UR22, UR23, UR22, 0x18 ;  /* 0x0000001617167291 */ /* 0x002fc6000f8ec03f */
[----:B------:R-:W-:Y:S01]  /*4c50*/  UMOV UR23, 0x400 ;  /* 0x0000040000177882 */ /* 0x000fe20000000000 */
[----:B------:R-:W-:-:S09]  /*4c60*/  UIADD3 UR22, UR22, 0x12000, URZ ;  /* 0x0001200016167890 */ /* 0x000fd2000fffe03f */
[----:B------:R1:W-:Y:S02]  /*4c70*/  UBLKRED.G.S.ADD.F32.RN [UR36], [UR22], UR23, desc[UR34] ;  /* 0x00002224160073bb */ /* 0x0003e400080a1417 */
[----:B-1----:R0:W-:Y:S02]  /*4c80*/  UTMACMDFLUSH ;  /* 0x00000000000079b7 */ /* 0x0021e40000000000 */
.L_x_34:
[----:B------:R-:W-:Y:S05]  /*4c90*/  BSYNC B0 ;  /* 0x0000000000007941 */ /* 0x000fea0003800000 */
.L_x_33:
[----:B------:R-:W-:Y:S06]  /*4ca0*/  BAR.SYNC.DEFER_BLOCKING 0xe, 0xa0 ;  /* 0x0382800000007b1d */ /* 0x000fec0000010000 */
[----:B------:R-:W-:Y:S04]  /*4cb0*/  BSSY B0, `(.L_x_35) ;  /* 0x000000b000007945 */ /* 0x000fe80003800000 */
[----:B------:R-:W-:Y:S05]  /*4cc0*/  @!P0 BRA `(.L_x_36) ;  /* 0x0000000000248947 */ /* 0x000fea0003800000 */
[----:B------:R-:W1:Y:S01]  /*4cd0*/  S2UR UR23, SR_CgaCtaId ;  /* 0x00000000001779c3 */ /* 0x000e620000008800 */
[----:B------:R-:W-:Y:S01]  /*4ce0*/  UMOV UR22, 0x400 ;  /* 0x0000040000167882 */ /* 0x000fe20000000000 */
[----:B------:R-:W-:Y:S01]  /*4cf0*/  UMOV UR34, 0x0 ;  /* 0x0000000000227882 */ /* 0x000fe20000000000 */
[----:B------:R-:W-:Y:S01]  /*4d00*/  UMOV UR35, 0x14f00000 ;  /* 0x14f0000000237882 */ /* 0x000fe20000000000 */
[----:B-1----:R-:W-:-:S03]  /*4d10*/  ULEA UR22, UR23, UR22, 0x18 ;  /* 0x0000001617167291 */ /* 0x002fc6000f8ec03f */
[----:B------:R-:W-:Y:S01]  /*4d20*/  UMOV UR23, 0x400 ;  /* 0x0000040000177882 */ /* 0x000fe20000000000 */
[----:B------:R-:W-:-:S09]  /*4d30*/  UIADD3 UR22, UR22, 0x16000, URZ ;  /* 0x0001600016167890 */ /* 0x000fd2000fffe03f */
[----:B------:R1:W-:Y:S02]  /*4d40*/  UBLKRED.G.S.ADD.F32.RN [UR28], [UR22], UR23, desc[UR34] ;  /* 0x0000221c160073bb */ /* 0x0003e400080a1417 */
[----:B-1----:R0:W-:Y:S02]  /*4d50*/  UTMACMDFLUSH ;  /* 0x00000000000079b7 */ /* 0x0021e40000000000 */
.L_x_36:
[----:B------:R-:W-:Y:S05]  /*4d60*/  BSYNC B0 ;  /* 0x0000000000007941 */ /* 0x000fea0003800000 */
.L_x_35:
        /* <DEDUP_REMOVED lines=10> */
[----:B------:R1:W-:Y:S01]  /*4e10*/  UBLKRED.G.S.ADD.F32.RN [UR26], [UR22], UR23, desc[UR28] ;  /* 0x00001c1a160073bb */ /* 0x0003e200080a1417 */
[----:B------:R0:W-:Y:S01]  /*4e20*/  UTMACMDFLUSH ;  /* 0x00000000000079b7 */ /* 0x0001e20000000000 */
[----:B-1----:R-:W-:-:S04]  /*4e30*/  DEPBAR.LE SB0, 0x2 ;  /* 0x000080800000791a */ /* 0x002fc80000000000 */
.L_x_38:
[----:B------:R-:W-:Y:S05]  /*4e40*/  BSYNC B0 ;  /* 0x0000000000007941 */ /* 0x000fea0003800000 */
.L_x_37:
[----:B------:R-:W-:Y:S06]  /*4e50*/  BAR.ARV 0xa, 0xa0 ;  /* 0x0282800000007b1d */ /* 0x000fec0000002000 */
[----:B------:R-:W-:Y:S04]  /*4e60*/  BSSY B0, `(.L_x_39) ;  /* 0x0000003000007945 */ /* 0x000fe80003800000 */
[----:B------:R-:W-:Y:S05]  /*4e70*/  @!P0 BRA `(.L_x_40) ;  /* 0x0000000000048947 */ /* 0x000fea0003800000 */
[----:B------:R-:W-:-:S04]  /*4e80*/  DEPBAR.LE SB0, 0x1 ;  /* 0x000080400000791a */ /* 0x000fc80000000000 */
.L_x_40:
[----:B------:R-:W-:Y:S05]  /*4e90*/  BSYNC B0 ;  /* 0x0000000000007941 */ /* 0x000fea0003800000 */
.L_x_39:
[----:B------:R-:W-:Y:S06]  /*4ea0*/  BAR.ARV 0xb, 0xa0 ;  /* 0x02c2800000007b1d */ /* 0x000fec0000002000 */
[----:B------:R-:W-:Y:S04]  /*4eb0*/  BSSY B0, `(.L_x_41) ;  /* 0x0000003000007945 */ /* 0x000fe80003800000 */
[----:B------:R-:W-:Y:S05]  /*4ec0*/  @!P0 BRA `(.L_x_42) ;  /* 0x0000000000048947 */ /* 0x000fea0003800000 */
[----:B------:R-:W-:-:S04]  /*4ed0*/  DEPBAR.LE SB0, 0x0 ;  /* 0x000080000000791a */ /* 0x000fc80000000000 */
.L_x_42:
[----:B------:R-:W-:Y:S05]  /*4ee0*/  BSYNC B0 ;  /* 0x0000000000007941 */ /* 0x000fea0003800000 */
.L_x_41:
[----:B------:R-:W-:Y:S06]  /*4ef0*/  BAR.ARV 0xc, 0xa0 ;  /* 0x0302800000007b1d */ /* 0x000fec0000002000 */
[----:B------:R-:W-:Y:S02]  /*4f00*/  BSSY B0, `(.L_x_43) ;  /* 0x000000c000007945 */ /* 0x000fe40003800000 */
[----:B------:R-:W-:Y:S06]  /*4f10*/  BAR.SYNC.DEFER_BLOCKING 0xd, 0xa0 ;  /* 0x0342800000007b1d */ /* 0x000fec0000010000 */
        /* <DEDUP_REMOVED lines=10> */
.L_x_44:
[----:B------:R-:W-:Y:S05]  /*4fc0*/  BSYNC B0 ;  /* 0x0000000000007941 */ /* 0x000fea0003800000 */
.L_x_43:
        /* <DEDUP_REMOVED lines=12> */
.L_x_46:
[----:B------:R-:W-:Y:S05]  /*5090*/  BSYNC B0 ;  /* 0x0000000000007941 */ /* 0x000fea0003800000 */
.L_x_45:
        /* <DEDUP_REMOVED lines=13> */
.L_x_48:
[----:B------:R-:W-:Y:S05]  /*5170*/  BSYNC B0 ;  /* 0x0000000000007941 */ /* 0x000fea0003800000 */
.L_x_47:
[----:B------:R-:W-:Y:S06]  /*5180*/  BAR.ARV 0xa, 0xa0 ;  /* 0x0282800000007b1d */ /* 0x000fec0000002000 */
[----:B------:R-:W-:Y:S04]  /*5190*/  BSSY B0, `(.L_x_49) ;  /* 0x0000003000007945 */ /* 0x000fe80003800000 */
[----:B------:R-:W-:Y:S05]  /*51a0*/  @!P0 BRA `(.L_x_50) ;  /* 0x0000000000048947 */ /* 0x000fea0003800000 */
[----:B------:R-:W-:-:S04]  /*51b0*/  DEPBAR.LE SB0, 0x1 ;  /* 0x000080400000791a */ /* 0x000fc80000000000 */
.L_x_50:
[----:B------:R-:W-:Y:S05]  /*51c0*/  BSYNC B0 ;  /* 0x0000000000007941 */ /* 0x000fea0003800000 */
.L_x_49:
[----:B------:R-:W-:Y:S01]  /*51d0*/  VIADD R0, R0, 0xfffffffe ;  /* 0xfffffffe00007836 */ /* 0x000fe20000000000 */
[----:B------:R-:W-:Y:S06]  /*51e0*/  BAR.ARV 0xb, 0xa0 ;  /* 0x02c2800000007b1d */ /* 0x000fec0000002000 */
[----:B------:R-:W-:Y:S01]  /*51f0*/  BSSY B0, `(.L_x_51) ;  /* 0x0000004000007945 */ /* 0x000fe20003800000 */
[----:B------:R-:W-:-:S03]  /*5200*/  ISETP.NE.AND P1, PT, R0, RZ, PT ;  /* 0x000000ff0000720c */ /* 0x000fc60003f25270 */
[----:B------:R-:W-:Y:S10]  /*5210*/  @!P0 BRA `(.L_x_52) ;  /* 0x0000000000048947 */ /* 0x000ff40003800000 */
[----:B------:R-:W-:-:S04]  /*5220*/  DEPBAR.LE SB0, 0x0 ;  /* 0x000080000000791a */ /* 0x000fc80000000000 */
.L_x_52:
[----:B------:R-:W-:Y:S05]  /*5230*/  BSYNC B0 ;  /* 0x0000000000007941 */ /* 0x000fea0003800000 */
.L_x_51:
[----:B------:R-:W-:Y:S06]  /*5240*/  BAR.ARV 0xc, 0xa0 ;  /* 0x0302800000007b1d */ /* 0x000fec0000002000 */
[----:B------:R-:W-:Y:S02]  /*5250*/  UIADD3 UR5, UR5, 0x2, URZ ;  /* 0x0000000205057890 */ /* 0x000fe4000fffe03f */
[----:B------:R-:W-:Y:S01]  /*5260*/  UIADD3 UR4, UR4, 0x1, URZ ;  /* 0x0000000104047890 */ /* 0x000fe2000fffe03f */
[----:B------:R-:W-:Y:S11]  /*5270*/  @P1 BRA `(.L_x_53) ;  /* 0xfffffff800281947 */ /* 0x000ff6000383ffff */
[----:B------:R-:W-:-:S12]  /*5280*/  UIADD3 UR4, UR9, 0x6000, URZ ;  /* 0x0000600009047890 */ /* 0x000fd8000fffe03f */
.L_x_32:
[----:B------:R-:W-:-:S13]  /*5290*/  ISETP.NE.AND P1, PT, R3, RZ, PT ;  /* 0x000000ff0300720c */ /* 0x000fda0003f25270 */
[----:B------:R-:W-:Y:S05]  /*52a0*/  @!P1 EXIT ;  /* 0x000000000000994d */ /* 0x000fea0003800000 */
[----:B------:R-:W-:Y:S06]  /*52b0*/  BAR.SYNC.DEFER_BLOCKING 0xd, 0xa0 ;  /* 0x0342800000007b1d */ /* 0x000fec0000010000 */
[----:B------:R-:W-:Y:S04]  /*52c0*/  BSSY B0, `(.L_x_54) ;  /* 0x0000010000007945 */ /* 0x000fe80003800000 */
[----:B------:R-:W-:Y:S05]  /*52d0*/  @!P0 BRA `(.L_x_55) ;  /* 0x0000000000388947 */ /* 0x000fea0003800000 */
[----:B------:R-:W1:Y:S01]  /*52e0*/  S2UR UR9, SR_CgaCtaId ;  /* 0x00000000000979c3 */ /* 0x000e620000008800 */
[----:B------:R-:W-:Y:S01]  /*52f0*/  UIADD3 UR12, UP0, UR4, UR6, URZ ;  /* 0x00000006040c7290 */ /* 0x000fe2000ff1e03f */
[----:B------:R-:W-:Y:S01]  /*5300*/  UMOV UR5, 0x400 ;  /* 0x0000040000057882 */ /* 0x000fe20000000000 */
[----:B------:R-:W-:Y:S02]  /*5310*/  ULDC.64 UR10, c[0x0][0x2c0] ;  /* 0x0000b000000a7ab9 */ /* 0x000fe40000000a00 */
        /* <DEDUP_REMOVED lines=10> */
.L_x_55:
[----:B------:R-:W-:Y:S05]  /*53c0*/  BSYNC B0 ;  /* 0x0000000000007941 */ /* 0x000fea0003800000 */
.L_x_54:
[----:B------:R-:W-:Y:S06]  /*53d0*/  BAR.SYNC.DEFER_BLOCKING 0xe, 0xa0 ;  /* 0x0382800000007b1d */ /* 0x000fec0000010000 */
[----:B------:R-:W-:Y:S04]  /*53e0*/  BSSY B0, `(.L_x_56) ;  /* 0x0000011000007945 */ /* 0x000fe80003800000 */
[----:B------:R-:W-:Y:S05]  /*53f0*/  @!P0 BRA `(.L_x_57) ;  /* 0x00000000003c8947 */ /* 0x000fea0003800000 */
[----:B------:R-:W1:Y:S01]  /*5400*/  S2UR UR12, SR_CgaCtaId ;  /* 0x00000000000c79c3 */ /* 0x000e620000008800 */
[----:B------:R-:W-:Y:S01]  /*5410*/  UIADD3 UR5, UR4, 0x1000, URZ ;  /* 0x0000100004057890 */ /* 0x000fe2000fffe03f */
[----:B------:R-:W-:Y:S01]  /*5420*/  UMOV UR9, 0x400 ;  /* 0x0000040000097882 */ /* 0x000fe20000000000 */
[----:B------:R-:W-:Y:S02]  /*5430*/  ULDC.64 UR10, c[0x0][0x2c0] ;  /* 0x0000b000000a7ab9 */ /* 0x000fe40000000a00 */
[----:B------:R-:W-:-:S04]  /*5440*/  UIADD3 UR13, UP0, UR5, UR6, URZ ;  /* 0x00000006050d7290 */ /* 0x000fc8000ff1e03f */
        /* <DEDUP_REMOVED lines=10> */
.L_x_57:
[----:B------:R-:W-:Y:S05]  /*54f0*/  BSYNC B0 ;  /* 0x0000000000007941 */ /* 0x000fea0003800000 */
.L_x_56:
        /* <DEDUP_REMOVED lines=19> */
.L_x_59:
[----:B------:R-:W-:Y:S05]  /*5630*/  BSYNC B0 ;  /* 0x0000000000007941 */ /* 0x000fea0003800000 */
.L_x_58:
[----:B------:R-:W-:Y:S06]  /*5640*/  BAR.ARV 0xa, 0xa0 ;  /* 0x0282800000007b1d */ /* 0x000fec0000002000 */
[----:B------:R-:W-:Y:S04]  /*5650*/  BSSY B0, `(.L_x_60) ;  /* 0x0000003000007945 */ /* 0x000fe80003800000 */
[----:B------:R-:W-:Y:S05]  /*5660*/  @!P0 BRA `(.L_x_61) ;  /* 0x0000000000048947 */ /* 0x000fea0003800000 */
[----:B------:R-:W-:-:S04]  /*5670*/  DEPBAR.LE SB0, 0x1 ;  /* 0x000080400000791a */ /* 0x000fc80000000000 */
.L_x_61:
[----:B------:R-:W-:Y:S05]  /*5680*/  BSYNC B0 ;  /* 0x0000000000007941 */ /* 0x000fea0003800000 */
.L_x_60:
[----:B------:R-:W-:Y:S06]  /*5690*/  BAR.ARV 0xb, 0xa0 ;  /* 0x02c2800000007b1d */ /* 0x000fec0000002000 */
[----:B------:R-:W-:Y:S04]  /*56a0*/  BSSY B0, `(.L_x_62) ;  /* 0x0000003000007945 */ /* 0x000fe80003800000 */
[----:B------:R-:W-:Y:S05]  /*56b0*/  @!P0 BRA `(.L_x_63) ;  /* 0x0000000000048947 */ /* 0x000fea0003800000 */
[----:B------:R-:W-:-:S04]  /*56c0*/  DEPBAR.LE SB0, 0x0 ;  /* 0x000080000000791a */ /* 0x000fc80000000000 */
.L_x_63:
[----:B------:R-:W-:Y:S05]  /*56d0*/  BSYNC B0 ;  /* 0x0000000000007941 */ /* 0x000fea0003800000 */
.L_x_62:
[----:B------:R-:W-:Y:S06]  /*56e0*/  BAR.ARV 0xc, 0xa0 ;  /* 0x0302800000007b1d */ /* 0x000fec0000002000 */
[----:B------:R-:W-:Y:S05]  /*56f0*/  EXIT ;  /* 0x000000000000794d */ /* 0x000fea0003800000 */
.L_x_31:
[----:B------:R-:W1:Y:S01]  /*5700*/  S2UR UR29, SR_CTAID.Z ;  /* 0x00000000001d79c3 */ /* 0x000e620000002700 */
[----:B------:R-:W-:Y:S02]  /*5710*/  IMAD.MOV.U32 R12, RZ, RZ, 0x1 ;  /* 0x00000001ff0c7424 */ /* 0x000fe400078e00ff */
[----:B------:R-:W-:Y:S01]  /*5720*/  IMAD.MOV.U32 R4, RZ, RZ, 0x1 ;  /* 0x00000001ff047424 */ /* 0x000fe200078e00ff */
[----:B-1----:R-:W-:-:S13]  /*5730*/  ISETP.LE.AND P0, PT, RZ, UR29, PT ;  /* 0x0000001dff007c0c */ /* 0x002fda000bf03270 */
[----:B------:R-:W-:Y:S05]  /*5740*/  @!P0 BRA `(.L_x_64) ;  /* 0x0000001c00bc8947 */ /* 0x000fea0003800000 */
[----:B------:R-:W1:Y:S01]  /*5750*/  S2R R13, SR_CTAID.Y ;  /* 0x00000000000d7919 */ /* 0x000e620000002600 */
[----:B------:R-:W2:Y:S01]  /*5760*/  LDC.64 R8, c[0x0][0x718] ;  /* 0x0001c600ff087b82 */ /* 0x000ea20000000a00 */
[----:B------:R-:W-:Y:S01]  /*5770*/  ULDC UR4, c[0x0][0x2e8] ;  /* 0x0000ba0000047ab9 */ /* 0x000fe20000000800 */
[----:B------:R-:W-:Y:S01]  /*5780*/  BSSY B0, `(.L_x_64) ;  /* 0x00001eb000007945 */ /* 0x000fe20003800000 */
[----:B------:R-:W3:Y:S01]  /*5790*/  S2R R11, SR_CTAID.Z ;  /* 0x00000000000b7919 */ /* 0x000ee20000002700 */
[----:B------:R-:W-:-:S04]  /*57a0*/  UISETP.NE.AND UP0, UPT, UR4, 0x1, UPT ;  /* 0x000000010400788c */ /* 0x000fc8000bf05270 */
[----:B------:R-:W2:Y:S07]  /*57b0*/  S2UR UR28, SR_CTAID.Y ;  /* 0x00000000001c79c3 */ /* 0x000eae0000002600 */
[----:B------:R-:W-:Y:S01]  /*57c0*/  @UP0 ULDC UR6, c[0x0][0x2ec] ;  /* 0x0000bb0000060ab9 */ /* 0x000fe20000000800 */
[----:B------:R-:W4:Y:S01]  /*57d0*/  LDC.64 R14, c[0x0][0x720] ;  /* 0x0001c800ff0e7b82 */ /* 0x000f220000000a00 */
[----:B------:R-:W-:-:S07]  /*57e0*/  @UP0 ULDC UR8, c[0x0][0x2f0] ;  /* 0x0000bc0000080ab9 */ /* 0x000fce0000000800 */
[----:B------:R-:W5:Y:S01]  /*57f0*/  LDC.64 R4, c[0x0][0x700] ;  /* 0x0001c000ff047b82 */ /* 0x000f620000000a00 */
[----:B-1----:R-:W-:-:S07]  /*5800*/  SHF.R.S32.HI R13, RZ, 0x1f, R13 ;  /* 0x0000001fff0d7819 */ /* 0x002fce000001140d */
[----:B------:R-:W1:Y:S01]  /*5810*/  LDC.64 R6, c[0x0][0x730] ;  /* 0x0001cc00ff067b82 */ /* 0x000e620000000a00 */
[----:B--2---:R-:W-:Y:S01]  /*5820*/  IMAD.WIDE.U32 R2, R8, UR28, RZ ;  /* 0x0000001c08027c25 */ /* 0x004fe2000f8e00ff */
[----:B------:R-:W-:Y:S01]  /*5830*/  UIMAD.WIDE.U32 UR6, UR28, UR6, URZ ;  /* 0x000000061c0672a5 */ /* 0x000fe2000f8e003f */
[----:B---3--:R-:W-:Y:S01]  /*5840*/  SHF.R.S32.HI R11, RZ, 0x1f, R11 ;  /* 0x0000001fff0b7819 */ /* 0x008fe2000001140b */
[----:B------:R-:W-:Y:S01]  /*5850*/  UMOV UR36, UR28 ;  /* 0x0000001c00247c82 */ /* 0x000fe20008000000 */
[----:B------:R-:W-:Y:S01]  /*5860*/  IMAD R0, R13, R8, RZ ;  /* 0x000000080d007224 */ /* 0x000fe200078e02ff */
[----:B------:R-:W-:-:S03]  /*5870*/  @UP0 USHF.R.U32.HI UR36, URZ, UR8, UR7 ;  /* 0x000000083f240299 */ /* 0x000fc60008011607 */
[----:B------:R-:W-:Y:S02]  /*5880*/  IMAD R9, R9, UR28, R0 ;  /* 0x0000001c09097c24 */ /* 0x000fe4000f8e0200 */
[----:B----4-:R-:W-:Y:S02]  /*5890*/  IMAD R0, R11, R14, RZ ;  /* 0x0000000e0b007224 */ /* 0x010fe400078e02ff */
[----:B------:R-:W-:Y:S02]  /*58a0*/  IMAD.IADD R3, R3, 0x1, R9 ;  /* 0x0000000103037824 */ /* 0x000fe400078e0209 */
[----:B------:R-:W2:Y:S01]  /*58b0*/  LDC.64 R8, c[0x0][0x738] ;  /* 0x0001ce00ff087b82 */ /* 0x000ea20000000a00 */
[----:B------:R-:W-:Y:S02]  /*58c0*/  IMAD R15, R15, UR29, R0 ;  /* 0x0000001d0f0f7c24 */ /* 0x000fe4000f8e0200 */
[----:B------:R-:W-:-:S04]  /*58d0*/  IMAD.WIDE.U32 R2, R14, UR29, R2 ;  /* 0x0000001d0e027c25 */ /* 0x000fc8000f8e0002 */
[----:B------:R-:W-:Y:S01]  /*58e0*/  IMAD.IADD R0, R3, 0x1, R15 ;  /* 0x0000000103007824 */ /* 0x000fe200078e020f */
[----:B-----5:R-:W-:Y:S01]  /*58f0*/  LEA R4, P0, R2, R4, 0x2 ;  /* 0x0000000402047211 */ /* 0x020fe200078010ff */
[----:B-1----:R-:W-:-:S03]  /*5900*/  IMAD R10, R13, R6, RZ ;  /* 0x000000060d0a7224 */ /* 0x002fc600078e02ff */
[----:B------:R-:W-:Y:S02]  /*5910*/  LEA.HI.X R0, R2, R5, R0, 0x2, P0 ;  /* 0x0000000502007211 */ /* 0x000fe400000f1400 */
[----:B------:R-:W-:Y:S01]  /*5920*/  ELECT P0, URZ, PT ;  /* 0x00000000003f782f */ /* 0x000fe20003800000 */
[----:B------:R-:W-:Y:S01]  /*5930*/  IMAD R3, R7, UR28, R10 ;  /* 0x0000001c07037c24 */ /* 0x000fe2000f8e020a */
[----:B------:R-:W-:Y:S01]  /*5940*/  R2UR UR4, R4 ;  /* 0x00000000040472ca */ /* 0x000fe200000e0000 */
[----:B------:R-:W-:Y:S01]  /*5950*/  IMAD.WIDE.U32 R6, R6, UR28, RZ ;  /* 0x0000001c06067c25 */ /* 0x000fe2000f8e00ff */
[----:B------:R-:W-:-:S03]  /*5960*/  R2UR UR5, R0 ;  /* 0x00000000000572ca */ /* 0x000fc600000e0000 */
[----:B------:R-:W-:Y:S02]  /*5970*/  IMAD.IADD R7, R7, 0x1, R3 ;  /* 0x0000000107077824 */ /* 0x000fe400078e0203 */
[----:B------:R-:W-:Y:S02]  /*5980*/  IMAD.MOV.U32 R2, RZ, RZ, RZ ;  /* 0x000000ffff027224 */ /* 0x000fe400078e00ff */
[----:B--2---:R-:W-:Y:S02]  /*5990*/  IMAD R0, R11, R8, RZ ;  /* 0x000000080b007224 */ /* 0x004fe400078e02ff */
[----:B------:R-:W-:-:S04]  /*59a0*/  IMAD.WIDE.U32 R6, R8, UR29, R6 ;  /* 0x0000001d08067c25 */ /* 0x000fc8000f8e0006 */
[----:B------:R-:W-:Y:S02]  /*59b0*/  IMAD R9, R9, UR29, R0 ;  /* 0x0000001d09097c24 */ /* 0x000fe4000f8e0200 */
[----:B------:R-:W-:Y:S01]  /*59c0*/  IMAD.MOV.U32 R4, RZ, RZ, 0x1 ;  /* 0x00000001ff047424 */ /* 0x000fe200078e00ff */
[----:B------:R-:W-:Y:S06]  /*59d0*/  @!P0 BRA `(.L_x_65) ;  /* 0x0000001c00148947 */ /* 0x000fec0003800000 */
[----:B------:R-:W1:Y:S01]  /*59e0*/  S2R R3, SR_CgaCtaId ;  /* 0x0000000000037919 */ /* 0x000e620000008800 */
[----:B------:R-:W-:Y:S01]  /*59f0*/  IMAD.MOV.U32 R10, RZ, RZ, 0x1 ;  /* 0x00000001ff0a7424 */ /* 0x000fe200078e00ff */
[----:B------:R-:W-:Y:S01]  /*5a00*/  MOV R0, 0x400 ;  /* 0x0000040000007802 */ /* 0x000fe20000000f00 */
[----:B------:R-:W-:Y:S01]  /*5a10*/  IMAD.IADD R11, R7, 0x1, R9 ;  /* 0x00000001070b7824 */ /* 0x000fe200078e0209 */
[----:B------:R-:W2:Y:S02]  /*5a20*/  S2R R16, SR_TID.X ;  /* 0x0000000000107919 */ /* 0x000ea40000002100 */
[----:B------:R-:W-:Y:S01]  /*5a30*/  SHF.L.U32 R10, R10, 0x1f, RZ ;  /* 0x0000001f0a0a7819 */ /* 0x000fe200000006ff */
[----:B------:R-:W3:Y:S01]  /*5a40*/  S2R R2, SR_CTAID.X ;  /* 0x0000000000027919 */ /* 0x000ee20000002500 */
[----:B-1----:R-:W-:-:S04]  /*5a50*/  LEA R0, R3, R0, 0x18 ;  /* 0x0000000003007211 */ /* 0x002fc800078ec0ff */
[----:B------:R-:W1:Y:S01]  /*5a60*/  SYNCS.PHASECHK.TRANS64.TRYWAIT P1, [R0+URZ+0x36420], R10 ;  /* 0x0364200a000075a7 */ /* 0x000e62000802017f */
[----:B--2---:R-:W-:Y:S01]  /*5a70*/  LOP3.LUT P0, RZ, R16, 0x7f, RZ, 0xc0, !PT ;  /* 0x0000007f10ff7812 */ /* 0x004fe2000780c0ff */
[----:B-1-3--:R-:W-:-:S12]  /*5a80*/  @!P1 BRA `(.L_x_66) ;  /* 0x0000001c00d09947 */ /* 0x00afd80003800000 */
.L_x_95:
[----:B------:R-:W-:Y:S02]  /*5a90*/  IMAD.MOV.U32 R12, RZ, RZ, 0x1 ;  /* 0x00000001ff0c7424 */ /* 0x000fe400078e00ff */
[----:B------:R-:W-:Y:S01]  /*5aa0*/  IMAD R4, R2, 0x60, RZ ;  /* 0x0000006002047824 */ /* 0x000fe200078e02ff */
[----:B------:R-:W-:Y:S06]  /*5ab0*/  @P0 BRA `(.L_x_67) ;  /* 0x0000000000180947 */ /* 0x000fec0003800000 */
[----:B------:R-:W2:Y:S01]  /*5ac0*/  S2R R5, SR_TID.X ;  /* 0x0000000000057919 */ /* 0x000ea20000002100 */
[----:B------:R-:W-:-:S04]  /*5ad0*/  IMAD.MOV.U32 R3, RZ, RZ, 0x6100 ;  /* 0x00006100ff037424 */ /* 0x000fc800078e00ff */
[----:B------:R3:W-:Y:S01]  /*5ae0*/  SYNCS.ARRIVE.TRANS64 RZ, [R0+URZ+0x36410], R3 ;  /* 0x0364100300ff79a7 */ /* 0x0007e2000800003f */
[----:B--2---:R-:W-:-:S13]  /*5af0*/  LOP3.LUT P1, RZ, R5, 0x1f, RZ, 0xc0, !PT ;  /* 0x0000001f05ff7812 */ /* 0x004fda000782c0ff */
[----:B---3--:R-:W-:Y:S05]  /*5b00*/  @!P1 BRA `(.L_x_67) ;  /* 0x0000000000049947 */ /* 0x008fea0003800000 */
[----:B------:R-:W-:Y:S01]  /*5b10*/  BPT.TRAP 0x1 ;  /* 0x000000040000795c */ /* 0x000fe20000300000 */
.L_x_67:
[----:B------:R-:W2:Y:S01]  /*5b20*/  LDC.64 R8, c[0x0][0x198] ;  /* 0x00006600ff087b82 */ /* 0x000ea20000000a00 */
[----:B------:R-:W-:Y:S01]  /*5b30*/  R2UR UR32, R0 ;  /* 0x00000000002072ca */ /* 0x000fe200000e0000 */
[----:B------:R-:W-:Y:S01]  /*5b40*/  UMOV UR27, URZ ;  /* 0x0000003f001b7c82 */ /* 0x000fe20008000000 */
[----:B------:R-:W-:Y:S01]  /*5b50*/  R2UR UR35, R4 ;  /* 0x00000000042372ca */ /* 0x000fe200000e0000 */
[----:B------:R-:W-:Y:S01]  /*5b60*/  UMOV UR30, 0x0 ;  /* 0x00000000001e7882 */ /* 0x000fe20000000000 */
[----:B------:R-:W-:Y:S01]  /*5b70*/  UMOV UR31, 0x14f00000 ;  /* 0x14f00000001f7882 */ /* 0x000fe20000000000 */
[----:B------:R-:W-:Y:S01]  /*5b80*/  UMOV UR26, URZ ;  /* 0x0000003f001a7c82 */ /* 0x000fe20008000000 */
[----:B------:R-:W-:Y:S01]  /*5b90*/  UMOV UR18, 0x40 ;  /* 0x0000004000127882 */ /* 0x000fe20000000000 */
[----:B------:R-:W3:Y:S01]  /*5ba0*/  LDC R16, c[0x0][0x280] ;  /* 0x0000a000ff107b82 */ /* 0x000ee20000000800 */
[----:B------:R-:W-:Y:S01]  /*5bb0*/  UMOV UR20, UR28 ;  /* 0x0000001c00147c82 */ /* 0x000fe20008000000 */
[----:B------:R-:W-:Y:S01]  /*5bc0*/  UMOV UR21, UR29 ;  /* 0x0000001d00157c82 */ /* 0x000fe20008000000 */
[----:B------:R-:W-:Y:S01]  /*5bd0*/  UMOV UR19, UR27 ;  /* 0x0000001b00137c82 */ /* 0x000fe20008000000 */
[----:B------:R-:W-:Y:S01]  /*5be0*/  UMOV UR10, 0x80 ;  /* 0x00000080000a7882 */ /* 0x000fe20000000000 */
[----:B------:R-:W-:Y:S01]  /*5bf0*/  UMOV UR12, UR28 ;  /* 0x0000001c000c7c82 */ /* 0x000fe20008000000 */
[----:B------:R-:W-:Y:S01]  /*5c00*/  UIADD3 UR24, UR32, 0x1e000, URZ ;  /* 0x0001e00020187890 */ /* 0x000fe2000fffe03f */
[----:B------:R-:W-:Y:S01]  /*5c10*/  IMAD.MOV.U32 R4, RZ, RZ, 0x1 ;  /* 0x00000001ff047424 */ /* 0x000fe200078e00ff */
[----:B------:R-:W-:-:S02]  /*5c20*/  UIADD3 UR25, UR32, 0x36410, URZ ;  /* 0x0003641020197890 */ /* 0x000fc4000fffe03f */
[----:B------:R-:W-:Y:S02]  /*5c30*/  UIADD3 UR16, UR32, 0x20000, URZ ;  /* 0x0002000020107890 */ /* 0x000fe4000fffe03f */
[----:B------:R-:W-:Y:S02]  /*5c40*/  UIADD3 UR8, UR32, 0x22000, URZ ;  /* 0x0002200020087890 */ /* 0x000fe4000fffe03f */
[----:B------:R-:W-:Y:S01]  /*5c50*/  UIADD3 UR40, UR32, 0x30000, URZ ;  /* 0x0003000020287890 */ /* 0x000fe2000fffe03f */
[----:B--2---:R-:W-:Y:S01]  /*5c60*/  IMAD.MOV.U32 R13, RZ, RZ, R8 ;  /* 0x000000ffff0d7224 */ /* 0x004fe200078e0008 */
[----:B------:R-:W-:Y:S01]  /*5c70*/  UIADD3 UR33, UR32, 0x36400, URZ ;  /* 0x0003640020217890 */ /* 0x000fe2000fffe03f */
[----:B------:R-:W-:Y:S01]  /*5c80*/  IMAD.MOV.U32 R14, RZ, RZ, R9 ;  /* 0x000000ffff0e7224 */ /* 0x000fe200078e0009 */
[----:B------:R-:W-:Y:S01]  /*5c90*/  UMOV UR17, UR25 ;  /* 0x0000001900117c82 */ /* 0x000fe20008000000 */
[----:B------:R-:W-:Y:S01]  /*5ca0*/  UMOV UR13, UR29 ;  /* 0x0000001d000d7c82 */ /* 0x000fe20008000000 */
[C---:B------:R-:W-:Y:S01]  /*5cb0*/  IADD3 R2, P2, R13.reuse, 0x2f0, RZ ;  /* 0x000002f00d027810 */ /* 0x040fe20007f5e0ff */
[----:B------:R-:W-:Y:S01]  /*5cc0*/  UMOV UR11, UR27 ;  /* 0x0000001b000b7c82 */ /* 0x000fe20008000000 */
[C---:B------:R-:W-:Y:S01]  /*5cd0*/  IADD3 R5, P3, R13.reuse, 0x3f0, RZ ;  /* 0x000003f00d057810 */ /* 0x040fe20007f7e0ff */
[----:B------:R-:W-:Y:S01]  /*5ce0*/  UMOV UR9, UR25 ;  /* 0x0000001900097c82 */ /* 0x000fe20008000000 */
[----:B------:R-:W-:Y:S01]  /*5cf0*/  R2UR UR14, R2 ;  /* 0x00000000020e72ca */ /* 0x000fe200000e0000 */
[----:B------:R-:W-:Y:S01]  /*5d00*/  UMOV UR42, 0x10 ;  /* 0x00000010002a7882 */ /* 0x000fe20000000000 */
[----:B------:R-:W-:Y:S01]  /*5d10*/  IADD3 R2, P1, R13, 0xf0, RZ ;  /* 0x000000f00d027810 */ /* 0x000fe20007f3e0ff */
[--C-:B------:R-:W-:Y:S01]  /*5d20*/  IMAD.X R15, RZ, RZ, R14.reuse, P3 ;  /* 0x000000ffff0f7224 */ /* 0x100fe200018e060e */
[----:B------:R-:W-:Y:S01]  /*5d30*/  R2UR UR6, R5 ;  /* 0x00000000050672ca */ /* 0x000fe200000e0000 */
[--C-:B------:R-:W-:Y:S01]  /*5d40*/  IMAD.X R5, RZ, RZ, R14.reuse, P2 ;  /* 0x000000ffff057224 */ /* 0x100fe200010e060e */
[----:B------:R-:W-:Y:S01]  /*5d50*/  R2UR UR22, R2 ;  /* 0x00000000021672ca */ /* 0x000fe200000e0000 */
[----:B------:R-:W-:Y:S01]  /*5d60*/  IMAD.X R3, RZ, RZ, R14, P1 ;  /* 0x000000ffff037224 */ /* 0x000fe200008e060e */
[----:B------:R-:W-:Y:S01]  /*5d70*/  R2UR UR7, R15 ;  /* 0x000000000f0772ca */ /* 0x000fe200000e0000 */
[----:B------:R-:W-:Y:S01]  /*5d80*/  UMOV UR41, UR25 ;  /* 0x0000001900297c82 */ /* 0x000fe20008000000 */
[----:B------:R-:W-:Y:S01]  /*5d90*/  R2UR UR15, R5 ;  /* 0x00000000050f72ca */ /* 0x000fe200000e0000 */
[----:B------:R-:W-:Y:S01]  /*5da0*/  IMAD.MOV.U32 R5, RZ, RZ, 0x12000 ;  /* 0x00012000ff057424 */ /* 0x000fe200078e00ff */
[----:B------:R-:W-:Y:S01]  /*5db0*/  R2UR UR23, R3 ;  /* 0x00000000031772ca */ /* 0x000fe200000e0000 */
[----:B------:R-:W-:Y:S01]  /*5dc0*/  UIADD3 UR48, UR32, 0x3000, URZ ;  /* 0x0000300020307890 */ /* 0x000fe2000fffe03f */
[----:B---3--:R-:W-:Y:S01]  /*5dd0*/  ISETP.GE.AND P1, PT, R16, 0x41, PT ;  /* 0x000000411000780c */ /* 0x008fe20003f26270 */
[----:B------:R-:W-:Y:S01]  /*5de0*/  UMOV UR38, 0x0 ;  /* 0x0000000000267882 */ /* 0x000fe20000000000 */
[----:B------:R-:W-:Y:S01]  /*5df0*/  UMOV UR39, 0x10000000 ;  /* 0x1000000000277882 */ /* 0x000fe20000000000 */
[----:B------:R-:W-:Y:S01]  /*5e00*/  UMOV UR37, UR29 ;  /* 0x0000001d00257c82 */ /* 0x000fe20008000000 */
[----:B------:R-:W-:Y:S01]  /*5e10*/  UMOV UR34, UR26 ;  /* 0x0000001a00227c82 */ /* 0x000fe20008000000 */
[----:B------:R-:W-:Y:S01]  /*5e20*/  UMOV UR50, 0x40 ;  /* 0x0000004000327882 */ /* 0x000fe20000000000 */
[----:B------:R-:W-:Y:S01]  /*5e30*/  UMOV UR52, UR36 ;  /* 0x0000002400347c82 */ /* 0x000fe20008000000 */
[----:B------:R-:W-:Y:S01]  /*5e40*/  UMOV UR53, UR29 ;  /* 0x0000001d00357c82 */ /* 0x000fe20008000000 */
[----:B------:R-:W-:Y:S01]  /*5e50*/  UMOV UR51, UR35 ;  /* 0x0000002300337c82 */ /* 0x000fe20008000000 */
[----:B------:R-:W-:Y:S01]  /*5e60*/  UMOV UR49, UR33 ;  /* 0x0000002100317c82 */ /* 0x000fe20008000000 */
[----:B------:R-:W-:Y:S01]  /*5e70*/  UMOV UR44, UR36 ;  /* 0x00000024002c7c82 */ /* 0x000fe20008000000 */
[----:B------:R-:W-:Y:S01]  /*5e80*/  UTMALDG.4D [UR24], [UR22], desc[UR30] ;  /* 0x00001e18160075b4 */ /* 0x000fe20008019000 */
[----:B------:R-:W-:Y:S01]  /*5e90*/  UMOV UR45, UR29 ;  /* 0x0000001d002d7c82 */ /* 0x000fe20008000000 */
[----:B------:R-:W-:Y:S01]  /*5ea0*/  UMOV UR43, UR35 ;  /* 0x00000023002b7c82 */ /* 0x000fe20008000000 */
[----:B------:R-:W-:Y:S01]  /*5eb0*/  IMAD.MOV.U32 R15, RZ, RZ, 0x1 ;  /* 0x00000001ff0f7424 */ /* 0x000fe200078e00ff */
[----:B------:R2:W-:Y:S01]  /*5ec0*/  UTMALDG.4D [UR16], [UR22], desc[UR30] ;  /* 0x00001e10160075b4 */ /* 0x0005e20008019000 */
[----:B------:R-:W-:Y:S01]  /*5ed0*/  UTMALDG.4D [UR8], [UR22], desc[UR30] ;  /* 0x00001e08160075b4 */ /* 0x000fe20008019000 */
[----:B------:R3:W-:Y:S01]  /*5ee0*/  UBLKCP.S.G [UR40], [UR4], UR42 ;  /* 0x00000028040073ba */ /* 0x0007e2000800022a */
[----:B------:R4:W-:Y:S01]  /*5ef0*/  SYNCS.ARRIVE.TRANS64 RZ, [R0+URZ+0x36400], R5 ;  /* 0x0364000500ff79a7 */ /* 0x0009e2000800003f */
[----:B------:R5:W-:Y:S01]  /*5f00*/  UTMALDG.4D [UR32], [UR14], desc[UR38] ;  /* 0x000026200e0075b4 */ /* 0x000be20008019000 */
[----:B--2---:R-:W-:Y:S01]  /*5f10*/  UIADD3 UR16, UR32, 0x9000, URZ ;  /* 0x0000900020107890 */ /* 0x004fe2000fffe03f */
[----:B----4-:R-:W-:Y:S01]  /*5f20*/  IMAD.MOV.U32 R5, RZ, RZ, RZ ;  /* 0x000000ffff057224 */ /* 0x010fe200078e00ff */
[----:B------:R-:W-:Y:S01]  /*5f30*/  UMOV UR20, UR36 ;  /* 0x0000002400147c82 */ /* 0x000fe20008000000 */
[----:B------:R-:W-:Y:S01]  /*5f40*/  UMOV UR18, UR26 ;  /* 0x0000001a00127c82 */ /* 0x000fe20008000000 */
[----:B------:R-:W-:Y:S01]  /*5f50*/  UMOV UR19, UR35 ;  /* 0x0000002300137c82 */ /* 0x000fe20008000000 */
[----:B------:R-:W-:Y:S01]  /*5f60*/  UMOV UR17, UR33 ;  /* 0x0000002100117c82 */ /* 0x000fe20008000000 */
[----:B---3--:R-:W-:Y:S01]  /*5f70*/  UIADD3 UR40, UR32, 0x6000, URZ ;  /* 0x0000600020287890 */ /* 0x008fe2000fffe03f */
[----:B------:R2:W-:Y:S01]  /*5f80*/  UTMALDG.4D [UR48], [UR14], desc[UR38] ;  /* 0x000026300e0075b4 */ /* 0x0005e20008019000 */
[----:B------:R-:W-:Y:S01]  /*5f90*/  UIADD3 UR8, UR32, 0xc000, URZ ;  /* 0x0000c00020087890 */ /* 0x000fe2000fffe03f */
[----:B------:R-:W-:Y:S01]  /*5fa0*/  UMOV UR42, 0x80 ;  /* 0x00000080002a7882 */ /* 0x000fe20000000000 */
[----:B------:R-:W-:Y:S01]  /*5fb0*/  UMOV UR41, UR33 ;  /* 0x0000002100297c82 */ /* 0x000fe20008000000 */
[----:B------:R-:W-:Y:S01]  /*5fc0*/  UMOV UR10, 0x40 ;  /* 0x00000040000a7882 */ /* 0x000fe20000000000 */
[----:B------:R-:W-:Y:S01]  /*5fd0*/  UMOV UR12, UR36 ;  /* 0x00000024000c7c82 */ /* 0x000fe20008000000 */
[----:B------:R-:W-:-:S02]  /*5fe0*/  UMOV UR11, UR35 ;  /* 0x00000023000b7c82 */ /* 0x000fc40008000000 */
[----:B------:R2:W-:Y:S01]  /*5ff0*/  UTMALDG.4D [UR40], [UR14], desc[UR38] ;  /* 0x000026280e0075b4 */ /* 0x0005e20008019000 */
[----:B------:R-:W-:Y:S01]  /*6000*/  UMOV UR9, UR33 ;  /* 0x0000002100097c82 */ /* 0x000fe20008000000 */
[----:B------:R2:W-:Y:S01]  /*6010*/  UTMALDG.4D [UR16], [UR6], desc[UR38] ;  /* 0x00002610060075b4 */ /* 0x0005e20008019000 */
[----:B-----5:R-:W-:Y:S01]  /*6020*/  UIADD3 UR32, UR32, 0xf000, URZ ;  /* 0x0000f00020207890 */ /* 0x020fe2000fffe03f */
[----:B------:R-:W-:Y:S01]  /*6030*/  UMOV UR34, 0x80 ;  /* 0x0000008000227882 */ /* 0x000fe20000000000 */
[----:B------:R2:W-:Y:S07]  /*6040*/  UTMALDG.4D [UR8], [UR6], desc[UR38] ;  /* 0x00002608060075b4 */ /* 0x0005ee0008019000 */
[----:B------:R2:W-:Y:S02]  /*6050*/  UTMALDG.4D [UR32], [UR6], desc[UR38] ;  /* 0x00002620060075b4 */ /* 0x0005e40008019000 */
[----:B--2---:R-:W-:Y:S05]  /*6060*/  @!P1 BRA `(.L_x_68) ;  /* 0x00000010009c9947 */ /* 0x004fea0003800000 */
[----:B------:R-:W2:Y:S01]  /*6070*/  S2R R18, SR_TID.X ;  /* 0x0000000000127919 */ /* 0x000ea20000002100 */
[C---:B------:R-:W-:Y:S01]  /*6080*/  VIADD R4, R16.reuse, 0x3f ;  /* 0x0000003f10047836 */ /* 0x040fe20000000000 */
[----:B------:R-:W-:Y:S01]  /*6090*/  ISETP.GE.AND P1, PT, R16, 0x81, PT ;  /* 0x000000811000780c */ /* 0x000fe20003f26270 */
[----:B------:R-:W-:Y:S02]  /*60a0*/  IMAD.MOV.U32 R15, RZ, RZ, 0x1 ;  /* 0x00000001ff0f7424 */ /* 0x000fe400078e00ff */
[----:B------:R-:W-:Y:S01]  /*60b0*/  IMAD.MOV.U32 R20, RZ, RZ, RZ ;  /* 0x000000ffff147224 */ /* 0x000fe200078e00ff */
[----:B------:R-:W-:Y:S01]  /*60c0*/  SHF.R.S32.HI R5, RZ, 0x1f, R4 ;  /* 0x0000001fff057819 */ /* 0x000fe20000011404 */
[----:B------:R-:W-:-:S03]  /*60d0*/  IMAD.MOV.U32 R12, RZ, RZ, 0x1 ;  /* 0x00000001ff0c7424 */ /* 0x000fc600078e00ff */
[----:B------:R-:W-:Y:S01]  /*60e0*/  LEA.HI R4, R5, R4, RZ, 0x6 ;  /* 0x0000000405047211 */ /* 0x000fe200078f30ff */
[----:B------:R-:W-:-:S03]  /*60f0*/  IMAD.MOV.U32 R5, RZ, RZ, RZ ;  /* 0x000000ffff057224 */ /* 0x000fc600078e00ff */
[----:B------:R-:W-:-:S04]  /*6100*/  LEA.HI.SX32 R4, R4, 0xffffffff, 0x1a ;  /* 0xffffffff04047811 */ /* 0x000fc800078fd2ff */
[----:B------:R-:W-:-:S04]  /*6110*/  VIMNMX R4, R4, 0x1, !PT ;  /* 0x0000000104047848 */ /* 0x000fc80007fe0100 */
[----:B------:R-:W-:Y:S02]  /*6120*/  LOP3.LUT R21, R4, 0x1, RZ, 0xc0, !PT ;  /* 0x0000000104157812 */ /* 0x000fe400078ec0ff */
[----:B--2---:R-:W-:Y:S01]  /*6130*/  LOP3.LUT R16, R18, 0x1f, RZ, 0xc0, !PT ;  /* 0x0000001f12107812 */ /* 0x004fe200078ec0ff */
[----:B------:R-:W-:Y:S06]  /*6140*/  @!P1 BRA `(.L_x_69) ;  /* 0x0000000800f49947 */ /* 0x000fec0003800000 */
[----:B------:R-:W-:Y:S02]  /*6150*/  IMAD.IADD R22, R4, 0x1, -R21 ;  /* 0x0000000104167824 */ /* 0x000fe400078e0a15 */
[----:B------:R-:W-:Y:S02]  /*6160*/  IMAD.MOV.U32 R20, RZ, RZ, RZ ;  /* 0x000000ffff147224 */ /* 0x000fe400078e00ff */
[----:B------:R-:W-:-:S07]  /*6170*/  IMAD.MOV.U32 R12, RZ, RZ, 0x1 ;  /* 0x00000001ff0c7424 */ /* 0x000fce00078e00ff */
.L_x_78:
[----:B-1----:R-:W-:-:S05]  /*6180*/  IMAD.MOV.U32 R10, RZ, RZ, 0x1 ;  /* 0x00000001ff0a7424 */ /* 0x002fca00078e00ff */
[----:B------:R-:W-:-:S04]  /*6190*/  SHF.L.U32 R10, R10, 0x1f, RZ ;  /* 0x0000001f0a0a7819 */ /* 0x000fc800000006ff */
[----:B------:R-:W1:Y:S02]  /*61a0*/  SYNCS.PHASECHK.TRANS64.TRYWAIT P1, [R0+URZ+0x36438], R10 ;  /* 0x0364380a000075a7 */ /* 0x000e64000802017f */
[----:B-123--:R-:W-:Y:S05]  /*61b0*/  @!P1 BRA `(.L_x_70) ;  /* 0x0000001800189947 */ /* 0x00efea0003800000 */
.L_x_96:
[----:B------:R-:W-:Y:S05]  /*61c0*/  @P0 BRA `(.L_x_71) ;  /* 0x0000000000140947 */ /* 0x000fea0003800000 */
[----:B------:R-:W-:Y:S01]  /*61d0*/  ISETP.NE.AND P1, PT, R16, RZ, PT ;  /* 0x000000ff1000720c */ /* 0x000fe20003f25270 */
[----:B------:R-:W-:-:S04]  /*61e0*/  IMAD.MOV.U32 R3, RZ, RZ, 0x6100 ;  /* 0x00006100ff037424 */ /* 0x000fc800078e00ff */
[----:B------:R2:W-:Y:S08]  /*61f0*/  SYNCS.ARRIVE.TRANS64 RZ, [R0+URZ+0x36430], R3 ;  /* 0x0364300300ff79a7 */ /* 0x0005f0000800003f */
[----:B------:R-:W-:Y:S05]  /*6200*/  @!P1 BRA `(.L_x_71) ;  /* 0x0000000000049947 */ /* 0x000fea0003800000 */
[----:B------:R-:W-:Y:S01]  /*6210*/  BPT.TRAP 0x1 ;  /* 0x000000040000795c */ /* 0x000fe20000300000 */
.L_x_71:
[----:B------:R-:W3:Y:S01]  /*6220*/  LDC.64 R18, c[0x0][0x728] ;  /* 0x0001ca00ff127b82 */ /* 0x000ee20000000a00 */
[----:B------:R-:W-:Y:S01]  /*6230*/  IMAD.SHL.U32 R28, R20, 0x40, RZ ;  /* 0x00000040141c7824 */ /* 0x000fe200078e00ff */
[----:B------:R-:W-:Y:S01]  /*6240*/  UMOV UR14, 0x0 ;  /* 0x00000000000e7882 */ /* 0x000fe20000000000 */
[----:B------:R-:W-:Y:S01]  /*6250*/  IMAD.MOV.U32 R13, RZ, RZ, R8 ;  /* 0x000000ffff0d7224 */ /* 0x000fe200078e0008 */
[----:B------:R-:W-:Y:S01]  /*6260*/  UMOV UR15, 0x14f00000 ;  /* 0x14f00000000f7882 */ /* 0x000fe20000000000 */
[----:B------:R-:W-:Y:S01]  /*6270*/  IMAD.MOV.U32 R14, RZ, RZ, R9 ;  /* 0x000000ffff0e7224 */ /* 0x000fe200078e0009 */
[----:B------:R-:W-:Y:S01]  /*6280*/  IADD3 R2, P1, R28, R6, RZ ;  /* 0x000000061c027210 */ /* 0x000fe20007f3e0ff */
[----:B------:R-:W-:Y:S01]  /*6290*/  VIADD R23, R0, 0x36430 ;  /* 0x0003643000177836 */ /* 0x000fe20000000000 */
[----:B------:R-:W-:Y:S01]  /*62a0*/  R2UR UR27, R28 ;  /* 0x000000001c1b72ca */ /* 0x000fe200000e0000 */
[----:B------:R-:W-:Y:S01]  /*62b0*/  VIADD R24, R0, 0x2a000 ;  /* 0x0002a00000187836 */ /* 0x000fe20000000000 */
[----:B--2---:R-:W-:Y:S01]  /*62c0*/  LEA.HI.X.SX32 R3, R28, R11, 0x1, P1 ;  /* 0x0000000b1c037211 */ /* 0x004fe200008f0eff */
[C---:B------:R-:W-:Y:S01]  /*62d0*/  VIADD R25, R0.reuse, 0x2c000 ;  /* 0x0002c00000197836 */ /* 0x040fe20000000000 */
[----:B------:R-:W-:Y:S01]  /*62e0*/  R2UR UR25, R23 ;  /* 0x00000000171972ca */ /* 0x000fe200000e0000 */
[----:B------:R-:W-:Y:S01]  /*62f0*/  VIADD R26, R0, 0x2e000 ;  /* 0x0002e000001a7836 */ /* 0x000fe20000000000 */
[----:B------:R-:W-:Y:S01]  /*6300*/  R2UR UR24, R24 ;  /* 0x00000000181872ca */ /* 0x000fe200000e0000 */
[----:B------:R-:W-:Y:S01]  /*6310*/  VIADD R27, R0, 0x30200 ;  /* 0x00030200001b7836 */ /* 0x000fe20000000000 */
[----:B------:R-:W-:Y:S01]  /*6320*/  R2UR UR16, R25 ;  /* 0x00000000191072ca */ /* 0x000fe200000e0000 */
[----:B------:R-:W-:Y:S01]  /*6330*/  UMOV UR26, URZ ;  /* 0x0000003f001a7c82 */ /* 0x000fe20008000000 */
[----:B------:R-:W-:Y:S01]  /*6340*/  R2UR UR8, R26 ;  /* 0x000000001a0872ca */ /* 0x000fe200000e0000 */
[----:B------:R-:W-:Y:S01]  /*6350*/  UMOV UR18, 0x40 ;  /* 0x0000004000127882 */ /* 0x000fe20000000000 */
[----:B------:R-:W-:Y:S01]  /*6360*/  R2UR UR32, R27 ;  /* 0x000000001b2072ca */ /* 0x000fe200000e0000 */
[----:B------:R-:W-:Y:S01]  /*6370*/  UMOV UR20, UR28 ;  /* 0x0000001c00147c82 */ /* 0x000fe20008000000 */
[----:B------:R-:W-:Y:S01]  /*6380*/  UMOV UR21, UR29 ;  /* 0x0000001d00157c82 */ /* 0x000fe20008000000 */
[----:B------:R-:W-:Y:S01]  /*6390*/  UMOV UR19, UR27 ;  /* 0x0000001b00137c82 */ /* 0x000fe20008000000 */
[C---:B---3--:R-:W-:Y:S01]  /*63a0*/  LEA R4, P1, R2.reuse, R18, 0x2 ;  /* 0x0000001202047211 */ /* 0x048fe200078210ff */
[----:B------:R-:W-:Y:S01]  /*63b0*/  UMOV UR17, UR25 ;  /* 0x0000001900117c82 */ /* 0x000fe20008000000 */
[----:B------:R-:W-:Y:S01]  /*63c0*/  UMOV UR10, 0x80 ;  /* 0x00000080000a7882 */ /* 0x000fe20000000000 */
[----:B------:R-:W-:Y:S01]  /*63d0*/  UMOV UR12, UR28 ;  /* 0x0000001c000c7c82 */ /* 0x000fe20008000000 */
[----:B------:R-:W-:Y:S01]  /*63e0*/  LEA.HI.X R2, R2, R19, R3, 0x2, P1 ;  /* 0x0000001302027211 */ /* 0x000fe200008f1403 */
[----:B------:R-:W-:Y:S01]  /*63f0*/  UMOV UR13, UR29 ;  /* 0x0000001d000d7c82 */ /* 0x000fe20008000000 */
[----:B------:R-:W-:Y:S01]  /*6400*/  R2UR UR30, R4 ;  /* 0x00000000041e72ca */ /* 0x000fe200000e0000 */
[----:B------:R-:W-:Y:S01]  /*6410*/  UMOV UR9, UR25 ;  /* 0x0000001900097c82 */ /* 0x000fe20008000000 */
[----:B------:R-:W-:Y:S01]  /*6420*/  IADD3 R4, P1, R13, 0x1f0, RZ ;  /* 0x000001f00d047810 */ /* 0x000fe20007f3e0ff */
[----:B------:R-:W-:Y:S01]  /*6430*/  UMOV UR11, UR27 ;  /* 0x0000001b000b7c82 */ /* 0x000fe20008000000 */
[----:B------:R-:W-:Y:S01]  /*6440*/  R2UR UR31, R2 ;  /* 0x00000000021f72ca */ /* 0x000fe200000e0000 */
[----:B------:R-:W-:Y:S01]  /*6450*/  UMOV UR22, 0x10 ;  /* 0x0000001000167882 */ /* 0x000fe20000000000 */
[----:B------:R-:W-:Y:S01]  /*6460*/  R2UR UR6, R4 ;  /* 0x00000000040672ca */ /* 0x000fe200000e0000 */
[----:B------:R-:W-:Y:S01]  /*6470*/  IMAD.X R5, RZ, RZ, R14, P1 ;  /* 0x000000ffff057224 */ /* 0x000fe200008e060e */
[----:B------:R-:W-:Y:S01]  /*6480*/  SHF.L.U32 R3, R12, 0x1f, RZ ;  /* 0x0000001f0c037819 */ /* 0x000fe200000006ff */
[----:B------:R-:W-:-:S03]  /*6490*/  UMOV UR33, UR25 ;  /* 0x0000001900217c82 */ /* 0x000fc60008000000 */
[----:B------:R-:W-:-:S13]  /*64a0*/  R2UR UR7, R5 ;  /* 0x00000000050772ca */ /* 0x000fda00000e0000 */
[----:B------:R2:W-:Y:S01]  /*64b0*/  UTMALDG.4D [UR24], [UR6], desc[UR14] ;  /* 0x00000e18060075b4 */ /* 0x0005e20008019000 */
[----:B------:R2:W-:Y:S01]  /*64c0*/  UTMALDG.4D [UR16], [UR6], desc[UR14] ;  /* 0x00000e10060075b4 */ /* 0x0005e20008019000 */
[----:B------:R2:W-:Y:S01]  /*64d0*/  UTMALDG.4D [UR8], [UR6], desc[UR14] ;  /* 0x00000e08060075b4 */ /* 0x0005e20008019000 */
[----:B------:R2:W-:Y:S01]  /*64e0*/  UBLKCP.S.G [UR32], [UR30], UR22 ;  /* 0x000000201e0073ba */ /* 0x0005e20008000216 */
[----:B------:R-:W3:Y:S02]  /*64f0*/  SYNCS.PHASECHK.TRANS64.TRYWAIT P1, [R0+URZ+0x36428], R3 ;  /* 0x03642803000075a7 */ /* 0x000ee4000802017f */
[----:B--23--:R-:W-:Y:S05]  /*6500*/  @!P1 BRA `(.L_x_72) ;  /* 0x0000001400589947 */ /* 0x00cfea0003800000 */
.L_x_97:
[----:B------:R-:W-:Y:S05]  /*6510*/  @P0 BRA `(.L_x_73) ;  /* 0x0000000000140947 */ /* 0x000fea0003800000 */
[----:B------:R-:W-:Y:S01]  /*6520*/  ISETP.NE.AND P1, PT, R16, RZ, PT ;  /* 0x000000ff1000720c */ /* 0x000fe20003f25270 */
[----:B--2---:R-:W-:-:S04]  /*6530*/  IMAD.MOV.U32 R3, RZ, RZ, 0x6100 ;  /* 0x00006100ff037424 */ /* 0x004fc800078e00ff */
[----:B------:R3:W-:Y:S08]  /*6540*/  SYNCS.ARRIVE.TRANS64 RZ, [R0+URZ+0x36418], R3 ;  /* 0x0364180300ff79a7 */ /* 0x0007f0000800003f */
[----:B------:R-:W-:Y:S05]  /*6550*/  @!P1 BRA `(.L_x_73) ;  /* 0x0000000000049947 */ /* 0x000fea0003800000 */
[----:B------:R-:W-:Y:S01]  /*6560*/  BPT.TRAP 0x1 ;  /* 0x000000040000795c */ /* 0x000fe20000300000 */
.L_x_73:
[----:B------:R-:W-:Y:S01]  /*6570*/  VIADD R28, R28, 0x40 ;  /* 0x000000401c1c7836 */ /* 0x000fe20000000000 */
[----:B------:R-:W-:Y:S01]  /*6580*/  IADD3 R2, P1, R13, 0xf0, RZ ;  /* 0x000000f00d027810 */ /* 0x000fe20007f3e0ff */
[----:B------:R-:W-:Y:S01]  /*6590*/  UMOV UR22, 0x0 ;  /* 0x0000000000167882 */ /* 0x000fe20000000000 */
[----:B------:R-:W-:Y:S01]  /*65a0*/  R2UR UR24, R0 ;  /* 0x00000000001872ca */ /* 0x000fe200000e0000 */
[----:B------:R-:W-:Y:S01]  /*65b0*/  UMOV UR23, 0x14f00000 ;  /* 0x14f0000000177882 */ /* 0x000fe20000000000 */
[----:B------:R-:W-:Y:S01]  /*65c0*/  R2UR UR19, R28 ;  /* 0x000000001c1372ca */ /* 0x000fe200000e0000 */
[----:B--23--:R-:W-:Y:S01]  /*65d0*/  IMAD.X R3, RZ, RZ, R14, P1 ;  /* 0x000000ffff037224 */ /* 0x00cfe200008e060e */
[----:B------:R-:W-:Y:S01]  /*65e0*/  R2UR UR14, R2 ;  /* 0x00000000020e72ca */ /* 0x000fe200000e0000 */
[----:B------:R-:W-:Y:S01]  /*65f0*/  UMOV UR18, URZ ;  /* 0x0000003f00127c82 */ /* 0x000fe20008000000 */
[----:B------:R-:W-:Y:S01]  /*6600*/  UMOV UR20, UR28 ;  /* 0x0000001c00147c82 */ /* 0x000fe20008000000 */
[----:B------:R-:W-:Y:S01]  /*6610*/  UMOV UR21, UR29 ;  /* 0x0000001d00157c82 */ /* 0x000fe20008000000 */
[----:B------:R-:W-:Y:S01]  /*6620*/  R2UR UR15, R3 ;  /* 0x00000000030f72ca */ /* 0x000fe200000e0000 */
[----:B------:R-:W-:Y:S01]  /*6630*/  UMOV UR10, 0x40 ;  /* 0x00000040000a7882 */ /* 0x000fe20000000000 */
[----:B------:R-:W-:Y:S01]  /*6640*/  UMOV UR12, UR28 ;  /* 0x0000001c000c7c82 */ /* 0x000fe20008000000 */
[----:B------:R-:W-:Y:S01]  /*6650*/  UMOV UR13, UR29 ;  /* 0x0000001d000d7c82 */ /* 0x000fe20008000000 */
[----:B------:R-:W-:Y:S01]  /*6660*/  UMOV UR26, 0x80 ;  /* 0x00000080001a7882 */ /* 0x000fe20000000000 */
[----:B------:R-:W-:Y:S01]  /*6670*/  UIADD3 UR16, UR24, 0x24000, URZ ;  /* 0x0002400018107890 */ /* 0x000fe2000fffe03f */
[----:B------:R-:W-:Y:S01]  /*6680*/  SHF.L.U32 R29, RZ, 0x1f, RZ ;  /* 0x0000001fff1d7819 */ /* 0x000fe200000006ff */
[----:B------:R-:W-:-:S02]  /*6690*/  UIADD3 UR17, UR24, 0x36418, URZ ;  /* 0x0003641818117890 */ /* 0x000fc4000fffe03f */
[----:B------:R-:W-:Y:S02]  /*66a0*/  UIADD3 UR8, UR24, 0x26000, URZ ;  /* 0x0002600018087890 */ /* 0x000fe4000fffe03f */
[----:B------:R-:W-:Y:S02]  /*66b0*/  UIADD3 UR30, UR24, 0x30100, URZ ;  /* 0x00030100181e7890 */ /* 0x000fe4000fffe03f */
[----:B------:R-:W-:Y:S02]  /*66c0*/  UIADD3 UR24, UR24, 0x28000, URZ ;  /* 0x0002800018187890 */ /* 0x000fe4000fffe03f */
[----:B------:R-:W-:Y:S02]  /*66d0*/  UIMAD.WIDE UR6, UR19, 0x4, UR4 ;  /* 0x00000004130678a5 */ /* 0x000fe4000f8e0204 */
[----:B------:R2:W-:Y:S01]  /*66e0*/  UTMALDG.4D [UR16], [UR14], desc[UR22] ;  /* 0x000016100e0075b4 */ /* 0x0005e20008019000 */
[----:B------:R-:W-:Y:S01]  /*66f0*/  UMOV UR9, UR17 ;  /* 0x0000001100097c82 */ /* 0x000fe20008000000 */
[----:B------:R-:W-:Y:S01]  /*6700*/  UMOV UR11, UR19 ;  /* 0x00000013000b7c82 */ /* 0x000fe20008000000 */
[----:B------:R-:W-:Y:S01]  /*6710*/  UMOV UR25, UR17 ;  /* 0x0000001100197c82 */ /* 0x000fe20008000000 */
[----:B------:R-:W-:Y:S01]  /*6720*/  UMOV UR27, UR19 ;  /* 0x00000013001b7c82 */ /* 0x000fe20008000000 */
[----:B------:R-:W-:Y:S01]  /*6730*/  UMOV UR32, 0x10 ;  /* 0x0000001000207882 */ /* 0x000fe20000000000 */
[----:B------:R-:W-:Y:S01]  /*6740*/  UMOV UR31, UR17 ;  /* 0x00000011001f7c82 */ /* 0x000fe20008000000 */
[----:B------:R2:W-:Y:S01]  /*6750*/  UTMALDG.4D [UR8], [UR14], desc[UR22] ;  /* 0x000016080e0075b4 */ /* 0x0005e20008019000 */
[----:B------:R2:W-:Y:S01]  /*6760*/  UTMALDG.4D [UR24], [UR14], desc[UR22] ;  /* 0x000016180e0075b4 */ /* 0x0005e20008019000 */
[----:B------:R2:W-:Y:S01]  /*6770*/  UBLKCP.S.G [UR30], [UR6], UR32 ;  /* 0x0000001e060073ba */ /* 0x0005e20008000220 */
[----:B------:R-:W3:Y:S02]  /*6780*/  SYNCS.PHASECHK.TRANS64.TRYWAIT P1, [R0+URZ+0x36438], R29 ;  /* 0x0364381d000075a7 */ /* 0x000ee4000802017f */
[----:B--23--:R-:W-:Y:S05]  /*6790*/  @!P1 BRA `(.L_x_74) ;  /* 0x0000001000c89947 */ /* 0x00cfea0003800000 */
.L_x_98:
[----:B--2---:R-:W-:Y:S01]  /*67a0*/  SHF.R.S32.HI R29, RZ, 0x1f, R28 ;  /* 0x0000001fff1d7819 */ /* 0x004fe2000001141c */
[----:B------:R-:W-:Y:S06]  /*67b0*/  @P0 BRA `(.L_x_75) ;  /* 0x00000000001c0947 */ /* 0x000fec0003800000 */
[----:B------:R-:W-:-:S04]  /*67c0*/  IMAD.MOV.U32 R16, RZ, RZ, 0x6100 ;  /* 0x00006100ff107424 */ /* 0x000fc800078e00ff */
[----:B------:R2:W-:Y:S02]  /*67d0*/  SYNCS.ARRIVE.TRANS64 RZ, [R0+URZ+0x36430], R16 ;  /* 0x0364301000ff79a7 */ /* 0x0005e4000800003f */
[----:B--2---:R-:W2:Y:S02]  /*67e0*/  S2R R16, SR_TID.X ;  /* 0x0000000000107919 */ /* 0x004ea40000002100 */
[----:B--2---:R-:W-:-:S04]  /*67f0*/  LOP3.LUT R16, R16, 0x1f, RZ, 0xc0, !PT ;  /* 0x0000001f10107812 */ /* 0x004fc800078ec0ff */
[----:B------:R-:W-:-:S13]  /*6800*/  ISETP.NE.AND P1, PT, R16, RZ, PT ;  /* 0x000000ff1000720c */ /* 0x000fda0003f25270 */
[----:B------:R-:W-:Y:S05]  /*6810*/  @!P1 BRA `(.L_x_75) ;  /* 0x0000000000049947 */ /* 0x000fea0003800000 */
[----:B------:R-:W-:Y:S01]  /*6820*/  BPT.TRAP 0x1 ;  /* 0x000000040000795c */ /* 0x000fe20000300000 */
.L_x_75:
[C---:B------:R-:W-:Y:S01]  /*6830*/  R2UR UR27, R28.reuse ;  /* 0x000000001c1b72ca */ /* 0x040fe200000e0000 */
[----:B------:R-:W-:Y:S01]  /*6840*/  UMOV UR14, 0x0 ;  /* 0x00000000000e7882 */ /* 0x000fe20000000000 */
[----:B------:R-:W-:Y:S01]  /*6850*/  IADD3 R28, P1, R28, R6, RZ ;  /* 0x000000061c1c7210 */ /* 0x000fe20007f3e0ff */
[----:B------:R-:W-:Y:S01]  /*6860*/  UMOV UR15, 0x14f00000 ;  /* 0x14f00000000f7882 */ /* 0x000fe20000000000 */
[----:B------:R-:W-:Y:S01]  /*6870*/  R2UR UR25, R23 ;  /* 0x00000000171972ca */ /* 0x000fe200000e0000 */
[----:B------:R-:W-:Y:S01]  /*6880*/  UMOV UR26, URZ ;  /* 0x0000003f001a7c82 */ /* 0x000fe20008000000 */
[----:B------:R-:W-:Y:S01]  /*6890*/  R2UR UR24, R24 ;  /* 0x00000000181872ca */ /* 0x000fe200000e0000 */
[----:B------:R-:W-:Y:S01]  /*68a0*/  IMAD.X R29, R29, 0x1, R11, P1 ;  /* 0x000000011d1d7824 */ /* 0x000fe200008e060b */
[----:B------:R-:W-:Y:S01]  /*68b0*/  LEA R18, P1, R28, R18, 0x2 ;  /* 0x000000121c127211 */ /* 0x000fe200078210ff */
[----:B------:R-:W-:Y:S01]  /*68c0*/  UMOV UR18, 0x40 ;  /* 0x0000004000127882 */ /* 0x000fe20000000000 */
[----:B------:R-:W-:Y:S01]  /*68d0*/  R2UR UR6, R4 ;  /* 0x00000000040672ca */ /* 0x000fe200000e0000 */
[----:B------:R-:W-:Y:S01]  /*68e0*/  UMOV UR20, UR28 ;  /* 0x0000001c00147c82 */ /* 0x000fe20008000000 */
[----:B------:R-:W-:Y:S01]  /*68f0*/  LEA.HI.X R19, R28, R19, R29, 0x2, P1 ;  /* 0x000000131c137211 */ /* 0x000fe200008f141d */
[----:B------:R-:W-:Y:S01]  /*6900*/  UMOV UR21, UR29 ;  /* 0x0000001d00157c82 */ /* 0x000fe20008000000 */
[----:B------:R-:W-:Y:S01]  /*6910*/  R2UR UR7, R5 ;  /* 0x00000000050772ca */ /* 0x000fe200000e0000 */
[----:B------:R-:W-:Y:S01]  /*6920*/  UMOV UR19, UR27 ;  /* 0x0000001b00137c82 */ /* 0x000fe20008000000 */
[----:B------:R-:W-:Y:S01]  /*6930*/  R2UR UR16, R25 ;  /* 0x00000000191072ca */ /* 0x000fe200000e0000 */
[----:B------:R-:W-:Y:S01]  /*6940*/  UMOV UR17, UR25 ;  /* 0x0000001900117c82 */ /* 0x000fe20008000000 */
[----:B------:R-:W-:Y:S01]  /*6950*/  R2UR UR8, R26 ;  /* 0x000000001a0872ca */ /* 0x000fe200000e0000 */
[----:B------:R-:W-:Y:S01]  /*6960*/  UMOV UR10, 0x80 ;  /* 0x00000080000a7882 */ /* 0x000fe20000000000 */
[----:B------:R-:W-:Y:S01]  /*6970*/  R2UR UR30, R18 ;  /* 0x00000000121e72ca */ /* 0x000fe200000e0000 */
[----:B------:R-:W-:Y:S01]  /*6980*/  UMOV UR12, UR28 ;  /* 0x0000001c000c7c82 */ /* 0x000fe20008000000 */
[----:B------:R-:W-:Y:S01]  /*6990*/  R2UR UR31, R19 ;  /* 0x00000000131f72ca */ /* 0x000fe200000e0000 */
[----:B------:R-:W-:Y:S01]  /*69a0*/  UMOV UR13, UR29 ;  /* 0x0000001d000d7c82 */ /* 0x000fe20008000000 */
[----:B------:R-:W-:Y:S01]  /*69b0*/  R2UR UR32, R27 ;  /* 0x000000001b2072ca */ /* 0x000fe200000e0000 */
[----:B------:R-:W-:Y:S01]  /*69c0*/  UMOV UR9, UR25 ;  /* 0x0000001900097c82 */ /* 0x000fe20008000000 */
[----:B------:R-:W-:Y:S01]  /*69d0*/  LOP3.LUT R12, R12, 0x1, RZ, 0x3c, !PT ;  /* 0x000000010c0c7812 */ /* 0x000fe200078e3cff */
[----:B------:R2:W-:Y:S01]  /*69e0*/  UTMALDG.4D [UR24], [UR6], desc[UR14] ;  /* 0x00000e18060075b4 */ /* 0x0005e20008019000 */
[----:B------:R-:W-:Y:S01]  /*69f0*/  UMOV UR11, UR27 ;  /* 0x0000001b000b7c82 */ /* 0x000fe20008000000 */
[----:B------:R-:W-:Y:S01]  /*6a00*/  UMOV UR33, UR25 ;  /* 0x0000001900217c82 */ /* 0x000fe20008000000 */
[----:B------:R-:W-:Y:S01]  /*6a10*/  SHF.L.U32 R5, R12, 0x1f, RZ ;  /* 0x0000001f0c057819 */ /* 0x000fe200000006ff */
[----:B------:R-:W-:Y:S01]  /*6a20*/  UMOV UR22, 0x10 ;  /* 0x0000001000167882 */ /* 0x000fe20000000000 */
[----:B------:R2:W-:Y:S01]  /*6a30*/  UTMALDG.4D [UR16], [UR6], desc[UR14] ;  /* 0x00000e10060075b4 */ /* 0x0005e20008019000 */
[----:B------:R2:W-:Y:S04]  /*6a40*/  UTMALDG.4D [UR8], [UR6], desc[UR14] ;  /* 0x00000e08060075b4 */ /* 0x0005e80008019000 */
[----:B------:R2:W-:Y:S01]  /*6a50*/  UBLKCP.S.G [UR32], [UR30], UR22 ;  /* 0x000000201e0073ba */ /* 0x0005e20008000216 */
[----:B------:R-:W3:Y:S02]  /*6a60*/  SYNCS.PHASECHK.TRANS64.TRYWAIT P1, [R0+URZ+0x36420], R5 ;  /* 0x03642005000075a7 */ /* 0x000ee4000802017f */
[----:B--23--:R-:W-:Y:S05]  /*6a70*/  @!P1 BRA `(.L_x_76) ;  /* 0x0000001000249947 */ /* 0x00cfea0003800000 */
.L_x_100:
[----:B------:R-:W-:Y:S05]  /*6a80*/  @P0 BRA `(.L_x_77) ;  /* 0x0000000000140947 */ /* 0x000fea0003800000 */
[----:B------:R-:W-:Y:S01]  /*6a90*/  ISETP.NE.AND P1, PT, R16, RZ, PT ;  /* 0x000000ff1000720c */ /* 0x000fe20003f25270 */
[----:B--2---:R-:W-:-:S04]  /*6aa0*/  IMAD.MOV.U32 R5, RZ, RZ, 0x6100 ;  /* 0x00006100ff057424 */ /* 0x004fc800078e00ff */
[----:B------:R3:W-:Y:S08]  /*6ab0*/  SYNCS.ARRIVE.TRANS64 RZ, [R0+URZ+0x36410], R5 ;  /* 0x0364100500ff79a7 */ /* 0x0007f0000800003f */
[----:B------:R-:W-:Y:S05]  /*6ac0*/  @!P1 BRA `(.L_x_77) ;  /* 0x0000000000049947 */ /* 0x000fea0003800000 */
[----:B------:R-:W-:Y:S01]  /*6ad0*/  BPT.TRAP 0x1 ;  /* 0x000000040000795c */ /* 0x000fe20000300000 */
.L_x_77:
[----:B------:R-:W-:Y:S01]  /*6ae0*/  R2UR UR30, R20 ;  /* 0x00000000141e72ca */ /* 0x000fe200000e0000 */
[----:B------:R-:W-:Y:S01]  /*6af0*/  VIADD R22, R22, 0xfffffffe ;  /* 0xfffffffe16167836 */ /* 0x000fe20000000000 */
[----:B------:R-:W-:Y:S01]  /*6b00*/  R2UR UR24, R0 ;  /* 0x00000000001872ca */ /* 0x000fe200000e0000 */
[----:B------:R-:W-:Y:S01]  /*6b10*/  UMOV UR22, 0x0 ;  /* 0x0000000000167882 */ /* 0x000fe20000000000 */
[----:B------:R-:W-:Y:S01]  /*6b20*/  R2UR UR14, R2 ;  /* 0x00000000020e72ca */ /* 0x000fe200000e0000 */
[----:B------:R-:W-:Y:S01]  /*6b30*/  UMOV UR23, 0x14f00000 ;  /* 0x14f0000000177882 */ /* 0x000fe20000000000 */
[----:B------:R-:W-:Y:S01]  /*6b40*/  R2UR UR15, R3 ;  /* 0x00000000030f72ca */ /* 0x000fe200000e0000 */
[----:B------:R-:W-:Y:S01]  /*6b50*/  UMOV UR18, URZ ;  /* 0x0000003f00127c82 */ /* 0x000fe20008000000 */
[----:B------:R-:W-:Y:S01]  /*6b60*/  ISETP.NE.AND P1, PT, R22, RZ, PT ;  /* 0x000000ff1600720c */ /* 0x000fe20003f25270 */
[----:B------:R-:W-:Y:S01]  /*6b70*/  UMOV UR20, UR28 ;  /* 0x0000001c00147c82 */ /* 0x000fe20008000000 */
[----:B------:R-:W-:Y:S01]  /*6b80*/  UMOV UR21, UR29 ;  /* 0x0000001d00157c82 */ /* 0x000fe20008000000 */
[----:B------:R-:W-:Y:S01]  /*6b90*/  UMOV UR10, 0x40 ;  /* 0x00000040000a7882 */ /* 0x000fe20000000000 */
[----:B------:R-:W-:Y:S01]  /*6ba0*/  UMOV UR12, UR28 ;  /* 0x0000001c000c7c82 */ /* 0x000fe20008000000 */
[----:B------:R-:W-:-:S02]  /*6bb0*/  UIADD3 UR30, UR30, 0x2, URZ ;  /* 0x000000021e1e7890 */ /* 0x000fc4000fffe03f */
[----:B------:R-:W-:Y:S02]  /*6bc0*/  UIADD3 UR16, UR24, 0x1e000, URZ ;  /* 0x0001e00018107890 */ /* 0x000fe4000fffe03f */
[----:B------:R-:W-:Y:S02]  /*6bd0*/  USHF.L.U32 UR19, UR30, 0x6, URZ ;  /* 0x000000061e137899 */ /* 0x000fe4000800063f */
[----:B------:R-:W-:Y:S01]  /*6be0*/  UIADD3 UR17, UR24, 0x36410, URZ ;  /* 0x0003641018117890 */ /* 0x000fe2000fffe03f */
[----:B------:R-:W-:Y:S01]  /*6bf0*/  IMAD.U32 R20, RZ, RZ, UR30 ;  /* 0x0000001eff147e24 */ /* 0x000fe2000f8e00ff */
[----:B------:R-:W-:Y:S02]  /*6c00*/  UIADD3 UR8, UR24, 0x20000, URZ ;  /* 0x0002000018087890 */ /* 0x000fe4000fffe03f */
[----:B------:R-:W-:Y:S02]  /*6c10*/  UIADD3 UR32, UR24, 0x30000, URZ ;  /* 0x0003000018207890 */ /* 0x000fe4000fffe03f */
[----:B------:R-:W-:-:S02]  /*6c20*/  UIADD3 UR24, UR24, 0x22000, URZ ;  /* 0x0002200018187890 */ /* 0x000fc4000fffe03f */
[----:B------:R-:W-:Y:S02]  /*6c30*/  UIMAD.WIDE UR6, UR19, 0x4, UR4 ;  /* 0x00000004130678a5 */ /* 0x000fe4000f8e0204 */
[----:B------:R4:W-:Y:S01]  /*6c40*/  UTMALDG.4D [UR16], [UR14], desc[UR22] ;  /* 0x000016100e0075b4 */ /* 0x0009e20008019000 */
[----:B------:R-:W-:Y:S01]  /*6c50*/  UMOV UR13, UR29 ;  /* 0x0000001d000d7c82 */ /* 0x000fe20008000000 */
[----:B------:R-:W-:Y:S01]  /*6c60*/  UMOV UR9, UR17 ;  /* 0x0000001100097c82 */ /* 0x000fe20008000000 */
[----:B------:R-:W-:Y:S01]  /*6c70*/  UMOV UR11, UR19 ;  /* 0x00000013000b7c82 */ /* 0x000fe20008000000 */
[----:B------:R-:W-:Y:S01]  /*6c80*/  UMOV UR26, 0x80 ;  /* 0x00000080001a7882 */ /* 0x000fe20000000000 */
[----:B------:R-:W-:Y:S01]  /*6c90*/  UMOV UR25, UR17 ;  /* 0x0000001100197c82 */ /* 0x000fe20008000000 */
[----:B------:R-:W-:Y:S01]  /*6ca0*/  UMOV UR27, UR19 ;  /* 0x00000013001b7c82 */ /* 0x000fe20008000000 */
[----:B------:R-:W-:Y:S01]  /*6cb0*/  UMOV UR31, 0x10 ;  /* 0x00000010001f7882 */ /* 0x000fe20000000000 */
[----:B------:R4:W-:Y:S01]  /*6cc0*/  UTMALDG.4D [UR8], [UR14], desc[UR22] ;  /* 0x000016080e0075b4 */ /* 0x0009e20008019000 */
[----:B------:R-:W-:Y:S01]  /*6cd0*/  UMOV UR33, UR17 ;  /* 0x0000001100217c82 */ /* 0x000fe20008000000 */
[----:B------:R4:W-:Y:S01]  /*6ce0*/  UTMALDG.4D [UR24], [UR14], desc[UR22] ;  /* 0x000016180e0075b4 */ /* 0x0009e20008019000 */
[----:B------:R4:W-:Y:S02]  /*6cf0*/  UBLKCP.S.G [UR32], [UR6], UR31 ;  /* 0x00000020060073ba */ /* 0x0009e4000800021f */
[----:B----4-:R-:W-:Y:S05]  /*6d00*/  @P1 BRA `(.L_x_78) ;  /* 0xfffffff4001c1947 */ /* 0x010fea000383ffff */
[----:B--23--:R-:W-:-:S07]  /*6d10*/  IMAD.U32 R5, RZ, RZ, UR19 ;  /* 0x00000013ff057e24 */ /* 0x00cfce000f8e00ff */
.L_x_69:
[----:B------:R-:W-:Y:S01]  /*6d20*/  ISETP.NE.AND P1, PT, R21, RZ, PT ;  /* 0x000000ff1500720c */ /* 0x000fe20003f25270 */
[----:B------:R-:W-:-:S12]  /*6d30*/  IMAD.MOV.U32 R4, RZ, RZ, 0x1 ;  /* 0x00000001ff047424 */ /* 0x000fd800078e00ff */
[----:B------:R-:W-:Y:S05]  /*6d40*/  @!P1 BRA `(.L_x_68) ;  /* 0x0000000400649947 */ /* 0x000fea0003800000 */
[----:B------:R-:W2:Y:S02]  /*6d50*/  SYNCS.PHASECHK.TRANS64.TRYWAIT P1, [R0+URZ+0x36438], R10 ;  /* 0x0364380a000075a7 */ /* 0x000ea4000802017f */
[----:B--2---:R-:W-:Y:S05]  /*6d60*/  @!P1 BRA `(.L_x_79) ;  /* 0x0000000c00809947 */ /* 0x004fea0003800000 */
.L_x_101:
[----:B------:R-:W-:Y:S05]  /*6d70*/  @P0 BRA `(.L_x_80) ;  /* 0x0000000000140947 */ /* 0x000fea0003800000 */
[----:B------:R-:W-:Y:S01]  /*6d80*/  ISETP.NE.AND P1, PT, R16, RZ, PT ;  /* 0x000000ff1000720c */ /* 0x000fe20003f25270 */
[----:B------:R-:W-:-:S04]  /*6d90*/  IMAD.MOV.U32 R5, RZ, RZ, 0x6100 ;  /* 0x00006100ff057424 */ /* 0x000fc800078e00ff */
[----:B------:R3:W-:Y:S08]  /*6da0*/  SYNCS.ARRIVE.TRANS64 RZ, [R0+URZ+0x36430], R5 ;  /* 0x0364300500ff79a7 */ /* 0x0007f0000800003f */
[----:B------:R-:W-:Y:S05]  /*6db0*/  @!P1 BRA `(.L_x_80) ;  /* 0x0000000000049947 */ /* 0x000fea0003800000 */
[----:B------:R-:W-:Y:S01]  /*6dc0*/  BPT.TRAP 0x1 ;  /* 0x000000040000795c */ /* 0x000fe20000300000 */
.L_x_80:
[----:B---3--:R-:W3:Y:S01]  /*6dd0*/  LDC.64 R4, c[0x0][0x728] ;  /* 0x0001ca00ff047b82 */ /* 0x008ee20000000a00 */
[----:B------:R-:W-:Y:S01]  /*6de0*/  IMAD.SHL.U32 R20, R20, 0x40, RZ ;  /* 0x0000004014147824 */ /* 0x000fe200078e00ff */
[----:B------:R-:W-:Y:S01]  /*6df0*/  R2UR UR24, R0 ;  /* 0x00000000001872ca */ /* 0x000fe200000e0000 */
[----:B------:R-:W-:Y:S01]  /*6e00*/  UMOV UR14, 0x0 ;  /* 0x00000000000e7882 */ /* 0x000fe20000000000 */
[----:B------:R-:W-:Y:S01]  /*6e10*/  UMOV UR15, 0x14f00000 ;  /* 0x14f00000000f7882 */ /* 0x000fe20000000000 */
[----:B------:R-:W-:Y:S01]  /*6e20*/  UMOV UR18, URZ ;  /* 0x0000003f00127c82 */ /* 0x000fe20008000000 */
[C---:B------:R-:W-:Y:S01]  /*6e30*/  IADD3 R8, P1, R20.reuse, R6, RZ ;  /* 0x0000000614087210 */ /* 0x040fe20007f3e0ff */
[----:B------:R-:W-:Y:S01]  /*6e40*/  UMOV UR20, UR28 ;  /* 0x0000001c00147c82 */ /* 0x000fe20008000000 */
[C---:B------:R-:W-:Y:S01]  /*6e50*/  R2UR UR19, R20.reuse ;  /* 0x00000000141372ca */ /* 0x040fe200000e0000 */
[----:B------:R-:W-:Y:S01]  /*6e60*/  UMOV UR21, UR29 ;  /* 0x0000001d00157c82 */ /* 0x000fe20008000000 */
[----:B------:R-:W-:Y:S01]  /*6e70*/  LEA.HI.X.SX32 R9, R20, R11, 0x1, P1 ;  /* 0x0000000b14097211 */ /* 0x000fe200008f0eff */
[----:B------:R-:W-:Y:S01]  /*6e80*/  UMOV UR10, 0x40 ;  /* 0x00000040000a7882 */ /* 0x000fe20000000000 */
[----:B------:R-:W-:Y:S01]  /*6e90*/  UMOV UR12, UR28 ;  /* 0x0000001c000c7c82 */ /* 0x000fe20008000000 */
[----:B------:R-:W-:Y:S01]  /*6ea0*/  UMOV UR13, UR29 ;  /* 0x0000001d000d7c82 */ /* 0x000fe20008000000 */
[----:B------:R-:W-:Y:S01]  /*6eb0*/  UMOV UR26, 0x80 ;  /* 0x00000080001a7882 */ /* 0x000fe20000000000 */
[----:B------:R-:W-:-:S02]  /*6ec0*/  UIADD3 UR17, UR24, 0x36430, URZ ;  /* 0x0003643018117890 */ /* 0x000fc4000fffe03f */
[----:B------:R-:W-:Y:S02]  /*6ed0*/  UIADD3 UR16, UR24, 0x2a000, URZ ;  /* 0x0002a00018107890 */ /* 0x000fe4000fffe03f */
[----:B------:R-:W-:Y:S02]  /*6ee0*/  UIADD3 UR32, UR24, 0x30200, URZ ;  /* 0x0003020018207890 */ /* 0x000fe4000fffe03f */
[----:B------:R-:W-:Y:S02]  /*6ef0*/  UIADD3 UR8, UR24, 0x2c000, URZ ;  /* 0x0002c00018087890 */ /* 0x000fe4000fffe03f */
[----:B------:R-:W-:Y:S01]  /*6f00*/  UIADD3 UR24, UR24, 0x2e000, URZ ;  /* 0x0002e00018187890 */ /* 0x000fe2000fffe03f */
[C---:B---3--:R-:W-:Y:S01]  /*6f10*/  LEA R4, P2, R8.reuse, R4, 0x2 ;  /* 0x0000000408047211 */ /* 0x048fe200078410ff */
[----:B------:R-:W-:Y:S01]  /*6f20*/  UMOV UR9, UR17 ;  /* 0x0000001100097c82 */ /* 0x000fe20008000000 */
[----:B------:R-:W-:Y:S01]  /*6f30*/  UMOV UR11, UR19 ;  /* 0x00000013000b7c82 */ /* 0x000fe20008000000 */
[----:B------:R-:W-:Y:S01]  /*6f40*/  UMOV UR25, UR17 ;  /* 0x0000001100197c82 */ /* 0x000fe20008000000 */
[----:B------:R-:W-:Y:S01]  /*6f50*/  LEA.HI.X R5, R8, R5, R9, 0x2, P2 ;  /* 0x0000000508057211 */ /* 0x000fe200010f1409 */
[----:B------:R-:W-:Y:S01]  /*6f60*/  UMOV UR27, UR19 ;  /* 0x00000013001b7c82 */ /* 0x000fe20008000000 */
[----:B------:R-:W-:Y:S01]  /*6f70*/  IADD3 R8, P1, R13, 0x1f0, RZ ;  /* 0x000001f00d087810 */ /* 0x000fe20007f3e0ff */
[----:B------:R-:W-:Y:S01]  /*6f80*/  UMOV UR33, UR17 ;  /* 0x0000001100217c82 */ /* 0x000fe20008000000 */
[----:B------:R-:W-:Y:S01]  /*6f90*/  R2UR UR30, R4 ;  /* 0x00000000041e72ca */ /* 0x000fe200000e0000 */
[----:B------:R-:W-:Y:S01]  /*6fa0*/  UMOV UR22, 0x10 ;  /* 0x0000001000167882 */ /* 0x000fe20000000000 */
[----:B------:R-:W-:Y:S01]  /*6fb0*/  R2UR UR6, R8 ;  /* 0x00000000080672ca */ /* 0x000fe200000e0000 */
[----:B------:R-:W-:Y:S01]  /*6fc0*/  IMAD.X R8, RZ, RZ, R14, P1 ;  /* 0x000000ffff087224 */ /* 0x000fe200008e060e */
[----:B------:R-:W-:-:S02]  /*6fd0*/  R2UR UR31, R5 ;  /* 0x00000000051f72ca */ /* 0x000fc400000e0000 */
[----:B------:R-:W-:Y:S02]  /*6fe0*/  SHF.L.U32 R5, R12, 0x1f, RZ ;  /* 0x0000001f0c057819 */ /* 0x000fe400000006ff */
[----:B------:R-:W-:-:S13]  /*6ff0*/  R2UR UR7, R8 ;  /* 0x00000000080772ca */ /* 0x000fda00000e0000 */
[----:B------:R3:W-:Y:S01]  /*7000*/  UTMALDG.4D [UR16], [UR6], desc[UR14] ;  /* 0x00000e10060075b4 */ /* 0x0007e20008019000 */
[----:B------:R3:W-:Y:S01]  /*7010*/  UTMALDG.4D [UR8], [UR6], desc[UR14] ;  /* 0x00000e08060075b4 */ /* 0x0007e20008019000 */
[----:B------:R3:W-:Y:S01]  /*7020*/  UTMALDG.4D [UR24], [UR6], desc[UR14] ;  /* 0x00000e18060075b4 */ /* 0x0007e20008019000 */
[----:B------:R3:W-:Y:S01]  /*7030*/  UBLKCP.S.G [UR32], [UR30], UR22 ;  /* 0x000000201e0073ba */ /* 0x0007e20008000216 */
[----:B------:R-:W4:Y:S02]  /*7040*/  SYNCS.PHASECHK.TRANS64.TRYWAIT P1, [R0+URZ+0x36428], R5 ;  /* 0x03642805000075a7 */ /* 0x000f24000802017f */
[----:B---34-:R-:W-:Y:S05]  /*7050*/  @!P1 BRA `(.L_x_81) ;  /* 0x0000000800d89947 */ /* 0x018fea0003800000 */
.L_x_102:
[----:B------:R-:W-:Y:S01]  /*7060*/  IMAD.MOV.U32 R4, RZ, RZ, RZ ;  /* 0x000000ffff047224 */ /* 0x000fe200078e00ff */
[----:B------:R-:W-:Y:S06]  /*7070*/  @P0 BRA `(.L_x_82) ;  /* 0x0000000000140947 */ /* 0x000fec0003800000 */
[----:B------:R-:W-:Y:S01]  /*7080*/  ISETP.NE.AND P1, PT, R16, RZ, PT ;  /* 0x000000ff1000720c */ /* 0x000fe20003f25270 */
[----:B---3--:R-:W-:-:S04]  /*7090*/  IMAD.MOV.U32 R5, RZ, RZ, 0x6100 ;  /* 0x00006100ff057424 */ /* 0x008fc800078e00ff */
[----:B------:R4:W-:Y:S08]  /*70a0*/  SYNCS.ARRIVE.TRANS64 RZ, [R0+URZ+0x36418], R5 ;  /* 0x0364180500ff79a7 */ /* 0x0009f0000800003f */
[----:B------:R-:W-:Y:S05]  /*70b0*/  @!P1 BRA `(.L_x_82) ;  /* 0x0000000000049947 */ /* 0x000fea0003800000 */
[----:B------:R-:W-:Y:S01]  /*70c0*/  BPT.TRAP 0x1 ;  /* 0x000000040000795c */ /* 0x000fe20000300000 */
.L_x_82:
[----:B------:R-:W-:Y:S01]  /*70d0*/  R2UR UR19, R20 ;  /* 0x00000000141372ca */ /* 0x000fe200000e0000 */
[----:B------:R-:W-:Y:S01]  /*70e0*/  UMOV UR22, 0x0 ;  /* 0x0000000000167882 */ /* 0x000fe20000000000 */
[----:B------:R-:W-:Y:S01]  /*70f0*/  R2UR UR24, R0 ;  /* 0x00000000001872ca */ /* 0x000fe200000e0000 */
[----:B------:R-:W-:Y:S01]  /*7100*/  UMOV UR23, 0x14f00000 ;  /* 0x14f0000000177882 */ /* 0x000fe20000000000 */
[----:B------:R-:W-:Y:S01]  /*7110*/  R2UR UR14, R2 ;  /* 0x00000000020e72ca */ /* 0x000fe200000e0000 */
[----:B------:R-:W-:Y:S01]  /*7120*/  UMOV UR18, URZ ;  /* 0x0000003f00127c82 */ /* 0x000fe20008000000 */
[----:B------:R-:W-:Y:S01]  /*7130*/  R2UR UR15, R3 ;  /* 0x00000000030f72ca */ /* 0x000fe200000e0000 */
[----:B------:R-:W-:Y:S01]  /*7140*/  UMOV UR20, UR28 ;  /* 0x0000001c00147c82 */ /* 0x000fe20008000000 */
[----:B------:R-:W-:Y:S01]  /*7150*/  UMOV UR21, UR29 ;  /* 0x0000001d00157c82 */ /* 0x000fe20008000000 */
[----:B------:R-:W-:Y:S01]  /*7160*/  UMOV UR10, 0x40 ;  /* 0x00000040000a7882 */ /* 0x000fe20000000000 */
[----:B------:R-:W-:Y:S01]  /*7170*/  UMOV UR12, UR28 ;  /* 0x0000001c000c7c82 */ /* 0x000fe20008000000 */
[----:B------:R-:W-:Y:S01]  /*7180*/  UMOV UR13, UR29 ;  /* 0x0000001d000d7c82 */ /* 0x000fe20008000000 */
[----:B------:R-:W-:Y:S01]  /*7190*/  UMOV UR26, 0x80 ;  /* 0x00000080001a7882 */ /* 0x000fe20000000000 */
[----:B------:R-:W-:Y:S01]  /*71a0*/  UIADD3 UR19, UR19, 0x40, URZ ;  /* 0x0000004013137890 */ /* 0x000fe2000fffe03f */
[----:B------:R-:W-:Y:S01]  /*71b0*/  IMAD.MOV.U32 R15, RZ, RZ, 0x2 ;  /* 0x00000002ff0f7424 */ /* 0x000fe200078e00ff */
[----:B------:R-:W-:-:S02]  /*71c0*/  UIADD3 UR16, UR24, 0x24000, URZ ;  /* 0x0002400018107890 */ /* 0x000fc4000fffe03f */
[----:B------:R-:W-:Y:S02]  /*71d0*/  UIADD3 UR17, UR24, 0x36418, URZ ;  /* 0x0003641818117890 */ /* 0x000fe4000fffe03f */
[----:B------:R-:W-:Y:S01]  /*71e0*/  UIADD3 UR8, UR24, 0x26000, URZ ;  /* 0x0002600018087890 */ /* 0x000fe2000fffe03f */
[----:B---34-:R-:W-:Y:S01]  /*71f0*/  IMAD.U32 R5, RZ, RZ, UR19 ;  /* 0x00000013ff057e24 */ /* 0x018fe2000f8e00ff */
        /* <DEDUP_REMOVED lines=12> */
[----:B------:R3:W-:Y:S02]  /*72c0*/  UBLKCP.S.G [UR32], [UR6], UR30 ;  /* 0x00000020060073ba */ /* 0x0007e4000800021e */
[----:B---3--:R-:W-:Y:S01]  /*72d0*/  NOP ;  /* 0x0000000000007918 */ /* 0x008fe20000000000 */
.L_x_68:
[----:B------:R-:W-:-:S04]  /*72e0*/  SHF.L.U32 R3, R4, 0x1f, RZ ;  /* 0x0000001f04037819 */ /* 0x000fc800000006ff */
[----:B------:R-:W3:Y:S02]  /*72f0*/  SYNCS.PHASECHK.TRANS64.TRYWAIT P1, [R0+URZ+0x36438], R3 ;  /* 0x03643803000075a7 */ /* 0x000ee4000802017f */
[----:B---3--:R-:W-:Y:S05]  /*7300*/  @!P1 BRA `(.L_x_83) ;  /* 0x0000000800409947 */ /* 0x008fea0003800000 */
.L_x_103:
[----:B------:R-:W-:Y:S05]  /*7310*/  @P0 BRA `(.L_x_84) ;  /* 0x0000000000180947 */ /* 0x000fea0003800000 */
[----:B------:R-:W4:Y:S01]  /*7320*/  S2R R2, SR_TID.X ;  /* 0x0000000000027919 */ /* 0x000f220000002100 */
[----:B---3--:R-:W-:-:S04]  /*7330*/  IMAD.MOV.U32 R3, RZ, RZ, 0x6100 ;  /* 0x00006100ff037424 */ /* 0x008fc800078e00ff */
[----:B------:R3:W-:Y:S01]  /*7340*/  SYNCS.ARRIVE.TRANS64 RZ, [R0+URZ+0x36430], R3 ;  /* 0x0364300300ff79a7 */ /* 0x0007e2000800003f */
[----:B----4-:R-:W-:-:S13]  /*7350*/  LOP3.LUT P0, RZ, R2, 0x1f, RZ, 0xc0, !PT ;  /* 0x0000001f02ff7812 */ /* 0x010fda000780c0ff */
[----:B---3--:R-:W-:Y:S05]  /*7360*/  @!P0 BRA `(.L_x_84) ;  /* 0x0000000000048947 */ /* 0x008fea0003800000 */
[----:B------:R-:W-:Y:S01]  /*7370*/  BPT.TRAP 0x1 ;  /* 0x000000040000795c */ /* 0x000fe20000300000 */
.L_x_84:
[----:B---3--:R-:W3:Y:S01]  /*7380*/  LDC.64 R2, c[0x0][0x728] ;  /* 0x0001ca00ff027b82 */ /* 0x008ee20000000a00 */
[----:B------:R-:W-:Y:S01]  /*7390*/  IADD3 R13, P1, R13, 0x1f0, RZ ;  /* 0x000001f00d0d7810 */ /* 0x000fe20007f3e0ff */
[----:B------:R-:W-:Y:S01]  /*73a0*/  UMOV UR14, 0x0 ;  /* 0x00000000000e7882 */ /* 0x000fe20000000000 */
[C---:B------:R-:W-:Y:S01]  /*73b0*/  IADD3 R6, P0, R5.reuse, R6, RZ ;  /* 0x0000000605067210 */ /* 0x040fe20007f1e0ff */
[----:B------:R-:W-:Y:S01]  /*73c0*/  UMOV UR15, 0x14f00000 ;  /* 0x14f00000000f7882 */ /* 0x000fe20000000000 */
[----:B------:R-:W-:Y:S01]  /*73d0*/  R2UR UR24, R0 ;  /* 0x00000000001872ca */ /* 0x000fe200000e0000 */
[----:B------:R-:W-:Y:S01]  /*73e0*/  IMAD.X R14, RZ, RZ, R14, P1 ;  /* 0x000000ffff0e7224 */ /* 0x000fe200008e060e */
[C---:B------:R-:W-:Y:S01]  /*73f0*/  LEA.HI.X.SX32 R11, R5.reuse, R11, 0x1, P0 ;  /* 0x0000000b050b7211 */ /* 0x040fe200000f0eff */
[----:B------:R-:W-:Y:S01]  /*7400*/  UMOV UR18, URZ ;  /* 0x0000003f00127c82 */ /* 0x000fe20008000000 */
[----:B------:R-:W-:Y:S01]  /*7410*/  R2UR UR19, R5 ;  /* 0x00000000051372ca */ /* 0x000fe200000e0000 */
[----:B------:R-:W-:Y:S01]  /*7420*/  UMOV UR20, UR28 ;  /* 0x0000001c00147c82 */ /* 0x000fe20008000000 */
[----:B------:R-:W-:Y:S01]  /*7430*/  R2UR UR6, R13 ;  /* 0x000000000d0672ca */ /* 0x000fe200000e0000 */
[----:B------:R-:W-:Y:S01]  /*7440*/  UMOV UR21, UR29 ;  /* 0x0000001d00157c82 */ /* 0x000fe20008000000 */
[----:B------:R-:W-:Y:S01]  /*7450*/  R2UR UR7, R14 ;  /* 0x000000000e0772ca */ /* 0x000fe200000e0000 */
[----:B------:R-:W-:Y:S01]  /*7460*/  UMOV UR10, 0x40 ;  /* 0x00000040000a7882 */ /* 0x000fe20000000000 */
[----:B------:R-:W-:Y:S01]  /*7470*/  UMOV UR12, UR28 ;  /* 0x0000001c000c7c82 */ /* 0x000fe20008000000 */
[----:B------:R-:W-:Y:S01]  /*7480*/  UMOV UR13, UR29 ;  /* 0x0000001d000d7c82 */ /* 0x000fe20008000000 */
[----:B------:R-:W-:Y:S01]  /*7490*/  UMOV UR26, 0x80 ;  /* 0x00000080001a7882 */ /* 0x000fe20000000000 */
[----:B------:R-:W-:Y:S01]  /*74a0*/  UIADD3 UR17, UR24, 0x36430, URZ ;  /* 0x0003643018117890 */ /* 0x000fe2000fffe03f */
[----:B------:R-:W-:Y:S01]  /*74b0*/  LOP3.LUT R4, R4, 0x1, RZ, 0x3c, !PT ;  /* 0x0000000104047812 */ /* 0x000fe200078e3cff */
[----:B------:R-:W-:-:S02]  /*74c0*/  UIADD3 UR16, UR24, 0x2a000, URZ ;  /* 0x0002a00018107890 */ /* 0x000fc4000fffe03f */
[----:B------:R-:W-:Y:S01]  /*74d0*/  UIADD3 UR32, UR24, 0x30200, URZ ;  /* 0x0003020018207890 */ /* 0x000fe2000fffe03f */
[C---:B---3--:R-:W-:Y:S01]  /*74e0*/  LEA R2, P0, R6.reuse, R2, 0x2 ;  /* 0x0000000206027211 */ /* 0x048fe200078010ff */
[----:B------:R-:W-:Y:S02]  /*74f0*/  UIADD3 UR8, UR24, 0x2c000, URZ ;  /* 0x0002c00018087890 */ /* 0x000fe4000fffe03f */
[----:B------:R-:W-:Y:S01]  /*7500*/  UIADD3 UR24, UR24, 0x2e000, URZ ;  /* 0x0002e00018187890 */ /* 0x000fe2000fffe03f */
[----:B------:R-:W-:Y:S01]  /*7510*/  LEA.HI.X R3, R6, R3, R11, 0x2, P0 ;  /* 0x0000000306037211 */ /* 0x000fe200000f140b */
[----:B------:R-:W-:Y:S01]  /*7520*/  UMOV UR11, UR19 ;  /* 0x00000013000b7c82 */ /* 0x000fe20008000000 */
[----:B------:R-:W-:Y:S01]  /*7530*/  R2UR UR30, R2 ;  /* 0x00000000021e72ca */ /* 0x000fe200000e0000 */
[----:B------:R-:W-:Y:S01]  /*7540*/  UMOV UR9, UR17 ;  /* 0x0000001100097c82 */ /* 0x000fe20008000000 */
[----:B------:R-:W-:Y:S01]  /*7550*/  R2UR UR31, R3 ;  /* 0x00000000031f72ca */ /* 0x000fe200000e0000 */
[----:B------:R-:W-:Y:S01]  /*7560*/  UMOV UR27, UR19 ;  /* 0x00000013001b7c82 */ /* 0x000fe20008000000 */
[----:B------:R3:W-:Y:S01]  /*7570*/  UTMALDG.4D [UR16], [UR6], desc[UR14] ;  /* 0x00000e10060075b4 */ /* 0x0007e20008019000 */
[----:B------:R-:W-:Y:S01]  /*7580*/  UMOV UR25, UR17 ;  /* 0x0000001100197c82 */ /* 0x000fe20008000000 */
[----:B------:R-:W-:Y:S01]  /*7590*/  UMOV UR33, UR17 ;  /* 0x0000001100217c82 */ /* 0x000fe20008000000 */
[----:B------:R-:W-:Y:S01]  /*75a0*/  UMOV UR22, 0x10 ;  /* 0x0000001000167882 */ /* 0x000fe20000000000 */
[----:B------:R-:W-:Y:S01]  /*75b0*/  ISETP.NE.AND P0, PT, R15, 0x2, PT ;  /* 0x000000020f00780c */ /* 0x000fe20003f05270 */
[----:B------:R3:W-:Y:S03]  /*75c0*/  UTMALDG.4D [UR8], [UR6], desc[UR14] ;  /* 0x00000e08060075b4 */ /* 0x0007e60008019000 */
[----:B------:R-:W-:-:S02]  /*75d0*/  SEL R3, RZ, 0x1, P0 ;  /* 0x00000001ff037807 */ /* 0x000fc40000000000 */
[----:B------:R-:W-:Y:S02]  /*75e0*/  SEL R2, R15, RZ, P0 ;  /* 0x000000ff0f027207 */ /* 0x000fe40000000000 */
[----:B------:R-:W-:Y:S01]  /*75f0*/  LOP3.LUT R12, R12, R3, RZ, 0x3c, !PT ;  /* 0x000000030c0c7212 */ /* 0x000fe200078e3cff */
[----:B------:R3:W-:Y:S01]  /*7600*/  UTMALDG.4D [UR24], [UR6], desc[UR14] ;  /* 0x00000e18060075b4 */ /* 0x0007e20008019000 */
[----:B------:R3:W-:Y:S02]  /*7610*/  UBLKCP.S.G [UR32], [UR30], UR22 ;  /* 0x000000201e0073ba */ /* 0x0007e40008000216 */
[----:B---3--:R-:W-:-:S03]  /*7620*/  NOP ;  /* 0x0000000000007918 */ /* 0x008fc60000000000 */
.L_x_65:
[----:B------:R-:W-:Y:S05]  /*7630*/  BSYNC B0 ;  /* 0x0000000000007941 */ /* 0x000fea0003800000 */
.L_x_64:
[----:B------:R-:W-:-:S03]  /*7640*/  UMOV UR6, 0xffffffff ;  /* 0xffffffff00067882 */ /* 0x000fc60000000000 */
[----:B------:R-:W-:Y:S05]  /*7650*/  BRA.DIV UR6, `(.L_x_85) ;  /* 0x0000000606807947 */ /* 0x000fea000b800000 */
[----:B------:R-:W-:-:S13]  /*7660*/  ELECT P0, URZ, PT ;  /* 0x00000000003f782f */ /* 0x000fda0003800000 */
.L_x_106:
[----:B------:R-:W-:Y:S04]  /*7670*/  BSSY B0, `(.L_x_86) ;  /* 0x000001e000007945 */ /* 0x000fe80003800000 */
[----:B------:R-:W-:Y:S05]  /*7680*/  @!P0 BRA `(.L_x_87) ;  /* 0x0000000000708947 */ /* 0x000fea0003800000 */
[----:B------:R-:W-:-:S04]  /*7690*/  LOP3.LUT R17, R17, 0x2, RZ, 0xfc, !PT ;  /* 0x0000000211117812 */ /* 0x000fc800078efcff */
[----:B------:R-:W-:-:S13]  /*76a0*/  ISETP.NE.AND P2, PT, R17, 0x3, PT ;  /* 0x000000031100780c */ /* 0x000fda0003f45270 */
[----:B------:R-:W-:Y:S05]  /*76b0*/  @!P2 BRA `(.L_x_88) ;  /* 0x000000000004a947 */ /* 0x000fea0003800000 */
[----:B------:R-:W-:Y:S01]  /*76c0*/  BPT.TRAP 0x1 ;  /* 0x000000040000795c */ /* 0x000fe20000300000 */
.L_x_88:
[----:B------:R-:W3:Y:S01]  /*76d0*/  S2R R3, SR_CgaCtaId ;  /* 0x0000000000037919 */ /* 0x000ee20000008800 */
[----:B-12---:R-:W-:-:S04]  /*76e0*/  MOV R0, 0x400 ;  /* 0x0000040000007802 */ /* 0x006fc80000000f00 */
[----:B---3--:R-:W-:Y:S02]  /*76f0*/  LEA R9, R3, R0, 0x18 ;  /* 0x0000000003097211 */ /* 0x008fe400078ec0ff */
[----:B------:R-:W-:-:S03]  /*7700*/  SHF.L.U32 R0, R12, 0x1f, RZ ;  /* 0x0000001f0c007819 */ /* 0x000fc600000006ff */
[----:B------:R-:W-:-:S04]  /*7710*/  VIADD R3, R9, 0x36420 ;  /* 0x0003642009037836 */ /* 0x000fc80000000000 */
[C---:B------:R-:W-:Y:S02]  /*7720*/  IMAD R7, R2.reuse, 0x8, R3 ;  /* 0x0000000802077824 */ /* 0x040fe400078e0203 */
[----:B------:R-:W-:Y:S02]  /*7730*/  VIADD R2, R2, 0x1 ;  /* 0x0000000102027836 */ /* 0x000fe40000000000 */
[----:B------:R-:W1:Y:S03]  /*7740*/  SYNCS.PHASECHK.TRANS64.TRYWAIT P0, [R7+URZ], R0 ;  /* 0x00000000070075a7 */ /* 0x000e66000800017f */
[----:B------:R-:W-:-:S04]  /*7750*/  ISETP.NE.AND P1, PT, R2, 0x2, PT ;  /* 0x000000020200780c */ /* 0x000fc80003f25270 */
[----:B------:R-:W-:Y:S02]  /*7760*/  SEL R5, RZ, 0x1, P1 ;  /* 0x00000001ff057807 */ /* 0x000fe40000800000 */
[----:B------:R-:W-:Y:S02]  /*7770*/  SEL R2, R2, RZ, P1 ;  /* 0x000000ff02027207 */ /* 0x000fe40000800000 */
[----:B------:R-:W-:-:S03]  /*7780*/  LOP3.LUT R5, R12, R5, RZ, 0x3c, !PT ;  /* 0x000000050c057212 */ /* 0x000fc600078e3cff */
[----:B------:R-:W-:Y:S01]  /*7790*/  IMAD R3, R2, 0x8, R3 ;  /* 0x0000000802037824 */ /* 0x000fe200078e0203 */
[----:B------:R-:W-:Y:S01]  /*77a0*/  SHF.L.U32 R2, R5, 0x1f, RZ ;  /* 0x0000001f05027819 */ /* 0x000fe200000006ff */
[----:B-1----:R-:W-:Y:S06]  /*77b0*/  @!P0 BRA `(.L_x_89) ;  /* 0x00000004004c8947 */ /* 0x002fec0003800000 */
.L_x_107:
[----:B------:R-:W2:Y:S02]  /*77c0*/  SYNCS.PHASECHK.TRANS64.TRYWAIT P0, [R3+URZ], R2 ;  /* 0x00000002030075a7 */ /* 0x000ea4000800017f */
[----:B--2---:R-:W-:Y:S05]  /*77d0*/  @!P0 BRA `(.L_x_90) ;  /* 0x0000000400588947 */ /* 0x004fea0003800000 */
.L_x_108:
[----:B------:R-:W-:Y:S05]  /*77e0*/  @!P2 BRA `(.L_x_91) ;  /* 0x000000000004a947 */ /* 0x000fea0003800000 */
[----:B------:R-:W-:Y:S01]  /*77f0*/  BPT.TRAP 0x1 ;  /* 0x000000040000795c */ /* 0x000fe20000300000 */
.L_x_91:
[----:B------:R-:W-:-:S07]  /*7800*/  SHF.L.U32 R4, R4, 0x1f, RZ ;  /* 0x0000001f04047819 */ /* 0x000fce00000006ff */
.L_x_92:
[----:B---3--:R3:W4:Y:S02]  /*7810*/  SYNCS.PHASECHK.TRANS64.TRYWAIT P0, [R9+URZ+0x36438], R4 ;  /* 0x03643804090075a7 */ /* 0x008724000800017f */
[----:B----4-:R-:W-:Y:S05]  /*7820*/  @!P0 NANOSLEEP.SYNCS 0x989680 ;  /* 0x009896800000895d */ /* 0x010fea0003900000 */
[----:B------:R-:W4:Y:S02]  /*7830*/  @!P0 SYNCS.PHASECHK.TRANS64 P0, [R9+URZ+0x36438], R4 ;  /* 0x03643804090085a7 */ /* 0x000f24000800007f */
[----:B----4-:R-:W-:Y:S05]  /*7840*/  @!P0 BRA `(.L_x_92) ;  /* 0xfffffffc00f08947 */ /* 0x010fea000383ffff */
.L_x_87:
[----:B------:R-:W-:Y:S05]  /*7850*/  BSYNC B0 ;  /* 0x0000000000007941 */ /* 0x000fea0003800000 */
.L_x_86:
[----:B------:R-:W-:Y:S05]  /*7860*/  EXIT ;  /* 0x000000000000794d */ /* 0x000fea0003800000 */
.L_x_10:
[----:B------:R-:W-:Y:S02]  /*7870*/  IMAD.MOV.U32 R12, RZ, RZ, RZ ;  /* 0x000000ffff0c7224 */ /* 0x000fe400078e00ff */
[----:B------:R-:W-:Y:S02]  /*7880*/  IMAD.MOV.U32 R11, RZ, RZ, 0x1f ;  /* 0x0000001fff0b7424 */ /* 0x000fe400078e00ff */
[----:B------:R-:W-:-:S07]  /*7890*/  IMAD.MOV.U32 R15, RZ, RZ, -0x1 ;  /* 0xffffffffff0f7424 */ /* 0x000fce00078e00ff */
[----:B------:R-:W-:Y:S05]  /*78a0*/  WARPSYNC.COLLECTIVE R15, `(.L_x_93) ;  /* 0x000000000f087348 */ /* 0x000fea0003c00000 */
[----:B------:R1:W2:Y:S02]  /*78b0*/  SHFL.IDX P6, R14, R13, R12, R11 ;  /* 0x0000000c0d0e7389 */ /* 0x0002a400000c000b */
[----:B-12---:R-:W-:Y:S01]  /*78c0*/  ENDCOLLECTIVE ;  /* 0x000000000000791b */ /* 0x006fe20003800000 */
.L_x_93:
[----:B------:R-:W-:Y:S05]  /*78d0*/  BRA `(.L_x_94) ;  /* 0xffffff9000ac7947 */ /* 0x000fea000383ffff */
.L_x_12:
[----:B--2---:R2:W3:Y:S02]  /*78e0*/  SYNCS.PHASECHK.TRANS64.TRYWAIT P0, [R157+URZ+0x36400], R18 ;  /* 0x036400129d0075a7 */ /* 0x0044e4000800017f */
[----:B---3--:R-:W-:Y:S05]  /*78f0*/  @!P0 NANOSLEEP.SYNCS 0x989680 ;  /* 0x009896800000895d */ /* 0x008fea0003900000 */
[----:B------:R-:W3:Y:S02]  /*7900*/  @!P0 SYNCS.PHASECHK.TRANS64 P0, [R157+URZ+0x36400], R18 ;  /* 0x036400129d0085a7 */ /* 0x000ee4000800007f */
[----:B---3--:R-:W-:Y:S05]  /*7910*/  @!P0 BRA `(.L_x_12) ;  /* 0xfffffffc00f08947 */ /* 0x008fea000383ffff */
[----:B------:R-:W-:Y:S05]  /*7920*/  BRA `(.L_x_11) ;  /* 0xffffff9400187947 */ /* 0x000fea000383ffff */
.L_x_17:
[----:B--2---:R2:W3:Y:S02]  /*7930*/  SYNCS.PHASECHK.TRANS64.TRYWAIT P1, [R4+URZ+0x36410], R13 ;  /* 0x0364100d040075a7 */ /* 0x0044e4000802017f */
[----:B---3--:R-:W-:Y:S05]  /*7940*/  @!P1 NANOSLEEP.SYNCS 0x989680 ;  /* 0x009896800000995d */ /* 0x008fea0003900000 */
[----:B------:R-:W3:Y:S02]  /*7950*/  @!P1 SYNCS.PHASECHK.TRANS64 P1, [R4+URZ+0x36410], R13 ;  /* 0x0364100d040095a7 */ /* 0x000ee4000802007f */
[----:B---3--:R-:W-:Y:S05]  /*7960*/  @!P1 BRA `(.L_x_17) ;  /* 0xfffffffc00f09947 */ /* 0x008fea000383ffff */
[----:B------:R-:W-:Y:S05]  /*7970*/  BRA `(.L_x_16) ;  /* 0xffffff9800d87947 */ /* 0x000fea000383ffff */
.L_x_21:
[----:B---3--:R3:W1:Y:S02]  /*7980*/  SYNCS.PHASECHK.TRANS64.TRYWAIT P1, [R157+URZ+0x36430], R14 ;  /* 0x0364300e9d0075a7 */ /* 0x008664000802017f */
[----:B-1----:R-:W-:Y:S05]  /*7990*/  @!P1 NANOSLEEP.SYNCS 0x989680 ;  /* 0x009896800000995d */ /* 0x002fea0003900000 */
[----:B------:R-:W1:Y:S02]  /*79a0*/  @!P1 SYNCS.PHASECHK.TRANS64 P1, [R157+URZ+0x36430], R14 ;  /* 0x0364300e9d0095a7 */ /* 0x000e64000802007f */
[----:B-1----:R-:W-:Y:S05]  /*79b0*/  @!P1 BRA `(.L_x_21) ;  /* 0xfffffffc00f09947 */ /* 0x002fea000383ffff */
[----:B------:R-:W-:Y:S05]  /*79c0*/  BRA `(.L_x_20) ;  /* 0xffffffa0007c7947 */ /* 0x000fea000383ffff */
.L_x_66:
[----:B-1----:R1:W2:Y:S02]  /*79d0*/  SYNCS.PHASECHK.TRANS64.TRYWAIT P1, [R0+URZ+0x36420], R10 ;  /* 0x0364200a000075a7 */ /* 0x0022a4000802017f */
[----:B--2---:R-:W-:Y:S05]  /*79e0*/  @!P1 NANOSLEEP.SYNCS 0x989680 ;  /* 0x009896800000995d */ /* 0x004fea0003900000 */
[----:B------:R-:W2:Y:S02]  /*79f0*/  @!P1 SYNCS.PHASECHK.TRANS64 P1, [R0+URZ+0x36420], R10 ;  /* 0x0364200a000095a7 */ /* 0x000ea4000802007f */
[----:B--2---:R-:W-:Y:S05]  /*7a00*/  @!P1 BRA `(.L_x_66) ;  /* 0xfffffffc00f09947 */ /* 0x004fea000383ffff */
[----:B------:R-:W-:Y:S05]  /*7a10*/  BRA `(.L_x_95) ;  /* 0xffffffe0001c7947 */ /* 0x000fea000383ffff */
.L_x_70:
[----:B-1----:R1:W2:Y:S02]  /*7a20*/  SYNCS.PHASECHK.TRANS64.TRYWAIT P1, [R0+URZ+0x36438], R10 ;  /* 0x0364380a000075a7 */ /* 0x0022a4000802017f */
[----:B--2---:R-:W-:Y:S05]  /*7a30*/  @!P1 NANOSLEEP.SYNCS 0x989680 ;  /* 0x009896800000995d */ /* 0x004fea0003900000 */
[----:B------:R-:W2:Y:S02]  /*7a40*/  @!P1 SYNCS.PHASECHK.TRANS64 P1, [R0+URZ+0x36438], R10 ;  /* 0x0364380a000095a7 */ /* 0x000ea4000802007f */
[----:B--2---:R-:W-:Y:S05]  /*7a50*/  @!P1 BRA `(.L_x_70) ;  /* 0xfffffffc00f09947 */ /* 0x004fea000383ffff */
[----:B------:R-:W-:Y:S05]  /*7a60*/  BRA `(.L_x_96) ;  /* 0xffffffe400d47947 */ /* 0x000fea000383ffff */
.L_x_72:
[----:B--2---:R2:W3:Y:S02]  /*7a70*/  SYNCS.PHASECHK.TRANS64.TRYWAIT P1, [R0+URZ+0x36428], R3 ;  /* 0x03642803000075a7 */ /* 0x0044e4000802017f */
[----:B---3--:R-:W-:Y:S05]  /*7a80*/  @!P1 NANOSLEEP.SYNCS 0x989680 ;  /* 0x009896800000995d */ /* 0x008fea0003900000 */
[----:B------:R-:W3:Y:S02]  /*7a90*/  @!P1 SYNCS.PHASECHK.TRANS64 P1, [R0+URZ+0x36428], R3 ;  /* 0x03642803000095a7 */ /* 0x000ee4000802007f */
[----:B---3--:R-:W-:Y:S05]  /*7aa0*/  @!P1 BRA `(.L_x_72) ;  /* 0xfffffffc00f09947 */ /* 0x008fea000383ffff */
[----:B------:R-:W-:Y:S05]  /*7ab0*/  BRA `(.L_x_97) ;  /* 0xffffffe800947947 */ /* 0x000fea000383ffff */
.L_x_74:
[----:B--2---:R2:W3:Y:S02]  /*7ac0*/  SYNCS.PHASECHK.TRANS64.TRYWAIT P1, [R0+URZ+0x36438], R29 ;  /* 0x0364381d000075a7 */ /* 0x0044e4000802017f */
[----:B---3--:R-:W-:Y:S05]  /*7ad0*/  @!P1 NANOSLEEP.SYNCS 0x989680 ;  /* 0x009896800000995d */ /* 0x008fea0003900000 */
[----:B------:R-:W3:Y:S02]  /*7ae0*/  @!P1 SYNCS.PHASECHK.TRANS64 P1, [R0+URZ+0x36438], R29 ;  /* 0x0364381d000095a7 */ /* 0x000ee4000802007f */
[----:B---3--:R-:W-:Y:S05]  /*7af0*/  @!P1 BRA `(.L_x_74) ;  /* 0xfffffffc00f09947 */ /* 0x008fea000383ffff */
[----:B------:R-:W-:Y:S05]  /*7b00*/  BRA `(.L_x_98) ;  /* 0xffffffec00247947 */ /* 0x000fea000383ffff */
.L_x_76:
[----:B------:R-:W-:-:S07]  /*7b10*/  SHF.L.U32 R5, R12, 0x1f, RZ ;  /* 0x0000001f0c057819 */ /* 0x000fce00000006ff */
.L_x_99:
[----:B--2---:R2:W3:Y:S02]  /*7b20*/  SYNCS.PHASECHK.TRANS64.TRYWAIT P1, [R0+URZ+0x36420], R5 ;  /* 0x03642005000075a7 */ /* 0x0044e4000802017f */
[----:B---3--:R-:W-:Y:S05]  /*7b30*/  @!P1 NANOSLEEP.SYNCS 0x989680 ;  /* 0x009896800000995d */ /* 0x008fea0003900000 */
[----:B------:R-:W3:Y:S02]  /*7b40*/  @!P1 SYNCS.PHASECHK.TRANS64 P1, [R0+URZ+0x36420], R5 ;  /* 0x03642005000095a7 */ /* 0x000ee4000802007f */
[----:B---3--:R-:W-:Y:S05]  /*7b50*/  @!P1 BRA `(.L_x_99) ;  /* 0xfffffffc00f09947 */ /* 0x008fea000383ffff */
[----:B------:R-:W-:Y:S05]  /*7b60*/  BRA `(.L_x_100) ;  /* 0xffffffec00c47947 */ /* 0x000fea000383ffff */
.L_x_79:
[----:B--2---:R2:W3:Y:S02]  /*7b70*/  SYNCS.PHASECHK.TRANS64.TRYWAIT P1, [R0+URZ+0x36438], R10 ;  /* 0x0364380a000075a7 */ /* 0x0044e4000802017f */
[----:B---3--:R-:W-:Y:S05]  /*7b80*/  @!P1 NANOSLEEP.SYNCS 0x989680 ;  /* 0x009896800000995d */ /* 0x008fea0003900000 */
[----:B------:R-:W3:Y:S02]  /*7b90*/  @!P1 SYNCS.PHASECHK.TRANS64 P1, [R0+URZ+0x36438], R10 ;  /* 0x0364380a000095a7 */ /* 0x000ee4000802007f */
[----:B---3--:R-:W-:Y:S05]  /*7ba0*/  @!P1 BRA `(.L_x_79) ;  /* 0xfffffffc00f09947 */ /* 0x008fea000383ffff */
[----:B------:R-:W-:Y:S05]  /*7bb0*/  BRA `(.L_x_101) ;  /* 0xfffffff0006c7947 */ /* 0x000fea000383ffff */
.L_x_81:
[----:B---3--:R3:W4:Y:S02]  /*7bc0*/  SYNCS.PHASECHK.TRANS64.TRYWAIT P1, [R0+URZ+0x36428], R5 ;  /* 0x03642805000075a7 */ /* 0x008724000802017f */
[----:B----4-:R-:W-:Y:S05]  /*7bd0*/  @!P1 NANOSLEEP.SYNCS 0x989680 ;  /* 0x009896800000995d */ /* 0x010fea0003900000 */
[----:B------:R-:W4:Y:S02]  /*7be0*/  @!P1 SYNCS.PHASECHK.TRANS64 P1, [R0+URZ+0x36428], R5 ;  /* 0x03642805000095a7 */ /* 0x000f24000802007f */
[----:B----4-:R-:W-:Y:S05]  /*7bf0*/  @!P1 BRA `(.L_x_81) ;  /* 0xfffffffc00f09947 */ /* 0x010fea000383ffff */
[----:B------:R-:W-:Y:S05]  /*7c00*/  BRA `(.L_x_102) ;  /* 0xfffffff400147947 */ /* 0x000fea000383ffff */
.L_x_83:
[----:B---3--:R3:W4:Y:S02]  /*7c10*/  SYNCS.PHASECHK.TRANS64.TRYWAIT P1, [R0+URZ+0x36438], R3 ;  /* 0x03643803000075a7 */ /* 0x008724000802017f */
[----:B----4-:R-:W-:Y:S05]  /*7c20*/  @!P1 NANOSLEEP.SYNCS 0x989680 ;  /* 0x009896800000995d */ /* 0x010fea0003900000 */
[----:B------:R-:W4:Y:S02]  /*7c30*/  @!P1 SYNCS.PHASECHK.TRANS64 P1, [R0+URZ+0x36438], R3 ;  /* 0x03643803000095a7 */ /* 0x000f24000802007f */
[----:B----4-:R-:W-:Y:S05]  /*7c40*/  @!P1 BRA `(.L_x_83) ;  /* 0xfffffffc00f09947 */ /* 0x010fea000383ffff */
[----:B------:R-:W-:Y:S05]  /*7c50*/  BRA `(.L_x_103) ;  /* 0xfffffff400ac7947 */ /* 0x000fea000383ffff */
.L_x_85:
[----:B------:R-:W-:Y:S01]  /*7c60*/  BSSY B0, `(.L_x_104) ;  /* 0x0000006000007945 */ /* 0x000fe20003800000 */
[----:B------:R-:W-:-:S07]  /*7c70*/  IMAD.MOV.U32 R15, RZ, RZ, -0x1 ;  /* 0xffffffffff0f7424 */ /* 0x000fce00078e00ff */
[----:B-12---:R-:W-:Y:S05]  /*7c80*/  WARPSYNC.COLLECTIVE R15, `(.L_x_105) ;  /* 0x000000000f0c7348 */ /* 0x006fea0003c00000 */
[----:B------:R-:W-:Y:S02]  /*7c90*/  ELECT P6, UR62, PT ;  /* 0x00000000003e782f */ /* 0x000fe400038c0000 */
[----:B------:R-:W-:Y:S01]  /*7ca0*/  MOV R14, UR62 ;  /* 0x0000003e000e7c02 */ /* 0x000fe20008000f00 */
[----:B-12---:R-:W-:Y:S10]  /*7cb0*/  ENDCOLLECTIVE ;  /* 0x000000000000791b */ /* 0x006ff40003800000 */
.L_x_105:
[----:B------:R-:W-:Y:S05]  /*7cc0*/  BSYNC B0 ;  /* 0x0000000000007941 */ /* 0x000fea0003800000 */
.L_x_104:
[----:B------:R-:W-:Y:S01]  /*7cd0*/  PLOP3.LUT P0, PT, P6, PT, PT, 0x80, 0x0 ;  /* 0x000000000000781c */ /* 0x000fe2000370f070 */
[----:B------:R-:W-:-:S12]  /*7ce0*/  BRA `(.L_x_106) ;  /* 0xfffffff800607947 */ /* 0x000fd8000383ffff */
.L_x_89:
[----:B-1----:R1:W2:Y:S02]  /*7cf0*/  SYNCS.PHASECHK.TRANS64.TRYWAIT P0, [R7+URZ], R0 ;  /* 0x00000000070075a7 */ /* 0x0022a4000800017f */
[----:B--2---:R-:W-:Y:S05]  /*7d00*/  @!P0 NANOSLEEP.SYNCS 0x989680 ;  /* 0x009896800000895d */ /* 0x004fea0003900000 */
[----:B------:R-:W2:Y:S02]  /*7d10*/  @!P0 SYNCS.PHASECHK.TRANS64 P0, [R7+URZ], R0 ;  /* 0x00000000070085a7 */ /* 0x000ea4000800007f */
[----:B--2---:R-:W-:Y:S05]  /*7d20*/  @!P0 BRA `(.L_x_89) ;  /* 0xfffffffc00f08947 */ /* 0x004fea000383ffff */
[----:B------:R-:W-:Y:S05]  /*7d30*/  BRA `(.L_x_107) ;  /* 0xfffffff800a07947 */ /* 0x000fea000383ffff */
.L_x_90:
[----:B--2---:R2:W3:Y:S02]  /*7d40*/  SYNCS.PHASECHK.TRANS64.TRYWAIT P0, [R3+URZ], R2 ;  /* 0x00000002030075a7 */ /* 0x0044e4000800017f */
[----:B---3--:R-:W-:Y:S05]  /*7d50*/  @!P0 NANOSLEEP.SYNCS 0x989680 ;  /* 0x009896800000895d */ /* 0x008fea0003900000 */
[----:B------:R-:W3:Y:S02]  /*7d60*/  @!P0 SYNCS.PHASECHK.TRANS64 P0, [R3+URZ], R2 ;  /* 0x00000002030085a7 */ /* 0x000ee4000800007f */
[----:B---3--:R-:W-:Y:S05]  /*7d70*/  @!P0 BRA `(.L_x_90) ;  /* 0xfffffffc00f08947 */ /* 0x008fea000383ffff */
[----:B------:R-:W-:Y:S05]  /*7d80*/  BRA `(.L_x_108) ;  /* 0xfffffff800947947 */ /* 0x000fea000383ffff */
.L_x_109:
[----:B------:R-:W-:-:S00]  /*7d90*/  BRA `(.L_x_109) ;  /* 0xfffffffc00fc7947 */ /* 0x000fc0000383ffff */
[----:B------:R-:W-:-:S00]  /*7da0*/  NOP ;  /* 0x0000000000007918 */ /* 0x000fc00000000000 */
        /* <DEDUP_REMOVED lines=13> */
.L_x_7649:


//--------------------- .text._ZN7cutlass13device_kernelIN5flash11enable_sm90INS1_16FlashAttnBwdSm90INS1_25CollectiveMainloopBwdSm90ILi2ELi1ELi1EN4cute5tupleIJNS5_1CILi1EEES8_S8_EEENS6_IJNS7_ILi64EEENS7_ILi96EEENS7_ILi192EEEEEENS_10bfloat16_tEfNS_4arch4Sm90ELb0ELb0ELb1ELb0ELb1ELb0ELb1ELb0ELi3ELi1ELi1ELi1ELb0EEENS1_21CollectiveEpilogueBwdISD_SE_SG_Li384ELb0ELb1ELi3EEENS1_19SingleTileSchedulerILb0ELb0ELb0ELi96EEEEEEEEEvNT_6ParamsE --------------------------
	.section	.text._ZN7cutlass13device_kernelIN5flash11enable_sm90INS1_16FlashAttnBwdSm90INS1_25CollectiveMainloopBwdSm90ILi2ELi1ELi1EN4cute5tupleIJNS5_1CILi1EEES8_S8_EEENS6_IJNS7_ILi64EEENS7_ILi96EEENS7_ILi192EEEEEENS_10bfloat16_tEfNS_4arch4Sm90ELb0ELb0ELb1ELb0ELb1ELb0ELb1ELb0ELi3ELi1ELi1ELi1ELb0EEENS1_21CollectiveEpilogueBwdISD_SE_SG_Li384ELb0ELb1ELi3EEENS1_19SingleTileSchedulerILb0ELb0ELb0ELi96EEEEEEEEEvNT_6ParamsE,"ax",@progbits
	.align	128
.text._ZN7cutlass13device_kernelIN5flash11enable_sm90INS1_16FlashAttnBwdSm90INS1_25CollectiveMainloopBwdSm90ILi2ELi1ELi1EN4cute5tupleIJNS5_1CILi1EEES8_S8_EEENS6_IJNS7_ILi64EEENS7_ILi96EEENS7_ILi192EEEEEENS_10bfloat16_tEfNS_4arch4Sm90ELb0ELb0ELb1ELb0ELb1ELb0ELb1ELb0ELi3ELi1ELi1ELi1ELb0EEENS1_21CollectiveEpilogueBwdISD_SE_SG_Li384ELb0ELb1ELi3EEENS1_19SingleTileSchedulerILb0ELb0ELb0ELi96EEEEEEEEEvNT_6ParamsE:
        .type           _ZN7cutlass13device_kernelIN5flash11enable_sm90INS1_16FlashAttnBwdSm90INS1_25CollectiveMainloopBwdSm90ILi2ELi1ELi1EN4cute5tupleIJNS5_1CILi1EEES8_S8_EEENS6_IJNS7_ILi64EEENS7_ILi96EEENS7_ILi192EEEEEENS_10bfloat16_tEfNS_4arch4Sm90ELb0ELb0ELb1ELb0ELb1ELb0ELb1ELb0ELi3ELi1ELi1ELi1ELb0EEENS1_21CollectiveEpilogueBwdISD_SE_SG_Li384ELb0ELb1ELi3EEENS1_19SingleTileSchedulerILb0ELb0ELb0ELi96EEEEEEEEEvNT_6ParamsE,@function
        .size           _ZN7cutlass13device_kernelIN5flash11enable_sm90INS1_16FlashAttnBwdSm90INS1_25CollectiveMainloopBwdSm90ILi2ELi1ELi1EN4cute5tupleIJNS5_1CILi1EEES8_S8_EEENS6_IJNS7_ILi64EEENS7_ILi96EEENS7_ILi192EEEEEENS_10bfloat16_tEfNS_4arch4Sm90ELb0ELb0ELb1ELb0ELb1ELb0ELb1ELb0ELi3ELi1ELi1ELi1ELb0EEENS1_21CollectiveEpilogueBwdISD_SE_SG_Li384ELb0ELb1ELi3EEENS1_19SingleTileSchedulerILb0ELb0ELb0ELi96EEEEEEEEEvNT_6ParamsE,(.L_x_7650 - _ZN7cutlass13device_kernelIN5flash11enable_sm90INS1_16FlashAttnBwdSm90INS1_25CollectiveMainloopBwdSm90ILi2ELi1ELi1EN4cute5tupleIJNS5_1CILi1EEES8_S8_EEENS6_IJNS7_ILi64EEENS7_ILi96EEENS7_ILi192EEEEEENS_10bfloat16_tEfNS_4arch4Sm90ELb0ELb0ELb1ELb0ELb1ELb0ELb1ELb0ELi3ELi1ELi1ELi1ELb0EEENS1_21CollectiveEpilogueBwdISD_SE_SG_Li384ELb0ELb1ELi3EEENS1_19SingleTileSchedulerILb0ELb0ELb0ELi96EEEEEEEEEvNT_6ParamsE)
        .other          _ZN7cutlass13device_kernelIN5flash11enable_sm90INS1_16FlashAttnBwdSm90INS1_25CollectiveMainloopBwdSm90ILi2ELi1ELi1EN4cute5tupleIJNS5_1CILi1EEES8_S8_EEENS6_IJNS7_ILi64EEENS7_ILi96EEENS7_ILi192EEEEEENS_10bfloat16_tEfNS_4arch4Sm90ELb0ELb0ELb1ELb0ELb1ELb0ELb1ELb0ELi3ELi1ELi1ELi1ELb0EEENS1_21CollectiveEpilogueBwdISD_SE_SG_Li384ELb0ELb1ELi3EEENS1_19SingleTileSchedulerILb0ELb0ELb0ELi96EEEEEEEEEvNT_6ParamsE,@"STO_CUDA_ENTRY STV_DEFAULT"
_ZN7cutlass13device_kernelIN5flash11enable_sm90INS1_16FlashAttnBwdSm90INS1_25CollectiveMainloopBwdSm90ILi2ELi1ELi1EN4cute5tupleIJNS5_1CILi1EEES8_S8_EEENS6_IJNS7_ILi64EEENS7_ILi96EEENS7_ILi192EEEEEENS_10bfloat16_tEfNS_4arch4Sm90ELb0ELb0ELb1ELb0ELb1ELb0ELb1ELb0ELi3ELi1ELi1ELi1ELb0EEENS1_21CollectiveEpilogueBwdISD_SE_SG_Li384ELb0ELb1ELi3EEENS1_19SingleTileSchedulerILb0ELb0ELb0ELi96EEEEEEEEEvNT_6ParamsE:
        /* <DEDUP_REMOVED lines=29> */
.L_x_111:
[----:B------:R-:W-:Y:S05]  /*01d0*/  BSYNC B0 ;  /* 0x0000000000007941 */ /* 0x000fea0003800000 */
.L_x_110:
        /* <DEDUP_REMOVED lines=34> */
.L_x_112:
        /* <DEDUP_REMOVED lines=20> */
.L_x_113:
[----:B---3--:R-:W-:Y:S01]  /*0540*/  ISETP.NE.AND P0, PT, R2, RZ, PT ;  /* 0x000000ff0200720c */ /* 0x008fe20003f05270 */
[----:B------:R-:W-:Y:S01]  /*0550*/  IMAD.MOV.U32 R17, RZ, RZ, 0x1 ;  /* 0x00000001ff117424 */ /* 0x000fe200078e00ff */
[----:B------:R-:W-:-:S04]  /*0560*/  NOP ;  /* 0x0000000000007918 */ /* 0x000fc80000000000 */
[----:B------:R-:W-:Y:S01]  /*0570*/  SEL R17, R17, 0x2, !P0 ;  /* 0x0000000211117807 */ /* 0x000fe20004000000 */
[----:B-12-4-:R-:W-:Y:S06]  /*0580*/  BAR.SYNC.DEFER_BLOCKING 0x0 ;  /* 0x0000000000007b1d */ /* 0x016fec0000010000 */
[----:B------:R-:W-:Y:S05]  /*0590*/  @!P0 BRA `(.L_x_114) ;  /* 0x0000004000848947 */ /* 0x000fea0003800000 */
.L_x_115:
        /* <DEDUP_REMOVED lines=37> */
.L_x_117:
        /* <DEDUP_REMOVED lines=15> */
.L_x_116:
        /* <DEDUP_REMOVED lines=20> */
.L_x_119:
        /* <DEDUP_REMOVED lines=15> */
.L_x_118:
        /* <DEDUP_REMOVED lines=8> */
.L_x_222:
        /* <DEDUP_REMOVED lines=32> */
.L_x_121:
        /* <DEDUP_REMOVED lines=105> */
.L_x_134:
[----:B------:R-:W-:Y:S01]  /*1420*/  ISETP.NE.AND P0, PT, R9, 0x3, PT ;  /* 0x000000030900780c */ /* 0x000fe20003f05270 */
[----:B------:R-:W-:-:S12]  /*1430*/  YIELD ;  /* 0x0000000000007946 */ /* 0x000fd80003800000 */
[----:B---3--:R-:W-:Y:S05]  /*1440*/  @!P0 BRA `(.L_x_124) ;  /* 0x0000000000048947 */ /* 0x008fea0003800000 */
[----:B------:R-:W-:Y:S01]  /*1450*/  BPT.TRAP 0x1 ;  /* 0x000000040000795c */ /* 0x000fe20000300000 */
.L_x_124:
[----:B------:R-:W-:Y:S02]  /*1460*/  LEA R4, R3, UR37, 0x3 ;  /* 0x0000002503047c11 */ /* 0x000fe4000f8e18ff */
[----:B------:R-:W-:-:S04]  /*1470*/  SHF.L.U32 R13, R8, 0x1f, RZ ;  /* 0x0000001f080d7819 */ /* 0x000fc800000006ff */
[----:B------:R1:W2:Y:S01]  /*1480*/  SYNCS.PHASECHK.TRANS64.TRYWAIT P1, [R4+URZ+0x36410], R13 ;  /* 0x0364100d040075a7 */ /* 0x0002a2000802017f */
[----:B------:R-:W-:Y:S05]  /*1490*/  @!P0 BRA `(.L_x_125) ;  /* 0x0000000000048947 */ /* 0x000fea0003800000 */
[----:B------:R-:W-:Y:S01]  /*14a0*/  BPT.TRAP 0x1 ;  /* 0x000000040000795c */ /* 0x000fe20000300000 */
.L_x_125:
[----:B--2---:R-:W-:Y:S05]  /*14b0*/  @P1 BRA `(.L_x_126) ;  /* 0x0000000000081947 */ /* 0x004fea0003800000 */
[----:B------:R-:W2:Y:S02]  /*14c0*/  SYNCS.PHASECHK.TRANS64.TRYWAIT P1, [R4+URZ+0x36410], R13 ;  /* 0x0364100d040075a7 */ /* 0x000ea4000802017f */
[----:B--2---:R-:W-:Y:S05]  /*14d0*/  @!P1 BRA `(.L_x_127) ;  /* 0x0000006c00189947 */ /* 0x004fea0003800000 */
.L_x_126:
        /* <DEDUP_REMOVED lines=103> */
.L_x_128:
[----:B---3--:R-:W-:-:S04]  /*1b50*/  SHF.L.U32 R14, R7, 0x1f, RZ ;  /* 0x0000001f070e7819 */ /* 0x008fc800000006ff */
[----:B------:R2:W3:Y:S01]  /*1b60*/  SYNCS.PHASECHK.TRANS64.TRYWAIT P1, [UR37+0x36430], R14 ;  /* 0x0364300eff0075a7 */ /* 0x0004e20008020165 */
[----:B------:R-:W-:Y:S05]  /*1b70*/  @!P0 BRA `(.L_x_129) ;  /* 0x0000000000048947 */ /* 0x000fea0003800000 */
[----:B------:R-:W-:Y:S01]  /*1b80*/  BPT.TRAP 0x1 ;  /* 0x000000040000795c */ /* 0x000fe20000300000 */
.L_x_129:
[----:B---3--:R-:W-:Y:S05]  /*1b90*/  @P1 BRA `(.L_x_130) ;  /* 0x0000000000081947 */ /* 0x008fea0003800000 */
[----:B------:R-:W3:Y:S02]  /*1ba0*/  SYNCS.PHASECHK.TRANS64.TRYWAIT P1, [UR37+0x36430], R14 ;  /* 0x0364300eff0075a7 */ /* 0x000ee40008020165 */
[----:B---3--:R-:W-:Y:S05]  /*1bb0*/  @!P1 BRA `(.L_x_131) ;  /* 0x0000006400749947 */ /* 0x008fea0003800000 */
.L_x_130:
        /* <DEDUP_REMOVED lines=369> */
.L_x_132:
        /* <DEDUP_REMOVED lines=60> */
.L_x_133:
        /* <DEDUP_REMOVED lines=12> */
.L_x_123:
        /* <DEDUP_REMOVED lines=68> */
.L_x_135:
        /* <DEDUP_REMOVED lines=20> */
.L_x_136:
        /* <DEDUP_REMOVED lines=18> */
.L_x_137:
        /* <DEDUP_REMOVED lines=18> */
.L_x_138:
        /* <DEDUP_REMOVED lines=135> */
.L_x_140:
[----:B------:R-:W-:Y:S05]  /*4780*/  BSYNC B0 ;  /* 0x0000000000007941 */ /* 0x000fea0003800000 */
.L_x_139:
[----:B------:R-:W-:-:S04]  /*4790*/  DEPBAR.LE SB0, 0x0 ;  /* 0x000080000000791a */ /* 0x000fc80000000000 */
[----:B------:R-:W-:Y:S05]  /*47a0*/  EXIT ;  /* 0x000000000000794d */ /* 0x000fea0003800000 */
.L_x_114:
        /* <DEDUP_REMOVED lines=14> */
[----:B------:R-:W-:Y:S01]  /*4890*/  ULDC UR13, c[0x0][0x288] ;  /* 0x0000a200000d7ab9 */ /* 0x000fe20000000800 */
[----:B------:R-:W-:Y:S01]  /*48a0*/  ULDC.64 UR14, c[0x0][0x2e0] ;  /* 0x0000b800000e7ab9 */ /* 0x000fe20000000a00 */
[----:B------:R-:W-:-:S04]  /*48b0*/  ELECT P0, URZ, PT ;  /* 0x00000000003f782f */ /* 0x000fc80003800000 */
[----:B------:R-:W2:Y:S01]  /*48c0*/  LDC R4, c[0x0][0x280] ;  /* 0x0000a000ff047b82 */ /* 0x000ea20000000800 */
[----:B-1----:R-:W-:Y:S02]  /*48d0*/  USHF.R.S32.HI UR10, URZ, 0x1f, UR16 ;  /* 0x0000001f3f0a7899 */ /* 0x002fe40008011410 */
[----:B------:R-:W-:Y:S02]  /*48e0*/  UIMAD.WIDE.U32 UR4, UR16, UR8, URZ ;  /* 0x00000008100472a5 */ /* 0x000fe4000f8e003f */
[----:B------:R-:W-:Y:S01]  /*48f0*/  UIMAD UR6, UR10, UR8, URZ ;  /* 0x000000080a0672a4 */ /* 0x000fe2000f8e023f */
[----:B--2---:R-:W-:-:S03]  /*4900*/  ISETP.GE.AND P1, PT, R4, 0x1, PT ;  /* 0x000000010400780c */ /* 0x004fc60003f26270 */
[----:B------:R-:W-:Y:S02]  /*4910*/  UIMAD UR7, UR16, UR9, UR6 ;  /* 0x00000009100772a4 */ /* 0x000fe4000f8e0206 */
[----:B------:R-:W-:Y:S02]  /*4920*/  USHF.R.S32.HI UR6, URZ, 0x1f, UR11 ;  /* 0x0000001f3f067899 */ /* 0x000fe4000801140b */
[----:B------:R-:W-:Y:S02]  /*4930*/  UIMAD UR9, UR11, UR13, URZ ;  /* 0x0000000d0b0972a4 */ /* 0x000fe4000f8e023f */
[----:B------:R-:W-:Y:S02]  /*4940*/  UIMAD UR6, UR6, UR14, URZ ;  /* 0x0000000e060672a4 */ /* 0x000fe4000f8e023f */
[----:B------:R-:W-:Y:S02]  /*4950*/  UIADD3 UR5, UR5, UR7, URZ ;  /* 0x0000000705057290 */ /* 0x000fe4000fffe03f */
[----:B------:R-:W-:-:S02]  /*4960*/  UIADD3 UR8, UP0, UR9, UR16, URZ ;  /* 0x0000001009087290 */ /* 0x000fc4000ff1e03f */
[----:B------:R-:W-:Y:S02]  /*4970*/  UIMAD UR12, UR11, UR15, UR6 ;  /* 0x0000000f0b0c72a4 */ /* 0x000fe4000f8e0206 */
[----:B------:R-:W-:Y:S02]  /*4980*/  UIMAD.WIDE.U32 UR6, UR11, UR14, UR4 ;  /* 0x0000000e0b0672a5 */ /* 0x000fe4000f8e0004 */
[----:B------:R-:W-:Y:S01]  /*4990*/  ULEA.HI.X.SX32 UR9, UR9, UR10, 0x1, UP0 ;  /* 0x0000000a09097291 */ /* 0x000fe200080f0e3f */
[----:B------:R-:W-:Y:S11]  /*49a0*/  @!P1 EXIT ;  /* 0x000000000000994d */ /* 0x000ff60003800000 */
[----:B------:R-:W1:Y:S01]  /*49b0*/  S2R R5, SR_TID.X ;  /* 0x0000000000057919 */ /* 0x000e620000002100 */
[C---:B------:R-:W-:Y:S01]  /*49c0*/  VIADD R0, R4.reuse, 0x3f ;  /* 0x0000003f04007836 */ /* 0x040fe20000000000 */
[----:B------:R-:W-:Y:S01]  /*49d0*/  ISETP.GE.AND P1, PT, R4, 0x41, PT ;  /* 0x000000410400780c */ /* 0x000fe20003f26270 */
[----:B------:R-:W-:Y:S01]  /*49e0*/  ULDC UR4, c[0x0][0x760] ;  /* 0x0001d80000047ab9 */ /* 0x000fe20000000800 */
[----:B------:R-:W2:Y:S01]  /*49f0*/  S2UR UR24, SR_CTAID.X ;  /* 0x00000000001879c3 */ /* 0x000ea20000002500 */
[----:B------:R-:W-:Y:S01]  /*4a00*/  UIMAD UR13, UR13, UR4, URZ ;  /* 0x000000040d0d72a4 */ /* 0x000fe2000f8e023f */
[----:B------:R-:W-:Y:S01]  /*4a10*/  SHF.R.S32.HI R3, RZ, 0x1f, R0 ;  /* 0x0000001fff037819 */ /* 0x000fe20000011400 */
[----:B------:R-:W-:Y:S01]  /*4a20*/  UIADD3 UR12, UR7, UR12, URZ ;  /* 0x0000000c070c7290 */ /* 0x000fe2000fffe03f */
[----:B------:R-:W-:Y:S02]  /*4a30*/  UMOV UR4, URZ ;  /* 0x0000003f00047c82 */ /* 0x000fe40008000000 */
[----:B------:R-:W-:Y:S01]  /*4a40*/  LEA.HI R3, R3, R0, RZ, 0x6 ;  /* 0x0000000003037211 */ /* 0x000fe200078f30ff */
[----:B------:R-:W-:-:S03]  /*4a50*/  ULDC.64 UR20, c[0x0][0x208] ;  /* 0x0000820000147ab9 */ /* 0x000fc60000000a00 */
[----:B------:R-:W-:-:S04]  /*4a60*/  SHF.R.S32.HI R2, RZ, 0x6, R3 ;  /* 0x00000006ff027819 */ /* 0x000fc80000011403 */
[----:B------:R-:W-:Y:S02]  /*4a70*/  VIMNMX R2, R2, 0x1, !PT ;  /* 0x0000000102027848 */ /* 0x000fe40007fe0100 */
[----:B-1----:R-:W-:Y:S02]  /*4a80*/  LOP3.LUT R0, R5, 0x1f, RZ, 0xc0, !PT ;  /* 0x0000001f05007812 */ /* 0x002fe400078ec0ff */
[----:B------:R-:W-:Y:S01]  /*4a90*/  LOP3.LUT R5, R2, 0x1, RZ, 0xc0, !PT ;  /* 0x0000000102057812 */ /* 0x000fe200078ec0ff */
[----:B--2---:R-:W-:Y:S06]  /*4aa0*/  @!P1 BRA `(.L_x_142) ;  /* 0x0000000c00449947 */ /* 0x004fec0003800000 */
[----:B------:R-:W-:Y:S01]  /*4ab0*/  ULDC.64 UR16, c[0x0][0x2c0] ;  /* 0x0000b00000107ab9 */ /* 0x000fe20000000a00 */
[----:B------:R-:W-:Y:S01]  /*4ac0*/  IMAD.IADD R4, R2, 0x1, -R5 ;  /* 0x0000000102047824 */ /* 0x000fe200078e0a05 */
[----:B------:R-:W-:Y:S01]  /*4ad0*/  ULEA UR16, UP0, UR6, UR16, 0x2 ;  /* 0x0000001006107291 */ /* 0x000fe2000f80103f */
[----:B------:R-:W-:Y:S01]  /*4ae0*/  UMOV UR5, URZ ;  /* 0x0000003f00057c82 */ /* 0x000fe20008000000 */
[----:B------:R-:W-:Y:S02]  /*4af0*/  UMOV UR4, URZ ;  /* 0x0000003f00047c82 */ /* 0x000fe40008000000 */
[----:B------:R-:W-:Y:S02]  /*4b00*/  ULEA.HI.X UR17, UR6, UR17, UR12, 0x2, UP0 ;  /* 0x0000001106117291 */ /* 0x000fe400080f140c */
[----:B------:R-:W-:-:S04]  /*4b10*/  UIADD3 UR16, UP0, UR16, 0x4000, URZ ;  /* 0x0000400010107890 */ /* 0x000fc8000ff1e03f */
[----:B------:R-:W-:-:S12]  /*4b20*/  UIADD3.X UR17, URZ, UR17, URZ, UP0, !UPT ;  /* 0x000000113f117290 */ /* 0x000fd800087fe43f */
.L_x_175:
[----:B------:R-:W-:Y:S01]  /*4b30*/  UIMAD UR19, UR13, UR4, URZ ;  /* 0x000000040d1372a4 */ /* 0x000fe2000f8e023f */
[----:B------:R-:W-:Y:S01]  /*4b40*/  ISETP.NE.AND P3, PT, R0, RZ, PT ;  /* 0x000000ff0000720c */ /* 0x000fe20003f65270 */
[----:B------:R-:W-:Y:S01]  /*4b50*/  ULDC.64 UR10, c[0x0][0x768] ;  /* 0x0001da00000a7ab9 */ /* 0x000fe20000000a00 */
[----:B------:R-:W-:Y:S01]  /*4b60*/  VIADD R4, R4, 0xfffffffe ;  /* 0xfffffffe04047836 */ /* 0x000fe20000000000 */
[----:B------:R-:W-:Y:S01]  /*4b70*/  UIADD3 UR14, UP0, UR19, UR8, URZ ;  /* 0x00000008130e7290 */ /* 0x000fe2000ff1e03f */
[----:B------:R-:W-:Y:S03]  /*4b80*/  BSSY B0, `(.L_x_143) ;  /* 0x000000d000007945 */ /* 0x000fe60003800000 */
[----:B------:R-:W-:Y:S01]  /*4b90*/  ULEA.HI.X.SX32 UR15, UR19, UR9, 0x1, UP0 ;  /* 0x00000009130f7291 */ /* 0x000fe200080f0e3f */
[----:B------:R-:W-:Y:S01]  /*4ba0*/  ISETP.NE.AND P1, PT, R4, RZ, PT ;  /* 0x000000ff0400720c */ /* 0x000fe20003f25270 */
[----:B------:R-:W-:-:S04]  /*4bb0*/  ULEA UR18, UP0, UR14, UR10, 0x2 ;  /* 0x0000000a0e127291 */ /* 0x000fc8000f80103f */
[----:B------:R-:W-:Y:S02]  /*4bc0*/  ULEA.HI.X UR15, UR14, UR11, UR15, 0x2, UP0 ;  /* 0x0000000b0e0f7291 */ /* 0x000fe400080f140f */
[----:B-1----:R-:W-:-:S04]  /*4bd0*/  IMAD.U32 R2, RZ, RZ, UR18 ;  /* 0x00000012ff027e24 */ /* 0x002fc8000f8e00ff */
[----:B------:R-:W-:Y:S01]  /*4be0*/  IMAD.U32 R3, RZ, RZ, UR15 ;  /* 0x0000000fff037e24 */ /* 0x000fe2000f8e00ff */
[----:B------:R-:W-:Y:S06]  /*4bf0*/  @P3 BRA `(.L_x_144) ;  /* 0x0000000000143947 */ /* 0x000fec0003800000 */
.L_x_145:
[----:B------:R-:W2:Y:S04]  /*4c00*/  LDG.E.STRONG.GPU R6, desc[UR20][R2.64] ;  /* 0x0000001402067981 */ /* 0x000ea8000c1ef900 */
[----:B--2---:R-:W-:Y:S01]  /*4c10*/  CCTL.IVALL ;  /* 0x00000000ff00798f */ /* 0x004fe20002000000 */
[----:B------:R-:W-:Y:S05]  /*4c20*/  YIELD ;  /* 0x0000000000007946 */ /* 0x000fea0003800000 */
[----:B------:R-:W-:-:S13]  /*4c30*/  ISETP.NE.AND P2, PT, R6, UR24, PT ;  /* 0x0000001806007c0c */ /* 0x000fda000bf45270 */
[----:B------:R-:W-:Y:S05]  /*4c40*/  @P2 BRA `(.L_x_145) ;  /* 0xfffffffc00ec2947 */ /* 0x000fea000383ffff */
.L_x_144:
[----:B------:R-:W-:Y:S05]  /*4c50*/  BSYNC B0 ;  /* 0x0000000000007941 */ /* 0x000fea0003800000 */
.L_x_143:
[----:B------:R-:W-:-:S03]  /*4c60*/  UMOV UR14, 0xffffffff ;  /* 0xffffffff000e7882 */ /* 0x000fc60000000000 */
[----:B------:R-:W-:Y:S05]  /*4c70*/  BRA.DIV UR14, `(.L_x_146) ;  /* 0x000000360e587947 */ /* 0x000fea000b800000 */
[----:B------:R-:W-:Y:S01]  /*4c80*/  NOP ;  /* 0x0000000000007918 */ /* 0x000fe20000000000 */
.L_x_225:
[----:B------:R-:W-:Y:S05]  /*4c90*/  WARPSYNC.ALL ;  /* 0x0000000000007948 */ /* 0x000fea0003800000 */
[----:B------:R-:W-:Y:S06]  /*4ca0*/  BAR.SYNC.DEFER_BLOCKING 0xd, 0xa0 ;  /* 0x0342800000007b1d */ /* 0x000fec0000010000 */
[----:B------:R-:W-:Y:S04]  /*4cb0*/  BSSY B0, `(.L_x_147) ;  /* 0x0000011000007945 */ /* 0x000fe80003800000 */
[----:B------:R-:W-:Y:S05]  /*4cc0*/  @!P0 BRA `(.L_x_148) ;  /* 0x00000000003c8947 */ /* 0x000fea0003800000 */
[----:B------:R-:W1:Y:S01]  /*4cd0*/  S2UR UR18, SR_CgaCtaId ;  /* 0x00000000001279c3 */ /* 0x000e620000008800 */
[----:B------:R-:W-:Y:S01]  /*4ce0*/  UIMAD UR14, UR4, 0x3000, URZ ;  /* 0x00003000040e78a4 */ /* 0x000fe2000f8e023f */
[----:B------:R-:W-:Y:S01]  /*4cf0*/  UMOV UR15, 0x400 ;  /* 0x00000400000f7882 */ /* 0x000fe20000000000 */
[----:B------:R-:W-:Y:S02]  /*4d00*/  ULDC.64 UR22, c[0x0][0x2c0] ;  /* 0x0000b00000167ab9 */ /* 0x000fe40000000a00 */
[----:B------:R-:W-:Y:S01]  /*4d10*/  UIADD3 UR25, UP0, UR14, UR6, URZ ;  /* 0x000000060e197290 */ /* 0x000fe2000ff1e03f */
[----:B------:R-:W-:Y:S01]  /*4d20*/  UMOV UR26, 0x0 ;  /* 0x00000000001a7882 */ /* 0x000fe20000000000 */
[----:B------:R-:W-:Y:S01]  /*4d30*/  UMOV UR27, 0x14f00000 ;  /* 0x14f00000001b7882 */ /* 0x000fe20000000000 */
[----:B-1----:R-:W-:Y:S02]  /*4d40*/  ULEA UR18, UR18, UR15, 0x18 ;  /* 0x0000000f12127291 */ /* 0x002fe4000f8ec03f */
[----:B------:R-:W-:-:S02]  /*4d50*/  ULEA.HI.X.SX32 UR15, UR14, UR12, 0x1, UP0 ;  /* 0x0000000c0e0f7291 */ /* 0x000fc400080f0e3f */
[----:B------:R-:W-:Y:S02]  /*4d60*/  ULEA UR14, UP0, UR25, UR22, 0x2 ;  /* 0x00000016190e7291 */ /* 0x000fe4000f80103f */
[----:B------:R-:W-:Y:S02]  /*4d70*/  UIADD3 UR18, UR18, 0x12000, URZ ;  /* 0x0001200012127890 */ /* 0x000fe4000fffe03f */
[----:B------:R-:W-:Y:S01]  /*4d80*/  ULEA.HI.X UR15, UR25, UR23, UR15, 0x2, UP0 ;  /* 0x00000017190f7291 */ /* 0x000fe200080f140f */
[----:B------:R-:W-:-:S08]  /*4d90*/  UMOV UR22, 0x400 ;  /* 0x0000040000167882 */ /* 0x000fd00000000000 */
[----:B------:R1:W-:Y:S02]  /*4da0*/  UBLKRED.G.S.ADD.F32.RN [UR14], [UR18], UR22, desc[UR26] ;  /* 0x00001a0e120073bb */ /* 0x0003e400080a1416 */
[----:B-1----:R0:W-:Y:S02]  /*4db0*/  UTMACMDFLUSH ;  /* 0x00000000000079b7 */ /* 0x0021e40000000000 */
.L_x_148:
[----:B------:R-:W-:Y:S05]  /*4dc0*/  BSYNC B0 ;  /* 0x0000000000007941 */ /* 0x000fea0003800000 */
.L_x_147:
[----:B------:R-:W-:Y:S01]  /*4dd0*/  UIMAD UR14, UR5, 0x6000, URZ ;  /* 0x00006000050e78a4 */ /* 0x000fe2000f8e023f */
[----:B------:R-:W-:Y:S03]  /*4de0*/  BAR.SYNC.DEFER_BLOCKING 0xe, 0xa0 ;  /* 0x0382800000007b1d */ /* 0x000fe60000010000 */
[----:B------:R-:W-:-:S03]  /*4df0*/  UIMAD.WIDE UR14, UR14, 0x4, UR16 ;  /* 0x000000040e0e78a5 */ /* 0x000fc6000f8e0210 */
        /* <DEDUP_REMOVED lines=11> */
.L_x_150:
[----:B------:R-:W-:Y:S05]  /*4eb0*/  BSYNC B0 ;  /* 0x0000000000007941 */ /* 0x000fea0003800000 */
.L_x_149:
[----:B------:R-:W-:Y:S06]  /*4ec0*/  BAR.SYNC.DEFER_BLOCKING 0xf, 0xa0 ;  /* 0x03c2800000007b1d */ /* 0x000fec0000010000 */
[----:B------:R-:W-:Y:S04]  /*4ed0*/  BSSY B0, `(.L_x_151) ;  /* 0x000000e000007945 */ /* 0x000fe80003800000 */
[----:B------:R-:W-:Y:S05]  /*4ee0*/  @!P0 BRA `(.L_x_152) ;  /* 0x0000000000308947 */ /* 0x000fea0003800000 */
[----:B------:R-:W1:Y:S01]  /*4ef0*/  S2UR UR22, SR_CgaCtaId ;  /* 0x00000000001679c3 */ /* 0x000e620000008800 */
[----:B------:R-:W-:Y:S01]  /*4f00*/  UMOV UR18, 0x400 ;  /* 0x0000040000127882 */ /* 0x000fe20000000000 */
[----:B------:R-:W-:Y:S01]  /*4f10*/  UMOV UR25, 0x400 ;  /* 0x0000040000197882 */ /* 0x000fe20000000000 */
[----:B------:R-:W-:Y:S01]  /*4f20*/  UMOV UR26, 0x0 ;  /* 0x00000000001a7882 */ /* 0x000fe20000000000 */
[----:B------:R-:W-:Y:S01]  /*4f30*/  UMOV UR27, 0x14f00000 ;  /* 0x14f00000001b7882 */ /* 0x000fe20000000000 */
[----:B-1----:R-:W-:Y:S02]  /*4f40*/  ULEA UR18, UR22, UR18, 0x18 ;  /* 0x0000001216127291 */ /* 0x002fe4000f8ec03f */
[----:B------:R-:W-:Y:S02]  /*4f50*/  UIADD3 UR22, UP0, UR14, 0x4000, URZ ;  /* 0x000040000e167890 */ /* 0x000fe4000ff1e03f */
[----:B------:R-:W-:Y:S02]  /*4f60*/  UIADD3 UR18, UR18, 0x1a000, URZ ;  /* 0x0001a00012127890 */ /* 0x000fe4000fffe03f */
[----:B------:R-:W-:-:S09]  /*4f70*/  UIADD3.X UR23, URZ, UR15, URZ, UP0, !UPT ;  /* 0x0000000f3f177290 */ /* 0x000fd200087fe43f */
[----:B------:R1:W-:Y:S01]  /*4f80*/  UBLKRED.G.S.ADD.F32.RN [UR22], [UR18], UR25, desc[UR26] ;  /* 0x00001a16120073bb */ /* 0x0003e200080a1419 */
[----:B------:R0:W-:Y:S01]  /*4f90*/  UTMACMDFLUSH ;  /* 0x00000000000079b7 */ /* 0x0001e20000000000 */
[----:B-1----:R-:W-:-:S04]  /*4fa0*/  DEPBAR.LE SB0, 0x2 ;  /* 0x000080800000791a */ /* 0x002fc80000000000 */
.L_x_152:
[----:B------:R-:W-:Y:S05]  /*4fb0*/  BSYNC B0 ;  /* 0x0000000000007941 */ /* 0x000fea0003800000 */
.L_x_151:
[----:B------:R-:W-:Y:S06]  /*4fc0*/  BAR.ARV 0xa, 0xa0 ;  /* 0x0282800000007b1d */ /* 0x000fec0000002000 */
[----:B------:R-:W-:Y:S04]  /*4fd0*/  BSSY B0, `(.L_x_153) ;  /* 0x0000003000007945 */ /* 0x000fe80003800000 */
[----:B------:R-:W-:Y:S05]  /*4fe0*/  @!P0 BRA `(.L_x_154) ;  /* 0x0000000000048947 */ /* 0x000fea0003800000 */
[----:B------:R-:W-:-:S04]  /*4ff0*/  DEPBAR.LE SB0, 0x1 ;  /* 0x000080400000791a */ /* 0x000fc80000000000 */
.L_x_154:
[----:B------:R-:W-:Y:S05]  /*5000*/  BSYNC B0 ;  /* 0x0000000000007941 */ /* 0x000fea0003800000 */
.L_x_153:
[----:B------:R-:W-:Y:S06]  /*5010*/  BAR.ARV 0xb, 0xa0 ;  /* 0x02c2800000007b1d */ /* 0x000fec0000002000 */
[----:B------:R-:W-:Y:S04]  /*5020*/  BSSY B0, `(.L_x_155) ;  /* 0x0000003000007945 */ /* 0x000fe80003800000 */
[----:B------:R-:W-:Y:S05]  /*5030*/  @!P0 BRA `(.L_x_156) ;  /* 0x0000000000048947 */ /* 0x000fea0003800000 */
[----:B------:R-:W-:-:S04]  /*5040*/  DEPBAR.LE SB0, 0x0 ;  /* 0x000080000000791a */ /* 0x000fc80000000000 */
.L_x_156:
[----:B------:R-:W-:Y:S05]  /*5050*/  BSYNC B0 ;  /* 0x0000000000007941 */ /* 0x000fea0003800000 */
.L_x_155:
[----:B------:R-:W-:Y:S06]  /*5060*/  BAR.ARV 0xc, 0xa0 ;  /* 0x0302800000007b1d */ /* 0x000fec0000002000 */
[----:B------:R-:W-:Y:S01]  /*5070*/  NOP ;  /* 0x0000000000007918 */ /* 0x000fe20000000000 */
[----:B------:R-:W-:Y:S04]  /*5080*/  BSSY B0, `(.L_x_157) ;  /* 0x0000011000007945 */ /* 0x000fe80003800000 */
[----:B------:R-:W-:Y:S05]  /*5090*/  @P3 BRA `(.L_x_158) ;  /* 0x00000000003c3947 */ /* 0x000fea0003800000 */
[----:B------:R-:W-:Y:S01]  /*50a0*/  @!PT LDS RZ, [RZ] ;  /* 0x00000000fffff984 */ /* 0x000fe20000000800 */
[----:B------:R-:W-:Y:S01]  /*50b0*/  @!PT LDS RZ, [RZ] ;  /* 0x00000000fffff984 */ /* 0x000fe20000000800 */
[----:B------:R-:W-:Y:S01]  /*50c0*/  @!PT LDS RZ, [RZ] ;  /* 0x00000000fffff984 */ /* 0x000fe20000000800 */
[----:B------:R-:W-:Y:S01]  /*50d0*/  @!PT LDS RZ, [RZ] ;  /* 0x00000000fffff984 */ /* 0x000fe20000000800 */
[----:B------:R1:W-:Y:S06]  /*50e0*/  MEMBAR.ALL.CTA ;  /* 0x0000000000007992 */ /* 0x0003ec0000008000 */
[----:B-1----:R-:W-:Y:S06]  /*50f0*/  MEMBAR.ALL.GPU ;  /* 0x0000000000007992 */ /* 0x002fec000000a000 */
[----:B------:R-:W-:-:S00]  /*5100*/  ERRBAR ;  /* 0x00000000000079ab */ /* 0x000fc00000000000 */
[----:B------:R-:W-:Y:S06]  /*5110*/  CGAERRBAR ;  /* 0x00000000000075ab */ /* 0x000fec0000000000 */
[----:B012345:R-:W-:Y:S01]  /*5120*/  CCTL.IVALL ;  /* 0x00000000ff00798f */ /* 0x03ffe20002000000 */
[----:B------:R-:W1:Y:S01]  /*5130*/  S2R R6, SR_LANEID ;  /* 0x0000000000067919 */ /* 0x000e620000000000 */
[----:B------:R-:W-:Y:S02]  /*5140*/  VOTEU.ANY UR18, UPT, PT ;  /* 0x0000000000127886 */ /* 0x000fe400038e0100 */
[----:B------:R-:W-:-:S02]  /*5150*/  UFLO.U32 UR22, UR18 ;  /* 0x00000012001672bd */ /* 0x000fc400080e0000 */
[----:B------:R-:W2:Y:S04]  /*5160*/  POPC R7, UR18 ;  /* 0x0000001200077d09 */ /* 0x000ea80008000000 */
[----:B-1----:R-:W-:-:S13]  /*5170*/  ISETP.EQ.U32.AND P2, PT, R6, UR22, PT ;  /* 0x0000001606007c0c */ /* 0x002fda000bf42070 */
[----:B--2---:R1:W-:Y:S02]  /*5180*/  @P2 REDG.E.ADD.S32.STRONG.GPU desc[UR20][R2.64], R7 ;  /* 0x000000070200298e */ /* 0x0043e4000c10e394 */
.L_x_158:
[----:B------:R-:W-:Y:S05]  /*5190*/  BSYNC B0 ;  /* 0x0000000000007941 */ /* 0x000fea0003800000 */
.L_x_157:
[----:B------:R-:W-:Y:S01]  /*51a0*/  UIADD3 UR18, UR13, UR19, URZ ;  /* 0x000000130d127290 */ /* 0x000fe2000fffe03f */
[----:B------:R-:W-:Y:S03]  /*51b0*/  BSSY B0, `(.L_x_159) ;  /* 0x000000d000007945 */ /* 0x000fe60003800000 */
[----:B------:R-:W-:-:S04]  /*51c0*/  UIADD3 UR19, UP0, UR18, UR8, URZ ;  /* 0x0000000812137290 */ /* 0x000fc8000ff1e03f */
[----:B------:R-:W-:Y:S02]  /*51d0*/  ULEA.HI.X.SX32 UR18, UR18, UR9, 0x1, UP0 ;  /* 0x0000000912127291 */ /* 0x000fe400080f0e3f */
[----:B------:R-:W-:-:S04]  /*51e0*/  ULEA UR10, UP0, UR19, UR10, 0x2 ;  /* 0x0000000a130a7291 */ /* 0x000fc8000f80103f */
[----:B------:R-:W-:Y:S02]  /*51f0*/  ULEA.HI.X UR18, UR19, UR11, UR18, 0x2, UP0 ;  /* 0x0000000b13127291 */ /* 0x000fe400080f1412 */
[----:B-1----:R-:W-:-:S04]  /*5200*/  IMAD.U32 R2, RZ, RZ, UR10 ;  /* 0x0000000aff027e24 */ /* 0x002fc8000f8e00ff */
[----:B------:R-:W-:Y:S01]  /*5210*/  IMAD.U32 R3, RZ, RZ, UR18 ;  /* 0x00000012ff037e24 */ /* 0x000fe2000f8e00ff */
[----:B------:R-:W-:Y:S06]  /*5220*/  @P3 BRA `(.L_x_160) ;  /* 0x0000000000143947 */ /* 0x000fec0003800000 */
.L_x_161:
[----:B------:R-:W2:Y:S04]  /*5230*/  LDG.E.STRONG.GPU R6, desc[UR20][R2.64] ;  /* 0x0000001402067981 */ /* 0x000ea8000c1ef900 */
[----:B--2---:R-:W-:Y:S01]  /*5240*/  CCTL.IVALL ;  /* 0x00000000ff00798f */ /* 0x004fe20002000000 */
[----:B------:R-:W-:Y:S05]  /*5250*/  YIELD ;  /* 0x0000000000007946 */ /* 0x000fea0003800000 */
[----:B------:R-:W-:-:S13]  /*5260*/  ISETP.NE.AND P2, PT, R6, UR24, PT ;  /* 0x0000001806007c0c */ /* 0x000fda000bf45270 */
[----:B------:R-:W-:Y:S05]  /*5270*/  @P2 BRA `(.L_x_161) ;  /* 0xfffffffc00ec2947 */ /* 0x000fea000383ffff */
.L_x_160:
[----:B------:R-:W-:Y:S05]  /*5280*/  BSYNC B0 ;  /* 0x0000000000007941 */ /* 0x000fea0003800000 */
.L_x_159:
[----:B------:R-:W-:-:S03]  /*5290*/  UMOV UR10, 0xffffffff ;  /* 0xffffffff000a7882 */ /* 0x000fc60000000000 */
[----:B------:R-:W-:Y:S05]  /*52a0*/  BRA.DIV UR10, `(.L_x_162) ;  /* 0x0000002e0ae87947 */ /* 0x000fea000b800000 */
[----:B------:R-:W-:Y:S01]  /*52b0*/  NOP ;  /* 0x0000000000007918 */ /* 0x000fe20000000000 */
.L_x_228:
[----:B------:R-:W-:Y:S05]  /*52c0*/  WARPSYNC.ALL ;  /* 0x0000000000007948 */ /* 0x000fea0003800000 */
[----:B------:R-:W-:Y:S06]  /*52d0*/  BAR.SYNC.DEFER_BLOCKING 0xd, 0xa0 ;  /* 0x0342800000007b1d */ /* 0x000fec0000010000 */
[----:B------:R-:W-:Y:S04]  /*52e0*/  BSSY B0, `(.L_x_163) ;  /* 0x000000d000007945 */ /* 0x000fe80003800000 */
[----:B------:R-:W-:Y:S05]  /*52f0*/  @!P0 BRA `(.L_x_164) ;  /* 0x00000000002c8947 */ /* 0x000fea0003800000 */
[----:B------:R-:W1:Y:S01]  /*5300*/  S2UR UR11, SR_CgaCtaId ;  /* 0x00000000000b79c3 */ /* 0x000e620000008800 */
[----:B------:R-:W-:Y:S01]  /*5310*/  UMOV UR10, 0x400 ;  /* 0x00000400000a7882 */ /* 0x000fe20000000000 */
[----:B------:R-:W-:Y:S01]  /*5320*/  UIADD3 UR18, UP0, UR14, 0x8000, URZ ;  /* 0x000080000e127890 */ /* 0x000fe2000ff1e03f */
[----:B------:R-:W-:Y:S01]  /*5330*/  UMOV UR22, 0x0 ;  /* 0x0000000000167882 */ /* 0x000fe20000000000 */
[----:B------:R-:W-:Y:S02]  /*5340*/  UMOV UR23, 0x14f00000 ;  /* 0x14f0000000177882 */ /* 0x000fe40000000000 */
[----:B------:R-:W-:Y:S02]  /*5350*/  UIADD3.X UR19, URZ, UR15, URZ, UP0, !UPT ;  /* 0x0000000f3f137290 */ /* 0x000fe400087fe43f */
[----:B-1----:R-:W-:-:S03]  /*5360*/  ULEA UR10, UR11, UR10, 0x18 ;  /* 0x0000000a0b0a7291 */ /* 0x002fc6000f8ec03f */
[----:B------:R-:W-:Y:S01]  /*5370*/  UMOV UR11, 0x400 ;  /* 0x00000400000b7882 */ /* 0x000fe20000000000 */
[----:B------:R-:W-:-:S09]  /*5380*/  UIADD3 UR10, UR10, 0x12000, URZ ;  /* 0x000120000a0a7890 */ /* 0x000fd2000fffe03f */
[----:B------:R1:W-:Y:S02]  /*5390*/  UBLKRED.G.S.ADD.F32.RN [UR18], [UR10], UR11, desc[UR22] ;  /* 0x000016120a0073bb */ /* 0x0003e400080a140b */
[----:B-1----:R0:W-:Y:S02]  /*53a0*/  UTMACMDFLUSH ;  /* 0x00000000000079b7 */ /* 0x0021e40000000000 */
.L_x_164:
[----:B------:R-:W-:Y:S05]  /*53b0*/  BSYNC B0 ;  /* 0x0000000000007941 */ /* 0x000fea0003800000 */
.L_x_163:
        /* <DEDUP_REMOVED lines=14> */
.L_x_166:
[----:B------:R-:W-:Y:S05]  /*54a0*/  BSYNC B0 ;  /* 0x0000000000007941 */ /* 0x000fea0003800000 */
.L_x_165:
        /* <DEDUP_REMOVED lines=12> */
[----:B------:R1:W-:Y:S01]  /*5570*/  UBLKRED.G.S.ADD.F32.RN [UR18], [UR10], UR11, desc[UR22] ;  /* 0x000016120a0073bb */ /* 0x0003e200080a140b */
[----:B------:R0:W-:Y:S01]  /*5580*/  UTMACMDFLUSH ;  /* 0x00000000000079b7 */ /* 0x0001e20000000000 */
[----:B-1----:R-:W-:-:S04]  /*5590*/  DEPBAR.LE SB0, 0x2 ;  /* 0x000080800000791a */ /* 0x002fc80000000000 */
.L_x_168:
[----:B------:R-:W-:Y:S05]  /*55a0*/  BSYNC B0 ;  /* 0x0000000000007941 */ /* 0x000fea0003800000 */
.L_x_167:
[----:B------:R-:W-:Y:S06]  /*55b0*/  BAR.ARV 0xa, 0xa0 ;  /* 0x0282800000007b1d */ /* 0x000fec0000002000 */
[----:B------:R-:W-:Y:S04]  /*55c0*/  BSSY B0, `(.L_x_169) ;  /* 0x0000003000007945 */ /* 0x000fe80003800000 */
[----:B------:R-:W-:Y:S05]  /*55d0*/  @!P0 BRA `(.L_x_170) ;  /* 0x0000000000048947 */ /* 0x000fea0003800000 */
[----:B------:R-:W-:-:S04]  /*55e0*/  DEPBAR.LE SB0, 0x1 ;  /* 0x000080400000791a */ /* 0x000fc80000000000 */
.L_x_170:
[----:B------:R-:W-:Y:S05]  /*55f0*/  BSYNC B0 ;  /* 0x0000000000007941 */ /* 0x000fea0003800000 */
.L_x_169:
[----:B------:R-:W-:Y:S06]  /*5600*/  BAR.ARV 0xb, 0xa0 ;  /* 0x02c2800000007b1d */ /* 0x000fec0000002000 */
[----:B------:R-:W-:Y:S04]  /*5610*/  BSSY B0, `(.L_x_171) ;  /* 0x0000003000007945 */ /* 0x000fe80003800000 */
[----:B------:R-:W-:Y:S05]  /*5620*/  @!P0 BRA `(.L_x_172) ;  /* 0x0000000000048947 */ /* 0x000fea0003800000 */
[----:B------:R-:W-:-:S04]  /*5630*/  DEPBAR.LE SB0, 0x0 ;  /* 0x000080000000791a */ /* 0x000fc80000000000 */
.L_x_172:
[----:B------:R-:W-:Y:S05]  /*5640*/  BSYNC B0 ;  /* 0x0000000000007941 */ /* 0x000fea0003800000 */
.L_x_171:
[----:B------:R-:W-:Y:S06]  /*5650*/  BAR.ARV 0xc, 0xa0 ;  /* 0x0302800000007b1d */ /* 0x000fec0000002000 */
[----:B------:R-:W-:Y:S01]  /*5660*/  NOP ;  /* 0x0000000000007918 */ /* 0x000fe20000000000 */
[----:B------:R-:W-:Y:S04]  /*5670*/  BSSY B0, `(.L_x_173) ;  /* 0x0000011000007945 */ /* 0x000fe80003800000 */
[----:B------:R-:W-:Y:S05]  /*5680*/  @P3 BRA `(.L_x_174) ;  /* 0x00000000003c3947 */ /* 0x000fea0003800000 */
[----:B------:R-:W1:Y:S01]  /*5690*/  S2R R6, SR_LANEID ;  /* 0x0000000000067919 */ /* 0x000e620000000000 */
[----:B------:R-:W-:Y:S01]  /*56a0*/  @!PT LDS RZ, [RZ] ;  /* 0x00000000fffff984 */ /* 0x000fe20000000800 */
[----:B------:R-:W-:Y:S01]  /*56b0*/  @!PT LDS RZ, [RZ] ;  /* 0x00000000fffff984 */ /* 0x000fe20000000800 */
[----:B------:R-:W-:Y:S01]  /*56c0*/  @!PT LDS RZ, [RZ] ;  /* 0x00000000fffff984 */ /* 0x000fe20000000800 */
[----:B------:R-:W-:Y:S01]  /*56d0*/  @!PT LDS RZ, [RZ] ;  /* 0x00000000fffff984 */ /* 0x000fe20000000800 */
[----:B------:R2:W-:Y:S06]  /*56e0*/  MEMBAR.ALL.CTA ;  /* 0x0000000000007992 */ /* 0x0005ec0000008000 */
[----:B--2---:R-:W-:Y:S06]  /*56f0*/  MEMBAR.ALL.GPU ;  /* 0x0000000000007992 */ /* 0x004fec000000a000 */
[----:B------:R-:W-:-:S00]  /*5700*/  ERRBAR ;  /* 0x00000000000079ab */ /* 0x000fc00000000000 */
[----:B------:R-:W-:Y:S06]  /*5710*/  CGAERRBAR ;  /* 0x00000000000075ab */ /* 0x000fec0000000000 */
[----:B012345:R-:W-:Y:S01]  /*5720*/  CCTL.IVALL ;  /* 0x00000000ff00798f */ /* 0x03ffe20002000000 */
[----:B------:R-:W-:Y:S02]  /*5730*/  VOTEU.ANY UR10, UPT, PT ;  /* 0x00000000000a7886 */ /* 0x000fe400038e0100 */
[----:B------:R-:W-:Y:S02]  /*5740*/  UFLO.U32 UR11, UR10 ;  /* 0x0000000a000b72bd */ /* 0x000fe400080e0000 */
[----:B------:R-:W2:Y:S04]  /*5750*/  POPC R7, UR10 ;  /* 0x0000000a00077d09 */ /* 0x000ea80008000000 */
[----:B-1----:R-:W-:-:S13]  /*5760*/  ISETP.EQ.U32.AND P2, PT, R6, UR11, PT ;  /* 0x0000000b06007c0c */ /* 0x002fda000bf42070 */
[----:B--2---:R1:W-:Y:S02]  /*5770*/  @P2 REDG.E.ADD.S32.STRONG.GPU desc[UR20][R2.64], R7 ;  /* 0x000000070200298e */ /* 0x0043e4000c10e394 */
.L_x_174:
[----:B------:R-:W-:Y:S05]  /*5780*/  BSYNC B0 ;  /* 0x0000000000007941 */ /* 0x000fea0003800000 */
.L_x_173:
[----:B------:R-:W-:Y:S02]  /*5790*/  UIADD3 UR4, UR4, 0x2, URZ ;  /* 0x0000000204047890 */ /* 0x000fe4000fffe03f */
[----:B------:R-:W-:Y:S01]  /*57a0*/  UIADD3 UR5, UR5, 0x1, URZ ;  /* 0x0000000105057890 */ /* 0x000fe2000fffe03f */
[----:B------:R-:W-:Y:S11]  /*57b0*/  @P1 BRA `(.L_x_175) ;  /* 0xfffffff000dc1947 */ /* 0x000ff6000383ffff */
.L_x_142:
[----:B------:R-:W-:-:S13]  /*57c0*/  ISETP.NE.AND P1, PT, R5, RZ, PT ;  /* 0x000000ff0500720c */ /* 0x000fda0003f25270 */
[----:B------:R-:W-:Y:S05]  /*57d0*/  @!P1 EXIT ;  /* 0x000000000000994d */ /* 0x000fea0003800000 */
[----:B------:R-:W-:Y:S01]  /*57e0*/  UIMAD UR5, UR13, UR4, URZ ;  /* 0x000000040d0572a4 */ /* 0x000fe2000f8e023f */
[----:B------:R-:W-:Y:S01]  /*57f0*/  ISETP.NE.AND P2, PT, R0, RZ, PT ;  /* 0x000000ff0000720c */ /* 0x000fe20003f45270 */
[----:B------:R-:W-:Y:S01]  /*5800*/  ULDC.64 UR14, c[0x0][0x768] ;  /* 0x0001da00000e7ab9 */ /* 0x000fe20000000a00 */
[----:B------:R-:W-:Y:S01]  /*5810*/  BSSY B0, `(.L_x_176) ;  /* 0x000000d000007945 */ /* 0x000fe20003800000 */
[----:B------:R-:W-:-:S04]  /*5820*/  UIADD3 UR10, UP0, UR5, UR8, URZ ;  /* 0x00000008050a7290 */ /* 0x000fc8000ff1e03f */
[----:B------:R-:W-:Y:S02]  /*5830*/  ULEA.HI.X.SX32 UR5, UR5, UR9, 0x1, UP0 ;  /* 0x0000000905057291 */ /* 0x000fe400080f0e3f */
[----:B------:R-:W-:-:S04]  /*5840*/  ULEA UR11, UP0, UR10, UR14, 0x2 ;  /* 0x0000000e0a0b7291 */ /* 0x000fc8000f80103f */
[----:B------:R-:W-:Y:S02]  /*5850*/  ULEA.HI.X UR5, UR10, UR15, UR5, 0x2, UP0 ;  /* 0x0000000f0a057291 */ /* 0x000fe400080f1405 */
[----:B-1----:R-:W-:-:S04]  /*5860*/  IMAD.U32 R2, RZ, RZ, UR11 ;  /* 0x0000000bff027e24 */ /* 0x002fc8000f8e00ff */
[----:B------:R-:W-:Y:S01]  /*5870*/  IMAD.U32 R3, RZ, RZ, UR5 ;  /* 0x00000005ff037e24 */ /* 0x000fe2000f8e00ff */
[----:B------:R-:W-:Y:S06]  /*5880*/  @P2 BRA `(.L_x_177) ;  /* 0x0000000000142947 */ /* 0x000fec0003800000 */
.L_x_178:
[----:B------:R-:W2:Y:S04]  /*5890*/  LDG.E.STRONG.GPU R0, desc[UR20][R2.64] ;  /* 0x0000001402007981 */ /* 0x000ea8000c1ef900 */
[----:B--2---:R-:W-:Y:S01]  /*58a0*/  CCTL.IVALL ;  /* 0x00000000ff00798f */ /* 0x004fe20002000000 */
[----:B------:R-:W-:Y:S05]  /*58b0*/  YIELD ;  /* 0x0000000000007946 */ /* 0x000fea0003800000 */
[----:B------:R-:W-:-:S13]  /*58c0*/  ISETP.NE.AND P1, PT, R0, UR24, PT ;  /* 0x0000001800007c0c */ /* 0x000fda000bf25270 */
[----:B------:R-:W-:Y:S05]  /*58d0*/  @P1 BRA `(.L_x_178) ;  /* 0xfffffffc00ec1947 */ /* 0x000fea000383ffff */
.L_x_177:
[----:B------:R-:W-:Y:S05]  /*58e0*/  BSYNC B0 ;  /* 0x0000000000007941 */ /* 0x000fea0003800000 */
.L_x_176:
[----:B------:R-:W-:-:S03]  /*58f0*/  UMOV UR5, 0xffffffff ;  /* 0xffffffff00057882 */ /* 0x000fc60000000000 */
[----:B------:R-:W-:Y:S05]  /*5900*/  BRA.DIV UR5, `(.L_x_179) ;  /* 0x0000002a056c7947 */ /* 0x000fea000b800000 */
[----:B------:R-:W-:Y:S01]  /*5910*/  NOP ;  /* 0x0000000000007918 */ /* 0x000fe20000000000 */
.L_x_231:
[----:B------:R-:W-:Y:S01]  /*5920*/  IMAD.U32 R6, RZ, RZ, UR4 ;  /* 0x00000004ff067e24 */ /* 0x000fe2000f8e00ff */
[----:B------:R-:W-:Y:S05]  /*5930*/  WARPSYNC.ALL ;  /* 0x0000000000007948 */ /* 0x000fea0003800000 */
[----:B------:R-:W-:Y:S01]  /*5940*/  BAR.SYNC.DEFER_BLOCKING 0xd, 0xa0 ;  /* 0x0342800000007b1d */ /* 0x000fe20000010000 */
[----:B------:R-:W-:-:S05]  /*5950*/  IMAD R6, R6, 0x3000, RZ ;  /* 0x0000300006067824 */ /* 0x000fca00078e02ff */
[----:B------:R-:W-:Y:S04]  /*5960*/  BSSY B0, `(.L_x_180) ;  /* 0x0000012000007945 */ /* 0x000fe80003800000 */
[----:B------:R-:W-:Y:S05]  /*5970*/  @!P0 BRA `(.L_x_181) ;  /* 0x0000000000408947 */ /* 0x000fea0003800000 */
[----:B------:R-:W1:Y:S01]  /*5980*/  LDC.64 R8, c[0x0][0x2c0] ;  /* 0x0000b000ff087b82 */ /* 0x000e620000000a00 */
[C---:B------:R-:W-:Y:S01]  /*5990*/  IADD3 R4, P1, R6.reuse, UR6, RZ ;  /* 0x0000000606047c10 */ /* 0x040fe2000ff3e0ff */
[----:B------:R-:W-:Y:S01]  /*59a0*/  UMOV UR5, 0x400 ;  /* 0x0000040000057882 */ /* 0x000fe20000000000 */
[----:B------:R-:W-:Y:S01]  /*59b0*/  UMOV UR16, 0x0 ;  /* 0x0000000000107882 */ /* 0x000fe20000000000 */
[----:B------:R-:W-:Y:S01]  /*59c0*/  UMOV UR17, 0x14f00000 ;  /* 0x14f0000000117882 */ /* 0x000fe20000000000 */
[----:B------:R-:W-:-:S03]  /*59d0*/  LEA.HI.X.SX32 R5, R6, UR12, 0x1, P1 ;  /* 0x0000000c06057c11 */ /* 0x000fc600088f0eff */
[----:B------:R-:W2:Y:S01]  /*59e0*/  S2UR UR10, SR_CgaCtaId ;  /* 0x00000000000a79c3 */ /* 0x000ea20000008800 */
[----:B-1----:R-:W-:-:S04]  /*59f0*/  LEA R0, P1, R4, R8, 0x2 ;  /* 0x0000000804007211 */ /* 0x002fc800078210ff */
[----:B------:R-:W-:Y:S02]  /*5a00*/  LEA.HI.X R4, R4, R9, R5, 0x2, P1 ;  /* 0x0000000904047211 */ /* 0x000fe400008f1405 */
[----:B------:R-:W-:Y:S02]  /*5a10*/  R2UR UR14, R0 ;  /* 0x00000000000e72ca */ /* 0x000fe400000e0000 */
[----:B------:R-:W-:Y:S01]  /*5a20*/  R2UR UR15, R4 ;  /* 0x00000000040f72ca */ /* 0x000fe200000e0000 */
[----:B--2---:R-:W-:-:S03]  /*5a30*/  ULEA UR5, UR10, UR5, 0x18 ;  /* 0x000000050a057291 */ /* 0x004fc6000f8ec03f */
[----:B------:R-:W-:Y:S01]  /*5a40*/  UMOV UR10, 0x400 ;  /* 0x00000400000a7882 */ /* 0x000fe20000000000 */
[----:B------:R-:W-:-:S09]  /*5a50*/  UIADD3 UR5, UR5, 0x12000, URZ ;  /* 0x0001200005057890 */ /* 0x000fd2000fffe03f */
[----:B------:R1:W-:Y:S02]  /*5a60*/  UBLKRED.G.S.ADD.F32.RN [UR14], [UR5], UR10, desc[UR16] ;  /* 0x0000100e050073bb */ /* 0x0003e400080a140a */
[----:B-1----:R0:W-:Y:S02]  /*5a70*/  UTMACMDFLUSH ;  /* 0x00000000000079b7 */ /* 0x0021e40000000000 */
.L_x_181:
[----:B------:R-:W-:Y:S05]  /*5a80*/  BSYNC B0 ;  /* 0x0000000000007941 */ /* 0x000fea0003800000 */
.L_x_180:
[----:B------:R-:W-:Y:S06]  /*5a90*/  BAR.SYNC.DEFER_BLOCKING 0xe, 0xa0 ;  /* 0x0382800000007b1d */ /* 0x000fec0000010000 */
[----:B------:R-:W-:Y:S04]  /*5aa0*/  BSSY B0, `(.L_x_182) ;  /* 0x0000012000007945 */ /* 0x000fe80003800000 */
[----:B------:R-:W-:Y:S05]  /*5ab0*/  @!P0 BRA `(.L_x_183) ;  /* 0x0000000000408947 */ /* 0x000fea0003800000 */
[----:B------:R-:W1:Y:S01]  /*5ac0*/  S2UR UR15, SR_CgaCtaId ;  /* 0x00000000000f79c3 */ /* 0x000e620000008800 */
[----:B------:R-:W-:Y:S01]  /*5ad0*/  R2UR UR5, R6 ;  /* 0x00000000060572ca */ /* 0x000fe200000e0000 */
[----:B------:R-:W-:Y:S01]  /*5ae0*/  UMOV UR14, 0x400 ;  /* 0x00000400000e7882 */ /* 0x000fe20000000000 */
[----:B------:R-:W-:Y:S01]  /*5af0*/  ULDC.64 UR10, c[0x0][0x2c0] ;  /* 0x0000b000000a7ab9 */ /* 0x000fe20000000a00 */
[----:B------:R-:W-:-:S10]  /*5b00*/  UMOV UR17, 0x14f00000 ;  /* 0x14f0000000117882 */ /* 0x000fd40000000000 */
[----:B------:R-:W-:-:S04]  /*5b10*/  UIADD3 UR5, UR5, 0x1000, URZ ;  /* 0x0000100005057890 */ /* 0x000fc8000fffe03f */
[----:B------:R-:W-:-:S04]  /*5b20*/  UIADD3 UR16, UP0, UR5, UR6, URZ ;  /* 0x0000000605107290 */ /* 0x000fc8000ff1e03f */
[----:B------:R-:W-:Y:S02]  /*5b30*/  ULEA.HI.X.SX32 UR5, UR5, UR12, 0x1, UP0 ;  /* 0x0000000c05057291 */ /* 0x000fe400080f0e3f */
[----:B-1----:R-:W-:Y:S02]  /*5b40*/  ULEA UR14, UR15, UR14, 0x18 ;  /* 0x0000000e0f0e7291 */ /* 0x002fe4000f8ec03f */
[----:B------:R-:W-:Y:S02]  /*5b50*/  ULEA UR10, UP0, UR16, UR10, 0x2 ;  /* 0x0000000a100a7291 */ /* 0x000fe4000f80103f */
[----:B------:R-:W-:Y:S02]  /*5b60*/  UIADD3 UR14, UR14, 0x16000, URZ ;  /* 0x000160000e0e7890 */ /* 0x000fe4000fffe03f */
[----:B------:R-:W-:-:S03]  /*5b70*/  ULEA.HI.X UR11, UR16, UR11, UR5, 0x2, UP0 ;  /* 0x0000000b100b7291 */ /* 0x000fc600080f1405 */
[----:B------:R-:W-:Y:S01]  /*5b80*/  UMOV UR5, 0x400 ;  /* 0x0000040000057882 */ /* 0x000fe20000000000 */
[----:B------:R-:W-:-:S05]  /*5b90*/  UMOV UR16, 0x0 ;  /* 0x0000000000107882 */ /* 0x000fca0000000000 */
[----:B------:R1:W-:Y:S02]  /*5ba0*/  UBLKRED.G.S.ADD.F32.RN [UR10], [UR14], UR5, desc[UR16] ;  /* 0x0000100a0e0073bb */ /* 0x0003e400080a1405 */
[----:B-1----:R0:W-:Y:S02]  /*5bb0*/  UTMACMDFLUSH ;  /* 0x00000000000079b7 */ /* 0x0021e40000000000 */
.L_x_183:
[----:B------:R-:W-:Y:S05]  /*5bc0*/  BSYNC B0 ;  /* 0x0000000000007941 */ /* 0x000fea0003800000 */
.L_x_182:
        /* <DEDUP_REMOVED lines=17> */
[----:B------:R1:W-:Y:S01]  /*5ce0*/  UBLKRED.G.S.ADD.F32.RN [UR10], [UR14], UR5, desc[UR16] ;  /* 0x0000100a0e0073bb */ /* 0x0003e200080a1405 */
[----:B------:R0:W-:Y:S01]  /*5cf0*/  UTMACMDFLUSH ;  /* 0x00000000000079b7 */ /* 0x0001e20000000000 */
[----:B-1----:R-:W-:-:S04]  /*5d00*/  DEPBAR.LE SB0, 0x2 ;  /* 0x000080800000791a */ /* 0x002fc80000000000 */
.L_x_185:
[----:B------:R-:W-:Y:S05]  /*5d10*/  BSYNC B0 ;  /* 0x0000000000007941 */ /* 0x000fea0003800000 */
.L_x_184:
[----:B------:R-:W-:Y:S06]  /*5d20*/  BAR.ARV 0xa, 0xa0 ;  /* 0x0282800000007b1d */ /* 0x000fec0000002000 */
[----:B------:R-:W-:Y:S04]  /*5d30*/  BSSY B0, `(.L_x_186) ;  /* 0x0000003000007945 */ /* 0x000fe80003800000 */
[----:B------:R-:W-:Y:S05]  /*5d40*/  @!P0 BRA `(.L_x_187) ;  /* 0x0000000000048947 */ /* 0x000fea0003800000 */
[----:B------:R-:W-:-:S04]  /*5d50*/  DEPBAR.LE SB0, 0x1 ;  /* 0x000080400000791a */ /* 0x000fc80000000000 */
.L_x_187:
[----:B------:R-:W-:Y:S05]  /*5d60*/  BSYNC B0 ;  /* 0x0000000000007941 */ /* 0x000fea0003800000 */
.L_x_186:
[----:B------:R-:W-:Y:S06]  /*5d70*/  BAR.ARV 0xb, 0xa0 ;  /* 0x02c2800000007b1d */ /* 0x000fec0000002000 */
[----:B------:R-:W-:Y:S04]  /*5d80*/  BSSY B0, `(.L_x_188) ;  /* 0x0000003000007945 */ /* 0x000fe80003800000 */
[----:B------:R-:W-:Y:S05]  /*5d90*/  @!P0 BRA `(.L_x_189) ;  /* 0x0000000000048947 */ /* 0x000fea0003800000 */
[----:B------:R-:W-:-:S04]  /*5da0*/  DEPBAR.LE SB0, 0x0 ;  /* 0x000080000000791a */ /* 0x000fc80000000000 */
.L_x_189:
[----:B------:R-:W-:Y:S05]  /*5db0*/  BSYNC B0 ;  /* 0x0000000000007941 */ /* 0x000fea0003800000 */
.L_x_188:
        /* <DEDUP_REMOVED lines=19> */
.L_x_191:
[----:B------:R-:W-:Y:S05]  /*5ef0*/  BSYNC B0 ;  /* 0x0000000000007941 */ /* 0x000fea0003800000 */
.L_x_190:
[----:B------:R-:W-:Y:S05]  /*5f00*/  EXIT ;  /* 0x000000000000794d */ /* 0x000fea0003800000 */
.L_x_141:
        /* <DEDUP_REMOVED lines=57> */
.L_x_232:
        /* <DEDUP_REMOVED lines=9> */
.L_x_195:
        /* <DEDUP_REMOVED lines=102> */
.L_x_206:
[----:B-1----:R-:W-:-:S05]  /*6990*/  IMAD.MOV.U32 R10, RZ, RZ, 0x1 ;  /* 0x00000001ff0a7424 */ /* 0x002fca00078e00ff */
[----:B------:R-:W-:-:S04]  /*69a0*/  SHF.L.U32 R10, R10, 0x1f, RZ ;  /* 0x0000001f0a0a7819 */ /* 0x000fc800000006ff */
[----:B------:R-:W1:Y:S02]  /*69b0*/  SYNCS.PHASECHK.TRANS64.TRYWAIT P1, [R0+URZ+0x36438], R10 ;  /* 0x0364380a000075a7 */ /* 0x000e64000802017f */
[----:B-123--:R-:W-:Y:S05]  /*69c0*/  @!P1 BRA `(.L_x_198) ;  /* 0x00000018006c9947 */ /* 0x00efea0003800000 */
.L_x_233:
[----:B------:R-:W-:Y:S05]  /*69d0*/  @P0 BRA `(.L_x_199) ;  /* 0x0000000000140947 */ /* 0x000fea0003800000 */
[----:B------:R-:W-:Y:S01]  /*69e0*/  ISETP.NE.AND P1, PT, R16, RZ, PT ;  /* 0x000000ff1000720c */ /* 0x000fe20003f25270 */
[----:B------:R-:W-:-:S04]  /*69f0*/  IMAD.MOV.U32 R3, RZ, RZ, 0x6100 ;  /* 0x00006100ff037424 */ /* 0x000fc800078e00ff */
[----:B------:R2:W-:Y:S08]  /*6a00*/  SYNCS.ARRIVE.TRANS64 RZ, [R0+URZ+0x36430], R3 ;  /* 0x0364300300ff79a7 */ /* 0x0005f0000800003f */
[----:B------:R-:W-:Y:S05]  /*6a10*/  @!P1 BRA `(.L_x_199) ;  /* 0x0000000000049947 */ /* 0x000fea0003800000 */
[----:B------:R-:W-:Y:S01]  /*6a20*/  BPT.TRAP 0x1 ;  /* 0x000000040000795c */ /* 0x000fe20000300000 */
.L_x_199:
        /* <DEDUP_REMOVED lines=47> */
.L_x_234:
[----:B------:R-:W-:Y:S05]  /*6d20*/  @P0 BRA `(.L_x_201) ;  /* 0x0000000000140947 */ /* 0x000fea0003800000 */
[----:B------:R-:W-:Y:S01]  /*6d30*/  ISETP.NE.AND P1, PT, R16, RZ, PT ;  /* 0x000000ff1000720c */ /* 0x000fe20003f25270 */
[----:B--2---:R-:W-:-:S04]  /*6d40*/  IMAD.MOV.U32 R3, RZ, RZ, 0x6100 ;  /* 0x00006100ff037424 */ /* 0x004fc800078e00ff */
[----:B------:R3:W-:Y:S08]  /*6d50*/  SYNCS.ARRIVE.TRANS64 RZ, [R0+URZ+0x36418], R3 ;  /* 0x0364180300ff79a7 */ /* 0x0007f0000800003f */
[----:B------:R-:W-:Y:S05]  /*6d60*/  @!P1 BRA `(.L_x_201) ;  /* 0x0000000000049947 */ /* 0x000fea0003800000 */
[----:B------:R-:W-:Y:S01]  /*6d70*/  BPT.TRAP 0x1 ;  /* 0x000000040000795c */ /* 0x000fe20000300000 */
.L_x_201:
        /* <DEDUP_REMOVED lines=35> */
.L_x_235:
        /* <DEDUP_REMOVED lines=9> */
.L_x_203:
        /* <DEDUP_REMOVED lines=37> */
.L_x_237:
[----:B------:R-:W-:Y:S05]  /*7290*/  @P0 BRA `(.L_x_205) ;  /* 0x0000000000140947 */ /* 0x000fea0003800000 */
[----:B------:R-:W-:Y:S01]  /*72a0*/  ISETP.NE.AND P1, PT, R16, RZ, PT ;  /* 0x000000ff1000720c */ /* 0x000fe20003f25270 */
[----:B--2---:R-:W-:-:S04]  /*72b0*/  IMAD.MOV.U32 R5, RZ, RZ, 0x6100 ;  /* 0x00006100ff057424 */ /* 0x004fc800078e00ff */
[----:B------:R3:W-:Y:S08]  /*72c0*/  SYNCS.ARRIVE.TRANS64 RZ, [R0+URZ+0x36410], R5 ;  /* 0x0364100500ff79a7 */ /* 0x0007f0000800003f */
[----:B------:R-:W-:Y:S05]  /*72d0*/  @!P1 BRA `(.L_x_205) ;  /* 0x0000000000049947 */ /* 0x000fea0003800000 */
[----:B------:R-:W-:Y:S01]  /*72e0*/  BPT.TRAP 0x1 ;  /* 0x000000040000795c */ /* 0x000fe20000300000 */
.L_x_205:
        /* <DEDUP_REMOVED lines=36> */
.L_x_197:
[----:B------:R-:W-:Y:S01]  /*7530*/  ISETP.NE.AND P1, PT, R21, RZ, PT ;  /* 0x000000ff1500720c */ /* 0x000fe20003f25270 */
[----:B------:R-:W-:-:S12]  /*7540*/  IMAD.MOV.U32 R4, RZ, RZ, 0x1 ;  /* 0x00000001ff047424 */ /* 0x000fd800078e00ff */
[----:B------:R-:W-:Y:S05]  /*7550*/  @!P1 BRA `(.L_x_196) ;  /* 0x0000000400649947 */ /* 0x000fea0003800000 */
[----:B------:R-:W2:Y:S02]  /*7560*/  SYNCS.PHASECHK.TRANS64.TRYWAIT P1, [R0+URZ+0x36438], R10 ;  /* 0x0364380a000075a7 */ /* 0x000ea4000802017f */
[----:B--2---:R-:W-:Y:S05]  /*7570*/  @!P1 BRA `(.L_x_207) ;  /* 0x0000000c00d49947 */ /* 0x004fea0003800000 */
.L_x_238:
[----:B------:R-:W-:Y:S05]  /*7580*/  @P0 BRA `(.L_x_208) ;  /* 0x0000000000140947 */ /* 0x000fea0003800000 */
[----:B------:R-:W-:Y:S01]  /*7590*/  ISETP.NE.AND P1, PT, R16, RZ, PT ;  /* 0x000000ff1000720c */ /* 0x000fe20003f25270 */
[----:B------:R-:W-:-:S04]  /*75a0*/  IMAD.MOV.U32 R5, RZ, RZ, 0x6100 ;  /* 0x00006100ff057424 */ /* 0x000fc800078e00ff */
[----:B------:R3:W-:Y:S08]  /*75b0*/  SYNCS.ARRIVE.TRANS64 RZ, [R0+URZ+0x36430], R5 ;  /* 0x0364300500ff79a7 */ /* 0x0007f0000800003f */
[----:B------:R-:W-:Y:S05]  /*75c0*/  @!P1 BRA `(.L_x_208) ;  /* 0x0000000000049947 */ /* 0x000fea0003800000 */
[----:B------:R-:W-:Y:S01]  /*75d0*/  BPT.TRAP 0x1 ;  /* 0x000000040000795c */ /* 0x000fe20000300000 */
.L_x_208:
        /* <DEDUP_REMOVED lines=41> */
.L_x_239:
[----:B------:R-:W-:Y:S01]  /*7870*/  IMAD.MOV.U32 R4, RZ, RZ, RZ ;  /* 0x000000ffff047224 */ /* 0x000fe200078e00ff */
[----:B------:R-:W-:Y:S06]  /*7880*/  @P0 BRA `(.L_x_210) ;  /* 0x0000000000140947 */ /* 0x000fec0003800000 */
[----:B------:R-:W-:Y:S01]  /*7890*/  ISETP.NE.AND P1, PT, R16, RZ, PT ;  /* 0x000000ff1000720c */ /* 0x000fe20003f25270 */
[----:B---3--:R-:W-:-:S04]  /*78a0*/  IMAD.MOV.U32 R5, RZ, RZ, 0x6100 ;  /* 0x00006100ff057424 */ /* 0x008fc800078e00ff */
[----:B------:R4:W-:Y:S08]  /*78b0*/  SYNCS.ARRIVE.TRANS64 RZ, [R0+URZ+0x36418], R5 ;  /* 0x0364180500ff79a7 */ /* 0x0009f0000800003f */
[----:B------:R-:W-:Y:S05]  /*78c0*/  @!P1 BRA `(.L_x_210) ;  /* 0x0000000000049947 */ /* 0x000fea0003800000 */
[----:B------:R-:W-:Y:S01]  /*78d0*/  BPT.TRAP 0x1 ;  /* 0x000000040000795c */ /* 0x000fe20000300000 */
.L_x_210:
        /* <DEDUP_REMOVED lines=33> */
.L_x_196:
[----:B------:R-:W-:-:S04]  /*7af0*/  SHF.L.U32 R3, R4, 0x1f, RZ ;  /* 0x0000001f04037819 */ /* 0x000fc800000006ff */
[----:B------:R-:W3:Y:S02]  /*7b00*/  SYNCS.PHASECHK.TRANS64.TRYWAIT P1, [R0+URZ+0x36438], R3 ;  /* 0x03643803000075a7 */ /* 0x000ee4000802017f */
[----:B---3--:R-:W-:Y:S05]  /*7b10*/  @!P1 BRA `(.L_x_211) ;  /* 0x0000000800949947 */ /* 0x008fea0003800000 */
.L_x_240:
[----:B------:R-:W-:Y:S05]  /*7b20*/  @P0 BRA `(.L_x_212) ;  /* 0x0000000000180947 */ /* 0x000fea0003800000 */
[----:B------:R-:W4:Y:S01]  /*7b30*/  S2R R2, SR_TID.X ;  /* 0x0000000000027919 */ /* 0x000f220000002100 */
[----:B---3--:R-:W-:-:S04]  /*7b40*/  IMAD.MOV.U32 R3, RZ, RZ, 0x6100 ;  /* 0x00006100ff037424 */ /* 0x008fc800078e00ff */
[----:B------:R3:W-:Y:S01]  /*7b50*/  SYNCS.ARRIVE.TRANS64 RZ, [R0+URZ+0x36430], R3 ;  /* 0x0364300300ff79a7 */ /* 0x0007e2000800003f */
[----:B----4-:R-:W-:-:S13]  /*7b60*/  LOP3.LUT P0, RZ, R2, 0x1f, RZ, 0xc0, !PT ;  /* 0x0000001f02ff7812 */ /* 0x010fda000780c0ff */
[----:B---3--:R-:W-:Y:S05]  /*7b70*/  @!P0 BRA `(.L_x_212) ;  /* 0x0000000000048947 */ /* 0x008fea0003800000 */
[----:B------:R-:W-:Y:S01]  /*7b80*/  BPT.TRAP 0x1 ;  /* 0x000000040000795c */ /* 0x000fe20000300000 */
.L_x_212:
        /* <DEDUP_REMOVED lines=43> */
.L_x_193:
[----:B------:R-:W-:Y:S05]  /*7e40*/  BSYNC B0 ;  /* 0x0000000000007941 */ /* 0x000fea0003800000 */
.L_x_192:
[----:B------:R-:W-:-:S03]  /*7e50*/  UMOV UR6, 0xffffffff ;  /* 0xffffffff00067882 */ /* 0x000fc60000000000 */
[----:B------:R-:W-:Y:S05]  /*7e60*/  BRA.DIV UR6, `(.L_x_213) ;  /* 0x0000000606d47947 */ /* 0x000fea000b800000 */
[----:B------:R-:W-:-:S13]  /*7e70*/  ELECT P0, URZ, PT ;  /* 0x00000000003f782f */ /* 0x000fda0003800000 */
.L_x_243:
[----:B------:R-:W-:Y:S04]  /*7e80*/  BSSY B0, `(.L_x_214) ;  /* 0x000001e000007945 */ /* 0x000fe80003800000 */
[----:B------:R-:W-:Y:S05]  /*7e90*/  @!P0 BRA `(.L_x_215) ;  /* 0x0000000000708947 */ /* 0x000fea0003800000 */
[----:B------:R-:W-:-:S04]  /*7ea0*/  LOP3.LUT R17, R17, 0x2, RZ, 0xfc, !PT ;  /* 0x0000000211117812 */ /* 0x000fc800078efcff */
[----:B------:R-:W-:-:S13]  /*7eb0*/  ISETP.NE.AND P2, PT, R17, 0x3, PT ;  /* 0x000000031100780c */ /* 0x000fda0003f45270 */
[----:B------:R-:W-:Y:S05]  /*7ec0*/  @!P2 BRA `(.L_x_216) ;  /* 0x000000000004a947 */ /* 0x000fea0003800000 */
[----:B------:R-:W-:Y:S01]  /*7ed0*/  BPT.TRAP 0x1 ;  /* 0x000000040000795c */ /* 0x000fe20000300000 */
.L_x_216:
        /* <DEDUP_REMOVED lines=15> */
.L_x_244:
[----:B------:R-:W2:Y:S02]  /*7fd0*/  SYNCS.PHASECHK.TRANS64.TRYWAIT P0, [R3+URZ], R2 ;  /* 0x00000002030075a7 */ /* 0x000ea4000800017f */
[----:B--2---:R-:W-:Y:S05]  /*7fe0*/  @!P0 BRA `(.L_x_218) ;  /* 0x0000000400ac8947 */ /* 0x004fea0003800000 */
.L_x_245:
[----:B------:R-:W-:Y:S05]  /*7ff0*/  @!P2 BRA `(.L_x_219) ;  /* 0x000000000004a947 */ /* 0x000fea0003800000 */
[----:B------:R-:W-:Y:S01]  /*8000*/  BPT.TRAP 0x1 ;  /* 0x000000040000795c */ /* 0x000fe20000300000 */
.L_x_219:
[----:B------:R-:W-:-:S07]  /*8010*/  SHF.L.U32 R4, R4, 0x1f, RZ ;  /* 0x0000001f04047819 */ /* 0x000fce00000006ff */
.L_x_220:
[----:B---3--:R3:W4:Y:S02]  /*8020*/  SYNCS.PHASECHK.TRANS64.TRYWAIT P0, [R9+URZ+0x36438], R4 ;  /* 0x03643804090075a7 */ /* 0x008724000800017f */
[----:B----4-:R-:W-:Y:S05]  /*8030*/  @!P0 NANOSLEEP.SYNCS 0x989680 ;  /* 0x009896800000895d */ /* 0x010fea0003900000 */
[----:B------:R-:W4:Y:S02]  /*8040*/  @!P0 SYNCS.PHASECHK.TRANS64 P0, [R9+URZ+0x36438], R4 ;  /* 0x03643804090085a7 */ /* 0x000f24000800007f */
[----:B----4-:R-:W-:Y:S05]  /*8050*/  @!P0 BRA `(.L_x_220) ;  /* 0xfffffffc00f08947 */ /* 0x010fea000383ffff */
.L_x_215:
[----:B------:R-:W-:Y:S05]  /*8060*/  BSYNC B0 ;  /* 0x0000000000007941 */ /* 0x000fea0003800000 */
.L_x_214:
[----:B------:R-:W-:Y:S05]  /*8070*/  EXIT ;  /* 0x000000000000794d */ /* 0x000fea0003800000 */
.L_x_120:
[----:B------:R-:W-:Y:S02]  /*8080*/  IMAD.MOV.U32 R12, RZ, RZ, RZ ;  /* 0x000000ffff0c7224 */ /* 0x000fe400078e00ff */
[----:B------:R-:W-:Y:S02]  /*8090*/  IMAD.MOV.U32 R11, RZ, RZ, 0x1f ;  /* 0x0000001fff0b7424 */ /* 0x000fe400078e00ff */
[----:B------:R-:W-:-:S07]  /*80a0*/  IMAD.MOV.U32 R15, RZ, RZ, -0x1 ;  /* 0xffffffffff0f7424 */ /* 0x000fce00078e00ff */
[----:B------:R-:W-:Y:S05]  /*80b0*/  WARPSYNC.COLLECTIVE R15, `(.L_x_221) ;  /* 0x000000000f087348 */ /* 0x000fea0003c00000 */
[----:B------:R1:W2:Y:S02]  /*80c0*/  SHFL.IDX P6, R14, R13, R12, R11 ;  /* 0x0000000c0d0e7389 */ /* 0x0002a400000c000b */
[----:B-12---:R-:W-:Y:S01]  /*80d0*/  ENDCOLLECTIVE ;  /* 0x000000000000791b */ /* 0x006fe20003800000 */
.L_x_221:
[----:B------:R-:W-:Y:S05]  /*80e0*/  BRA `(.L_x_222) ;  /* 0xffffff8800a87947 */ /* 0x000fea000383ffff */
.L_x_122:
[----:B--2---:R2:W3:Y:S02]  /*80f0*/  SYNCS.PHASECHK.TRANS64.TRYWAIT P0, [R157+URZ+0x36400], R18 ;  /* 0x036400129d0075a7 */ /* 0x0044e4000800017f */
[----:B---3--:R-:W-:Y:S05]  /*8100*/  @!P0 NANOSLEEP.SYNCS 0x989680 ;  /* 0x009896800000895d */ /* 0x008fea0003900000 */
[----:B------:R-:W3:Y:S02]  /*8110*/  @!P0 SYNCS.PHASECHK.TRANS64 P0, [R157+URZ+0x36400], R18 ;  /* 0x036400129d0085a7 */ /* 0x000ee4000800007f */
[----:B---3--:R-:W-:Y:S05]  /*8120*/  @!P0 BRA `(.L_x_122) ;  /* 0xfffffffc00f08947 */ /* 0x008fea000383ffff */
[----:B------:R-:W-:Y:S05]  /*8130*/  BRA `(.L_x_121) ;  /* 0xffffff8c00147947 */ /* 0x000fea000383ffff */
.L_x_127:
[----:B--2---:R2:W3:Y:S02]  /*8140*/  SYNCS.PHASECHK.TRANS64.TRYWAIT P1, [R4+URZ+0x36410], R13 ;  /* 0x0364100d040075a7 */ /* 0x0044e4000802017f */
[----:B---3--:R-:W-:Y:S05]  /*8150*/  @!P1 NANOSLEEP.SYNCS 0x989680 ;  /* 0x009896800000995d */ /* 0x008fea0003900000 */
[----:B------:R-:W3:Y:S02]  /*8160*/  @!P1 SYNCS.PHASECHK.TRANS64 P1, [R4+URZ+0x36410], R13 ;  /* 0x0364100d040095a7 */ /* 0x000ee4000802007f */
[----:B---3--:R-:W-:Y:S05]  /*8170*/  @!P1 BRA `(.L_x_127) ;  /* 0xfffffffc00f09947 */ /* 0x008fea000383ffff */
[----:B------:R-:W-:Y:S05]  /*8180*/  BRA `(.L_x_126) ;  /* 0xffffff9000d47947 */ /* 0x000fea000383ffff */
.L_x_131:
[----:B---3--:R3:W1:Y:S02]  /*8190*/  SYNCS.PHASECHK.TRANS64.TRYWAIT P1, [R157+URZ+0x36430], R14 ;  /* 0x0364300e9d0075a7 */ /* 0x008664000802017f */
[----:B-1----:R-:W-:Y:S05]  /*81a0*/  @!P1 NANOSLEEP.SYNCS 0x989680 ;  /* 0x009896800000995d */ /* 0x002fea0003900000 */
[----:B------:R-:W1:Y:S02]  /*81b0*/  @!P1 SYNCS.PHASECHK.TRANS64 P1, [R157+URZ+0x36430], R14 ;  /* 0x0364300e9d0095a7 */ /* 0x000e64000802007f */
[----:B-1----:R-:W-:Y:S05]  /*81c0*/  @!P1 BRA `(.L_x_131) ;  /* 0xfffffffc00f09947 */ /* 0x002fea000383ffff */
[----:B------:R-:W-:Y:S05]  /*81d0*/  BRA `(.L_x_130) ;  /* 0xffffff9800787947 */ /* 0x000fea000383ffff */
.L_x_146:
[----:B------:R-:W-:Y:S01]  /*81e0*/  BSSY B0, `(.L_x_223) ;  /* 0x0000005000007945 */ /* 0x000fe20003800000 */
[----:B------:R-:W-:-:S07]  /*81f0*/  IMAD.MOV.U32 R15, RZ, RZ, -0x1 ;  /* 0xffffffffff0f7424 */ /* 0x000fce00078e00ff */
[----:B------:R-:W-:Y:S05]  /*8200*/  WARPSYNC.COLLECTIVE R15, `(.L_x_224) ;  /* 0x000000000f087348 */ /* 0x000fea0003c00000 */
[----:B------:R-:W-:Y:S01]  /*8210*/  NOP ;  /* 0x0000000000007918 */ /* 0x000fe20000000000 */
[----:B------:R-:W-:Y:S01]  /*8220*/  ENDCOLLECTIVE ;  /* 0x000000000000791b */ /* 0x000fe20003800000 */
.L_x_224:
[----:B------:R-:W-:Y:S05]  /*8230*/  BSYNC B0 ;  /* 0x0000000000007941 */ /* 0x000fea0003800000 */
.L_x_223:
[----:B------:R-:W-:Y:S05]  /*8240*/  BRA `(.L_x_225) ;  /* 0xffffffc800907947 */ /* 0x000fea000383ffff */
.L_x_162:
[----:B------:R-:W-:Y:S01]  /*8250*/  BSSY B0, `(.L_x_226) ;  /* 0x0000005000007945 */ /* 0x000fe20003800000 */
[----:B------:R-:W-:-:S07]  /*8260*/  IMAD.MOV.U32 R15, RZ, RZ, -0x1 ;  /* 0xffffffffff0f7424 */ /* 0x000fce00078e00ff */
[----:B------:R-:W-:Y:S05]  /*8270*/  WARPSYNC.COLLECTIVE R15, `(.L_x_227) ;  /* 0x000000000f087348 */ /* 0x000fea0003c00000 */
[----:B------:R-:W-:Y:S01]  /*8280*/  NOP ;  /* 0x0000000000007918 */ /* 0x000fe20000000000 */
[----:B------:R-:W-:Y:S01]  /*8290*/  ENDCOLLECTIVE ;  /* 0x000000000000791b */ /* 0x000fe20003800000 */
.L_x_227:
[----:B------:R-:W-:Y:S05]  /*82a0*/  BSYNC B0 ;  /* 0x0000000000007941 */ /* 0x000fea0003800000 */
.L_x_226:
[----:B------:R-:W-:Y:S05]  /*82b0*/  BRA `(.L_x_228) ;  /* 0xffffffd000007947 */ /* 0x000fea000383ffff */
.L_x_179:
[----:B------:R-:W-:Y:S01]  /*82c0*/  BSSY B0, `(.L_x_229) ;  /* 0x0000005000007945 */ /* 0x000fe20003800000 */
[----:B------:R-:W-:-:S07]  /*82d0*/  IMAD.MOV.U32 R15, RZ, RZ, -0x1 ;  /* 0xffffffffff0f7424 */ /* 0x000fce00078e00ff */
[----:B------:R-:W-:Y:S05]  /*82e0*/  WARPSYNC.COLLECTIVE R15, `(.L_x_230) ;  /* 0x000000000f087348 */ /* 0x000fea0003c00000 */
[----:B------:R-:W-:Y:S01]  /*82f0*/  NOP ;  /* 0x0000000000007918 */ /* 0x000fe20000000000 */
[----:B------:R-:W-:Y:S01]  /*8300*/  ENDCOLLECTIVE ;  /* 0x000000000000791b */ /* 0x000fe20003800000 */
.L_x_230:
[----:B------:R-:W-:Y:S05]  /*8310*/  BSYNC B0 ;  /* 0x0000000000007941 */ /* 0x000fea0003800000 */
.L_x_229:
[----:B------:R-:W-:Y:S05]  /*8320*/  BRA `(.L_x_231) ;  /* 0xffffffd4007c7947 */ /* 0x000fea000383ffff */
.L_x_194:
[----:B-1----:R1:W2:Y:S02]  /*8330*/  SYNCS.PHASECHK.TRANS64.TRYWAIT P1, [R0+URZ+0x36420], R10 ;  /* 0x0364200a000075a7 */ /* 0x0022a4000802017f */
[----:B--2---:R-:W-:Y:S05]  /*8340*/  @!P1 NANOSLEEP.SYNCS 0x989680 ;  /* 0x009896800000995d */ /* 0x004fea0003900000 */
[----:B------:R-:W2:Y:S02]  /*8350*/  @!P1 SYNCS.PHASECHK.TRANS64 P1, [R0+URZ+0x36420], R10 ;  /* 0x0364200a000095a7 */ /* 0x000ea4000802007f */
[----:B--2---:R-:W-:Y:S05]  /*8360*/  @!P1 BRA `(.L_x_194) ;  /* 0xfffffffc00f09947 */ /* 0x004fea000383ffff */
[----:B------:R-:W-:Y:S05]  /*8370*/  BRA `(.L_x_232) ;  /* 0xffffffdc00c87947 */ /* 0x000fea000383ffff */
.L_x_198:
[----:B-1----:R1:W2:Y:S02]  /*8380*/  SYNCS.PHASECHK.TRANS64.TRYWAIT P1, [R0+URZ+0x36438], R10 ;  /* 0x0364380a000075a7 */ /* 0x0022a4000802017f */
[----:B--2---:R-:W-:Y:S05]  /*8390*/  @!P1 NANOSLEEP.SYNCS 0x989680 ;  /* 0x009896800000995d */ /* 0x004fea0003900000 */
[----:B------:R-:W2:Y:S02]  /*83a0*/  @!P1 SYNCS.PHASECHK.TRANS64 P1, [R0+URZ+0x36438], R10 ;  /* 0x0364380a000095a7 */ /* 0x000ea4000802007f */
[----:B--2---:R-:W-:Y:S05]  /*83b0*/  @!P1 BRA `(.L_x_198) ;  /* 0xfffffffc00f09947 */ /* 0x004fea000383ffff */
[----:B------:R-:W-:Y:S05]  /*83c0*/  BRA `(.L_x_233) ;  /* 0xffffffe400807947 */ /* 0x000fea000383ffff */
.L_x_200:
[----:B--2---:R2:W3:Y:S02]  /*83d0*/  SYNCS.PHASECHK.TRANS64.TRYWAIT P1, [R0+URZ+0x36428], R3 ;  /* 0x03642803000075a7 */ /* 0x0044e4000802017f */
[----:B---3--:R-:W-:Y:S05]  /*83e0*/  @!P1 NANOSLEEP.SYNCS 0x989680 ;  /* 0x009896800000995d */ /* 0x008fea0003900000 */
[----:B------:R-:W3:Y:S02]  /*83f0*/  @!P1 SYNCS.PHASECHK.TRANS64 P1, [R0+URZ+0x36428], R3 ;  /* 0x03642803000095a7 */ /* 0x000ee4000802007f */
[----:B---3--:R-:W-:Y:S05]  /*8400*/  @!P1 BRA `(.L_x_200) ;  /* 0xfffffffc00f09947 */ /* 0x008fea000383ffff */
[----:B------:R-:W-:Y:S05]  /*8410*/  BRA `(.L_x_234) ;  /* 0xffffffe800407947 */ /* 0x000fea000383ffff */
.L_x_202:
[----:B--2---:R2:W3:Y:S02]  /*8420*/  SYNCS.PHASECHK.TRANS64.TRYWAIT P1, [R0+URZ+0x36438], R29 ;  /* 0x0364381d000075a7 */ /* 0x0044e4000802017f */
[----:B---3--:R-:W-:Y:S05]  /*8430*/  @!P1 NANOSLEEP.SYNCS 0x989680 ;  /* 0x009896800000995d */ /* 0x008fea0003900000 */
[----:B------:R-:W3:Y:S02]  /*8440*/  @!P1 SYNCS.PHASECHK.TRANS64 P1, [R0+URZ+0x36438], R29 ;  /* 0x0364381d000095a7 */ /* 0x000ee4000802007f */
[----:B---3--:R-:W-:Y:S05]  /*8450*/  @!P1 BRA `(.L_x_202) ;  /* 0xfffffffc00f09947 */ /* 0x008fea000383ffff */
[----:B------:R-:W-:Y:S05]  /*8460*/  BRA `(.L_x_235) ;  /* 0xffffffe800d07947 */ /* 0x000fea000383ffff */
.L_x_204:
[----:B------:R-:W-:-:S07]  /*8470*/  SHF.L.U32 R5, R12, 0x1f, RZ ;  /* 0x0000001f0c057819 */ /* 0x000fce00000006ff */
.L_x_236:
[----:B--2---:R2:W3:Y:S02]  /*8480*/  SYNCS.PHASECHK.TRANS64.TRYWAIT P1, [R0+URZ+0x36420], R5 ;  /* 0x03642005000075a7 */ /* 0x0044e4000802017f */
[----:B---3--:R-:W-:Y:S05]  /*8490*/  @!P1 NANOSLEEP.SYNCS 0x989680 ;  /* 0x009896800000995d */ /* 0x008fea0003900000 */
[----:B------:R-:W3:Y:S02]  /*84a0*/  @!P1 SYNCS.PHASECHK.TRANS64 P1, [R0+URZ+0x36420], R5 ;  /* 0x03642005000095a7 */ /* 0x000ee4000802007f */
[----:B---3--:R-:W-:Y:S05]  /*84b0*/  @!P1 BRA `(.L_x_236) ;  /* 0xfffffffc00f09947 */ /* 0x008fea000383ffff */
[----:B------:R-:W-:Y:S05]  /*84c0*/  BRA `(.L_x_237) ;  /* 0xffffffec00707947 */ /* 0x000fea000383ffff */
.L_x_207:
[----:B--2---:R2:W3:Y:S02]  /*84d0*/  SYNCS.PHASECHK.TRANS64.TRYWAIT P1, [R0+URZ+0x36438], R10 ;  /* 0x0364380a000075a7 */ /* 0x0044e4000802017f */
[----:B---3--:R-:W-:Y:S05]  /*84e0*/  @!P1 NANOSLEEP.SYNCS 0x989680 ;  /* 0x009896800000995d */ /* 0x008fea0003900000 */
[----:B------:R-:W3:Y:S02]  /*84f0*/  @!P1 SYNCS.PHASECHK.TRANS64 P1, [R0+URZ+0x36438], R10 ;  /* 0x0364380a000095a7 */ /* 0x000ee4000802007f */
[----:B---3--:R-:W-:Y:S05]  /*8500*/  @!P1 BRA `(.L_x_207) ;  /* 0xfffffffc00f09947 */ /* 0x008fea000383ffff */
[----:B------:R-:W-:Y:S05]  /*8510*/  BRA `(.L_x_238) ;  /* 0xfffffff000187947 */ /* 0x000fea000383ffff */
.L_x_209:
[----:B---3--:R3:W4:Y:S02]  /*8520*/  SYNCS.PHASECHK.TRANS64.TRYWAIT P1, [R0+URZ+0x36428], R5 ;  /* 0x03642805000075a7 */ /* 0x008724000802017f */
[----:B----4-:R-:W-:Y:S05]  /*8530*/  @!P1 NANOSLEEP.SYNCS 0x989680 ;  /* 0x009896800000995d */ /* 0x010fea0003900000 */
[----:B------:R-:W4:Y:S02]  /*8540*/  @!P1 SYNCS.PHASECHK.TRANS64 P1, [R0+URZ+0x36428], R5 ;  /* 0x03642805000095a7 */ /* 0x000f24000802007f */
[----:B----4-:R-:W-:Y:S05]  /*8550*/  @!P1 BRA `(.L_x_209) ;  /* 0xfffffffc00f09947 */ /* 0x010fea000383ffff */
[----:B------:R-:W-:Y:S05]  /*8560*/  BRA `(.L_x_239) ;  /* 0xfffffff000c07947 */ /* 0x000fea000383ffff */
.L_x_211:
[----:B---3--:R3:W4:Y:S02]  /*8570*/  SYNCS.PHASECHK.TRANS64.TRYWAIT P1, [R0+URZ+0x36438], R3 ;  /* 0x03643803000075a7 */ /* 0x008724000802017f */
[----:B----4-:R-:W-:Y:S05]  /*8580*/  @!P1 NANOSLEEP.SYNCS 0x989680 ;  /* 0x009896800000995d */ /* 0x010fea0003900000 */
[----:B------:R-:W4:Y:S02]  /*8590*/  @!P1 SYNCS.PHASECHK.TRANS64 P1, [R0+URZ+0x36438], R3 ;  /* 0x03643803000095a7 */ /* 0x000f24000802007f */
[----:B----4-:R-:W-:Y:S05]  /*85a0*/  @!P1 BRA `(.L_x_211) ;  /* 0xfffffffc00f09947 */ /* 0x010fea000383ffff */
[----:B------:R-:W-:Y:S05]  /*85b0*/  BRA `(.L_x_240) ;  /* 0xfffffff400587947 */ /* 0x000fea000383ffff */
.L_x_213:
[----:B------:R-:W-:Y:S01]  /*85c0*/  BSSY B0, `(.L_x_241) ;  /* 0x0000006000007945 */ /* 0x000fe20003800000 */
[----:B------:R-:W-:-:S07]  /*85d0*/  IMAD.MOV.U32 R15, RZ, RZ, -0x1 ;  /* 0xffffffffff0f7424 */ /* 0x000fce00078e00ff */
[----:B-12---:R-:W-:Y:S05]  /*85e0*/  WARPSYNC.COLLECTIVE R15, `(.L_x_242) ;  /* 0x000000000f0c7348 */ /* 0x006fea0003c00000 */
[----:B------:R-:W-:Y:S02]  /*85f0*/  ELECT P6, UR62, PT ;  /* 0x00000000003e782f */ /* 0x000fe400038c0000 */
[----:B------:R-:W-:Y:S01]  /*8600*/  MOV R14, UR62 ;  /* 0x0000003e000e7c02 */ /* 0x000fe20008000f00 */
[----:B-12---:R-:W-:Y:S10]  /*8610*/  ENDCOLLECTIVE ;  /* 0x000000000000791b */ /* 0x006ff40003800000 */
.L_x_242:
[----:B------:R-:W-:Y:S05]  /*8620*/  BSYNC B0 ;  /* 0x0000000000007941 */ /* 0x000fea0003800000 */
.L_x_241:
[----:B------:R-:W-:Y:S01]  /*8630*/  PLOP3.LUT P0, PT, P6, PT, PT, 0x80, 0x0 ;  /* 0x000000000000781c */ /* 0x000fe2000370f070 */
[----:B------:R-:W-:-:S12]  /*8640*/  BRA `(.L_x_243) ;  /* 0xfffffff8000c7947 */ /* 0x000fd8000383ffff */
.L_x_217:
[----:B-1----:R1:W2:Y:S02]  /*8650*/  SYNCS.PHASECHK.TRANS64.TRYWAIT P0, [R7+URZ], R0 ;  /* 0x00000000070075a7 */ /* 0x0022a4000800017f */
[----:B--2---:R-:W-:Y:S05]  /*8660*/  @!P0 NANOSLEEP.SYNCS 0x989680 ;  /* 0x009896800000895d */ /* 0x004fea0003900000 */
[----:B------:R-:W2:Y:S02]  /*8670*/  @!P0 SYNCS.PHASECHK.TRANS64 P0, [R7+URZ], R0 ;  /* 0x00000000070085a7 */ /* 0x000ea4000800007f */
[----:B--2---:R-:W-:Y:S05]  /*8680*/  @!P0 BRA `(.L_x_217) ;  /* 0xfffffffc00f08947 */ /* 0x004fea000383ffff */
[----:B------:R-:W-:Y:S05]  /*8690*/  BRA `(.L_x_244) ;  /* 0xfffffff8004c7947 */ /* 0x000fea000383ffff */
.L_x_218:
[----:B--2---:R2:W3:Y:S02]  /*86a0*/  SYNCS.PHASECHK.TRANS64.TRYWAIT P0, [R3+URZ], R2 ;  /* 0x00000002030075a7 */ /* 0x0044e4000800017f */
[----:B---3--:R-:W-:Y:S05]  /*86b0*/  @!P0 NANOSLEEP.SYNCS 0x989680 ;  /* 0x009896800000895d */ /* 0x008fea0003900000 */
[----:B------:R-:W3:Y:S02]  /*86c0*/  @!P0 SYNCS.PHASECHK.TRANS64 P0, [R3+URZ], R2 ;  /* 0x00000002030085a7 */ /* 0x000ee4000800007f */
[----:B---3--:R-:W-:Y:S05]  /*86d0*/  @!P0 BRA `(.L_x_218) ;  /* 0xfffffffc00f08947 */ /* 0x008fea000383ffff */
[----:B------:R-:W-:Y:S05]  /*86e0*/  BRA `(.L_x_245) ;  /* 0xfffffff800407947 */ /* 0x000fea000383ffff */
.L_x_246:
        /* <DEDUP_REMOVED lines=9> */
.L_x_7650:


//--------------------- .text._ZN7cutlass13device_kernelIN5flash11enable_sm90INS1_16FlashAttnBwdSm90INS1_25CollectiveMainloopBwdSm90ILi2ELi1ELi1EN4cute5tupleIJNS5_1CILi1EEES8_S8_EEENS6_IJNS7_ILi64EEENS7_ILi96EEENS7_ILi192EEEEEENS_10bfloat16_tEfNS_4arch4Sm90ELb0ELb0ELb1ELb0ELb0ELb0ELb1ELb0ELi3ELi1ELi1ELi1ELb0EEENS1_24CollectiveEpilogueBwdGQAISD_fSG_Li384ELb0ELb0EEENS1_19SingleTileSchedulerILb0ELb0ELb0ELi96EEEEEEEEEvNT_6ParamsE --------------------------
	.section	.text._ZN7cutlass13device_kernelIN5flash11enable_sm90INS1_16FlashAttnBwdSm90INS1_25CollectiveMainloopBwdSm90ILi2ELi1ELi1EN4cute5tupleIJNS5_1CILi1EEES8_S8_EEENS6_IJNS7_ILi64EEENS7_ILi96EEENS7_ILi192EEEEEENS_10bfloat16_tEfNS_4arch4Sm90ELb0ELb0ELb1ELb0ELb0ELb0ELb1ELb0ELi3ELi1ELi1ELi1ELb0EEENS1_24CollectiveEpilogueBwdGQAISD_fSG_Li384ELb0ELb0EEENS1_19SingleTileSchedulerILb0ELb0ELb0ELi96EEEEEEEEEvNT_6ParamsE,"ax",@progbits
	.align	128
.text._ZN7cutlass13device_kernelIN5flash11enable_sm90INS1_16FlashAttnBwdSm90INS1_25CollectiveMainloopBwdSm90ILi2ELi1ELi1EN4cute5tupleIJNS5_1CILi1EEES8_S8_EEENS6_IJNS7_ILi64EEENS7_ILi96EEENS7_ILi192EEEEEENS_10bfloat16_tEfNS_4arch4Sm90ELb0ELb0ELb1ELb0ELb0ELb0ELb1ELb0ELi3ELi1ELi1ELi1ELb0EEENS1_24CollectiveEpilogueBwdGQAISD_fSG_Li384ELb0ELb0EEENS1_19SingleTileSchedulerILb0ELb0ELb0ELi96EEEEEEEEEvNT_6ParamsE:
        .type           _ZN7cutlass13device_kernelIN5flash11enable_sm90INS1_16FlashAttnBwdSm90INS1_25CollectiveMainloopBwdSm90ILi2ELi1ELi1EN4cute5tupleIJNS5_1CILi1EEES8_S8_EEENS6_IJNS7_ILi64EEENS7_ILi96EEENS7_ILi192EEEEEENS_10bfloat16_tEfNS_4arch4Sm90ELb0ELb0ELb1ELb0ELb0ELb0ELb1ELb0ELi3ELi1ELi1ELi1ELb0EEENS1_24CollectiveEpilogueBwdGQAISD_fSG_Li384ELb0ELb0EEENS1_19SingleTileSchedulerILb0ELb0ELb0ELi96EEEEEEEEEvNT_6ParamsE,@function
        .size           _ZN7cutlass13device_kernelIN5flash11enable_sm90INS1_16FlashAttnBwdSm90INS1_25CollectiveMainloopBwdSm90ILi2ELi1ELi1EN4cute5tupleIJNS5_1CILi1EEES8_S8_EEENS6_IJNS7_ILi64EEENS7_ILi96EEENS7_ILi192EEEEEENS_10bfloat16_tEfNS_4arch4Sm90ELb0ELb0ELb1ELb0ELb0ELb0ELb1ELb0ELi3ELi1ELi1ELi1ELb0EEENS1_24CollectiveEpilogueBwdGQAISD_fSG_Li384ELb0ELb0EEENS1_19SingleTileSchedulerILb0ELb0ELb0ELi96EEEEEEEEEvNT_6ParamsE,(.L_x_7651 - _ZN7cutlass13device_kernelIN5flash11enable_sm90INS1_16FlashAttnBwdSm90INS1_25CollectiveMainloopBwdSm90ILi2ELi1ELi1EN4cute5tupleIJNS5_1CILi1EEES8_S8_EEENS6_IJNS7_ILi64EEENS7_ILi96EEENS7_ILi192EEEEEENS_10bfloat16_tEfNS_4arch4Sm90ELb0ELb0ELb1ELb0ELb0ELb0ELb1ELb0ELi3ELi1ELi1ELi1ELb0EEENS1_24CollectiveEpilogueBwdGQAISD_fSG_Li384ELb0ELb0EEENS1_19SingleTileSchedulerILb0ELb0ELb0ELi96EEEEEEEEEvNT_6ParamsE)
        .other          _ZN7cutlass13device_kernelIN5flash11enable_sm90INS1_16FlashAttnBwdSm90INS1_25CollectiveMainloopBwdSm90ILi2ELi1ELi1EN4cute5tupleIJNS5_1CILi1EEES8_S8_EEENS6_IJNS7_ILi64EEENS7_ILi96EEENS7_ILi192EEEEEENS_10bfloat16_tEfNS_4arch4Sm90ELb0ELb0ELb1ELb0ELb0ELb0ELb1ELb0ELi3ELi1ELi1ELi1ELb0EEENS1_24CollectiveEpilogueBwdGQAISD_fSG_Li384ELb0ELb0EEENS1_19SingleTileSchedulerILb0ELb0ELb0ELi96EEEEEEEEEvNT_6ParamsE,@"STO_CUDA_ENTRY STV_DEFAULT"
_ZN7cutlass13device_kernelIN5flash11enable_sm90INS1_16FlashAttnBwdSm90INS1_25CollectiveMainloopBwdSm90ILi2ELi1ELi1EN4cute5tupleIJNS5_1CILi1EEES8_S8_EEENS6_IJNS7_ILi64EEENS7_ILi96EEENS7_ILi192EEEEEENS_10bfloat16_tEfNS_4arch4Sm90ELb0ELb0ELb1ELb0ELb0ELb0ELb1ELb0ELi3ELi1ELi1ELi1ELb0EEENS1_24CollectiveEpilogueBwdGQAISD_fSG_Li384ELb0ELb0EEENS1_19SingleTileSchedulerILb0ELb0ELb0ELi96EEEEEEEEEvNT_6ParamsE:
[----:B------:R-:W1:Y:S01]  /*0000*/  LDC R1, c[0x0][0x28] ;  /* 0x00000a00ff017b82 */ /* 0x000e620000000800 */
[----:B------:R-:W2:Y:S01]  /*0010*/  S2R R3, SR_TID.X ;  /* 0x0000000000037919 */ /* 0x000ea20000002100 */
[----:B------:R-:W-:Y:S01]  /*0020*/  ELECT P0, URZ, PT ;  /* 0x00000000003f782f */ /* 0x000fe20003800000 */
[----:B------:R-:W-:Y:S01]  /*0030*/  BSSY B0, `(.L_x_247) ;  /* 0x0000013000007945 */ /* 0x000fe20003800000 */
[----:B--2---:R-:W-:-:S05]  /*0040*/  SHF.R.U32.HI R0, RZ, 0x5, R3 ;  /* 0x00000005ff007819 */ /* 0x004fca0000011603 */
[----:B------:R-:W2:Y:S02]  /*0050*/  SHFL.IDX PT, R2, R0, RZ, 0x1f ;  /* 0x00001fff00027589 */ /* 0x000ea400000e0000 */
[----:B--2---:R-:W-:-:S13]  /*0060*/  ISETP.EQ.AND P0, PT, R2, RZ, P0 ;  /* 0x000000ff0200720c */ /* 0x004fda0000702270 */
[----:B-1----:R-:W-:Y:S05]  /*0070*/  @!P0 BRA `(.L_x_248) ;  /* 0x0000000000388947 */ /* 0x002fea0003800000 */
[----:B------:R-:W-:Y:S02]  /*0080*/  ULDC.64 UR4, c[0x0][0x198] ;  /* 0x0000660000047ab9 */ /* 0x000fe40000000a00 */
[----:B------:R-:W-:Y:S02]  /*0090*/  UIADD3 UR6, UP0, UR4, 0xf0, URZ ;  /* 0x000000f004067890 */ /* 0x000fe4000ff1e03f */
[----:B------:R-:W-:Y:S02]  /*00a0*/  UIADD3 UR8, UP1, UR4, 0x1f0, URZ ;  /* 0x000001f004087890 */ /* 0x000fe4000ff3e03f */
[----:B------:R-:W-:Y:S02]  /*00b0*/  UIADD3 UR10, UP2, UR4, 0x2f0, URZ ;  /* 0x000002f0040a7890 */ /* 0x000fe4000ff5e03f */
[----:B------:R-:W-:Y:S02]  /*00c0*/  UIADD3 UR4, UP3, UR4, 0x3f0, URZ ;  /* 0x000003f004047890 */ /* 0x000fe4000ff7e03f */
[----:B------:R-:W-:-:S02]  /*00d0*/  UIADD3.X UR7, URZ, UR5, URZ, UP0, !UPT ;  /* 0x000000053f077290 */ /* 0x000fc400087fe43f */
[----:B------:R-:W-:Y:S02]  /*00e0*/  UIADD3.X UR9, URZ, UR5, URZ, UP1, !UPT ;  /* 0x000000053f097290 */ /* 0x000fe40008ffe43f */
[----:B------:R-:W-:Y:S02]  /*00f0*/  UIADD3.X UR11, URZ, UR5, URZ, UP2, !UPT ;  /* 0x000000053f0b7290 */ /* 0x000fe400097fe43f */
[----:B------:R-:W-:-:S03]  /*0100*/  UIADD3.X UR5, URZ, UR5, URZ, UP3, !UPT ;  /* 0x000000053f057290 */ /* 0x000fc60009ffe43f */
[----:B------:R1:W-:Y:S02]  /*0110*/  UTMACCTL.PF [UR6] ;  /* 0x00000000060079b9 */ /* 0x0003e40008040000 */
[----:B------:R1:W-:Y:S02]  /*0120*/  UTMACCTL.PF [UR8] ;  /* 0x00000000080079b9 */ /* 0x0003e40008040000 */
[----:B------:R1:W-:Y:S02]  /*0130*/  UTMACCTL.PF [UR10] ;  /* 0x000000000a0079b9 */ /* 0x0003e40008040000 */
[----:B------:R1:W-:Y:S02]  /*0140*/  UTMACCTL.PF [UR4] ;  /* 0x00000000040079b9 */ /* 0x0003e40008040000 */
[----:B-1----:R-:W-:Y:S01]  /*0150*/  NOP ;  /* 0x0000000000007918 */ /* 0x002fe20000000000 */
.L_x_248:
[----:B------:R-:W-:Y:S05]  /*0160*/  BSYNC B0 ;  /* 0x0000000000007941 */ /* 0x000fea0003800000 */
.L_x_247:
        /* <DEDUP_REMOVED lines=30> */
[----:B------:R1:W5:Y:S01]  /*0350*/  SYNCS.EXCH.64 URZ, [UR8+0x36420], UR4 ;  /* 0x03642004083f75b2 */ /* 0x0003620008000100 */
[----:B------:R1:W1:Y:S01]  /*0360*/  SYNCS.EXCH.64 URZ, [UR8+0x36418], UR6 ;  /* 0x03641806083f75b2 */ /* 0x0002620008000100 */
[----:B------:R1:W1:Y:S01]  /*0370*/  SYNCS.EXCH.64 URZ, [UR8+0x36428], UR4 ;  /* 0x03642804083f75b2 */ /* 0x0002620008000100 */
[----:B------:R-:W-:Y:S01]  /*0380*/  NOP ;  /* 0x0000000000007918 */ /* 0x000fe20000000000 */
.L_x_249:
[----:B------:R-:W3:Y:S01]  /*0390*/  SHFL.IDX PT, R3, R0, RZ, 0x1f ;  /* 0x00001fff00037589 */ /* 0x000ee200000e0000 */
[----:B------:R-:W-:Y:S01]  /*03a0*/  NOP ;  /* 0x0000000000007918 */ /* 0x000fe20000000000 */
[----:B---3--:R-:W-:-:S13]  /*03b0*/  ISETP.NE.AND P0, PT, R3, RZ, PT ;  /* 0x000000ff0300720c */ /* 0x008fda0003f05270 */
        /* <DEDUP_REMOVED lines=15> */
[----:B------:R3:W1:Y:S02]  /*04b0*/  SYNCS.EXCH.64 URZ, [UR8+0x36438], UR6 ;  /* 0x03643806083f75b2 */ /* 0x0006640008000100 */
[----:B---3--:R-:W-:Y:S01]  /*04c0*/  NOP ;  /* 0x0000000000007918 */ /* 0x008fe20000000000 */
.L_x_250:
[----:B------:R-:W-:Y:S01]  /*04d0*/  ISETP.NE.AND P0, PT, R2, RZ, PT ;  /* 0x000000ff0200720c */ /* 0x000fe20003f05270 */
[----:B------:R-:W-:Y:S01]  /*04e0*/  IMAD.MOV.U32 R18, RZ, RZ, 0x1 ;  /* 0x00000001ff127424 */ /* 0x000fe200078e00ff */
[----:B------:R-:W-:Y:S01]  /*04f0*/  NOP ;  /* 0x0000000000007918 */ /* 0x000fe20000000000 */
[----:B------:R-:W-:Y:S03]  /*0500*/  BSSY B6, `(.L_x_251) ;  /* 0x00006f9000067945 */ /* 0x000fe60003800000 */
[----:B------:R-:W-:Y:S01]  /*0510*/  SEL R18, R18, 0x2, !P0 ;  /* 0x0000000212127807 */ /* 0x000fe20004000000 */
[----:B-12-45:R-:W-:Y:S06]  /*0520*/  BAR.SYNC.DEFER_BLOCKING 0x0 ;  /* 0x0000000000007b1d */ /* 0x036fec0000010000 */
[----:B------:R-:W-:Y:S05]  /*0530*/  @!P0 BRA `(.L_x_252) ;  /* 0x0000003c00b08947 */ /* 0x000fea0003800000 */
.L_x_253:
        /* <DEDUP_REMOVED lines=13> */
[----:B----4-:R-:W-:Y:S05]  /*0610*/  @!P0 BRA `(.L_x_254) ;  /* 0x0000006c009c8947 */ /* 0x010fea0003800000 */
        /* <DEDUP_REMOVED lines=23> */
.L_x_256:
        /* <DEDUP_REMOVED lines=15> */
.L_x_255:
        /* <DEDUP_REMOVED lines=20> */
.L_x_258:
        /* <DEDUP_REMOVED lines=15> */
.L_x_257:
        /* <DEDUP_REMOVED lines=8> */
.L_x_339:
[----:B------:R-:W-:Y:S02]  /*0b30*/  SHF.L.U32 R10, RZ, 0x1f, RZ ;  /* 0x0000001fff0a7819 */ /* 0x000fe400000006ff */
[----:B------:R-:W-:Y:S01]  /*0b40*/  LOP3.LUT R5, R2, 0xffffff80, RZ, 0xc0, !PT ;  /* 0xffffff8002057812 */ /* 0x000fe200078ec0ff */
[----:B--2---:R-:W-:Y:S01]  /*0b50*/  IMAD.HI R2, R14, 0x55555556, RZ ;  /* 0x555555560e027827 */ /* 0x004fe200078e02ff */
[----:B------:R-:W2:Y:S03]  /*0b60*/  SYNCS.PHASECHK.TRANS64.TRYWAIT P0, [UR36+0x36400], R10 ;  /* 0x0364000aff0075a7 */ /* 0x000ea60008000164 */
[----:B------:R-:W-:Y:S01]  /*0b70*/  IMAD.IADD R6, R0, 0x1, -R5 ;  /* 0x0000000100067824 */ /* 0x000fe200078e0a05 */
[----:B------:R-:W-:-:S04]  /*0b80*/  LEA.HI R5, R2, R2, RZ, 0x1 ;  /* 0x0000000202057211 */ /* 0x000fc800078f08ff */
[----:B------:R-:W-:-:S04]  /*0b90*/  SHF.R.S32.HI R7, RZ, 0x1f, R6 ;  /* 0x0000001fff077819 */ /* 0x000fc80000011406 */
[CC--:B------:R-:W-:Y:S02]  /*0ba0*/  LEA.HI R8, R7.reuse, R6.reuse, RZ, 0x2 ;  /* 0x0000000607087211 */ /* 0x0c0fe400078f10ff */
[----:B------:R-:W-:Y:S02]  /*0bb0*/  LEA.HI R7, R7, R6, RZ, 0x5 ;  /* 0x0000000607077211 */ /* 0x000fe400078f28ff */
[--C-:B------:R-:W-:Y:S02]  /*0bc0*/  SHF.R.S32.HI R9, RZ, 0x2, R8.reuse ;  /* 0x00000002ff097819 */ /* 0x100fe40000011408 */
[----:B------:R-:W-:Y:S02]  /*0bd0*/  SHF.R.S32.HI R4, RZ, 0x1f, R8 ;  /* 0x0000001fff047819 */ /* 0x000fe40000011408 */
[----:B------:R-:W-:Y:S02]  /*0be0*/  SHF.R.S32.HI R7, RZ, 0x5, R7 ;  /* 0x00000005ff077819 */ /* 0x000fe40000011407 */
[----:B------:R-:W-:-:S04]  /*0bf0*/  LEA.HI R4, R4, R9, RZ, 0x3 ;  /* 0x0000000904047211 */ /* 0x000fc800078f18ff */
[----:B------:R-:W-:Y:S01]  /*0c00*/  LOP3.LUT R2, R4, 0xfffffff8, RZ, 0xc0, !PT ;  /* 0xfffffff804027812 */ /* 0x000fe200078ec0ff */
[----:B------:R-:W-:-:S04]  /*0c10*/  IMAD R4, R5, -0x3, R14 ;  /* 0xfffffffd05047824 */ /* 0x000fc800078e020e */
[----:B------:R-:W-:Y:S01]  /*0c20*/  IMAD.IADD R2, R9, 0x1, -R2 ;  /* 0x0000000109027824 */ /* 0x000fe200078e0a02 */
[----:B--2---:R-:W-:Y:S06]  /*0c30*/  @P0 BRA `(.L_x_260) ;  /* 0x0000000000080947 */ /* 0x004fec0003800000 */
[----:B------:R-:W2:Y:S02]  /*0c40*/  SYNCS.PHASECHK.TRANS64.TRYWAIT P0, [UR36+0x36400], R10 ;  /* 0x0364000aff0075a7 */ /* 0x000ea40008000164 */
[----:B--2---:R-:W-:Y:S05]  /*0c50*/  @!P0 BRA `(.L_x_261) ;  /* 0x0000006800348947 */ /* 0x004fea0003800000 */
.L_x_260:
        /* <DEDUP_REMOVED lines=51> */
[----:B------:R-:W-:Y:S01]  /*0f90*/  IMAD.SHL.U32 R17, R6, 0x4, RZ ;  /* 0x0000000406117824 */ /* 0x000fe200078e00ff */
[----:B------:R-:W-:Y:S06]  /*0fa0*/  @!P0 BRA `(.L_x_262) ;  /* 0x00000028006c8947 */ /* 0x000fec0003800000 */
[CC--:B------:R-:W-:Y:S01]  /*0fb0*/  LEA.HI R2, R3.reuse, R0.reuse, RZ, 0x4 ;  /* 0x0000000003027211 */ /* 0x0c0fe200078f20ff */
[----:B------:R-:W3:Y:S01]  /*0fc0*/  S2R R14, SR_CTAID.X ;  /* 0x00000000000e7919 */ /* 0x000ee20000002500 */
[----:B------:R-:W-:Y:S01]  /*0fd0*/  LEA.HI R7, R3, R0, RZ, 0x5 ;  /* 0x0000000003077211 */ /* 0x000fe200078f28ff */
[----:B------:R-:W3:Y:S01]  /*0fe0*/  LDC R19, c[0x0][0x290] ;  /* 0x0000a400ff137b82 */ /* 0x000ee20000000800 */
[----:B--2---:R-:W-:Y:S01]  /*0ff0*/  LOP3.LUT R5, R2, 0xfffffff0, RZ, 0xc0, !PT ;  /* 0xfffffff002057812 */ /* 0x004fe200078ec0ff */
[----:B------:R-:W-:Y:S01]  /*1000*/  IMAD.HI R13, R16, 0x55555556, RZ ;  /* 0x55555556100d7827 */ /* 0x000fe200078e02ff */
[----:B------:R-:W-:Y:S02]  /*1010*/  LOP3.LUT R9, R8, 0xfffffffc, RZ, 0xc0, !PT ;  /* 0xfffffffc08097812 */ /* 0x000fe400078ec0ff */
[----:B------:R-:W-:Y:S02]  /*1020*/  CS2R R118, SRZ ;  /* 0x0000000000767805 */ /* 0x000fe4000001ff00 */
[----:B------:R-:W-:Y:S01]  /*1030*/  SHF.R.S32.HI R2, RZ, 0x4, R2 ;  /* 0x00000004ff027819 */ /* 0x000fe20000011402 */
[----:B------:R-:W-:Y:S01]  /*1040*/  IMAD.IADD R5, R0, 0x1, -R5 ;  /* 0x0000000100057824 */ /* 0x000fe200078e0a05 */
[----:B------:R-:W-:Y:S01]  /*1050*/  LEA.HI R13, R13, R13, RZ, 0x1 ;  /* 0x0000000d0d0d7211 */ /* 0x000fe200078f08ff */
[----:B------:R-:W-:Y:S01]  /*1060*/  IMAD.IADD R12, R6, 0x1, -R9 ;  /* 0x00000001060c7824 */ /* 0x000fe200078e0a09 */
[----:B------:R-:W-:-:S02]  /*1070*/  SHF.R.S32.HI R6, RZ, 0x5, R7 ;  /* 0x00000005ff067819 */ /* 0x000fc40000011407 */
[----:B------:R-:W-:Y:S02]  /*1080*/  CS2R R116, SRZ ;  /* 0x0000000000747805 */ /* 0x000fe4000001ff00 */
[----:B------:R-:W-:Y:S01]  /*1090*/  LEA.HI R0, R5, R5, RZ, 0x1 ;  /* 0x0000000505007211 */ /* 0x000fe200078f08ff */
[----:B------:R-:W-:Y:S01]  /*10a0*/  IMAD R13, R13, -0x3, R16 ;  /* 0xfffffffd0d0d7824 */ /* 0x000fe200078e0210 */
[----:B------:R-:W-:Y:S02]  /*10b0*/  SHF.R.S32.HI R10, RZ, 0x1f, R5 ;  /* 0x0000001fff0a7819 */ /* 0x000fe40000011405 */
[----:B------:R-:W-:Y:S02]  /*10c0*/  CS2R R114, SRZ ;  /* 0x0000000000727805 */ /* 0x000fe4000001ff00 */
[----:B------:R-:W-:Y:S02]  /*10d0*/  SHF.R.S32.HI R3, RZ, 0x1, R0 ;  /* 0x00000001ff037819 */ /* 0x000fe40000011400 */
[----:B------:R-:W-:-:S02]  /*10e0*/  CS2R R112, SRZ ;  /* 0x0000000000707805 */ /* 0x000fc4000001ff00 */
[----:B------:R-:W-:Y:S02]  /*10f0*/  SHF.R.S32.HI R8, RZ, 0x1f, R0 ;  /* 0x0000001fff087819 */ /* 0x000fe40000011400 */
[----:B------:R-:W-:Y:S02]  /*1100*/  CS2R R110, SRZ ;  /* 0x00000000006e7805 */ /* 0x000fe4000001ff00 */
[----:B------:R-:W-:Y:S02]  /*1110*/  LEA.HI R10, R10, R5, RZ, 0x3 ;  /* 0x000000050a0a7211 */ /* 0x000fe400078f18ff */
[----:B------:R-:W-:Y:S02]  /*1120*/  CS2R R108, SRZ ;  /* 0x00000000006c7805 */ /* 0x000fe4000001ff00 */
[----:B------:R-:W-:Y:S02]  /*1130*/  LEA.HI R8, R8, R3, RZ, 0x2 ;  /* 0x0000000308087211 */ /* 0x000fe400078f10ff */
[----:B------:R-:W-:-:S02]  /*1140*/  CS2R R106, SRZ ;  /* 0x00000000006a7805 */ /* 0x000fc4000001ff00 */
[----:B------:R-:W-:Y:S01]  /*1150*/  LOP3.LUT R0, R0, 0x7fffffe, RZ, 0xc0, !PT ;  /* 0x07fffffe00007812 */ /* 0x000fe200078ec0ff */
[----:B------:R-:W-:Y:S01]  /*1160*/  IMAD.SHL.U32 R10, R10, 0x20, RZ ;  /* 0x000000200a0a7824 */ /* 0x000fe200078e00ff */
[----:B------:R-:W-:Y:S02]  /*1170*/  LOP3.LUT R8, R8, 0xfffffffc, RZ, 0xc0, !PT ;  /* 0xfffffffc08087812 */ /* 0x000fe400078ec0ff */
[----:B------:R-:W-:Y:S02]  /*1180*/  CS2R R104, SRZ ;  /* 0x0000000000687805 */ /* 0x000fe4000001ff00 */
[----:B------:R-:W-:Y:S01]  /*1190*/  SHF.R.S32.HI R7, RZ, 0x1f, R7 ;  /* 0x0000001fff077819 */ /* 0x000fe20000011407 */
[----:B------:R-:W-:Y:S01]  /*11a0*/  IMAD.IADD R5, R5, 0x1, -R0 ;  /* 0x0000000105057824 */ /* 0x000fe200078e0a00 */
[----:B------:R-:W-:Y:S01]  /*11b0*/  LOP3.LUT R9, R10, 0x7fffff00, RZ, 0xc0, !PT ;  /* 0x7fffff000a097812 */ /* 0x000fe200078ec0ff */
[----:B------:R-:W-:Y:S01]  /*11c0*/  IMAD.IADD R8, R3, 0x1, -R8 ;  /* 0x0000000103087824 */ /* 0x000fe200078e0a08 */
[----:B------:R-:W-:Y:S01]  /*11d0*/  LEA.HI R7, R7, R6, RZ, 0x2 ;  /* 0x0000000607077211 */ /* 0x000fe200078f10ff */
[----:B------:R-:W-:Y:S01]  /*11e0*/  IMAD.SHL.U32 R3, R2, 0x8, RZ ;  /* 0x0000000802037824 */ /* 0x000fe200078e00ff */
[----:B------:R-:W-:Y:S01]  /*11f0*/  CS2R R102, SRZ ;  /* 0x0000000000667805 */ /* 0x000fe2000001ff00 */
[----:B------:R-:W-:Y:S01]  /*1200*/  IMAD.SHL.U32 R0, R8, 0x40, RZ ;  /* 0x0000004008007824 */ /* 0x000fe200078e00ff */
[----:B------:R-:W-:Y:S01]  /*1210*/  LOP3.LUT R7, R7, 0x3ffffc, RZ, 0xc0, !PT ;  /* 0x003ffffc07077812 */ /* 0x000fe200078ec0ff */
[----:B------:R-:W-:Y:S01]  /*1220*/  IMAD R10, R16, 0x800, R9 ;  /* 0x00000800100a7824 */ /* 0x000fe200078e0209 */
[----:B------:R-:W-:Y:S01]  /*1230*/  LOP3.LUT P0, RZ, R8, 0x2, RZ, 0xc0, !PT ;  /* 0x0000000208ff7812 */ /* 0x000fe2000780c0ff */
[----:B---3--:R-:W-:Y:S01]  /*1240*/  IMAD R2, R14, -0x60, R19 ;  /* 0xffffffa00e027824 */ /* 0x008fe200078e0213 */
[----:B------:R-:W-:Y:S01]  /*1250*/  LOP3.LUT R0, R0, 0xc0, RZ, 0xc0, !PT ;  /* 0x000000c000007812 */ /* 0x000fe200078ec0ff */
[----:B------:R-:W-:Y:S01]  /*1260*/  IMAD.IADD R7, R6, 0x1, -R7 ;  /* 0x0000000106077824 */ /* 0x000fe200078e0a07 */
[----:B------:R-:W-:Y:S01]  /*1270*/  LOP3.LUT R8, R18, 0x1, RZ, 0xfc, !PT ;  /* 0x0000000112087812 */ /* 0x000fe200078efcff */
[----:B------:R-:W-:Y:S01]  /*1280*/  IMAD R10, R5, 0x20, R10 ;  /* 0x00000020050a7824 */ /* 0x000fe200078e020a */
[----:B------:R-:W-:Y:S01]  /*1290*/  LOP3.LUT R3, R0, 0x8, R3, 0xf8, !PT ;  /* 0x0000000800037812 */ /* 0x000fe200078ef803 */
[----:B------:R-:W-:Y:S01]  /*12a0*/  VIADD R5, R15, 0x3f ;  /* 0x0000003f0f057836 */ /* 0x000fe20000000000 */
[----:B------:R-:W-:Y:S01]  /*12b0*/  SHF.R.U32.HI R0, RZ, 0x3, R0 ;  /* 0x00000003ff007819 */ /* 0x000fe20000011600 */
[----:B------:R-:W-:Y:S01]  /*12c0*/  IMAD R7, R7, 0x200, R10 ;  /* 0x0000020007077824 */ /* 0x000fe200078e020a */
[----:B------:R-:W-:Y:S01]  /*12d0*/  CS2R R100, SRZ ;  /* 0x0000000000647805 */ /* 0x000fe2000001ff00 */
[----:B------:R-:W-:Y:S01]  /*12e0*/  IMAD.MOV.U32 R10, RZ, RZ, 0x20 ;  /* 0x00000020ff0a7424 */ /* 0x000fe200078e00ff */
[----:B------:R-:W-:Y:S01]  /*12f0*/  LOP3.LUT R0, R3, R0, RZ, 0x3c, !PT ;  /* 0x0000000003007212 */ /* 0x000fe200078e3cff */
[----:B------:R-:W-:Y:S01]  /*1300*/  IMAD R13, R13, -0x20, R2 ;  /* 0xffffffe00d0d7824 */ /* 0x000fe200078e0202 */
[----:B------:R-:W-:Y:S01]  /*1310*/  SHF.R.S32.HI R6, RZ, 0x1f, R5 ;  /* 0x0000001fff067819 */ /* 0x000fe20000011405 */
[----:B------:R-:W-:Y:S01]  /*1320*/  IMAD.MOV.U32 R2, RZ, RZ, RZ ;  /* 0x000000ffff027224 */ /* 0x000fe200078e00ff */
[----:B------:R-:W-:Y:S01]  /*1330*/  SEL R10, R10, 0xffffffe0, !P0 ;  /* 0xffffffe00a0a7807 */ /* 0x000fe20004000000 */
[----:B------:R-:W-:Y:S01]  /*1340*/  IMAD.IADD R9, R0, 0x1, R7 ;  /* 0x0000000100097824 */ /* 0x000fe200078e0207 */
[----:B------:R-:W-:Y:S01]  /*1350*/  LEA.HI R156, R6, R5, RZ, 0x6 ;  /* 0x00000005069c7211 */ /* 0x000fe200078f30ff */
[----:B------:R-:W-:Y:S01]  /*1360*/  IMAD R0, R12, -0x2, R13 ;  /* 0xfffffffe0c007824 */ /* 0x000fe200078e020d */
[----:B------:R-:W-:Y:S01]  /*1370*/  CS2R R6, SRZ ;  /* 0x0000000000067805 */ /* 0x000fe2000001ff00 */
[----:B------:R-:W-:Y:S01]  /*1380*/  IMAD.MOV.U32 R5, RZ, RZ, RZ ;  /* 0x000000ffff057224 */ /* 0x000fe200078e00ff */
[----:B------:R-:W-:-:S02]  /*1390*/  LEA R9, R9, UR36, 0x1 ;  /* 0x0000002409097c11 */ /* 0x000fc4000f8e08ff */
        /* <DEDUP_REMOVED lines=38> */
[----:B------:R-:W-:Y:S02]  /*1600*/  SHF.R.S32.HI R156, RZ, 0x6, R156 ;  /* 0x00000006ff9c7819 */ /* 0x000fe4000001149c */
[----:B------:R-:W-:-:S07]  /*1610*/  IADD3 R10, R10, 0x30400, R9 ;  /* 0x000304000a0a7810 */ /* 0x000fce0007ffe009 */
.L_x_273:
[----:B------:R-:W-:-:S13]  /*1620*/  ISETP.NE.AND P0, PT, R8, 0x3, PT ;  /* 0x000000030800780c */ /* 0x000fda0003f05270 */
[----:B---3--:R-:W-:Y:S05]  /*1630*/  @!P0 BRA `(.L_x_263) ;  /* 0x0000000000048947 */ /* 0x008fea0003800000 */
[----:B------:R-:W-:Y:S01]  /*1640*/  BPT.TRAP 0x1 ;  /* 0x000000040000795c */ /* 0x000fe20000300000 */
.L_x_263:
[----:B------:R-:W-:Y:S02]  /*1650*/  LEA R3, R2, UR36, 0x3 ;  /* 0x0000002402037c11 */ /* 0x000fe4000f8e18ff */
[----:B------:R-:W-:-:S04]  /*1660*/  SHF.L.U32 R12, R7, 0x1f, RZ ;  /* 0x0000001f070c7819 */ /* 0x000fc800000006ff */
[----:B------:R2:W3:Y:S01]  /*1670*/  SYNCS.PHASECHK.TRANS64.TRYWAIT P1, [R3+URZ+0x36410], R12 ;  /* 0x0364100c030075a7 */ /* 0x0004e2000802017f */
[----:B------:R-:W-:Y:S05]  /*1680*/  @!P0 BRA `(.L_x_264) ;  /* 0x0000000000048947 */ /* 0x000fea0003800000 */
[----:B------:R-:W-:Y:S01]  /*1690*/  BPT.TRAP 0x1 ;  /* 0x000000040000795c */ /* 0x000fe20000300000 */
.L_x_264:
[----:B---3--:R-:W-:Y:S05]  /*16a0*/  @P1 BRA `(.L_x_265) ;  /* 0x0000000000081947 */ /* 0x008fea0003800000 */
[----:B------:R-:W3:Y:S02]  /*16b0*/  SYNCS.PHASECHK.TRANS64.TRYWAIT P1, [R3+URZ+0x36410], R12 ;  /* 0x0364100c030075a7 */ /* 0x000ee4000802017f */
[----:B---3--:R-:W-:Y:S05]  /*16c0*/  @!P1 BRA `(.L_x_266) ;  /* 0x0000005c00b09947 */ /* 0x008fea0003800000 */
.L_x_265:
[----:B------:R-:W-:Y:S05]  /*16d0*/  WARPSYNC.ALL ;  /* 0x0000000000007948 */ /* 0x000fea0003800000 */
[----:B------:R-:W-:Y:S01]  /*16e0*/  R2UR UR6, R4 ;  /* 0x00000000040672ca */ /* 0x000fe200000e0000 */
[----:B------:R-:W-:Y:S01]  /*16f0*/  UIADD3 UR4, UR36, 0x1e000, URZ ;  /* 0x0001e00024047890 */ /* 0x000fe2000fffe03f */
[C---:B------:R-:W-:Y:S01]  /*1700*/  R2UR UR7, R2.reuse ;  /* 0x00000000020772ca */ /* 0x040fe200000e0000 */
[----:B------:R-:W-:Y:S01]  /*1710*/  WARPGROUP.ARRIVE ;  /* 0x00000000000079c5 */ /* 0x000fe20000000000 */
[----:B------:R-:W-:Y:S01]  /*1720*/  UMOV UR13, 0x40000040 ;  /* 0x40000040000d7882 */ /* 0x000fe20000000000 */
[----:B------:R-:W-:Y:S01]  /*1730*/  USHF.R.U32.HI UR5, URZ, 0x4, UR4 ;  /* 0x000000043f057899 */ /* 0x000fe20008011604 */
[----:B--23--:R-:W-:Y:S01]  /*1740*/  IMAD R12, R2, 0x40, R11 ;  /* 0x00000040020c7824 */ /* 0x00cfe200078e020b */
        /* <DEDUP_REMOVED lines=91> */
[----:B------:R2:W3:Y:S04]  /*1d00*/  LDS R12, [R14+0x30000] ;  /* 0x030000000e0c7984 */ /* 0x0004e80000000800 */
[----:B------:R2:W4:Y:S01]  /*1d10*/  LDS R13, [R14+0x30020] ;  /* 0x030020000e0d7984 */ /* 0x0005220000000800 */
[----:B------:R-:W-:Y:S05]  /*1d20*/  @!P0 BRA `(.L_x_267) ;  /* 0x0000000000048947 */ /* 0x000fea0003800000 */
[----:B------:R-:W-:Y:S01]  /*1d30*/  BPT.TRAP 0x1 ;  /* 0x000000040000795c */ /* 0x000fe20000300000 */
.L_x_267:
[----:B--2---:R-:W-:-:S04]  /*1d40*/  SHF.L.U32 R14, R6, 0x1f, RZ ;  /* 0x0000001f060e7819 */ /* 0x004fc800000006ff */
[----:B------:R2:W5:Y:S01]  /*1d50*/  SYNCS.PHASECHK.TRANS64.TRYWAIT P1, [UR36+0x36430], R14 ;  /* 0x0364300eff0075a7 */ /* 0x0005620008020164 */
[----:B------:R-:W-:Y:S05]  /*1d60*/  @!P0 BRA `(.L_x_268) ;  /* 0x0000000000048947 */ /* 0x000fea0003800000 */
[----:B------:R-:W-:Y:S01]  /*1d70*/  BPT.TRAP 0x1 ;  /* 0x000000040000795c */ /* 0x000fe20000300000 */
.L_x_268:
[----:B-----5:R-:W-:Y:S05]  /*1d80*/  @P1 BRA `(.L_x_269) ;  /* 0x0000000000081947 */ /* 0x020fea0003800000 */
[----:B------:R-:W5:Y:S02]  /*1d90*/  SYNCS.PHASECHK.TRANS64.TRYWAIT P1, [UR36+0x36430], R14 ;  /* 0x0364300eff0075a7 */ /* 0x000f640008020164 */
[----:B-----5:R-:W-:Y:S05]  /*1da0*/  @!P1 BRA `(.L_x_270) ;  /* 0x00000058000c9947 */ /* 0x020fea0003800000 */
.L_x_269:
        /* <DEDUP_REMOVED lines=18> */
[----:B--2--5:R-:W-:Y:S01]  /*1ed0*/  FMUL.FTZ R14, R136, UR7 ;  /* 0x00000007880e7c20 */ /* 0x024fe20008410000 */
        /* <DEDUP_REMOVED lines=22> */
[----:B------:R-:W5:Y:S01]  /*2040*/  MUFU.TANH R136, R136 ;  /* 0x0000008800887308 */ /* 0x000f620000002400 */
[----:B--2---:R-:W-:-:S07]  /*2050*/  FSEL R139, R14, -INF , P3 ;  /* 0xff8000000e8b7808 */ /* 0x004fce0001800000 */
[----:B------:R-:W-:Y:S08]  /*2060*/  MUFU.TANH R138, R138 ;  /* 0x0000008a008a7308 */ /* 0x000ff00000002400 */
[----:B------:R-:W-:Y:S01]  /*2070*/  MUFU.TANH R137, R137 ;  /* 0x0000008900897308 */ /* 0x000fe20000002400 */
[----:B-----5:R-:W-:-:S07]  /*2080*/  FSEL R149, R136, -INF , P5 ;  /* 0xff80000088957808 */ /* 0x020fce0002800000 */
[----:B------:R-:W2:Y:S08]  /*2090*/  MUFU.TANH R18, R18 ;  /* 0x0000001200127308 */ /* 0x000eb00000002400 */
[----:B------:R-:W-:Y:S01]  /*20a0*/  MUFU.TANH R19, R19 ;  /* 0x0000001300137308 */ /* 0x000fe20000002400 */
[----:B------:R-:W-:Y:S02]  /*20b0*/  WARPGROUP.DEPBAR.LE gsb0, 0x0 ;  /* 0x00008000000079c5 */ /* 0x000fe40000010000 */
[----:B------:R-:W-:-:S05]  /*20c0*/  WARPGROUP.ARRIVE ;  /* 0x00000000000079c5 */ /* 0x000fca0000000000 */
[----:B------:R-:W-:Y:S01]  /*20d0*/  MUFU.TANH R20, R20 ;  /* 0x0000001400147308 */ /* 0x000fe20000002400 */
[C---:B--2---:R-:W-:Y:S01]  /*20e0*/  FSEL R148, R18.reuse, -INF , P3 ;  /* 0xff80000012947808 */ /* 0x044fe20001800000 */
[----:B------:R-:W-:Y:S01]  /*20f0*/  FFMA.FTZ R18, -R18, R18, 1 ;  /* 0x3f80000012127423 */ /* 0x000fe20000010112 */
        /* <DEDUP_REMOVED lines=76> */
[----:B---3--:R-:W-:Y:S01]  /*25c0*/  FFMA.FTZ R146, R139, UR4, -R12 ;  /* 0x000000048b927c23 */ /* 0x008fe2000801080c */
        /* <DEDUP_REMOVED lines=15> */
[----:B------:R-:W5:Y:S01]  /*26c0*/  LDS R141, [R141+0x30220] ;  /* 0x030220008d8d7984 */ /* 0x000f620000000800 */
        /* <DEDUP_REMOVED lines=23> */
[----:B----4-:R-:W-:Y:S01]  /*2840*/  FFMA.FTZ R137, R148, UR4, -R13 ;  /* 0x0000000494897c23 */ /* 0x010fe2000801080d */
[----:B------:R-:W-:Y:S01]  /*2850*/  FSEL R148, R19, -INF , P4 ;  /* 0xff80000013947808 */ /* 0x000fe20002000000 */
[--C-:B------:R-:W-:Y:S01]  /*2860*/  FADD.FTZ R132, R132, -R143.reuse ;  /* 0x8000008f84847221 */ /* 0x100fe20000010000 */
[----:B------:R-:W-:Y:S01]  /*2870*/  FSEL R138, R20, -INF , P5 ;  /* 0xff800000148a7808 */ /* 0x000fe20002800000 */
[--C-:B------:R-:W-:Y:S01]  /*2880*/  FADD.FTZ R129, R129, -R143.reuse ;  /* 0x8000008f81817221 */ /* 0x100fe20000010000 */
[----:B------:R-:W-:Y:S01]  /*2890*/  ISETP.GT.AND P4, PT, R0, 0x18, PT ;  /* 0x000000180000780c */ /* 0x000fe20003f84270 */
[----:B------:R-:W4:Y:S01]  /*28a0*/  MUFU.EX2 R15, R15 ;  /* 0x0000000f000f7308 */ /* 0x000f220000000800 */
[----:B--2---:R-:W-:Y:S01]  /*28b0*/  FMUL.FTZ R151, R14, R151 ;  /* 0x000000970e977220 */ /* 0x004fe20000410000 */
[----:B------:R-:W-:Y:S01]  /*28c0*/  ISETP.GT.AND P5, PT, R0, 0x19, PT ;  /* 0x000000190000780c */ /* 0x000fe20003fa4270 */
[----:B------:R-:W-:Y:S01]  /*28d0*/  FADD.FTZ R133, R133, -R143 ;  /* 0x8000008f85857221 */ /* 0x000fe20000010000 */
[----:B------:R-:W-:Y:S01]  /*28e0*/  FSEL R153, R140, -INF , P4 ;  /* 0xff8000008c997808 */ /* 0x000fe20002000000 */
[----:B------:R-:W-:Y:S01]  /*28f0*/  FMUL.FTZ R124, R124, R151 ;  /* 0x000000977c7c7220 */ /* 0x000fe20000410000 */
[----:B------:R-:W-:Y:S01]  /*2900*/  FFMA.FTZ R140, -R140, R140, 1 ;  /* 0x3f8000008c8c7423 */ /* 0x000fe2000001018c */
[----:B-----5:R-:W-:Y:S01]  /*2910*/  FADD.FTZ R122, R122, -R141 ;  /* 0x8000008d7a7a7221 */ /* 0x020fe20000010000 */
        /* <DEDUP_REMOVED lines=9> */
[C---:B----4-:R-:W-:Y:S01]  /*29b0*/  FMUL.FTZ R150, R15.reuse, R150 ;  /* 0x000000960f967220 */ /* 0x050fe20000410000 */
[----:B------:R-:W-:Y:S01]  /*29c0*/  F2FP.BF16.F32.PACK_AB R14, R15, R14 ;  /* 0x0000000e0f0e723e */ /* 0x000fe200000010ff */
[--C-:B------:R-:W-:Y:S01]  /*29d0*/  FFMA.FTZ R138, R151, UR4, -R12.reuse ;  /* 0x00000004978a7c23 */ /* 0x100fe2000801080c */
[----:B------:R-:W-:Y:S01]  /*29e0*/  FSEL R151, R145, -INF , P5 ;  /* 0xff80000091977808 */ /* 0x000fe20002800000 */
[----:B------:R-:W-:Y:S01]  /*29f0*/  FMUL.FTZ R125, R125, R150 ;  /* 0x000000967d7d7220 */ /* 0x000fe20000410000 */
[----:B------:R-:W-:Y:S01]  /*2a00*/  FSEL R150, R21, -INF , P1 ;  /* 0xff80000015967808 */ /* 0x000fe20000800000 */
[----:B------:R-:W-:Y:S01]  /*2a10*/  FADD.FTZ R130, R130, -R141 ;  /* 0x8000008d82827221 */ /* 0x000fe20000010000 */
[----:B------:R-:W-:Y:S01]  /*2a20*/  MUFU.EX2 R137, R137 ;  /* 0x0000008900897308 */ /* 0x000fe20000000800 */
        /* <DEDUP_REMOVED lines=17> */
[----:B------:R-:W-:Y:S01]  /*2b40*/  FFMA.FTZ R139, -R139, R139, 1 ;  /* 0x3f8000008b8b7423 */ /* 0x000fe2000001018b */
[----:B------:R-:W-:Y:S01]  /*2b50*/  FFMA.FTZ R144, -R144, R144, 1 ;  /* 0x3f80000090907423 */ /* 0x000fe20000010190 */
[----:B------:R-:W-:-:S02]  /*2b60*/  UMOV UR7, 0x80000020 ;  /* 0x8000002000077882 */ /* 0x000fc40000000000 */
[----:B------:R-:W-:Y:S01]  /*2b70*/  FFMA.FTZ R152, R152, UR4, -R13 ;  /* 0x0000000498987c23 */ /* 0x000fe2000801080d */
[----:B------:R-:W-:Y:S01]  /*2b80*/  USHF.R.U32.HI UR4, URZ, 0x4, UR37 ;  /* 0x000000043f047899 */ /* 0x000fe20008011625 */
[----:B------:R-:W2:Y:S01]  /*2b90*/  MUFU.EX2 R138, R138 ;  /* 0x0000008a008a7308 */ /* 0x000ea20000000800 */
[----:B----4-:R-:W-:Y:S02]  /*2ba0*/  FMUL.FTZ R143, R142, R132 ;  /* 0x000000848e8f7220 */ /* 0x010fe40000410000 */
[----:B------:R-:W-:-:S04]  /*2bb0*/  ULOP3.LUT UR4, UR4, 0x3fff, URZ, 0xc0, !UPT ;  /* 0x00003fff04047892 */ /* 0x000fc8000f8ec03f */
[----:B------:R-:W-:Y:S01]  /*2bc0*/  ULOP3.LUT UR9, UR4, 0x1000000, URZ, 0xfc, !UPT ;  /* 0x0100000004097892 */ /* 0x000fe2000f8efc3f */
[----:B------:R-:W4:Y:S01]  /*2bd0*/  MUFU.EX2 R149, R149 ;  /* 0x0000009500957308 */ /* 0x000f220000000800 */
[----:B---3--:R-:W-:Y:S01]  /*2be0*/  FMUL.FTZ R132, R154, R133 ;  /* 0x000000859a847220 */ /* 0x008fe20000410000 */
[----:B------:R-:W-:Y:S01]  /*2bf0*/  FMUL.FTZ R133, R140, R143 ;  /* 0x0000008f8c857220 */ /* 0x000fe20000410000 */
[----:B------:R-:W-:Y:S02]  /*2c00*/  UMOV UR4, UR8 ;  /* 0x0000000800047c82 */ /* 0x000fe40008000000 */
[----:B------:R-:W-:Y:S01]  /*2c10*/  FMUL.FTZ R132, R145, R132 ;  /* 0x0000008491847220 */ /* 0x000fe20000410000 */
[----:B------:R-:W-:Y:S02]  /*2c20*/  UMOV UR6, UR9 ;  /* 0x0000000900067c82 */ /* 0x000fe40008000000 */
[----:B------:R-:W-:Y:S01]  /*2c30*/  MUFU.EX2 R148, R148 ;  /* 0x0000009400947308 */ /* 0x000fe20000000800 */
[----:B--2---:R-:W-:-:S04]  /*2c40*/  FMUL.FTZ R129, R138, R129 ;  /* 0x000000818a817220 */ /* 0x004fc80000410000 */
[----:B------:R-:W-:Y:S01]  /*2c50*/  FMUL.FTZ R129, R12, R129 ;  /* 0x000000810c817220 */ /* 0x000fe20000410000 */
[----:B------:R-:W-:Y:S02]  /*2c60*/  F2FP.BF16.F32.PACK_AB R12, R147, R146 ;  /* 0x00000092930c723e */ /* 0x000fe400000010ff */
[----:B------:R-:W2:Y:S01]  /*2c70*/  MUFU.EX2 R150, R150 ;  /* 0x0000009600967308 */ /* 0x000ea20000000800 */
[----:B----4-:R-:W-:Y:S01]  /*2c80*/  F2FP.BF16.F32.PACK_AB R13, R149, R137 ;  /* 0x00000089950d723e */ /* 0x010fe200000010ff */
[----:B------:R-:W-:Y:S01]  /*2c90*/  FMUL.FTZ R137, R137, R122 ;  /* 0x0000007a89897220 */ /* 0x000fe20000410000 */
[----:B------:R-:W-:Y:S01]  /*2ca0*/  FFMA.FTZ R122, -R19, R19, 1 ;  /* 0x3f800000137a7423 */ /* 0x000fe20000010113 */
[----:B------:R-:W-:Y:S01]  /*2cb0*/  FFMA.FTZ R19, -R20, R20, 1 ;  /* 0x3f80000014137423 */ /* 0x000fe20000010114 */
[----:B------:R-:W-:Y:S01]  /*2cc0*/  F2FP.BF16.F32.PACK_AB R20, R129, R128 ;  /* 0x000000808114723e */ /* 0x000fe200000010ff */
[----:B------:R-:W-:Y:S02]  /*2cd0*/  FMUL.FTZ R18, R18, R137 ;  /* 0x0000008912127220 */ /* 0x000fe40000410000 */
[----:B------:R-:W3:Y:S08]  /*2ce0*/  MUFU.EX2 R151, R151 ;  /* 0x0000009700977308 */ /* 0x000ef00000000800 */
[----:B------:R-:W4:Y:S01]  /*2cf0*/  MUFU.EX2 R152, R152 ;  /* 0x0000009800987308 */ /* 0x000f220000000800 */
[C---:B--2---:R-:W-:Y:S01]  /*2d00*/  F2FP.BF16.F32.PACK_AB R15, R150.reuse, R148 ;  /* 0x00000094960f723e */ /* 0x044fe200000010ff */
[----:B------:R-:W-:Y:S01]  /*2d10*/  BAR.SYNC.DEFER_BLOCKING 0x9, 0x180 ;  /* 0x0246000000007b1d */ /* 0x000fe20000010000 */
[----:B------:R-:W-:-:S04]  /*2d20*/  FMUL.FTZ R150, R150, R127 ;  /* 0x0000007f96967220 */ /* 0x000fc80000410000 */
[----:B------:R-:W-:Y:S01]  /*2d30*/  FMUL.FTZ R21, R21, R150 ;  /* 0x0000009615157220 */ /* 0x000fe20000410000 */
[----:B------:R-:W2:Y:S01]  /*2d40*/  MUFU.EX2 R153, R153 ;  /* 0x0000009900997308 */ /* 0x000ea20000000800 */
[----:B---3--:R-:W-:-:S07]  /*2d50*/  FMUL.FTZ R130, R151, R130 ;  /* 0x0000008297827220 */ /* 0x008fce0000410000 */
[----:B------:R-:W3:Y:S01]  /*2d60*/  MUFU.EX2 R140, R155 ;  /* 0x0000009b008c7308 */ /* 0x000ee20000000800 */
[----:B----4-:R-:W-:Y:S01]  /*2d70*/  FMUL.FTZ R131, R152, R131 ;  /* 0x0000008398837220 */ /* 0x010fe20000410000 */
[----:B--2---:R-:W-:Y:S01]  /*2d80*/  FMUL.FTZ R134, R153, R134 ;  /* 0x0000008699867220 */ /* 0x004fe20000410000 */
[----:B------:R2:W-:Y:S01]  /*2d90*/  STSM.16.M88.4 [R9+0x30400], R12 ;  /* 0x0304000c09007844 */ /* 0x0005e20000000200 */
[----:B---3--:R-:W-:-:S04]  /*2da0*/  FMUL.FTZ R135, R140, R135 ;  /* 0x000000878c877220 */ /* 0x008fc80000410000 */
[----:B------:R-:W-:Y:S01]  /*2db0*/  FMUL.FTZ R144, R144, R135 ;  /* 0x0000008790907220 */ /* 0x000fe20000410000 */
[--C-:B--2---:R-:W-:Y:S01]  /*2dc0*/  FADD.FTZ R12, R123, -R141.reuse ;  /* 0x8000008d7b0c7221 */ /* 0x104fe20000010000 */
[----:B------:R-:W-:Y:S01]  /*2dd0*/  FADD.FTZ R13, R126, -R141 ;  /* 0x8000008d7e0d7221 */ /* 0x000fe20000010000 */
[----:B------:R-:W-:Y:S02]  /*2de0*/  F2FP.BF16.F32.PACK_AB R14, R154, R142 ;  /* 0x0000008e9a0e723e */ /* 0x000fe400000010ff */
[----:B------:R-:W-:Y:S01]  /*2df0*/  FMUL.FTZ R149, R149, R12 ;  /* 0x0000000c95957220 */ /* 0x000fe20000410000 */
[----:B------:R-:W-:Y:S01]  /*2e00*/  FMUL.FTZ R148, R148, R13 ;  /* 0x0000000d94947220 */ /* 0x000fe20000410000 */
[----:B------:R-:W-:Y:S02]  /*2e10*/  F2FP.BF16.F32.PACK_AB R12, R138, R136 ;  /* 0x000000888a0c723e */ /* 0x000fe400000010ff */
[----:B------:R-:W-:Y:S01]  /*2e20*/  F2FP.BF16.F32.PACK_AB R13, R152, R151 ;  /* 0x00000097980d723e */ /* 0x000fe200000010ff */
[----:B------:R-:W-:Y:S01]  /*2e30*/  FMUL.FTZ R148, R19, R148 ;  /* 0x0000009413947220 */ /* 0x000fe20000410000 */
[----:B------:R-:W-:Y:S01]  /*2e40*/  F2FP.BF16.F32.PACK_AB R15, R140, R153 ;  /* 0x000000998c0f723e */ /* 0x000fe200000010ff */
[----:B------:R-:W-:Y:S01]  /*2e50*/  FFMA.FTZ R19, -R22, R22, 1 ;  /* 0x3f80000016137423 */ /* 0x000fe20000010116 */
[----:B------:R-:W-:Y:S01]  /*2e60*/  FMUL.FTZ R149, R122, R149 ;  /* 0x000000957a957220 */ /* 0x000fe20000410000 */
[----:B------:R-:W-:-:S02]  /*2e70*/  F2FP.BF16.F32.PACK_AB R22, R132, R133 ;  /* 0x000000858416723e */ /* 0x000fc400000010ff */
[----:B------:R2:W-:Y:S01]  /*2e80*/  STSM.16.M88.4 [R10], R12 ;  /* 0x0000000c0a007844 */ /* 0x0005e20000000200 */
[----:B------:R-:W-:Y:S01]  /*2e90*/  FMUL.FTZ R19, R19, R130 ;  /* 0x0000008213137220 */ /* 0x000fe20000410000 */
[----:B------:R-:W-:Y:S01]  /*2ea0*/  @!PT LDS RZ, [RZ] ;  /* 0x00000000fffff984 */ /* 0x000fe20000000800 */
[----:B------:R-:W-:Y:S01]  /*2eb0*/  @!PT LDS RZ, [RZ] ;  /* 0x00000000fffff984 */ /* 0x000fe20000000800 */
[----:B------:R-:W-:Y:S01]  /*2ec0*/  @!PT LDS RZ, [RZ] ;  /* 0x00000000fffff984 */ /* 0x000fe20000000800 */
[----:B------:R-:W-:Y:S01]  /*2ed0*/  @!PT LDS RZ, [RZ] ;  /* 0x00000000fffff984 */ /* 0x000fe20000000800 */
[----:B------:R3:W-:Y:S06]  /*2ee0*/  MEMBAR.ALL.CTA ;  /* 0x0000000000007992 */ /* 0x0007ec0000008000 */
[----:B---3--:R-:W3:Y:S01]  /*2ef0*/  FENCE.VIEW.ASYNC.S ;  /* 0x00000000000073c6 */ /* 0x008ee20000000000 */
[----:B--2---:R-:W-:Y:S01]  /*2f00*/  FFMA.FTZ R12, -R23, R23, 1 ;  /* 0x3f800000170c7423 */ /* 0x004fe20000010117 */
[----:B------:R-:W-:Y:S01]  /*2f10*/  FMUL.FTZ R23, R139, R134 ;  /* 0x000000868b177220 */ /* 0x000fe20000410000 */
[----:B------:R-:W-:-:S02]  /*2f20*/  F2FP.BF16.F32.PACK_AB R14, R125, R124 ;  /* 0x0000007c7d0e723e */ /* 0x000fc400000010ff */
[----:B------:R-:W-:Y:S01]  /*2f30*/  FMUL.FTZ R122, R12, R131 ;  /* 0x000000830c7a7220 */ /* 0x000fe20000410000 */
[----:B------:R-:W-:Y:S02]  /*2f40*/  F2FP.BF16.F32.PACK_AB R12, R121, R120 ;  /* 0x00000078790c723e */ /* 0x000fe400000010ff */
[----:B------:R-:W-:Y:S02]  /*2f50*/  F2FP.BF16.F32.PACK_AB R13, R149, R18 ;  /* 0x00000012950d723e */ /* 0x000fe400000010ff */
[----:B------:R-:W-:Y:S02]  /*2f60*/  F2FP.BF16.F32.PACK_AB R15, R21, R148 ;  /* 0x00000094150f723e */ /* 0x000fe400000010ff */
[----:B------:R-:W-:Y:S01]  /*2f70*/  F2FP.BF16.F32.PACK_AB R21, R122, R19 ;  /* 0x000000137a15723e */ /* 0x000fe200000010ff */
[----:B---3--:R-:W-:Y:S01]  /*2f80*/  BAR.SYNC.DEFER_BLOCKING 0x9, 0x180 ;  /* 0x0246000000007b1d */ /* 0x008fe20000010000 */
        /* <DEDUP_REMOVED lines=45> */
[----:B---3--:R-:W3:Y:S02]  /*3260*/  FENCE.VIEW.ASYNC.S ;  /* 0x00000000000073c6 */ /* 0x008ee40000000000 */
[----:B---3--:R-:W-:Y:S06]  /*3270*/  BAR.SYNC.DEFER_BLOCKING 0x9, 0x180 ;  /* 0x0246000000007b1d */ /* 0x008fec0000010000 */
        /* <DEDUP_REMOVED lines=34> */
[----:B--2---:R-:W-:Y:S05]  /*34a0*/  @!P0 BRA `(.L_x_271) ;  /* 0x0000000000048947 */ /* 0x004fea0003800000 */
[----:B------:R-:W-:Y:S01]  /*34b0*/  BPT.TRAP 0x1 ;  /* 0x000000040000795c */ /* 0x000fe20000300000 */
.L_x_271:
[----:B------:R-:W-:Y:S01]  /*34c0*/  LEA R12, R4, UR36, 0xd ;  /* 0x00000024040c7c11 */ /* 0x000fe2000f8e68ff */
[----:B------:R-:W-:Y:S01]  /*34d0*/  UIADD3 UR4, UR36, 0x36438, URZ ;  /* 0x0003643824047890 */ /* 0x000fe2000fffe03f */
[----:B------:R-:W2:Y:S01]  /*34e0*/  S2R R14, SR_TID.X ;  /* 0x00000000000e7919 */ /* 0x000ea20000002100 */
        /* <DEDUP_REMOVED lines=9> */
[----:B------:R-:W-:Y:S01]  /*3580*/  WARPGROUP.ARRIVE ;  /* 0x00000000000079c5 */ /* 0x000fe20000000000 */
[----:B------:R-:W-:Y:S02]  /*3590*/  IMAD R12, R16, 0x1000, R17 ;  /* 0x00001000100c7824 */ /* 0x000fe400078e0211 */
[----:B------:R-:W-:-:S03]  /*35a0*/  IMAD R13, R2, 0x600, R13 ;  /* 0x00000600020d7824 */ /* 0x000fc600078e020d */
[----:B------:R-:W-:Y:S02]  /*35b0*/  LEA R12, R12, UR36, 0x2 ;  /* 0x000000240c0c7c11 */ /* 0x000fe4000f8e10ff */
[----:B------:R-:W-:Y:S02]  /*35c0*/  R2UR UR8, R13 ;  /* 0x000000000d0872ca */ /* 0x000fe400000e0000 */
[----:B--2---:R-:W-:-:S11]  /*35d0*/  SHF.R.U32.HI R15, RZ, 0x7, R14 ;  /* 0x00000007ff0f7819 */ /* 0x004fd6000001160e */
        /* <DEDUP_REMOVED lines=40> */
[----:B---3--:R-:W3:Y:S02]  /*3860*/  FENCE.VIEW.ASYNC.S ;  /* 0x00000000000073c6 */ /* 0x008ee40000000000 */
[----:B---3--:R2:W-:Y:S06]  /*3870*/  BAR.ARV R13, 0xa0 ;  /* 0x0002800d0000751d */ /* 0x0085ec0000002000 */
[----:B------:R-:W-:Y:S05]  /*3880*/  @!P0 BRA `(.L_x_272) ;  /* 0x0000000000048947 */ /* 0x000fea0003800000 */
[----:B------:R-:W-:Y:S01]  /*3890*/  BPT.TRAP 0x1 ;  /* 0x000000040000795c */ /* 0x000fe20000300000 */
.L_x_272:
[----:B------:R-:W-:Y:S01]  /*38a0*/  VIADD R5, R5, 0x1 ;  /* 0x0000000105057836 */ /* 0x000fe20000000000 */
[----:B------:R-:W-:Y:S01]  /*38b0*/  LOP3.LUT R6, R6, 0x1, RZ, 0x3c, !PT ;  /* 0x0000000106067812 */ /* 0x000fe200078e3cff */
[----:B------:R-:W-:Y:S02]  /*38c0*/  VIADD R2, R2, 0x1 ;  /* 0x0000000102027836 */ /* 0x000fe40000000000 */
[----:B------:R-:W-:Y:S01]  /*38d0*/  VIADD R3, R3, 0x36420 ;  /* 0x0003642003037836 */ /* 0x000fe20000000000 */
[----:B------:R-:W-:Y:S02]  /*38e0*/  ISETP.GE.AND P1, PT, R5, R156, PT ;  /* 0x0000009c0500720c */ /* 0x000fe40003f26270 */
[----:B------:R-:W-:Y:S02]  /*38f0*/  ISETP.NE.AND P0, PT, R2, 0x2, PT ;  /* 0x000000020200780c */ /* 0x000fe40003f05270 */
[----:B------:R-:W-:Y:S02]  /*3900*/  PRMT R3, RZ, 0x654, R3 ;  /* 0x00000654ff037816 */ /* 0x000fe40000000003 */
[----:B--2---:R-:W-:-:S02]  /*3910*/  SEL R12, RZ, 0x1, P0 ;  /* 0x00000001ff0c7807 */ /* 0x004fc40000000000 */
[----:B------:R3:W-:Y:S01]  /*3920*/  SYNCS.ARRIVE.TRANS64.RED.A1T0 RZ, [R3+URZ], RZ ;  /* 0x000000ff03ff79a7 */ /* 0x0007e2000810043f */
[----:B------:R-:W-:Y:S02]  /*3930*/  SEL R2, R2, RZ, P0 ;  /* 0x000000ff02027207 */ /* 0x000fe40000000000 */
[----:B------:R-:W-:Y:S02]  /*3940*/  LOP3.LUT R7, R7, R12, RZ, 0x3c, !PT ;  /* 0x0000000c07077212 */ /* 0x000fe400078e3cff */
[----:B------:R-:W-:Y:S05]  /*3950*/  @!P1 BRA `(.L_x_273) ;  /* 0xffffffdc00309947 */ /* 0x000fea000383ffff */
.L_x_262:
[----:B------:R-:W4:Y:S01]  /*3960*/  S2UR UR8, SR_CTAID.Y ;  /* 0x00000000000879c3 */ /* 0x000f220000002600 */
[----:B------:R-:W-:Y:S01]  /*3970*/  ULDC UR5, c[0x0][0x850] ;  /* 0x0002140000057ab9 */ /* 0x000fe20000000800 */
[----:B------:R-:W-:Y:S01]  /*3980*/  ULDC.64 UR10, c[0x0][0x818] ;  /* 0x00020600000a7ab9 */ /* 0x000fe20000000a00 */
[----:B------:R-:W-:Y:S01]  /*3990*/  UISETP.NE.AND UP0, UPT, UR5, 0x1, UPT ;  /* 0x000000010500788c */ /* 0x000fe2000bf05270 */
[----:B-1----:R-:W-:Y:S01]  /*39a0*/  IMAD R16, R16, 0x1800, R17 ;  /* 0x0000180010107824 */ /* 0x002fe200078e0211 */
[----:B------:R-:W-:-:S03]  /*39b0*/  ULDC.64 UR12, c[0x0][0x840] ;  /* 0x00021000000c7ab9 */ /* 0x000fc60000000a00 */
[----:B------:R-:W1:Y:S01]  /*39c0*/  S2UR UR4, SR_CTAID.X ;  /* 0x00000000000479c3 */ /* 0x000e620000002500 */
[----:B------:R-:W-:-:S05]  /*39d0*/  LEA R16, R16, UR36, 0x2 ;  /* 0x0000002410107c11 */ /* 0x000fca000f8e10ff */
[----:B------:R-:W-:Y:S01]  /*39e0*/  @UP0 ULDC UR6, c[0x0][0x854] ;  /* 0x0002150000060ab9 */ /* 0x000fe20000000800 */
[----:B------:R-:W-:Y:S01]  /*39f0*/  @UP0 ULDC UR9, c[0x0][0x858] ;  /* 0x0002160000090ab9 */ /* 0x000fe20000000800 */
[----:B------:R-:W5:Y:S01]  /*3a00*/  S2UR UR16, SR_CTAID.Z ;  /* 0x00000000001079c3 */ /* 0x000f620000002700 */
[----:B----4-:R-:W-:-:S07]  /*3a10*/  UIMAD.WIDE.U32 UR6, UR8, UR6, URZ ;  /* 0x00000006080672a5 */ /* 0x010fce000f8e003f */
[----:B------:R-:W4:Y:S01]  /*3a20*/  LDC.64 R8, c[0x0][0x820] ;  /* 0x00020800ff087b82 */ /* 0x000f220000000a00 */
[----:B------:R-:W-:Y:S02]  /*3a30*/  @UP0 USHF.R.U32.HI UR8, URZ, UR9, UR7 ;  /* 0x000000093f080299 */ /* 0x000fe40008011607 */
[----:B-1----:R-:W-:-:S05]  /*3a40*/  UIMAD UR4, UR4, 0x4800, URZ ;  /* 0x00004800040478a4 */ /* 0x002fca000f8e023f */
[----:B--2---:R-:W1:Y:S01]  /*3a50*/  LDC.64 R10, c[0x0][0x848] ;  /* 0x00021200ff0a7b82 */ /* 0x004e620000000a00 */
[----:B------:R-:W-:Y:S02]  /*3a60*/  USHF.R.S32.HI UR6, URZ, 0x1f, UR8 ;  /* 0x0000001f3f067899 */ /* 0x000fe40008011408 */
[----:B------:R-:W-:Y:S02]  /*3a70*/  USHF.R.S32.HI UR5, URZ, 0x1f, UR4 ;  /* 0x0000001f3f057899 */ /* 0x000fe40008011404 */
[----:B------:R-:W-:Y:S02]  /*3a80*/  UIMAD UR7, UR6, UR10, URZ ;  /* 0x0000000a060772a4 */ /* 0x000fe4000f8e023f */
[----:B------:R-:W-:Y:S02]  /*3a90*/  UIMAD UR6, UR6, UR12, URZ ;  /* 0x0000000c060672a4 */ /* 0x000fe4000f8e023f */
[----:B------:R-:W-:Y:S02]  /*3aa0*/  UIMAD.WIDE.U32 UR14, UR8, UR10, UR4 ;  /* 0x0000000a080e72a5 */ /* 0x000fe4000f8e0004 */
[----:B------:R-:W-:-:S02]  /*3ab0*/  UIMAD UR7, UR8, UR11, UR7 ;  /* 0x0000000b080772a4 */ /* 0x000fc4000f8e0207 */
[----:B------:R-:W-:Y:S02]  /*3ac0*/  UIMAD.WIDE.U32 UR4, UR8, UR12, UR4 ;  /* 0x0000000c080472a5 */ /* 0x000fe4000f8e0004 */
[----:B------:R-:W-:Y:S01]  /*3ad0*/  UIMAD UR6, UR8, UR13, UR6 ;  /* 0x0000000d080672a4 */ /* 0x000fe2000f8e0206 */
[----:B---3--:R-:W-:Y:S01]  /*3ae0*/  IMAD.U32 R3, RZ, RZ, UR15 ;  /* 0x0000000fff037e24 */ /* 0x008fe2000f8e00ff */
[----:B-----5:R-:W-:Y:S01]  /*3af0*/  USHF.R.S32.HI UR8, URZ, 0x1f, UR16 ;  /* 0x0000001f3f087899 */ /* 0x020fe20008011410 */
[----:B------:R-:W-:Y:S01]  /*3b00*/  IMAD.U32 R2, RZ, RZ, UR14 ;  /* 0x0000000eff027e24 */ /* 0x000fe2000f8e00ff */
[----:B------:R-:W-:Y:S01]  /*3b10*/  UIADD3 UR7, UR15, UR7, URZ ;  /* 0x000000070f077290 */ /* 0x000fe2000fffe03f */
[----:B------:R-:W-:Y:S01]  /*3b20*/  IMAD.U32 R5, RZ, RZ, UR5 ;  /* 0x00000005ff057e24 */ /* 0x000fe2000f8e00ff */
[----:B------:R-:W-:Y:S01]  /*3b30*/  UIADD3 UR6, UR5, UR6, URZ ;  /* 0x0000000605067290 */ /* 0x000fe2000fffe03f */
[----:B------:R-:W-:Y:S01]  /*3b40*/  IMAD.U32 R4, RZ, RZ, UR4 ;  /* 0x00000004ff047e24 */ /* 0x000fe2000f8e00ff */
[----:B------:R-:W-:Y:S01]  /*3b50*/  ULDC UR4, c[0x0][0x740] ;  /* 0x0001d00000047ab9 */ /* 0x000fe20000000800 */
[----:B----4-:R-:W-:-:S02]  /*3b60*/  IMAD R0, R8, UR8, RZ ;  /* 0x0000000808007c24 */ /* 0x010fc4000f8e02ff */
[----:B------:R-:W-:Y:S01]  /*3b70*/  FMUL.FTZ R72, R72, UR4 ;  /* 0x0000000448487c20 */ /* 0x000fe20008410000 */
[----:B-1----:R-:W-:Y:S02]  /*3b80*/  IMAD R6, R10, UR8, RZ ;  /* 0x000000080a067c24 */ /* 0x002fe4000f8e02ff */
[----:B------:R-:W-:Y:S01]  /*3b90*/  FMUL.FTZ R73, R73, UR4 ;  /* 0x0000000449497c20 */ /* 0x000fe20008410000 */
[----:B------:R-:W-:Y:S02]  /*3ba0*/  IMAD R7, R9, UR16, R0 ;  /* 0x0000001009077c24 */ /* 0x000fe4000f8e0200 */
[----:B------:R-:W-:Y:S01]  /*3bb0*/  FMUL.FTZ R74, R74, UR4 ;  /* 0x000000044a4a7c20 */ /* 0x000fe20008410000 */
[----:B------:R-:W-:Y:S02]  /*3bc0*/  IMAD R9, R11, UR16, R6 ;  /* 0x000000100b097c24 */ /* 0x000fe4000f8e0206 */
[----:B------:R-:W-:Y:S01]  /*3bd0*/  FMUL.FTZ R75, R75, UR4 ;  /* 0x000000044b4b7c20 */ /* 0x000fe20008410000 */
[----:B------:R-:W1:Y:S01]  /*3be0*/  S2R R6, SR_TID.X ;  /* 0x0000000000067919 */ /* 0x000e620000002100 */
[----:B------:R-:W-:-:S02]  /*3bf0*/  IMAD.U32 R3, RZ, RZ, UR7 ;  /* 0x00000007ff037e24 */ /* 0x000fc4000f8e00ff */
[----:B------:R-:W-:Y:S01]  /*3c00*/  FMUL.FTZ R76, R76, UR4 ;  /* 0x000000044c4c7c20 */ /* 0x000fe20008410000 */
[----:B------:R-:W-:Y:S02]  /*3c10*/  IMAD.U32 R5, RZ, RZ, UR6 ;  /* 0x00000006ff057e24 */ /* 0x000fe4000f8e00ff */
[----:B------:R-:W-:Y:S01]  /*3c20*/  FMUL.FTZ R77, R77, UR4 ;  /* 0x000000044d4d7c20 */ /* 0x000fe20008410000 */
[----:B------:R-:W-:-:S04]  /*3c30*/  IMAD.WIDE.U32 R2, R8, UR16, R2 ;  /* 0x0000001008027c25 */ /* 0x000fc8000f8e0002 */
[----:B------:R-:W-:Y:S01]  /*3c40*/  FMUL.FTZ R78, R78, UR4 ;  /* 0x000000044e4e7c20 */ /* 0x000fe20008410000 */
[----:B------:R-:W-:Y:S01]  /*3c50*/  FMUL.FTZ R79, R79, UR4 ;  /* 0x000000044f4f7c20 */ /* 0x000fe20008410000 */
[----:B------:R-:W-:Y:S01]  /*3c60*/  FMUL.FTZ R80, R80, UR4 ;  /* 0x0000000450507c20 */ /* 0x000fe20008410000 */
[----:B------:R-:W-:-:S04]  /*3c70*/  IMAD.WIDE.U32 R4, R10, UR16, R4 ;  /* 0x000000100a047c25 */ /* 0x000fc8000f8e0004 */
        /* <DEDUP_REMOVED lines=39> */
[----:B------:R-:W-:Y:S05]  /*3ef0*/  WARPSYNC.ALL ;  /* 0x0000000000007948 */ /* 0x000fea0003800000 */
[----:B------:R-:W-:-:S02]  /*3f00*/  IMAD.IADD R7, R3, 0x1, R7 ;  /* 0x0000000103077824 */ /* 0x000fc400078e0207 */
[----:B------:R-:W-:Y:S01]  /*3f10*/  IMAD.IADD R0, R5, 0x1, R9 ;  /* 0x0000000105007824 */ /* 0x000fe200078e0209 */
[----:B------:R-:W-:Y:S01]  /*3f20*/  BAR.SYNC.DEFER_BLOCKING 0x1, 0x180 ;  /* 0x0046000000007b1d */ /* 0x000fe20000010000 */
[----:B-1----:R-:W-:-:S07]  /*3f30*/  ISETP.NE.AND P1, PT, R6, 0x80, PT ;  /* 0x000000800600780c */ /* 0x002fce0003f25270 */
[----:B------:R-:W1:Y:S01]  /*3f40*/  LDC.64 R8, c[0x0][0x800] ;  /* 0x00020000ff087b82 */ /* 0x000e620000000a00 */
[----:B------:R-:W-:Y:S07]  /*3f50*/  BSSY B0, `(.L_x_274) ;  /* 0x0000027000007945 */ /* 0x000fee0003800000 */
[----:B------:R-:W2:Y:S01]  /*3f60*/  LDC.64 R10, c[0x0][0x828] ;  /* 0x00020a00ff0a7b82 */ /* 0x000ea20000000a00 */
[----:B------:R3:W-:Y:S04]  /*3f70*/  STS.128 [R16], R24 ;  /* 0x0000001810007388 */ /* 0x0007e80000000c00 */
[----:B------:R3:W-:Y:S01]  /*3f80*/  STS.128 [R16+0x800], R28 ;  /* 0x0008001c10007388 */ /* 0x0007e20000000c00 */
[----:B-1----:R-:W-:-:S03]  /*3f90*/  LEA R8, P0, R2, R8, 0x2 ;  /* 0x0000000802087211 */ /* 0x002fc600078010ff */
[----:B------:R3:W-:Y:S01]  /*3fa0*/  STS.128 [R16+0x1000], R32 ;  /* 0x0010002010007388 */ /* 0x0007e20000000c00 */
[----:B------:R-:W-:-:S03]  /*3fb0*/  LEA.HI.X R7, R2, R9, R7, 0x2, P0 ;  /* 0x0000000902077211 */ /* 0x000fc600000f1407 */
[----:B------:R3:W-:Y:S01]  /*3fc0*/  STS.128 [R16+0x1800], R36 ;  /* 0x0018002410007388 */ /* 0x0007e20000000c00 */
[----:B--2---:R-:W-:-:S03]  /*3fd0*/  LEA R10, P2, R4, R10, 0x2 ;  /* 0x0000000a040a7211 */ /* 0x004fc600078410ff */
[----:B------:R3:W-:Y:S01]  /*3fe0*/  STS.128 [R16+0x2000], R40 ;  /* 0x0020002810007388 */ /* 0x0007e20000000c00 */
[----:B------:R-:W-:-:S03]  /*3ff0*/  LEA.HI.X R0, R4, R11, R0, 0x2, P2 ;  /* 0x0000000b04007211 */ /* 0x000fc600010f1400 */
        /* <DEDUP_REMOVED lines=12> */
[----:B-1----:R-:W1:Y:S02]  /*40c0*/  FENCE.VIEW.ASYNC.S ;  /* 0x00000000000073c6 */ /* 0x002e640000000000 */
[----:B-1----:R-:W-:Y:S06]  /*40d0*/  BAR.SYNC.DEFER_BLOCKING 0x1, 0x180 ;  /* 0x0046000000007b1d */ /* 0x002fec0000010000 */
[----:B------:R-:W-:Y:S05]  /*40e0*/  @P1 BRA `(.L_x_275) ;  /* 0x0000000000341947 */ /* 0x000fea0003800000 */
[----:B------:R-:W-:Y:S01]  /*40f0*/  R2UR UR4, R10 ;  /* 0x000000000a0472ca */ /* 0x000fe200000e0000 */
[----:B------:R-:W-:Y:S01]  /*4100*/  UMOV UR6, 0x1200 ;  /* 0x0000120000067882 */ /* 0x000fe20000000000 */
[----:B------:R-:W-:Y:S01]  /*4110*/  R2UR UR5, R0 ;  /* 0x00000000000572ca */ /* 0x000fe200000e0000 */
[----:B------:R-:W-:Y:S01]  /*4120*/  UMOV UR8, 0x0 ;  /* 0x0000000000087882 */ /* 0x000fe20000000000 */
[----:B------:R-:W-:Y:S01]  /*4130*/  PLOP3.LUT P0, PT, PT, PT, PT, 0x80, 0x0 ;  /* 0x000000000000781c */ /* 0x000fe20003f0f070 */
[----:B------:R-:W-:-:S12]  /*4140*/  UMOV UR9, 0x14f00000 ;  /* 0x14f0000000097882 */ /* 0x000fd80000000000 */
.L_x_276:
[----:B------:R-:W-:Y:S01]  /*4150*/  @P0 ELECT P2, URZ, PT ;  /* 0x00000000003f082f */ /* 0x000fe20003840000 */
[----:B------:R1:W-:-:S12]  /*4160*/  UBLKRED.G.S.ADD.F32.RN [UR4], [UR36], UR6, desc[UR8] ;  /* 0x00000804240073bb */ /* 0x0003d800080a1406 */
[----:B------:R-:W-:Y:S02]  /*4170*/  @P2 PLOP3.LUT P0, PT, P2, PT, PT, 0x8, 0x0 ;  /* 0x000000000000281c */ /* 0x000fe4000170e170 */
[----:B------:R-:W-:-:S11]  /*4180*/  PLOP3.LUT P2, PT, PT, PT, PT, 0x8, 0x0 ;  /* 0x000000000000781c */ /* 0x000fd60003f4e170 */
[----:B-1----:R-:W-:Y:S05]  /*4190*/  @P0 BRA.U.ANY `(.L_x_276) ;  /* 0xfffffffd00ec0947 */ /* 0x002fea000393ffff */
[----:B------:R0:W-:Y:S01]  /*41a0*/  UTMACMDFLUSH ;  /* 0x00000000000079b7 */ /* 0x0001e20000000000 */
[----:B------:R-:W-:-:S04]  /*41b0*/  DEPBAR.LE SB0, 0x0 ;  /* 0x000080000000791a */ /* 0x000fc80000000000 */
.L_x_275:
[----:B------:R-:W-:Y:S05]  /*41c0*/  BSYNC B0 ;  /* 0x0000000000007941 */ /* 0x000fea0003800000 */
.L_x_274:
[----:B------:R-:W-:Y:S06]  /*41d0*/  BAR.SYNC.DEFER_BLOCKING 0x1, 0x180 ;  /* 0x0046000000007b1d */ /* 0x000fec0000010000 */
[----:B------:R4:W-:Y:S04]  /*41e0*/  STS.128 [R16], R72 ;  /* 0x0000004810007388 */ /* 0x0009e80000000c00 */
[----:B------:R4:W-:Y:S04]  /*41f0*/  STS.128 [R16+0x800], R76 ;  /* 0x0008004c10007388 */ /* 0x0009e80000000c00 */
        /* <DEDUP_REMOVED lines=24> */
.L_x_277:
[----:B------:R-:W-:Y:S01]  /*4380*/  @P0 ELECT P1, URZ, PT ;  /* 0x00000000003f082f */ /* 0x000fe20003820000 */
[----:B------:R1:W-:-:S12]  /*4390*/  UBLKRED.G.S.ADD.F32.RN [UR4], [UR36], UR6, desc[UR8] ;  /* 0x00000804240073bb */ /* 0x0003d800080a1406 */
[----:B------:R-:W-:Y:S02]  /*43a0*/  @P1 PLOP3.LUT P0, PT, P1, PT, PT, 0x8, 0x0 ;  /* 0x000000000000181c */ /* 0x000fe40000f0e170 */
[----:B------:R-:W-:-:S11]  /*43b0*/  PLOP3.LUT P1, PT, PT, PT, PT, 0x8, 0x0 ;  /* 0x000000000000781c */ /* 0x000fd60003f2e170 */
[----:B-1----:R-:W-:Y:S05]  /*43c0*/  @P0 BRA.U.ANY `(.L_x_277) ;  /* 0xfffffffd00ec0947 */ /* 0x002fea000393ffff */
[----:B------:R0:W-:Y:S01]  /*43d0*/  UTMACMDFLUSH ;  /* 0x00000000000079b7 */ /* 0x0001e20000000000 */
[----:B------:R-:W-:-:S04]  /*43e0*/  DEPBAR.LE SB0, 0x0 ;  /* 0x000080000000791a */ /* 0x000fc80000000000 */
[----:B------:R-:W-:Y:S05]  /*43f0*/  BRA `(.L_x_254) ;  /* 0x0000003000247947 */ /* 0x000fea0003800000 */
.L_x_252:
        /* <DEDUP_REMOVED lines=8> */
[----:B------:R-:W-:Y:S05]  /*4480*/  @P0 BRA `(.L_x_254) ;  /* 0x0000003000000947 */ /* 0x000fea0003800000 */
[----:B------:R-:W1:Y:S02]  /*4490*/  S2UR UR7, SR_CTAID.Z ;  /* 0x00000000000779c3 */ /* 0x000e640000002700 */
[----:B-1----:R-:W-:-:S13]  /*44a0*/  ISETP.LE.AND P0, PT, RZ, UR7, PT ;  /* 0x00000007ff007c0c */ /* 0x002fda000bf03270 */
[----:B------:R-:W-:Y:S05]  /*44b0*/  @!P0 BRA `(.L_x_254) ;  /* 0x0000002c00f48947 */ /* 0x000fea0003800000 */
[----:B------:R-:W1:Y:S01]  /*44c0*/  S2UR UR10, SR_CTAID.Y ;  /* 0x00000000000a79c3 */ /* 0x000e620000002600 */
[----:B------:R-:W-:Y:S01]  /*44d0*/  ULDC.64 UR8, c[0x0][0x2d8] ;  /* 0x0000b60000087ab9 */ /* 0x000fe20000000a00 */
[----:B------:R-:W-:-:S06]  /*44e0*/  ELECT P0, URZ, PT ;  /* 0x00000000003f782f */ /* 0x000fcc0003800000 */
[----:B------:R-:W2:Y:S01]  /*44f0*/  LDC R2, c[0x0][0x280] ;  /* 0x0000a000ff027b82 */ /* 0x000ea20000000800 */
[----:B-1----:R-:W-:-:S04]  /*4500*/  USHF.R.S32.HI UR4, URZ, 0x1f, UR10 ;  /* 0x0000001f3f047899 */ /* 0x002fc8000801140a */
[----:B------:R-:W-:Y:S02]  /*4510*/  UIMAD UR6, UR4, UR8, URZ ;  /* 0x00000008040672a4 */ /* 0x000fe4000f8e023f */
[----:B------:R-:W-:Y:S01]  /*4520*/  UIMAD.WIDE.U32 UR4, UR10, UR8, URZ ;  /* 0x000000080a0472a5 */ /* 0x000fe2000f8e003f */
[----:B--2---:R-:W-:Y:S01]  /*4530*/  ISETP.GE.AND P1, PT, R2, 0x1, PT ;  /* 0x000000010200780c */ /* 0x004fe20003f26270 */
[----:B------:R-:W-:Y:S02]  /*4540*/  UIMAD UR6, UR10, UR9, UR6 ;  /* 0x000000090a0672a4 */ /* 0x000fe4000f8e0206 */
[----:B------:R-:W-:Y:S01]  /*4550*/  USHF.R.S32.HI UR8, URZ, 0x1f, UR7 ;  /* 0x0000001f3f087899 */ /* 0x000fe20008011407 */
[----:B------:R-:W-:Y:S01]  /*4560*/  ULDC.64 UR10, c[0x0][0x2e0] ;  /* 0x0000b800000a7ab9 */ /* 0x000fe20000000a00 */
[----:B------:R-:W-:Y:S02]  /*4570*/  UIADD3 UR5, UR5, UR6, URZ ;  /* 0x0000000605057290 */ /* 0x000fe4000fffe03f */
[----:B------:R-:W-:-:S04]  /*4580*/  UIMAD UR6, UR8, UR10, URZ ;  /* 0x0000000a080672a4 */ /* 0x000fc8000f8e023f */
[----:B------:R-:W-:Y:S02]  /*4590*/  UIMAD UR8, UR7, UR11, UR6 ;  /* 0x0000000b070872a4 */ /* 0x000fe4000f8e0206 */
[----:B------:R-:W-:Y:S01]  /*45a0*/  UIMAD.WIDE.U32 UR6, UR7, UR10, UR4 ;  /* 0x0000000a070672a5 */ /* 0x000fe2000f8e0004 */
[----:B------:R-:W-:Y:S11]  /*45b0*/  @!P1 BRA `(.L_x_254) ;  /* 0x0000002c00b49947 */ /* 0x000ff60003800000 */
        /* <DEDUP_REMOVED lines=27> */
.L_x_300:
        /* <DEDUP_REMOVED lines=23> */
.L_x_281:
[----:B------:R-:W-:Y:S05]  /*48e0*/  BSYNC B0 ;  /* 0x0000000000007941 */ /* 0x000fea0003800000 */
.L_x_280:
        /* <DEDUP_REMOVED lines=12> */
.L_x_283:
[----:B------:R-:W-:Y:S05]  /*49b0*/  BSYNC B0 ;  /* 0x0000000000007941 */ /* 0x000fea0003800000 */
.L_x_282:
        /* <DEDUP_REMOVED lines=13> */
.L_x_285:
[----:B------:R-:W-:Y:S05]  /*4a90*/  BSYNC B0 ;  /* 0x0000000000007941 */ /* 0x000fea0003800000 */
.L_x_284:
[----:B------:R-:W-:Y:S06]  /*4aa0*/  BAR.ARV 0xa, 0xa0 ;  /* 0x0282800000007b1d */ /* 0x000fec0000002000 */
[----:B------:R-:W-:Y:S04]  /*4ab0*/  BSSY B0, `(.L_x_286) ;  /* 0x0000003000007945 */ /* 0x000fe80003800000 */
[----:B------:R-:W-:Y:S05]  /*4ac0*/  @!P0 BRA `(.L_x_287) ;  /* 0x0000000000048947 */ /* 0x000fea0003800000 */
[----:B------:R-:W-:-:S04]  /*4ad0*/  DEPBAR.LE SB0, 0x1 ;  /* 0x000080400000791a */ /* 0x000fc80000000000 */
.L_x_287:
[----:B------:R-:W-:Y:S05]  /*4ae0*/  BSYNC B0 ;  /* 0x0000000000007941 */ /* 0x000fea0003800000 */
.L_x_286:
[----:B------:R-:W-:Y:S06]  /*4af0*/  BAR.ARV 0xb, 0xa0 ;  /* 0x02c2800000007b1d */ /* 0x000fec0000002000 */
[----:B------:R-:W-:Y:S04]  /*4b00*/  BSSY B0, `(.L_x_288) ;  /* 0x0000003000007945 */ /* 0x000fe80003800000 */
[----:B------:R-:W-:Y:S05]  /*4b10*/  @!P0 BRA `(.L_x_289) ;  /* 0x0000000000048947 */ /* 0x000fea0003800000 */
[----:B------:R-:W-:-:S04]  /*4b20*/  DEPBAR.LE SB0, 0x0 ;  /* 0x000080000000791a */ /* 0x000fc80000000000 */
.L_x_289:
[----:B------:R-:W-:Y:S05]  /*4b30*/  BSYNC B0 ;  /* 0x0000000000007941 */ /* 0x000fea0003800000 */
.L_x_288:
        /* <DEDUP_REMOVED lines=13> */
.L_x_291:
[----:B------:R-:W-:Y:S05]  /*4c10*/  BSYNC B0 ;  /* 0x0000000000007941 */ /* 0x000fea0003800000 */
.L_x_290:
        /* <DEDUP_REMOVED lines=12> */
.L_x_293:
[----:B------:R-:W-:Y:S05]  /*4ce0*/  BSYNC B0 ;  /* 0x0000000000007941 */ /* 0x000fea0003800000 */
.L_x_292:
        /* <DEDUP_REMOVED lines=13> */
.L_x_295:
[----:B------:R-:W-:Y:S05]  /*4dc0*/  BSYNC B0 ;  /* 0x0000000000007941 */ /* 0x000fea0003800000 */
.L_x_294:
[----:B------:R-:W-:Y:S06]  /*4dd0*/  BAR.ARV 0xa, 0xa0 ;  /* 0x0282800000007b1d */ /* 0x000fec0000002000 */
[----:B------:R-:W-:Y:S04]  /*4de0*/  BSSY B0, `(.L_x_296) ;  /* 0x0000003000007945 */ /* 0x000fe80003800000 */
[----:B------:R-:W-:Y:S05]  /*4df0*/  @!P0 BRA `(.L_x_297) ;  /* 0x0000000000048947 */ /* 0x000fea0003800000 */
[----:B------:R-:W-:-:S04]  /*4e00*/  DEPBAR.LE SB0, 0x1 ;  /* 0x000080400000791a */ /* 0x000fc80000000000 */
.L_x_297:
[----:B------:R-:W-:Y:S05]  /*4e10*/  BSYNC B0 ;  /* 0x0000000000007941 */ /* 0x000fea0003800000 */
.L_x_296:
[----:B------:R-:W-:Y:S01]  /*4e20*/  VIADD R0, R0, 0xfffffffe ;  /* 0xfffffffe00007836 */ /* 0x000fe20000000000 */
[----:B------:R-:W-:Y:S06]  /*4e30*/  BAR.ARV 0xb, 0xa0 ;  /* 0x02c2800000007b1d */ /* 0x000fec0000002000 */
[----:B------:R-:W-:Y:S01]  /*4e40*/  BSSY B0, `(.L_x_298) ;  /* 0x0000004000007945 */ /* 0x000fe20003800000 */
[----:B------:R-:W-:-:S03]  /*4e50*/  ISETP.NE.AND P1, PT, R0, RZ, PT ;  /* 0x000000ff0000720c */ /* 0x000fc60003f25270 */
[----:B------:R-:W-:Y:S10]  /*4e60*/  @!P0 BRA `(.L_x_299) ;  /* 0x0000000000048947 */ /* 0x000ff40003800000 */
[----:B------:R-:W-:-:S04]  /*4e70*/  DEPBAR.LE SB0, 0x0 ;  /* 0x000080000000791a */ /* 0x000fc80000000000 */
.L_x_299:
[----:B------:R-:W-:Y:S05]  /*4e80*/  BSYNC B0 ;  /* 0x0000000000007941 */ /* 0x000fea0003800000 */
.L_x_298:
[----:B------:R-:W-:Y:S06]  /*4e90*/  BAR.ARV 0xc, 0xa0 ;  /* 0x0302800000007b1d */ /* 0x000fec0000002000 */
[----:B------:R-:W-:Y:S02]  /*4ea0*/  UIADD3 UR5, UR5, 0x2, URZ ;  /* 0x0000000205057890 */ /* 0x000fe4000fffe03f */
[----:B------:R-:W-:Y:S01]  /*4eb0*/  UIADD3 UR4, UR4, 0x1, URZ ;  /* 0x0000000104047890 */ /* 0x000fe2000fffe03f */
[----:B------:R-:W-:Y:S11]  /*4ec0*/  @P1 BRA `(.L_x_300) ;  /* 0xfffffff800281947 */ /* 0x000ff6000383ffff */
[----:B------:R-:W-:-:S12]  /*4ed0*/  UIADD3 UR4, UR9, 0x6000, URZ ;  /* 0x0000600009047890 */ /* 0x000fd8000fffe03f */
.L_x_279:
[----:B------:R-:W-:-:S13]  /*4ee0*/  ISETP.NE.AND P1, PT, R3, RZ, PT ;  /* 0x000000ff0300720c */ /* 0x000fda0003f25270 */
[----:B------:R-:W-:Y:S05]  /*4ef0*/  @!P1 BRA `(.L_x_254) ;  /* 0x0000002400649947 */ /* 0x000fea0003800000 */
        /* <DEDUP_REMOVED lines=17> */
.L_x_302:
[----:B------:R-:W-:Y:S05]  /*5010*/  BSYNC B0 ;  /* 0x0000000000007941 */ /* 0x000fea0003800000 */
.L_x_301:
        /* <DEDUP_REMOVED lines=18> */
.L_x_304:
[----:B------:R-:W-:Y:S05]  /*5140*/  BSYNC B0 ;  /* 0x0000000000007941 */ /* 0x000fea0003800000 */
.L_x_303:
        /* <DEDUP_REMOVED lines=19> */
.L_x_306:
[----:B------:R-:W-:Y:S05]  /*5280*/  BSYNC B0 ;  /* 0x0000000000007941 */ /* 0x000fea0003800000 */
.L_x_305:
[----:B------:R-:W-:Y:S06]  /*5290*/  BAR.ARV 0xa, 0xa0 ;  /* 0x0282800000007b1d */ /* 0x000fec0000002000 */
[----:B------:R-:W-:Y:S04]  /*52a0*/  BSSY B0, `(.L_x_307) ;  /* 0x0000003000007945 */ /* 0x000fe80003800000 */
[----:B------:R-:W-:Y:S05]  /*52b0*/  @!P0 BRA `(.L_x_308) ;  /* 0x0000000000048947 */ /* 0x000fea0003800000 */
[----:B------:R-:W-:-:S04]  /*52c0*/  DEPBAR.LE SB0, 0x1 ;  /* 0x000080400000791a */ /* 0x000fc80000000000 */
.L_x_308:
[----:B------:R-:W-:Y:S05]  /*52d0*/  BSYNC B0 ;  /* 0x0000000000007941 */ /* 0x000fea0003800000 */
.L_x_307:
[----:B------:R-:W-:Y:S06]  /*52e0*/  BAR.ARV 0xb, 0xa0 ;  /* 0x02c2800000007b1d */ /* 0x000fec0000002000 */
[----:B------:R-:W-:Y:S04]  /*52f0*/  BSSY B0, `(.L_x_309) ;  /* 0x0000003000007945 */ /* 0x000fe80003800000 */
[----:B------:R-:W-:Y:S05]  /*5300*/  @!P0 BRA `(.L_x_310) ;  /* 0x0000000000048947 */ /* 0x000fea0003800000 */
[----:B------:R-:W-:-:S04]  /*5310*/  DEPBAR.LE SB0, 0x0 ;  /* 0x000080000000791a */ /* 0x000fc80000000000 */
.L_x_310:
[----:B------:R-:W-:Y:S05]  /*5320*/  BSYNC B0 ;  /* 0x0000000000007941 */ /* 0x000fea0003800000 */
.L_x_309:
[----:B------:R-:W-:Y:S06]  /*5330*/  BAR.ARV 0xc, 0xa0 ;  /* 0x0302800000007b1d */ /* 0x000fec0000002000 */
[----:B------:R-:W-:Y:S05]  /*5340*/  BRA `(.L_x_254) ;  /* 0x0000002000507947 */ /* 0x000fea0003800000 */
.L_x_278:
        /* <DEDUP_REMOVED lines=57> */
.L_x_340:
        /* <DEDUP_REMOVED lines=9> */
.L_x_314:
        /* <DEDUP_REMOVED lines=89> */
[----:B------:R-:W-:Y:S01]  /*5d00*/  IMAD.MOV.U32 R12, RZ, RZ, 0x1 ;  /* 0x00000001ff0c7424 */ /* 0x000fe200078e00ff */
[----:B------:R-:W-:-:S04]  /*5d10*/  SHF.R.S32.HI R5, RZ, 0x1f, R4 ;  /* 0x0000001fff057819 */ /* 0x000fc80000011404 */
[----:B------:R-:W-:Y:S01]  /*5d20*/  LEA.HI R4, R5, R4, RZ, 0x6 ;  /* 0x0000000405047211 */ /* 0x000fe200078f30ff */
[----:B------:R-:W-:-:S03]  /*5d30*/  IMAD.MOV.U32 R5, RZ, RZ, RZ ;  /* 0x000000ffff057224 */ /* 0x000fc600078e00ff */
[----:B------:R-:W-:-:S04]  /*5d40*/  LEA.HI.SX32 R4, R4, 0xffffffff, 0x1a ;  /* 0xffffffff04047811 */ /* 0x000fc800078fd2ff */
[----:B------:R-:W-:-:S04]  /*5d50*/  VIMNMX R4, R4, 0x1, !PT ;  /* 0x0000000104047848 */ /* 0x000fc80007fe0100 */
[----:B------:R-:W-:Y:S02]  /*5d60*/  LOP3.LUT R19, R4, 0x1, RZ, 0xc0, !PT ;  /* 0x0000000104137812 */ /* 0x000fe400078ec0ff */
[----:B--2---:R-:W-:Y:S01]  /*5d70*/  LOP3.LUT R16, R17, 0x1f, RZ, 0xc0, !PT ;  /* 0x0000001f11107812 */ /* 0x004fe200078ec0ff */
[----:B------:R-:W-:Y:S01]  /*5d80*/  IMAD.MOV.U32 R17, RZ, RZ, RZ ;  /* 0x000000ffff117224 */ /* 0x000fe200078e00ff */
[----:B------:R-:W-:Y:S06]  /*5d90*/  @!P1 BRA `(.L_x_316) ;  /* 0x0000000800f49947 */ /* 0x000fec0003800000 */
[----:B------:R-:W-:Y:S02]  /*5da0*/  IMAD.IADD R22, R4, 0x1, -R19 ;  /* 0x0000000104167824 */ /* 0x000fe400078e0a13 */
[----:B------:R-:W-:Y:S02]  /*5db0*/  IMAD.MOV.U32 R17, RZ, RZ, RZ ;  /* 0x000000ffff117224 */ /* 0x000fe400078e00ff */
[----:B------:R-:W-:-:S07]  /*5dc0*/  IMAD.MOV.U32 R12, RZ, RZ, 0x1 ;  /* 0x00000001ff0c7424 */ /* 0x000fce00078e00ff */
.L_x_325:
[----:B-1----:R-:W-:-:S05]  /*5dd0*/  IMAD.MOV.U32 R10, RZ, RZ, 0x1 ;  /* 0x00000001ff0a7424 */ /* 0x002fca00078e00ff */
[----:B------:R-:W-:-:S04]  /*5de0*/  SHF.L.U32 R10, R10, 0x1f, RZ ;  /* 0x0000001f0a0a7819 */ /* 0x000fc800000006ff */
[----:B------:R-:W1:Y:S02]  /*5df0*/  SYNCS.PHASECHK.TRANS64.TRYWAIT P1, [R0+URZ+0x36438], R10 ;  /* 0x0364380a000075a7 */ /* 0x000e64000802017f */
[----:B-123--:R-:W-:Y:S05]  /*5e00*/  @!P1 BRA `(.L_x_317) ;  /* 0x0000001800209947 */ /* 0x00efea0003800000 */
.L_x_341:
[----:B------:R-:W-:Y:S05]  /*5e10*/  @P0 BRA `(.L_x_318) ;  /* 0x0000000000140947 */ /* 0x000fea0003800000 */
[----:B------:R-:W-:Y:S01]  /*5e20*/  ISETP.NE.AND P1, PT, R16, RZ, PT ;  /* 0x000000ff1000720c */ /* 0x000fe20003f25270 */
[----:B------:R-:W-:-:S04]  /*5e30*/  IMAD.MOV.U32 R3, RZ, RZ, 0x6100 ;  /* 0x00006100ff037424 */ /* 0x000fc800078e00ff */
[----:B------:R2:W-:Y:S08]  /*5e40*/  SYNCS.ARRIVE.TRANS64 RZ, [R0+URZ+0x36430], R3 ;  /* 0x0364300300ff79a7 */ /* 0x0005f0000800003f */
[----:B------:R-:W-:Y:S05]  /*5e50*/  @!P1 BRA `(.L_x_318) ;  /* 0x0000000000049947 */ /* 0x000fea0003800000 */
[----:B------:R-:W-:Y:S01]  /*5e60*/  BPT.TRAP 0x1 ;  /* 0x000000040000795c */ /* 0x000fe20000300000 */
.L_x_318:
        /* <DEDUP_REMOVED lines=47> */
.L_x_342:
[----:B------:R-:W-:Y:S05]  /*6160*/  @P0 BRA `(.L_x_320) ;  /* 0x0000000000140947 */ /* 0x000fea0003800000 */
[----:B------:R-:W-:Y:S01]  /*6170*/  ISETP.NE.AND P1, PT, R16, RZ, PT ;  /* 0x000000ff1000720c */ /* 0x000fe20003f25270 */
[----:B--2---:R-:W-:-:S04]  /*6180*/  IMAD.MOV.U32 R3, RZ, RZ, 0x6100 ;  /* 0x00006100ff037424 */ /* 0x004fc800078e00ff */
[----:B------:R3:W-:Y:S08]  /*6190*/  SYNCS.ARRIVE.TRANS64 RZ, [R0+URZ+0x36418], R3 ;  /* 0x0364180300ff79a7 */ /* 0x0007f0000800003f */
[----:B------:R-:W-:Y:S05]  /*61a0*/  @!P1 BRA `(.L_x_320) ;  /* 0x0000000000049947 */ /* 0x000fea0003800000 */
[----:B------:R-:W-:Y:S01]  /*61b0*/  BPT.TRAP 0x1 ;  /* 0x000000040000795c */ /* 0x000fe20000300000 */
.L_x_320:
        /* <DEDUP_REMOVED lines=35> */
.L_x_343:
        /* <DEDUP_REMOVED lines=9> */
.L_x_322:
        /* <DEDUP_REMOVED lines=37> */
.L_x_345:
[----:B------:R-:W-:Y:S05]  /*66d0*/  @P0 BRA `(.L_x_324) ;  /* 0x0000000000140947 */ /* 0x000fea0003800000 */
[----:B------:R-:W-:Y:S01]  /*66e0*/  ISETP.NE.AND P1, PT, R16, RZ, PT ;  /* 0x000000ff1000720c */ /* 0x000fe20003f25270 */
[----:B--2---:R-:W-:-:S04]  /*66f0*/  IMAD.MOV.U32 R5, RZ, RZ, 0x6100 ;  /* 0x00006100ff057424 */ /* 0x004fc800078e00ff */
[----:B------:R3:W-:Y:S08]  /*6700*/  SYNCS.ARRIVE.TRANS64 RZ, [R0+URZ+0x36410], R5 ;  /* 0x0364100500ff79a7 */ /* 0x0007f0000800003f */
[----:B------:R-:W-:Y:S05]  /*6710*/  @!P1 BRA `(.L_x_324) ;  /* 0x0000000000049947 */ /* 0x000fea0003800000 */
[----:B------:R-:W-:Y:S01]  /*6720*/  BPT.TRAP 0x1 ;  /* 0x000000040000795c */ /* 0x000fe20000300000 */
.L_x_324:
        /* <DEDUP_REMOVED lines=36> */
.L_x_316:
[----:B------:R-:W-:Y:S01]  /*6970*/  ISETP.NE.AND P1, PT, R19, RZ, PT ;  /* 0x000000ff1300720c */ /* 0x000fe20003f25270 */
[----:B------:R-:W-:-:S12]  /*6980*/  IMAD.MOV.U32 R4, RZ, RZ, 0x1 ;  /* 0x00000001ff047424 */ /* 0x000fd800078e00ff */
[----:B------:R-:W-:Y:S05]  /*6990*/  @!P1 BRA `(.L_x_315) ;  /* 0x0000000400649947 */ /* 0x000fea0003800000 */
[----:B------:R-:W2:Y:S02]  /*69a0*/  SYNCS.PHASECHK.TRANS64.TRYWAIT P1, [R0+URZ+0x36438], R10 ;  /* 0x0364380a000075a7 */ /* 0x000ea4000802017f */
[----:B--2---:R-:W-:Y:S05]  /*69b0*/  @!P1 BRA `(.L_x_326) ;  /* 0x0000000c00889947 */ /* 0x004fea0003800000 */
.L_x_346:
[----:B------:R-:W-:Y:S05]  /*69c0*/  @P0 BRA `(.L_x_327) ;  /* 0x0000000000140947 */ /* 0x000fea0003800000 */
[----:B------:R-:W-:Y:S01]  /*69d0*/  ISETP.NE.AND P1, PT, R16, RZ, PT ;  /* 0x000000ff1000720c */ /* 0x000fe20003f25270 */
[----:B------:R-:W-:-:S04]  /*69e0*/  IMAD.MOV.U32 R5, RZ, RZ, 0x6100 ;  /* 0x00006100ff057424 */ /* 0x000fc800078e00ff */
[----:B------:R3:W-:Y:S08]  /*69f0*/  SYNCS.ARRIVE.TRANS64 RZ, [R0+URZ+0x36430], R5 ;  /* 0x0364300500ff79a7 */ /* 0x0007f0000800003f */
[----:B------:R-:W-:Y:S05]  /*6a00*/  @!P1 BRA `(.L_x_327) ;  /* 0x0000000000049947 */ /* 0x000fea0003800000 */
[----:B------:R-:W-:Y:S01]  /*6a10*/  BPT.TRAP 0x1 ;  /* 0x000000040000795c */ /* 0x000fe20000300000 */
.L_x_327:
        /* <DEDUP_REMOVED lines=41> */
.L_x_347:
[----:B------:R-:W-:Y:S01]  /*6cb0*/  IMAD.MOV.U32 R4, RZ, RZ, RZ ;  /* 0x000000ffff047224 */ /* 0x000fe200078e00ff */
[----:B------:R-:W-:Y:S06]  /*6cc0*/  @P0 BRA `(.L_x_329) ;  /* 0x0000000000140947 */ /* 0x000fec0003800000 */
[----:B------:R-:W-:Y:S01]  /*6cd0*/  ISETP.NE.AND P1, PT, R16, RZ, PT ;  /* 0x000000ff1000720c */ /* 0x000fe20003f25270 */
[----:B---3--:R-:W-:-:S04]  /*6ce0*/  IMAD.MOV.U32 R5, RZ, RZ, 0x6100 ;  /* 0x00006100ff057424 */ /* 0x008fc800078e00ff */
[----:B------:R4:W-:Y:S08]  /*6cf0*/  SYNCS.ARRIVE.TRANS64 RZ, [R0+URZ+0x36418], R5 ;  /* 0x0364180500ff79a7 */ /* 0x0009f0000800003f */
[----:B------:R-:W-:Y:S05]  /*6d00*/  @!P1 BRA `(.L_x_329) ;  /* 0x0000000000049947 */ /* 0x000fea0003800000 */
[----:B------:R-:W-:Y:S01]  /*6d10*/  BPT.TRAP 0x1 ;  /* 0x000000040000795c */ /* 0x000fe20000300000 */
.L_x_329:
        /* <DEDUP_REMOVED lines=33> */
.L_x_315:
[----:B------:R-:W-:-:S04]  /*6f30*/  SHF.L.U32 R3, R4, 0x1f, RZ ;  /* 0x0000001f04037819 */ /* 0x000fc800000006ff */
[----:B------:R-:W3:Y:S02]  /*6f40*/  SYNCS.PHASECHK.TRANS64.TRYWAIT P1, [R0+URZ+0x36438], R3 ;  /* 0x03643803000075a7 */ /* 0x000ee4000802017f */
[----:B---3--:R-:W-:Y:S05]  /*6f50*/  @!P1 BRA `(.L_x_330) ;  /* 0x0000000800489947 */ /* 0x008fea0003800000 */
.L_x_348:
[----:B------:R-:W-:Y:S05]  /*6f60*/  @P0 BRA `(.L_x_331) ;  /* 0x0000000000180947 */ /* 0x000fea0003800000 */
[----:B------:R-:W4:Y:S01]  /*6f70*/  S2R R2, SR_TID.X ;  /* 0x0000000000027919 */ /* 0x000f220000002100 */
[----:B---3--:R-:W-:-:S04]  /*6f80*/  IMAD.MOV.U32 R3, RZ, RZ, 0x6100 ;  /* 0x00006100ff037424 */ /* 0x008fc800078e00ff */
[----:B------:R5:W-:Y:S01]  /*6f90*/  SYNCS.ARRIVE.TRANS64 RZ, [R0+URZ+0x36430], R3 ;  /* 0x0364300300ff79a7 */ /* 0x000be2000800003f */
[----:B----4-:R-:W-:-:S13]  /*6fa0*/  LOP3.LUT P0, RZ, R2, 0x1f, RZ, 0xc0, !PT ;  /* 0x0000001f02ff7812 */ /* 0x010fda000780c0ff */
[----:B-----5:R-:W-:Y:S05]  /*6fb0*/  @!P0 BRA `(.L_x_331) ;  /* 0x0000000000048947 */ /* 0x020fea0003800000 */
[----:B------:R-:W-:Y:S01]  /*6fc0*/  BPT.TRAP 0x1 ;  /* 0x000000040000795c */ /* 0x000fe20000300000 */
.L_x_331:
        /* <DEDUP_REMOVED lines=43> */
.L_x_312:
[----:B------:R-:W-:Y:S05]  /*7280*/  BSYNC B0 ;  /* 0x0000000000007941 */ /* 0x000fea0003800000 */
.L_x_311:
[----:B------:R-:W-:-:S03]  /*7290*/  UMOV UR6, 0xffffffff ;  /* 0xffffffff00067882 */ /* 0x000fc60000000000 */
[----:B------:R-:W-:Y:S05]  /*72a0*/  BRA.DIV UR6, `(.L_x_332) ;  /* 0x0000000606887947 */ /* 0x000fea000b800000 */
[----:B------:R-:W-:-:S13]  /*72b0*/  ELECT P0, URZ, PT ;  /* 0x00000000003f782f */ /* 0x000fda0003800000 */
.L_x_351:
[----:B------:R-:W-:Y:S05]  /*72c0*/  @!P0 BRA `(.L_x_254) ;  /* 0x0000000000708947 */ /* 0x000fea0003800000 */
[----:B------:R-:W-:-:S04]  /*72d0*/  LOP3.LUT R18, R18, 0x2, RZ, 0xfc, !PT ;  /* 0x0000000212127812 */ /* 0x000fc800078efcff */
[----:B------:R-:W-:-:S13]  /*72e0*/  ISETP.NE.AND P2, PT, R18, 0x3, PT ;  /* 0x000000031200780c */ /* 0x000fda0003f45270 */
[----:B------:R-:W-:Y:S05]  /*72f0*/  @!P2 BRA `(.L_x_333) ;  /* 0x000000000004a947 */ /* 0x000fea0003800000 */
[----:B------:R-:W-:Y:S01]  /*7300*/  BPT.TRAP 0x1 ;  /* 0x000000040000795c */ /* 0x000fe20000300000 */
.L_x_333:
        /* <DEDUP_REMOVED lines=15> */
.L_x_352:
[----:B------:R-:W2:Y:S02]  /*7400*/  SYNCS.PHASECHK.TRANS64.TRYWAIT P0, [R3+URZ], R2 ;  /* 0x00000002030075a7 */ /* 0x000ea4000800017f */
[----:B--2---:R-:W-:Y:S05]  /*7410*/  @!P0 BRA `(.L_x_335) ;  /* 0x0000000400648947 */ /* 0x004fea0003800000 */
.L_x_353:
[----:B------:R-:W-:Y:S05]  /*7420*/  @!P2 BRA `(.L_x_336) ;  /* 0x000000000004a947 */ /* 0x000fea0003800000 */
[----:B------:R-:W-:Y:S01]  /*7430*/  BPT.TRAP 0x1 ;  /* 0x000000040000795c */ /* 0x000fe20000300000 */
.L_x_336:
[----:B------:R-:W-:-:S07]  /*7440*/  SHF.L.U32 R4, R4, 0x1f, RZ ;  /* 0x0000001f04047819 */ /* 0x000fce00000006ff */
.L_x_337:
[----:B---3--:R3:W4:Y:S02]  /*7450*/  SYNCS.PHASECHK.TRANS64.TRYWAIT P0, [R9+URZ+0x36438], R4 ;  /* 0x03643804090075a7 */ /* 0x008724000800017f */
[----:B----4-:R-:W-:Y:S05]  /*7460*/  @!P0 NANOSLEEP.SYNCS 0x989680 ;  /* 0x009896800000895d */ /* 0x010fea0003900000 */
[----:B------:R-:W4:Y:S02]  /*7470*/  @!P0 SYNCS.PHASECHK.TRANS64 P0, [R9+URZ+0x36438], R4 ;  /* 0x03643804090085a7 */ /* 0x000f24000800007f */
[----:B----4-:R-:W-:Y:S05]  /*7480*/  @!P0 BRA `(.L_x_337) ;  /* 0xfffffffc00f08947 */ /* 0x010fea000383ffff */
.L_x_254:
[----:B------:R-:W-:Y:S05]  /*7490*/  BSYNC B6 ;  /* 0x0000000000067941 */ /* 0x000fea0003800000 */
.L_x_251:
[----:B------:R-:W-:Y:S05]  /*74a0*/  EXIT ;  /* 0x000000000000794d */ /* 0x000fea0003800000 */
.L_x_259:
[----:B------:R-:W-:Y:S02]  /*74b0*/  IMAD.MOV.U32 R13, RZ, RZ, R16 ;  /* 0x000000ffff0d7224 */ /* 0x000fe400078e0010 */
[----:B------:R-:W-:Y:S02]  /*74c0*/  IMAD.MOV.U32 R12, RZ, RZ, RZ ;  /* 0x000000ffff0c7224 */ /* 0x000fe400078e00ff */
[----:B------:R-:W-:Y:S02]  /*74d0*/  IMAD.MOV.U32 R11, RZ, RZ, 0x1f ;  /* 0x0000001fff0b7424 */ /* 0x000fe400078e00ff */
[----:B------:R-:W-:-:S07]  /*74e0*/  IMAD.MOV.U32 R15, RZ, RZ, -0x1 ;  /* 0xffffffffff0f7424 */ /* 0x000fce00078e00ff */
[----:B------:R-:W-:Y:S05]  /*74f0*/  WARPSYNC.COLLECTIVE R15, `(.L_x_338) ;  /* 0x000000000f087348 */ /* 0x000fea0003c00000 */
[----:B------:R1:W2:Y:S02]  /*7500*/  SHFL.IDX P6, R14, R13, R12, R11 ;  /* 0x0000000c0d0e7389 */ /* 0x0002a400000c000b */
[----:B-12---:R-:W-:Y:S01]  /*7510*/  ENDCOLLECTIVE ;  /* 0x000000000000791b */ /* 0x006fe20003800000 */
.L_x_338:
[----:B------:R-:W-:Y:S05]  /*7520*/  BRA `(.L_x_339) ;  /* 0xffffff9400807947 */ /* 0x000fea000383ffff */
.L_x_261:
[----:B--2---:R-:W-:-:S04]  /*7530*/  IMAD.U32 R5, RZ, RZ, UR36 ;  /* 0x00000024ff057e24 */ /* 0x004fc8000f8e00ff */
[----:B------:R2:W3:Y:S03]  /*7540*/  SYNCS.PHASECHK.TRANS64.TRYWAIT P0, [R5+URZ+0x36400], R10 ;  /* 0x0364000a050075a7 */ /* 0x0004e6000800017f */
[----:B---3--:R-:W-:Y:S05]  /*7550*/  @!P0 NANOSLEEP.SYNCS 0x989680 ;  /* 0x009896800000895d */ /* 0x008fea0003900000 */
[----:B------:R-:W3:Y:S02]  /*7560*/  @!P0 SYNCS.PHASECHK.TRANS64 P0, [R5+URZ+0x36400], R10 ;  /* 0x0364000a050085a7 */ /* 0x000ee4000800007f */
[----:B---3--:R-:W-:Y:S05]  /*7570*/  @!P0 BRA `(.L_x_261) ;  /* 0xfffffffc00ec8947 */ /* 0x008fea000383ffff */
[----:B------:R-:W-:Y:S05]  /*7580*/  BRA `(.L_x_260) ;  /* 0xffffff9400b47947 */ /* 0x000fea000383ffff */
.L_x_266:
[----:B---3--:R3:W4:Y:S02]  /*7590*/  SYNCS.PHASECHK.TRANS64.TRYWAIT P1, [R3+URZ+0x36410], R12 ;  /* 0x0364100c030075a7 */ /* 0x008724000802017f */
[----:B----4-:R-:W-:Y:S05]  /*75a0*/  @!P1 NANOSLEEP.SYNCS 0x989680 ;  /* 0x009896800000995d */ /* 0x010fea0003900000 */
[----:B------:R-:W4:Y:S02]  /*75b0*/  @!P1 SYNCS.PHASECHK.TRANS64 P1, [R3+URZ+0x36410], R12 ;  /* 0x0364100c030095a7 */ /* 0x000f24000802007f */
[----:B----4-:R-:W-:Y:S05]  /*75c0*/  @!P1 BRA `(.L_x_266) ;  /* 0xfffffffc00f09947 */ /* 0x010fea000383ffff */
[----:B------:R-:W-:Y:S05]  /*75d0*/  BRA `(.L_x_265) ;  /* 0xffffffa0003c7947 */ /* 0x000fea000383ffff */
.L_x_270:
[----:B-----5:R-:W-:-:S04]  /*75e0*/  IMAD.U32 R15, RZ, RZ, UR36 ;  /* 0x00000024ff0f7e24 */ /* 0x020fc8000f8e00ff */
[----:B------:R5:W1:Y:S03]  /*75f0*/  SYNCS.PHASECHK.TRANS64.TRYWAIT P1, [R15+URZ+0x36430], R14 ;  /* 0x0364300e0f0075a7 */ /* 0x000a66000802017f */
[----:B-1----:R-:W-:Y:S05]  /*7600*/  @!P1 NANOSLEEP.SYNCS 0x989680 ;  /* 0x009896800000995d */ /* 0x002fea0003900000 */
[----:B------:R-:W1:Y:S02]  /*7610*/  @!P1 SYNCS.PHASECHK.TRANS64 P1, [R15+URZ+0x36430], R14 ;  /* 0x0364300e0f0095a7 */ /* 0x000e64000802007f */
[----:B-1----:R-:W-:Y:S05]  /*7620*/  @!P1 BRA `(.L_x_270) ;  /* 0xfffffffc00ec9947 */ /* 0x002fea000383ffff */
[----:B------:R-:W-:Y:S05]  /*7630*/  BRA `(.L_x_269) ;  /* 0xffffffa400dc7947 */ /* 0x000fea000383ffff */
.L_x_313:
[----:B-1----:R1:W2:Y:S02]  /*7640*/  SYNCS.PHASECHK.TRANS64.TRYWAIT P1, [R0+URZ+0x36420], R10 ;  /* 0x0364200a000075a7 */ /* 0x0022a4000802017f */
[----:B--2---:R-:W-:Y:S05]  /*7650*/  @!P1 NANOSLEEP.SYNCS 0x989680 ;  /* 0x009896800000995d */ /* 0x004fea0003900000 */
[----:B------:R-:W2:Y:S02]  /*7660*/  @!P1 SYNCS.PHASECHK.TRANS64 P1, [R0+URZ+0x36420], R10 ;  /* 0x0364200a000095a7 */ /* 0x000ea4000802007f */
[----:B--2---:R-:W-:Y:S05]  /*7670*/  @!P1 BRA `(.L_x_313) ;  /* 0xfffffffc00f09947 */ /* 0x004fea000383ffff */
[----:B------:R-:W-:Y:S05]  /*7680*/  BRA `(.L_x_340) ;  /* 0xffffffe000147947 */ /* 0x000fea000383ffff */
.L_x_317:
[----:B-1----:R1:W2:Y:S02]  /*7690*/  SYNCS.PHASECHK.TRANS64.TRYWAIT P1, [R0+URZ+0x36438], R10 ;  /* 0x0364380a000075a7 */ /* 0x0022a4000802017f */
[----:B--2---:R-:W-:Y:S05]  /*76a0*/  @!P1 NANOSLEEP.SYNCS 0x989680 ;  /* 0x009896800000995d */ /* 0x004fea0003900000 */
[----:B------:R-:W2:Y:S02]  /*76b0*/  @!P1 SYNCS.PHASECHK.TRANS64 P1, [R0+URZ+0x36438], R10 ;  /* 0x0364380a000095a7 */ /* 0x000ea4000802007f */
[----:B--2---:R-:W-:Y:S05]  /*76c0*/  @!P1 BRA `(.L_x_317) ;  /* 0xfffffffc00f09947 */ /* 0x004fea000383ffff */
[----:B------:R-:W-:Y:S05]  /*76d0*/  BRA `(.L_x_341) ;  /* 0xffffffe400cc7947 */ /* 0x000fea000383ffff */
.L_x_319:
[----:B--2---:R2:W3:Y:S02]  /*76e0*/  SYNCS.PHASECHK.TRANS64.TRYWAIT P1, [R0+URZ+0x36428], R3 ;  /* 0x03642803000075a7 */ /* 0x0044e4000802017f */
[----:B---3--:R-:W-:Y:S05]  /*76f0*/  @!P1 NANOSLEEP.SYNCS 0x989680 ;  /* 0x009896800000995d */ /* 0x008fea0003900000 */
[----:B------:R-:W3:Y:S02]  /*7700*/  @!P1 SYNCS.PHASECHK.TRANS64 P1, [R0+URZ+0x36428], R3 ;  /* 0x03642803000095a7 */ /* 0x000ee4000802007f */
[----:B---3--:R-:W-:Y:S05]  /*7710*/  @!P1 BRA `(.L_x_319) ;  /* 0xfffffffc00f09947 */ /* 0x008fea000383ffff */
[----:B------:R-:W-:Y:S05]  /*7720*/  BRA `(.L_x_342) ;  /* 0xffffffe8008c7947 */ /* 0x000fea000383ffff */
.L_x_321:
[----:B--2---:R2:W3:Y:S02]  /*7730*/  SYNCS.PHASECHK.TRANS64.TRYWAIT P1, [R0+URZ+0x36438], R29 ;  /* 0x0364381d000075a7 */ /* 0x0044e4000802017f */
[----:B---3--:R-:W-:Y:S05]  /*7740*/  @!P1 NANOSLEEP.SYNCS 0x989680 ;  /* 0x009896800000995d */ /* 0x008fea0003900000 */
[----:B------:R-:W3:Y:S02]  /*7750*/  @!P1 SYNCS.PHASECHK.TRANS64 P1, [R0+URZ+0x36438], R29 ;  /* 0x0364381d000095a7 */ /* 0x000ee4000802007f */
[----:B---3--:R-:W-:Y:S05]  /*7760*/  @!P1 BRA `(.L_x_321) ;  /* 0xfffffffc00f09947 */ /* 0x008fea000383ffff */
[----:B------:R-:W-:Y:S05]  /*7770*/  BRA `(.L_x_343) ;  /* 0xffffffec001c7947 */ /* 0x000fea000383ffff */
.L_x_323:
[----:B------:R-:W-:-:S07]  /*7780*/  SHF.L.U32 R5, R12, 0x1f, RZ ;  /* 0x0000001f0c057819 */ /* 0x000fce00000006ff */
.L_x_344:
[----:B--2---:R2:W3:Y:S02]  /*7790*/  SYNCS.PHASECHK.TRANS64.TRYWAIT P1, [R0+URZ+0x36420], R5 ;  /* 0x03642005000075a7 */ /* 0x0044e4000802017f */
[----:B---3--:R-:W-:Y:S05]  /*77a0*/  @!P1 NANOSLEEP.SYNCS 0x989680 ;  /* 0x009896800000995d */ /* 0x008fea0003900000 */
[----:B------:R-:W3:Y:S02]  /*77b0*/  @!P1 SYNCS.PHASECHK.TRANS64 P1, [R0+URZ+0x36420], R5 ;  /* 0x03642005000095a7 */ /* 0x000ee4000802007f */
[----:B---3--:R-:W-:Y:S05]  /*77c0*/  @!P1 BRA `(.L_x_344) ;  /* 0xfffffffc00f09947 */ /* 0x008fea000383ffff */
[----:B------:R-:W-:Y:S05]  /*77d0*/  BRA `(.L_x_345) ;  /* 0xffffffec00bc7947 */ /* 0x000fea000383ffff */
.L_x_326:
[----:B--2---:R2:W3:Y:S02]  /*77e0*/  SYNCS.PHASECHK.TRANS64.TRYWAIT P1, [R0+URZ+0x36438], R10 ;  /* 0x0364380a000075a7 */ /* 0x0044e4000802017f */
[----:B---3--:R-:W-:Y:S05]  /*77f0*/  @!P1 NANOSLEEP.SYNCS 0x989680 ;  /* 0x009896800000995d */ /* 0x008fea0003900000 */
[----:B------:R-:W3:Y:S02]  /*7800*/  @!P1 SYNCS.PHASECHK.TRANS64 P1, [R0+URZ+0x36438], R10 ;  /* 0x0364380a000095a7 */ /* 0x000ee4000802007f */
[----:B---3--:R-:W-:Y:S05]  /*7810*/  @!P1 BRA `(.L_x_326) ;  /* 0xfffffffc00f09947 */ /* 0x008fea000383ffff */
[----:B------:R-:W-:Y:S05]  /*7820*/  BRA `(.L_x_346) ;  /* 0xfffffff000647947 */ /* 0x000fea000383ffff */
.L_x_328:
[----:B---3--:R3:W4:Y:S02]  /*7830*/  SYNCS.PHASECHK.TRANS64.TRYWAIT P1, [R0+URZ+0x36428], R5 ;  /* 0x03642805000075a7 */ /* 0x008724000802017f */
[----:B----4-:R-:W-:Y:S05]  /*7840*/  @!P1 NANOSLEEP.SYNCS 0x989680 ;  /* 0x009896800000995d */ /* 0x010fea0003900000 */
[----:B------:R-:W4:Y:S02]  /*7850*/  @!P1 SYNCS.PHASECHK.TRANS64 P1, [R0+URZ+0x36428], R5 ;  /* 0x03642805000095a7 */ /* 0x000f24000802007f */
[----:B----4-:R-:W-:Y:S05]  /*7860*/  @!P1 BRA `(.L_x_328) ;  /* 0xfffffffc00f09947 */ /* 0x010fea000383ffff */
[----:B------:R-:W-:Y:S05]  /*7870*/  BRA `(.L_x_347) ;  /* 0xfffffff4000c7947 */ /* 0x000fea000383ffff */
.L_x_330:
[----:B---3--:R3:W4:Y:S02]  /*7880*/  SYNCS.PHASECHK.TRANS64.TRYWAIT P1, [R0+URZ+0x36438], R3 ;  /* 0x03643803000075a7 */ /* 0x008724000802017f */
[----:B----4-:R-:W-:Y:S05]  /*7890*/  @!P1 NANOSLEEP.SYNCS 0x989680 ;  /* 0x009896800000995d */ /* 0x010fea0003900000 */
[----:B------:R-:W4:Y:S02]  /*78a0*/  @!P1 SYNCS.PHASECHK.TRANS64 P1, [R0+URZ+0x36438], R3 ;  /* 0x03643803000095a7 */ /* 0x000f24000802007f */
[----:B----4-:R-:W-:Y:S05]  /*78b0*/  @!P1 BRA `(.L_x_330) ;  /* 0xfffffffc00f09947 */ /* 0x010fea000383ffff */
[----:B------:R-:W-:Y:S05]  /*78c0*/  BRA `(.L_x_348) ;  /* 0xfffffff400a47947 */ /* 0x000fea000383ffff */
.L_x_332:
[----:B------:R-:W-:Y:S01]  /*78d0*/  BSSY B0, `(.L_x_349) ;  /* 0x0000006000007945 */ /* 0x000fe20003800000 */
[----:B------:R-:W-:-:S07]  /*78e0*/  IMAD.MOV.U32 R15, RZ, RZ, -0x1 ;  /* 0xffffffffff0f7424 */ /* 0x000fce00078e00ff */
[----:B-12---:R-:W-:Y:S05]  /*78f0*/  WARPSYNC.COLLECTIVE R15, `(.L_x_350) ;  /* 0x000000000f0c7348 */ /* 0x006fea0003c00000 */
[----:B------:R-:W-:Y:S02]  /*7900*/  ELECT P6, UR62, PT ;  /* 0x00000000003e782f */ /* 0x000fe400038c0000 */
[----:B------:R-:W-:Y:S01]  /*7910*/  MOV R14, UR62 ;  /* 0x0000003e000e7c02 */ /* 0x000fe20008000f00 */
[----:B-12---:R-:W-:Y:S10]  /*7920*/  ENDCOLLECTIVE ;  /* 0x000000000000791b */ /* 0x006ff40003800000 */
.L_x_350:
[----:B------:R-:W-:Y:S05]  /*7930*/  BSYNC B0 ;  /* 0x0000000000007941 */ /* 0x000fea0003800000 */
.L_x_349:
[----:B------:R-:W-:Y:S01]  /*7940*/  PLOP3.LUT P0, PT, P6, PT, PT, 0x80, 0x0 ;  /* 0x000000000000781c */ /* 0x000fe2000370f070 */
[----:B------:R-:W-:-:S12]  /*7950*/  BRA `(.L_x_351) ;  /* 0xfffffff800587947 */ /* 0x000fd8000383ffff */
.L_x_334:
[----:B-1----:R1:W2:Y:S02]  /*7960*/  SYNCS.PHASECHK.TRANS64.TRYWAIT P0, [R7+URZ], R0 ;  /* 0x00000000070075a7 */ /* 0x0022a4000800017f */
[----:B--2---:R-:W-:Y:S05]  /*7970*/  @!P0 NANOSLEEP.SYNCS 0x989680 ;  /* 0x009896800000895d */ /* 0x004fea0003900000 */
[----:B------:R-:W2:Y:S02]  /*7980*/  @!P0 SYNCS.PHASECHK.TRANS64 P0, [R7+URZ], R0 ;  /* 0x00000000070085a7 */ /* 0x000ea4000800007f */
[----:B--2---:R-:W-:Y:S05]  /*7990*/  @!P0 BRA `(.L_x_334) ;  /* 0xfffffffc00f08947 */ /* 0x004fea000383ffff */
[----:B------:R-:W-:Y:S05]  /*79a0*/  BRA `(.L_x_352) ;  /* 0xfffffff800947947 */ /* 0x000fea000383ffff */
.L_x_335:
[----:B--2---:R2:W3:Y:S02]  /*79b0*/  SYNCS.PHASECHK.TRANS64.TRYWAIT P0, [R3+URZ], R2 ;  /* 0x00000002030075a7 */ /* 0x0044e4000800017f */
[----:B---3--:R-:W-:Y:S05]  /*79c0*/  @!P0 NANOSLEEP.SYNCS 0x989680 ;  /* 0x009896800000895d */ /* 0x008fea0003900000 */
[----:B------:R-:W3:Y:S02]  /*79d0*/  @!P0 SYNCS.PHASECHK.TRANS64 P0, [R3+URZ], R2 ;  /* 0x00000002030085a7 */ /* 0x000ee4000800007f */
[----:B---3--:R-:W-:Y:S05]  /*79e0*/  @!P0 BRA `(.L_x_335) ;  /* 0xfffffffc00f08947 */ /* 0x008fea000383ffff */
[----:B------:R-:W-:Y:S05]  /*79f0*/  BRA `(.L_x_353) ;  /* 0xfffffff800887947 */ /* 0x000fea000383ffff */
.L_x_354:
        /* <DEDUP_REMOVED lines=16> */
.L_x_7651:


//--------------------- .text._ZN7cutlass13device_kernelIN5flash11enable_sm90INS1_16FlashAttnBwdSm90INS1_25CollectiveMainloopBwdSm90ILi2ELi1ELi1EN4cute5tupleIJNS5_1CILi1EEES8_S8_EEENS6_IJNS7_ILi64EEENS7_ILi96EEENS7_ILi192EEEEEENS_10bfloat16_tEfNS_4arch4Sm90ELb0ELb0ELb1ELb0ELb1ELb0ELb1ELb0ELi3ELi1ELi1ELi1ELb0EEENS1_24CollectiveEpilogueBwdGQAISD_fSG_Li384ELb0ELb1EEENS1_19SingleTileSchedulerILb0ELb0ELb0ELi96EEEEEEEEEvNT_6ParamsE --------------------------
	.section	.text._ZN7cutlass13device_kernelIN5flash11enable_sm90INS1_16FlashAttnBwdSm90INS1_25CollectiveMainloopBwdSm90ILi2ELi1ELi1EN4cute5tupleIJNS5_1CILi1EEES8_S8_EEENS6_IJNS7_ILi64EEENS7_ILi96EEENS7_ILi192EEEEEENS_10bfloat16_tEfNS_4arch4Sm90ELb0ELb0ELb1ELb0ELb1ELb0ELb1ELb0ELi3ELi1ELi1ELi1ELb0EEENS1_24CollectiveEpilogueBwdGQAISD_fSG_Li384ELb0ELb1EEENS1_19SingleTileSchedulerILb0ELb0ELb0ELi96EEEEEEEEEvNT_6ParamsE,"ax",@progbits
	.align	128
.text._ZN7cutlass13device_kernelIN5flash11enable_sm90INS1_16FlashAttnBwdSm90INS1_25CollectiveMainloopBwdSm90ILi2ELi1ELi1EN4cute5tupleIJNS5_1CILi1EEES8_S8_EEENS6_IJNS7_ILi64EEENS7_ILi96EEENS7_ILi192EEEEEENS_10bfloat16_tEfNS_4arch4Sm90ELb0ELb0ELb1ELb0ELb1ELb0ELb1ELb0ELi3ELi1ELi1ELi1ELb0EEENS1_24CollectiveEpilogueBwdGQAISD_fSG_Li384ELb0ELb1EEENS1_19SingleTileSchedulerILb0ELb0ELb0ELi96EEEEEEEEEvNT_6ParamsE:
        .type           _ZN7cutlass13device_kernelIN5flash11enable_sm90INS1_16FlashAttnBwdSm90INS1_25CollectiveMainloopBwdSm90ILi2ELi1ELi1EN4cute5tupleIJNS5_1CILi1EEES8_S8_EEENS6_IJNS7_ILi64EEENS7_ILi96EEENS7_ILi192EEEEEENS_10bfloat16_tEfNS_4arch4Sm90ELb0ELb0ELb1ELb0ELb1ELb0ELb1ELb0ELi3ELi1ELi1ELi1ELb0EEENS1_24CollectiveEpilogueBwdGQAISD_fSG_Li384ELb0ELb1EEENS1_19SingleTileSchedulerILb0ELb0ELb0ELi96EEEEEEEEEvNT_6ParamsE,@function
        .size           _ZN7cutlass13device_kernelIN5flash11enable_sm90INS1_16FlashAttnBwdSm90INS1_25CollectiveMainloopBwdSm90ILi2ELi1ELi1EN4cute5tupleIJNS5_1CILi1EEES8_S8_EEENS6_IJNS7_ILi64EEENS7_ILi96EEENS7_ILi192EEEEEENS_10bfloat16_tEfNS_4arch4Sm90ELb0ELb0ELb1ELb0ELb1ELb0ELb1ELb0ELi3ELi1ELi1ELi1ELb0EEENS1_24CollectiveEpilogueBwdGQAISD_fSG_Li384ELb0ELb1EEENS1_19SingleTileSchedulerILb0ELb0ELb0ELi96EEEEEEEEEvNT_6ParamsE,(.L_x_7652 - _ZN7cutlass13device_kernelIN5flash11enable_sm90INS1_16FlashAttnBwdSm90INS1_25CollectiveMainloopBwdSm90ILi2ELi1ELi1EN4cute5tupleIJNS5_1CILi1EEES8_S8_EEENS6_IJNS7_ILi64EEENS7_ILi96EEENS7_ILi192EEEEEENS_10bfloat16_tEfNS_4arch4Sm90ELb0ELb0ELb1ELb0ELb1ELb0ELb1ELb0ELi3ELi1ELi1ELi1ELb0EEENS1_24CollectiveEpilogueBwdGQAISD_fSG_Li384ELb0ELb1EEENS1_19SingleTileSchedulerILb0ELb0ELb0ELi96EEEEEEEEEvNT_6ParamsE)
        .other          _ZN7cutlass13device_kernelIN5flash11enable_sm90INS1_16FlashAttnBwdSm90INS1_25CollectiveMainloopBwdSm90ILi2ELi1ELi1EN4cute5tupleIJNS5_1CILi1EEES8_S8_EEENS6_IJNS7_ILi64EEENS7_ILi96EEENS7_ILi192EEEEEENS_10bfloat16_tEfNS_4arch4Sm90ELb0ELb0ELb1ELb0ELb1ELb0ELb1ELb0ELi3ELi1ELi1ELi1ELb0EEENS1_24CollectiveEpilogueBwdGQAISD_fSG_Li384ELb0ELb1EEENS1_19SingleTileSchedulerILb0ELb0ELb0ELi96EEEEEEEEEvNT_6ParamsE,@"STO_CUDA_ENTRY STV_DEFAULT"
_ZN7cutlass13device_kernelIN5flash11enable_sm90INS1_16FlashAttnBwdSm90INS1_25CollectiveMainloopBwdSm90ILi2ELi1ELi1EN4cute5tupleIJNS5_1CILi1EEES8_S8_EEENS6_IJNS7_ILi64EEENS7_ILi96EEENS7_ILi192EEEEEENS_10bfloat16_tEfNS_4arch4Sm90ELb0ELb0ELb1ELb0ELb1ELb0ELb1ELb0ELi3ELi1ELi1ELi1ELb0EEENS1_24CollectiveEpilogueBwdGQAISD_fSG_Li384ELb0ELb1EEENS1_19SingleTileSchedulerILb0ELb0ELb0ELi96EEEEEEEEEvNT_6ParamsE:
        /* <DEDUP_REMOVED lines=22> */
.L_x_356:
[----:B------:R-:W-:Y:S05]  /*0160*/  BSYNC B0 ;  /* 0x0000000000007941 */ /* 0x000fea0003800000 */
.L_x_355:
        /* <DEDUP_REMOVED lines=34> */
.L_x_357:
        /* <DEDUP_REMOVED lines=20> */
.L_x_358:
[----:B---3--:R-:W-:Y:S01]  /*04d0*/  ISETP.NE.AND P0, PT, R2, RZ, PT ;  /* 0x000000ff0200720c */ /* 0x008fe20003f05270 */
[----:B------:R-:W-:Y:S01]  /*04e0*/  IMAD.MOV.U32 R18, RZ, RZ, 0x1 ;  /* 0x00000001ff127424 */ /* 0x000fe200078e00ff */
[----:B------:R-:W-:Y:S01]  /*04f0*/  NOP ;  /* 0x0000000000007918 */ /* 0x000fe20000000000 */
[----:B------:R-:W-:Y:S01]  /*0500*/  ULDC.64 UR38, c[0x0][0x208] ;  /* 0x0000820000267ab9 */ /* 0x000fe20000000a00 */
[----:B------:R-:W-:Y:S02]  /*0510*/  BSSY B6, `(.L_x_359) ;  /* 0x00007bc000067945 */ /* 0x000fe40003800000 */
[----:B------:R-:W-:Y:S01]  /*0520*/  SEL R18, R18, 0x2, !P0 ;  /* 0x0000000212127807 */ /* 0x000fe20004000000 */
[----:B-12-4-:R-:W-:Y:S06]  /*0530*/  BAR.SYNC.DEFER_BLOCKING 0x0 ;  /* 0x0000000000007b1d */ /* 0x016fec0000010000 */
[----:B------:R-:W-:Y:S05]  /*0540*/  @!P0 BRA `(.L_x_360) ;  /* 0x0000004000c48947 */ /* 0x000fea0003800000 */
.L_x_361:
        /* <DEDUP_REMOVED lines=37> */
.L_x_364:
        /* <DEDUP_REMOVED lines=15> */
.L_x_363:
        /* <DEDUP_REMOVED lines=20> */
.L_x_366:
        /* <DEDUP_REMOVED lines=15> */
.L_x_365:
        /* <DEDUP_REMOVED lines=8> */
.L_x_475:
        /* <DEDUP_REMOVED lines=19> */
.L_x_368:
        /* <DEDUP_REMOVED lines=156> */
.L_x_381:
[----:B------:R-:W-:-:S13]  /*1630*/  ISETP.NE.AND P0, PT, R8, 0x3, PT ;  /* 0x000000030800780c */ /* 0x000fda0003f05270 */
[----:B---3--:R-:W-:Y:S05]  /*1640*/  @!P0 BRA `(.L_x_371) ;  /* 0x0000000000048947 */ /* 0x008fea0003800000 */
[----:B------:R-:W-:Y:S01]  /*1650*/  BPT.TRAP 0x1 ;  /* 0x000000040000795c */ /* 0x000fe20000300000 */
.L_x_371:
[----:B------:R-:W-:Y:S02]  /*1660*/  LEA R3, R2, UR36, 0x3 ;  /* 0x0000002402037c11 */ /* 0x000fe4000f8e18ff */
[----:B------:R-:W-:-:S04]  /*1670*/  SHF.L.U32 R12, R7, 0x1f, RZ ;  /* 0x0000001f070c7819 */ /* 0x000fc800000006ff */
[----:B------:R2:W3:Y:S01]  /*1680*/  SYNCS.PHASECHK.TRANS64.TRYWAIT P1, [R3+URZ+0x36410], R12 ;  /* 0x0364100c030075a7 */ /* 0x0004e2000802017f */
[----:B------:R-:W-:Y:S05]  /*1690*/  @!P0 BRA `(.L_x_372) ;  /* 0x0000000000048947 */ /* 0x000fea0003800000 */
[----:B------:R-:W-:Y:S01]  /*16a0*/  BPT.TRAP 0x1 ;  /* 0x000000040000795c */ /* 0x000fe20000300000 */
.L_x_372:
[----:B---3--:R-:W-:Y:S05]  /*16b0*/  @P1 BRA `(.L_x_373) ;  /* 0x0000000000081947 */ /* 0x008fea0003800000 */
[----:B------:R-:W3:Y:S02]  /*16c0*/  SYNCS.PHASECHK.TRANS64.TRYWAIT P1, [R3+URZ+0x36410], R12 ;  /* 0x0364100c030075a7 */ /* 0x000ee4000802017f */
[----:B---3--:R-:W-:Y:S05]  /*16d0*/  @!P1 BRA `(.L_x_374) ;  /* 0x0000006800bc9947 */ /* 0x008fea0003800000 */
.L_x_373:
        /* <DEDUP_REMOVED lines=103> */
.L_x_375:
[----:B--2---:R-:W-:-:S04]  /*1d50*/  SHF.L.U32 R14, R6, 0x1f, RZ ;  /* 0x0000001f060e7819 */ /* 0x004fc800000006ff */
[----:B------:R2:W1:Y:S01]  /*1d60*/  SYNCS.PHASECHK.TRANS64.TRYWAIT P1, [UR36+0x36430], R14 ;  /* 0x0364300eff0075a7 */ /* 0x0004620008020164 */
[----:B------:R-:W-:Y:S05]  /*1d70*/  @!P0 BRA `(.L_x_376) ;  /* 0x0000000000048947 */ /* 0x000fea0003800000 */
[----:B------:R-:W-:Y:S01]  /*1d80*/  BPT.TRAP 0x1 ;  /* 0x000000040000795c */ /* 0x000fe20000300000 */
.L_x_376:
[----:B-1----:R-:W-:Y:S05]  /*1d90*/  @P1 BRA `(.L_x_377) ;  /* 0x0000000000081947 */ /* 0x002fea0003800000 */
[----:B------:R-:W1:Y:S02]  /*1da0*/  SYNCS.PHASECHK.TRANS64.TRYWAIT P1, [UR36+0x36430], R14 ;  /* 0x0364300eff0075a7 */ /* 0x000e640008020164 */
[----:B-1----:R-:W-:Y:S05]  /*1db0*/  @!P1 BRA `(.L_x_378) ;  /* 0x0000006400189947 */ /* 0x002fea0003800000 */
.L_x_377:
        /* <DEDUP_REMOVED lines=18> */
[----:B--2---:R-:W-:Y:S01]  /*1ee0*/  FMUL.FTZ R14, R136, UR7 ;  /* 0x00000007880e7c20 */ /* 0x004fe20008410000 */
[----:B------:R-:W-:Y:S01]  /*1ef0*/  UMOV UR10, UR6 ;  /* 0x00000006000a7c82 */ /* 0x000fe20008000000 */
[----:B------:R-:W-:Y:S01]  /*1f00*/  FMUL.FTZ R15, R137, UR7 ;  /* 0x00000007890f7c20 */ /* 0x000fe20008410000 */
[----:B------:R-:W-:Y:S01]  /*1f10*/  HGMMA.64x32x16.F32.BF16 R120, gdesc[UR8], RZ, !UPT, gsb0 ;  /* 0x00600000087879f0 */ /* 0x000fe2000c0018ff */
[----:B------:R-:W-:Y:S01]  /*1f20*/  UIADD3 UR10, UR6, 0x2, URZ ;  /* 0x00000002060a7890 */ /* 0x000fe2000fffe03f */
[----:B------:R-:W-:Y:S01]  /*1f30*/  FMUL.FTZ R137, R141, UR7 ;  /* 0x000000078d897c20 */ /* 0x000fe20008410000 */
[----:B------:R-:W-:Y:S01]  /*1f40*/  UIADD3 UR8, UR4, 0x2, URZ ;  /* 0x0000000204087890 */ /* 0x000fe2000fffe03f */
[----:B------:R-:W1:Y:S01]  /*1f50*/  MUFU.TANH R14, R14 ;  /* 0x0000000e000e7308 */ /* 0x000e620000002400 */
        /* <DEDUP_REMOVED lines=15> */
[----:B------:R-:W2:Y:S01]  /*2050*/  MUFU.TANH R136, R136 ;  /* 0x0000008800887308 */ /* 0x000ea20000002400 */
[----:B-1----:R-:W-:-:S07]  /*2060*/  FSEL R139, R14, -INF , P3 ;  /* 0xff8000000e8b7808 */ /* 0x002fce0001800000 */
[----:B------:R-:W-:Y:S08]  /*2070*/  MUFU.TANH R138, R138 ;  /* 0x0000008a008a7308 */ /* 0x000ff00000002400 */
[----:B------:R-:W-:Y:S01]  /*2080*/  MUFU.TANH R137, R137 ;  /* 0x0000008900897308 */ /* 0x000fe20000002400 */
[----:B--2---:R-:W-:-:S07]  /*2090*/  FSEL R149, R136, -INF , P5 ;  /* 0xff80000088957808 */ /* 0x004fce0002800000 */
[----:B------:R-:W1:Y:S08]  /*20a0*/  MUFU.TANH R18, R18 ;  /* 0x0000001200127308 */ /* 0x000e700000002400 */
[----:B------:R-:W-:Y:S01]  /*20b0*/  MUFU.TANH R19, R19 ;  /* 0x0000001300137308 */ /* 0x000fe20000002400 */
[----:B------:R-:W-:Y:S02]  /*20c0*/  WARPGROUP.DEPBAR.LE gsb0, 0x0 ;  /* 0x00008000000079c5 */ /* 0x000fe40000010000 */
[----:B------:R-:W-:-:S05]  /*20d0*/  WARPGROUP.ARRIVE ;  /* 0x00000000000079c5 */ /* 0x000fca0000000000 */
[----:B------:R-:W-:Y:S01]  /*20e0*/  MUFU.TANH R20, R20 ;  /* 0x0000001400147308 */ /* 0x000fe20000002400 */
[C---:B-1----:R-:W-:Y:S01]  /*20f0*/  FSEL R148, R18.reuse, -INF , P3 ;  /* 0xff80000012947808 */ /* 0x042fe20001800000 */
        /* <DEDUP_REMOVED lines=81> */
[----:B------:R-:W1:Y:S01]  /*2610*/  MUFU.EX2 R147, R147 ;  /* 0x0000009300937308 */ /* 0x000e620000000800 */
        /* <DEDUP_REMOVED lines=10> */
[----:B------:R-:W2:Y:S04]  /*26c0*/  LDS R143, [R141+0x30200] ;  /* 0x030200008d8f7984 */ /* 0x000ea80000000800 */
[----:B------:R-:W3:Y:S01]  /*26d0*/  LDS R141, [R141+0x30220] ;  /* 0x030220008d8d7984 */ /* 0x000ee20000000800 */
[--C-:B--2---:R-:W-:Y:S01]  /*26e0*/  FADD.FTZ R144, R121, -R143.reuse ;  /* 0x8000008f79907221 */ /* 0x104fe20000010000 */
[--C-:B------:R-:W-:Y:S01]  /*26f0*/  FADD.FTZ R139, R120, -R143.reuse ;  /* 0x8000008f788b7221 */ /* 0x100fe20000010000 */
[----:B------:R-:W-:Y:S01]  /*2700*/  FFMA.FTZ R121, -R15, R15, 1 ;  /* 0x3f8000000f797423 */ /* 0x000fe2000001010f */
[----:B------:R-:W-:Y:S01]  /*2710*/  FFMA.FTZ R120, -R14, R14, 1 ;  /* 0x3f8000000e787423 */ /* 0x000fe2000001010e */
[----:B-1----:R-:W-:Y:S01]  /*2720*/  FMUL.FTZ R144, R147, R144 ;  /* 0x0000009093907220 */ /* 0x002fe20000410000 */
        /* <DEDUP_REMOVED lines=8> */
[----:B------:R-:W1:Y:S01]  /*27b0*/  MUFU.EX2 R14, R14 ;  /* 0x0000000e000e7308 */ /* 0x000e620000000800 */
[----:B------:R-:W-:Y:S01]  /*27c0*/  FSEL R15, R137, -INF , P1 ;  /* 0xff800000890f7808 */ /* 0x000fe20000800000 */
[--C-:B------:R-:W-:Y:S01]  /*27d0*/  FADD.FTZ R149, R128, -R143.reuse ;  /* 0x8000008f80957221 */ /* 0x100fe20000010000 */
[----:B------:R-:W-:Y:S01]  /*27e0*/  FMUL.FTZ R120, R120, R139 ;  /* 0x0000008b78787220 */ /* 0x000fe20000410000 */
[----:B------:R-:W-:Y:S01]  /*27f0*/  FMUL.FTZ R139, R150, UR7 ;  /* 0x00000007968b7c20 */ /* 0x000fe20008410000 */
[----:B------:R-:W-:Y:S01]  /*2800*/  FADD.FTZ R150, R125, -R143 ;  /* 0x8000008f7d967221 */ /* 0x000fe20000010000 */
[--C-:B------:R-:W-:Y:S01]  /*2810*/  FFMA.FTZ R15, R15, UR4, -R12.reuse ;  /* 0x000000040f0f7c23 */ /* 0x100fe2000801080c */
[----:B------:R-:W-:Y:S01]  /*2820*/  FFMA.FTZ R128, -R138, R138, 1 ;  /* 0x3f8000008a807423 */ /* 0x000fe2000001018a */
[----:B------:R-:W2:Y:S01]  /*2830*/  MUFU.EX2 R136, R136 ;  /* 0x0000008800887308 */ /* 0x000ea20000000800 */
        /* <DEDUP_REMOVED lines=8> */
[----:B-1----:R-:W-:Y:S01]  /*28c0*/  FMUL.FTZ R151, R14, R151 ;  /* 0x000000970e977220 */ /* 0x002fe20000410000 */
[----:B------:R-:W-:Y:S01]  /*28d0*/  ISETP.GT.AND P5, PT, R0, 0x19, PT ;  /* 0x000000190000780c */ /* 0x000fe20003fa4270 */
[----:B------:R-:W-:Y:S01]  /*28e0*/  FADD.FTZ R133, R133, -R143 ;  /* 0x8000008f85857221 */ /* 0x000fe20000010000 */
[----:B------:R-:W-:Y:S01]  /*28f0*/  FSEL R153, R140, -INF , P4 ;  /* 0xff8000008c997808 */ /* 0x000fe20002000000 */
[----:B------:R-:W-:Y:S01]  /*2900*/  FMUL.FTZ R124, R124, R151 ;  /* 0x000000977c7c7220 */ /* 0x000fe20000410000 */
[----:B------:R-:W-:Y:S01]  /*2910*/  FFMA.FTZ R140, -R140, R140, 1 ;  /* 0x3f8000008c8c7423 */ /* 0x000fe2000001018c */
[----:B---3--:R-:W-:Y:S01]  /*2920*/  FADD.FTZ R122, R122, -R141 ;  /* 0x8000008d7a7a7221 */ /* 0x008fe20000010000 */
[----:B------:R-:W1:Y:S01]  /*2930*/  MUFU.TANH R139, R139 ;  /* 0x0000008b008b7308 */ /* 0x000e620000002400 */
[----:B--2---:R-:W-:Y:S01]  /*2940*/  FMUL.FTZ R151, R136, R149 ;  /* 0x0000009588977220 */ /* 0x004fe20000410000 */
[--C-:B------:R-:W-:Y:S01]  /*2950*/  FFMA.FTZ R149, R148, UR4, -R13.reuse ;  /* 0x0000000494957c23 */ /* 0x100fe2000801080d */
[----:B------:R-:W-:Y:S01]  /*2960*/  FFMA.FTZ R148, R138, UR4, -R13 ;  /* 0x000000048a947c23 */ /* 0x000fe2000801080d */
[--C-:B------:R-:W-:Y:S01]  /*2970*/  FFMA.FTZ R152, R153, UR4, -R12.reuse ;  /* 0x0000000499987c23 */ /* 0x100fe2000801080c */
[----:B------:R-:W-:Y:S01]  /*2980*/  FMUL.FTZ R128, R128, R151 ;  /* 0x0000009780807220 */ /* 0x000fe20000410000 */
[----:B------:R-:W-:Y:S01]  /*2990*/  FSEL R151, R142, -INF , P3 ;  /* 0xff8000008e977808 */ /* 0x000fe20001800000 */
[--C-:B------:R-:W-:Y:S01]  /*29a0*/  FADD.FTZ R127, R127, -R141.reuse ;  /* 0x8000008d7f7f7221 */ /* 0x100fe20000010000 */
[----:B------:R-:W2:Y:S01]  /*29b0*/  MUFU.TANH R144, R144 ;  /* 0x0000009000907308 */ /* 0x000ea20000002400 */
        /* <DEDUP_REMOVED lines=13> */
[----:B-1----:R-:W-:Y:S01]  /*2a90*/  FSEL R153, R139, -INF , P4 ;  /* 0xff8000008b997808 */ /* 0x002fe20002000000 */
[----:B------:R-:W-:Y:S01]  /*2aa0*/  FADD.FTZ R134, R134, -R141 ;  /* 0x8000008d86867221 */ /* 0x000fe20000010000 */
[----:B------:R1:W3:Y:S01]  /*2ab0*/  MUFU.EX2 R142, R152 ;  /* 0x00000098008e7308 */ /* 0x0002e20000000800 */
[C---:B--2---:R-:W-:Y:S01]  /*2ac0*/  FSEL R155, R144.reuse, -INF , P5 ;  /* 0xff800000909b7808 */ /* 0x044fe20002800000 */
[--C-:B------:R-:W-:Y:S01]  /*2ad0*/  FFMA.FTZ R151, R151, UR4, -R13.reuse ;  /* 0x0000000497977c23 */ /* 0x100fe2000801080d */
[----:B------:R-:W-:Y:S01]  /*2ae0*/  FFMA.FTZ R153, R153, UR4, -R13 ;  /* 0x0000000499997c23 */ /* 0x000fe2000801080d */
[----:B------:R-:W-:Y:S01]  /*2af0*/  FADD.FTZ R135, R135, -R141 ;  /* 0x8000008d87877221 */ /* 0x000fe20000010000 */
[----:B------:R-:W-:Y:S01]  /*2b00*/  FFMA.FTZ R21, -R21, R21, 1 ;  /* 0x3f80000015157423 */ /* 0x000fe20000010115 */
[----:B------:R-:W-:Y:S01]  /*2b10*/  FFMA.FTZ R155, R155, UR4, -R13 ;  /* 0x000000049b9b7c23 */ /* 0x000fe2000801080d */
[----:B------:R-:W-:Y:S01]  /*2b20*/  FFMA.FTZ R145, -R145, R145, 1 ;  /* 0x3f80000091917423 */ /* 0x000fe20000010191 */
[----:B------:R-:W2:Y:S01]  /*2b30*/  MUFU.EX2 R154, R154 ;  /* 0x0000009a009a7308 */ /* 0x000ea20000000800 */
[----:B-1----:R-:W-:Y:S01]  /*2b40*/  FSEL R152, R23, -INF , P3 ;  /* 0xff80000017987808 */ /* 0x002fe20001800000 */
[----:B------:R-:W-:Y:S01]  /*2b50*/  FFMA.FTZ R139, -R139, R139, 1 ;  /* 0x3f8000008b8b7423 */ /* 0x000fe2000001018b */
[----:B------:R-:W-:Y:S01]  /*2b60*/  FFMA.FTZ R144, -R144, R144, 1 ;  /* 0x3f80000090907423 */ /* 0x000fe20000010190 */
[----:B------:R-:W-:-:S02]  /*2b70*/  UMOV UR7, 0x80000020 ;  /* 0x8000002000077882 */ /* 0x000fc40000000000 */
[----:B------:R-:W-:Y:S01]  /*2b80*/  FFMA.FTZ R152, R152, UR4, -R13 ;  /* 0x0000000498987c23 */ /* 0x000fe2000801080d */
[----:B------:R-:W-:Y:S01]  /*2b90*/  USHF.R.U32.HI UR4, URZ, 0x4, UR37 ;  /* 0x000000043f047899 */ /* 0x000fe20008011625 */
[----:B------:R-:W1:Y:S01]  /*2ba0*/  MUFU.EX2 R138, R138 ;  /* 0x0000008a008a7308 */ /* 0x000e620000000800 */
[----:B---3--:R-:W-:Y:S02]  /*2bb0*/  FMUL.FTZ R143, R142, R132 ;  /* 0x000000848e8f7220 */ /* 0x008fe40000410000 */
[----:B------:R-:W-:-:S04]  /*2bc0*/  ULOP3.LUT UR4, UR4, 0x3fff, URZ, 0xc0, !UPT ;  /* 0x00003fff04047892 */ /* 0x000fc8000f8ec03f */
[----:B------:R-:W-:Y:S01]  /*2bd0*/  ULOP3.LUT UR9, UR4, 0x1000000, URZ, 0xfc, !UPT ;  /* 0x0100000004097892 */ /* 0x000fe2000f8efc3f */
[----:B------:R-:W3:Y:S01]  /*2be0*/  MUFU.EX2 R149, R149 ;  /* 0x0000009500957308 */ /* 0x000ee20000000800 */
[----:B--2---:R-:W-:Y:S01]  /*2bf0*/  FMUL.FTZ R132, R154, R133 ;  /* 0x000000859a847220 */ /* 0x004fe20000410000 */
[----:B------:R-:W-:Y:S01]  /*2c00*/  FMUL.FTZ R133, R140, R143 ;  /* 0x0000008f8c857220 */ /* 0x000fe20000410000 */
[----:B------:R-:W-:Y:S02]  /*2c10*/  UMOV UR4, UR8 ;  /* 0x0000000800047c82 */ /* 0x000fe40008000000 */
[----:B------:R-:W-:Y:S01]  /*2c20*/  FMUL.FTZ R132, R145, R132 ;  /* 0x0000008491847220 */ /* 0x000fe20000410000 */
[----:B------:R-:W-:Y:S02]  /*2c30*/  UMOV UR6, UR9 ;  /* 0x0000000900067c82 */ /* 0x000fe40008000000 */
[----:B------:R-:W-:Y:S01]  /*2c40*/  MUFU.EX2 R148, R148 ;  /* 0x0000009400947308 */ /* 0x000fe20000000800 */
[----:B-1----:R-:W-:-:S04]  /*2c50*/  FMUL.FTZ R129, R138, R129 ;  /* 0x000000818a817220 */ /* 0x002fc80000410000 */
[----:B------:R-:W-:Y:S01]  /*2c60*/  FMUL.FTZ R129, R12, R129 ;  /* 0x000000810c817220 */ /* 0x000fe20000410000 */
[----:B------:R-:W-:Y:S02]  /*2c70*/  F2FP.BF16.F32.PACK_AB R12, R147, R146 ;  /* 0x00000092930c723e */ /* 0x000fe400000010ff */
[----:B------:R-:W1:Y:S01]  /*2c80*/  MUFU.EX2 R150, R150 ;  /* 0x0000009600967308 */ /* 0x000e620000000800 */
[----:B---3--:R-:W-:Y:S01]  /*2c90*/  F2FP.BF16.F32.PACK_AB R13, R149, R137 ;  /* 0x00000089950d723e */ /* 0x008fe200000010ff */
[----:B------:R-:W-:Y:S01]  /*2ca0*/  FMUL.FTZ R137, R137, R122 ;  /* 0x0000007a89897220 */ /* 0x000fe20000410000 */
[----:B------:R-:W-:Y:S01]  /*2cb0*/  FFMA.FTZ R122, -R19, R19, 1 ;  /* 0x3f800000137a7423 */ /* 0x000fe20000010113 */
[----:B------:R-:W-:Y:S01]  /*2cc0*/  FFMA.FTZ R19, -R20, R20, 1 ;  /* 0x3f80000014137423 */ /* 0x000fe20000010114 */
[----:B------:R-:W-:Y:S01]  /*2cd0*/  F2FP.BF16.F32.PACK_AB R20, R129, R128 ;  /* 0x000000808114723e */ /* 0x000fe200000010ff */
[----:B------:R-:W-:Y:S02]  /*2ce0*/  FMUL.FTZ R18, R18, R137 ;  /* 0x0000008912127220 */ /* 0x000fe40000410000 */
[----:B------:R-:W2:Y:S08]  /*2cf0*/  MUFU.EX2 R151, R151 ;  /* 0x0000009700977308 */ /* 0x000eb00000000800 */
[----:B------:R-:W3:Y:S01]  /*2d00*/  MUFU.EX2 R152, R152 ;  /* 0x0000009800987308 */ /* 0x000ee20000000800 */
[C---:B-1----:R-:W-:Y:S01]  /*2d10*/  F2FP.BF16.F32.PACK_AB R15, R150.reuse, R148 ;  /* 0x00000094960f723e */ /* 0x042fe200000010ff */
[----:B------:R-:W-:Y:S01]  /*2d20*/  BAR.SYNC.DEFER_BLOCKING 0x9, 0x180 ;  /* 0x0246000000007b1d */ /* 0x000fe20000010000 */
[----:B------:R-:W-:-:S04]  /*2d30*/  FMUL.FTZ R150, R150, R127 ;  /* 0x0000007f96967220 */ /* 0x000fc80000410000 */
[----:B------:R-:W-:Y:S01]  /*2d40*/  FMUL.FTZ R21, R21, R150 ;  /* 0x0000009615157220 */ /* 0x000fe20000410000 */
[----:B------:R-:W1:Y:S01]  /*2d50*/  MUFU.EX2 R153, R153 ;  /* 0x0000009900997308 */ /* 0x000e620000000800 */
[----:B--2---:R-:W-:-:S07]  /*2d60*/  FMUL.FTZ R130, R151, R130 ;  /* 0x0000008297827220 */ /* 0x004fce0000410000 */
[----:B------:R-:W2:Y:S01]  /*2d70*/  MUFU.EX2 R140, R155 ;  /* 0x0000009b008c7308 */ /* 0x000ea20000000800 */
[----:B---3--:R-:W-:Y:S01]  /*2d80*/  FMUL.FTZ R131, R152, R131 ;  /* 0x0000008398837220 */ /* 0x008fe20000410000 */
[----:B-1----:R-:W-:Y:S01]  /*2d90*/  FMUL.FTZ R134, R153, R134 ;  /* 0x0000008699867220 */ /* 0x002fe20000410000 */
[----:B------:R1:W-:Y:S01]  /*2da0*/  STSM.16.M88.4 [R9+0x30400], R12 ;  /* 0x0304000c09007844 */ /* 0x0003e20000000200 */
[----:B--2---:R-:W-:-:S04]  /*2db0*/  FMUL.FTZ R135, R140, R135 ;  /* 0x000000878c877220 */ /* 0x004fc80000410000 */
[----:B------:R-:W-:Y:S01]  /*2dc0*/  FMUL.FTZ R144, R144, R135 ;  /* 0x0000008790907220 */ /* 0x000fe20000410000 */
[--C-:B-1----:R-:W-:Y:S01]  /*2dd0*/  FADD.FTZ R12, R123, -R141.reuse ;  /* 0x8000008d7b0c7221 */ /* 0x102fe20000010000 */
        /* <DEDUP_REMOVED lines=18> */
[----:B--2---:R-:W2:Y:S01]  /*2f00*/  FENCE.VIEW.ASYNC.S ;  /* 0x00000000000073c6 */ /* 0x004ea20000000000 */
[----:B-1----:R-:W-:Y:S01]  /*2f10*/  FFMA.FTZ R12, -R23, R23, 1 ;  /* 0x3f800000170c7423 */ /* 0x002fe20000010117 */
[----:B------:R-:W-:Y:S01]  /*2f20*/  FMUL.FTZ R23, R139, R134 ;  /* 0x000000868b177220 */ /* 0x000fe20000410000 */
[----:B------:R-:W-:-:S02]  /*2f30*/  F2FP.BF16.F32.PACK_AB R14, R125, R124 ;  /* 0x0000007c7d0e723e */ /* 0x000fc400000010ff */
[----:B------:R-:W-:Y:S01]  /*2f40*/  FMUL.FTZ R122, R12, R131 ;  /* 0x000000830c7a7220 */ /* 0x000fe20000410000 */
[----:B------:R-:W-:Y:S02]  /*2f50*/  F2FP.BF16.F32.PACK_AB R12, R121, R120 ;  /* 0x00000078790c723e */ /* 0x000fe400000010ff */
[----:B------:R-:W-:Y:S02]  /*2f60*/  F2FP.BF16.F32.PACK_AB R13, R149, R18 ;  /* 0x00000012950d723e */ /* 0x000fe400000010ff */
[----:B------:R-:W-:Y:S02]  /*2f70*/  F2FP.BF16.F32.PACK_AB R15, R21, R148 ;  /* 0x00000094150f723e */ /* 0x000fe400000010ff */
        /* <DEDUP_REMOVED lines=85> */
.L_x_379:
        /* <DEDUP_REMOVED lines=62> */
.L_x_380:
        /* <DEDUP_REMOVED lines=12> */
.L_x_370:
[----:B--2---:R-:W2:Y:S01]  /*3970*/  LDC R10, c[0x0][0x850] ;  /* 0x00021400ff0a7b82 */ /* 0x004ea20000000800 */
[----:B------:R-:W4:Y:S01]  /*3980*/  S2R R9, SR_CTAID.Y ;  /* 0x0000000000097919 */ /* 0x000f220000002600 */
[----:B------:R-:W-:Y:S01]  /*3990*/  ULDC.64 UR4, c[0x0][0x818] ;  /* 0x0002060000047ab9 */ /* 0x000fe20000000a00 */
[----:B------:R-:W-:Y:S01]  /*39a0*/  ULDC.64 UR6, c[0x0][0x840] ;  /* 0x0002100000067ab9 */ /* 0x000fe20000000a00 */
[----:B-1----:R-:W-:Y:S01]  /*39b0*/  IMAD R16, R16, 0x1800, R17 ;  /* 0x0000180010107824 */ /* 0x002fe200078e0211 */
[----:B------:R-:W1:Y:S01]  /*39c0*/  S2R R8, SR_CTAID.X ;  /* 0x0000000000087919 */ /* 0x000e620000002500 */
[----:B------:R-:W5:Y:S03]  /*39d0*/  S2R R7, SR_CTAID.Z ;  /* 0x0000000000077919 */ /* 0x000f660000002700 */
[----:B------:R-:W-:Y:S02]  /*39e0*/  LEA R16, R16, UR36, 0x2 ;  /* 0x0000002410107c11 */ /* 0x000fe4000f8e10ff */
[----:B--2---:R-:W-:Y:S01]  /*39f0*/  ISETP.NE.AND P0, PT, R10, 0x1, PT ;  /* 0x000000010a00780c */ /* 0x004fe20003f05270 */
[----:B----4-:R-:W-:-:S12]  /*3a00*/  IMAD.MOV.U32 R6, RZ, RZ, R9 ;  /* 0x000000ffff067224 */ /* 0x010fd800078e0009 */
[----:B------:R-:W2:Y:S01]  /*3a10*/  @P0 LDC R0, c[0x0][0x854] ;  /* 0x00021500ff000b82 */ /* 0x000ea20000000800 */
[----:B-1----:R-:W-:-:S05]  /*3a20*/  IMAD R4, R8, 0x4800, RZ ;  /* 0x0000480008047824 */ /* 0x002fca00078e02ff */
[----:B------:R-:W-:Y:S02]  /*3a30*/  SHF.R.S32.HI R5, RZ, 0x1f, R4 ;  /* 0x0000001fff057819 */ /* 0x000fe40000011404 */
[----:B---3--:R-:W1:Y:S01]  /*3a40*/  @P0 LDC R3, c[0x0][0x858] ;  /* 0x00021600ff030b82 */ /* 0x008e620000000800 */
[----:B--2---:R-:W-:-:S05]  /*3a50*/  @P0 IMAD.HI.U32 R0, R9, R0, RZ ;  /* 0x0000000009000227 */ /* 0x004fca00078e00ff */
[----:B-1----:R-:W-:-:S04]  /*3a60*/  @P0 SHF.R.U32.HI R6, RZ, R3, R0 ;  /* 0x00000003ff060219 */ /* 0x002fc80000011600 */
[----:B------:R-:W-:Y:S01]  /*3a70*/  SHF.R.S32.HI R0, RZ, 0x1f, R6 ;  /* 0x0000001fff007819 */ /* 0x000fe20000011406 */
[----:B------:R-:W-:-:S04]  /*3a80*/  IMAD.WIDE.U32 R2, R6, UR4, R4 ;  /* 0x0000000406027c25 */ /* 0x000fc8000f8e0004 */
[C---:B------:R-:W-:Y:S02]  /*3a90*/  IMAD R11, R0.reuse, UR4, RZ ;  /* 0x00000004000b7c24 */ /* 0x040fe4000f8e02ff */
[----:B------:R-:W-:Y:S02]  /*3aa0*/  IMAD R15, R0, UR6, RZ ;  /* 0x00000006000f7c24 */ /* 0x000fe4000f8e02ff */
[C---:B------:R-:W-:Y:S01]  /*3ab0*/  IMAD R13, R6.reuse, UR5, R11 ;  /* 0x00000005060d7c24 */ /* 0x040fe2000f8e020b */
[----:B-----5:R-:W-:Y:S01]  /*3ac0*/  SHF.R.S32.HI R11, RZ, 0x1f, R7 ;  /* 0x0000001fff0b7819 */ /* 0x020fe20000011407 */
[----:B------:R-:W-:Y:S01]  /*3ad0*/  ULDC.64 UR4, c[0x0][0x820] ;  /* 0x0002080000047ab9 */ /* 0x000fe20000000a00 */
[----:B------:R-:W-:-:S04]  /*3ae0*/  IMAD.WIDE.U32 R4, R6, UR6, R4 ;  /* 0x0000000606047c25 */ /* 0x000fc8000f8e0004 */
[----:B------:R-:W-:Y:S02]  /*3af0*/  IMAD R12, R11, UR4, RZ ;  /* 0x000000040b0c7c24 */ /* 0x000fe4000f8e02ff */
[----:B------:R-:W-:Y:S01]  /*3b00*/  IMAD R15, R6, UR7, R15 ;  /* 0x00000007060f7c24 */ /* 0x000fe2000f8e020f */
[----:B------:R-:W-:Y:S01]  /*3b10*/  ULDC.64 UR6, c[0x0][0x848] ;  /* 0x0002120000067ab9 */ /* 0x000fe20000000a00 */
[----:B------:R-:W-:Y:S02]  /*3b20*/  IMAD.IADD R3, R3, 0x1, R13 ;  /* 0x0000000103037824 */ /* 0x000fe400078e020d */
[----:B------:R-:W-:Y:S02]  /*3b30*/  IMAD R18, R11, UR6, RZ ;  /* 0x000000060b127c24 */ /* 0x000fe4000f8e02ff */
[----:B------:R-:W-:Y:S02]  /*3b40*/  IMAD R11, R7, UR5, R12 ;  /* 0x00000005070b7c24 */ /* 0x000fe4000f8e020c */
[----:B------:R-:W1:Y:S01]  /*3b50*/  S2R R12, SR_TID.X ;  /* 0x00000000000c7919 */ /* 0x000e620000002100 */
[----:B------:R-:W-:-:S02]  /*3b60*/  IMAD.IADD R15, R5, 0x1, R15 ;  /* 0x00000001050f7824 */ /* 0x000fc400078e020f */
[----:B------:R-:W-:Y:S02]  /*3b70*/  IMAD.MOV.U32 R14, RZ, RZ, R4 ;  /* 0x000000ffff0e7224 */ /* 0x000fe400078e0004 */
[----:B------:R-:W-:Y:S01]  /*3b80*/  IMAD.WIDE.U32 R4, R7, UR4, R2 ;  /* 0x0000000407047c25 */ /* 0x000fe2000f8e0002 */
[----:B------:R-:W-:-:S03]  /*3b90*/  ULDC UR4, c[0x0][0x740] ;  /* 0x0001d00000047ab9 */ /* 0x000fc60000000800 */
[----:B------:R-:W-:Y:S01]  /*3ba0*/  FMUL.FTZ R72, R72, UR4 ;  /* 0x0000000448487c20 */ /* 0x000fe20008410000 */
[----:B------:R-:W-:Y:S02]  /*3bb0*/  IMAD R13, R7, UR7, R18 ;  /* 0x00000007070d7c24 */ /* 0x000fe4000f8e0212 */
        /* <DEDUP_REMOVED lines=52> */
[----:B-1----:R-:W-:-:S05]  /*3f00*/  ISETP.NE.AND P1, PT, R12, 0x80, PT ;  /* 0x000000800c00780c */ /* 0x002fca0003f25270 */
[----:B------:R-:W-:Y:S02]  /*3f10*/  ULDC UR4, c[0x0][0x870] ;  /* 0x00021c0000047ab9 */ /* 0x000fe40000000800 */
[----:B------:R-:W1:Y:S01]  /*3f20*/  LDC.64 R18, c[0x0][0x800] ;  /* 0x00020000ff127b82 */ /* 0x000e620000000a00 */
[----:B------:R-:W-:Y:S01]  /*3f30*/  IMAD R8, R8, UR4, RZ ;  /* 0x0000000408087c24 */ /* 0x000fe2000f8e02ff */
[----:B------:R-:W-:Y:S01]  /*3f40*/  ULDC UR4, c[0x0][0x80c] ;  /* 0x0002030000047ab9 */ /* 0x000fe20000000800 */
[----:B------:R-:W-:Y:S01]  /*3f50*/  BSSY B0, `(.L_x_382) ;  /* 0x0000023000007945 */ /* 0x000fe20003800000 */
[----:B------:R-:W-:Y:S02]  /*3f60*/  IMAD R7, R7, UR4, RZ ;  /* 0x0000000407077c24 */ /* 0x000fe4000f8e02ff */
[----:B------:R-:W-:Y:S01]  /*3f70*/  IMAD R8, R8, UR4, RZ ;  /* 0x0000000408087c24 */ /* 0x000fe2000f8e02ff */
[----:B------:R-:W-:Y:S01]  /*3f80*/  ULDC.64 UR4, c[0x0][0x868] ;  /* 0x00021a0000047ab9 */ /* 0x000fe20000000a00 */
[----:B------:R-:W2:Y:S01]  /*3f90*/  LDC.64 R20, c[0x0][0x828] ;  /* 0x00020a00ff147b82 */ /* 0x000ea20000000a00 */
[----:B------:R-:W-:-:S02]  /*3fa0*/  SHF.R.S32.HI R11, RZ, 0x1f, R7 ;  /* 0x0000001fff0b7819 */ /* 0x000fc40000011407 */
[----:B------:R-:W-:Y:S02]  /*3fb0*/  IADD3 R7, P0, P2, R8, R7, R6 ;  /* 0x0000000708077210 */ /* 0x000fe40007a1e006 */
[----:B------:R-:W-:Y:S01]  /*3fc0*/  SHF.R.S32.HI R8, RZ, 0x1f, R8 ;  /* 0x0000001fff087819 */ /* 0x000fe20000011408 */
[----:B------:R3:W-:Y:S03]  /*3fd0*/  STS.128 [R16], R24 ;  /* 0x0000001810007388 */ /* 0x0007e60000000c00 */
[----:B------:R-:W-:Y:S01]  /*3fe0*/  IADD3.X R8, R8, R11, R0, P0, P2 ;  /* 0x0000000b08087210 */ /* 0x000fe200007e4400 */
[C---:B------:R-:W-:Y:S01]  /*3ff0*/  IMAD.SHL.U32 R11, R7.reuse, 0x4, RZ ;  /* 0x00000004070b7824 */ /* 0x040fe200078e00ff */
[----:B------:R3:W-:Y:S02]  /*4000*/  STS.128 [R16+0x800], R28 ;  /* 0x0008001c10007388 */ /* 0x0007e40000000c00 */
[----:B------:R-:W-:Y:S01]  /*4010*/  SHF.L.U64.HI R8, R7, 0x2, R8 ;  /* 0x0000000207087819 */ /* 0x000fe20000010208 */
[----:B------:R-:W-:Y:S01]  /*4020*/  IMAD.MOV R0, RZ, RZ, -R6 ;  /* 0x000000ffff007224 */ /* 0x000fe200078e0a06 */
[----:B------:R-:W-:Y:S01]  /*4030*/  IADD3 R12, P0, R11, UR4, RZ ;  /* 0x000000040b0c7c10 */ /* 0x000fe2000ff1e0ff */
[----:B------:R3:W-:Y:S01]  /*4040*/  STS.128 [R16+0x1000], R32 ;  /* 0x0010002010007388 */ /* 0x0007e20000000c00 */
[----:B-1----:R-:W-:Y:S01]  /*4050*/  LEA R18, P2, R4, R18, 0x2 ;  /* 0x0000001204127211 */ /* 0x002fe200078410ff */
[----:B------:R-:W-:Y:S01]  /*4060*/  IMAD R9, R10, R0, R9 ;  /* 0x000000000a097224 */ /* 0x000fe200078e0209 */
[----:B------:R-:W-:Y:S01]  /*4070*/  IADD3.X R13, R8, UR5, RZ, P0, !PT ;  /* 0x00000005080d7c10 */ /* 0x000fe200087fe4ff */
[----:B------:R3:W-:Y:S01]  /*4080*/  STS.128 [R16+0x1800], R36 ;  /* 0x0018002410007388 */ /* 0x0007e20000000c00 */
[----:B--2---:R-:W-:-:S03]  /*4090*/  LEA R20, P3, R2, R20, 0x2 ;  /* 0x0000001402147211 */ /* 0x004fc600078610ff */
        /* <DEDUP_REMOVED lines=8> */
[----:B------:R-:W-:Y:S05]  /*4120*/  @P1 BRA `(.L_x_383) ;  /* 0x0000000000141947 */ /* 0x000fea0003800000 */
.L_x_384:
[----:B------:R-:W2:Y:S04]  /*4130*/  LDG.E.STRONG.GPU R0, desc[UR38][R12.64] ;  /* 0x000000260c007981 */ /* 0x000ea8000c1ef900 */
[----:B--2---:R-:W-:Y:S01]  /*4140*/  CCTL.IVALL ;  /* 0x00000000ff00798f */ /* 0x004fe20002000000 */
[----:B------:R-:W-:Y:S05]  /*4150*/  YIELD ;  /* 0x0000000000007946 */ /* 0x000fea0003800000 */
[----:B------:R-:W-:-:S13]  /*4160*/  ISETP.NE.AND P0, PT, R0, R9, PT ;  /* 0x000000090000720c */ /* 0x000fda0003f05270 */
[----:B------:R-:W-:Y:S05]  /*4170*/  @P0 BRA `(.L_x_384) ;  /* 0xfffffffc00ec0947 */ /* 0x000fea000383ffff */
.L_x_383:
[----:B------:R-:W-:Y:S05]  /*4180*/  BSYNC B0 ;  /* 0x0000000000007941 */ /* 0x000fea0003800000 */
.L_x_382:
[----:B------:R-:W-:Y:S01]  /*4190*/  UMOV UR4, 0xffffffff ;  /* 0xffffffff00047882 */ /* 0x000fe20000000000 */
[----:B------:R-:W-:Y:S02]  /*41a0*/  LEA.HI.X R19, R4, R19, R15, 0x2, P2 ;  /* 0x0000001304137211 */ /* 0x000fe400010f140f */
[----:B------:R-:W-:Y:S01]  /*41b0*/  LEA.HI.X R14, R2, R21, R14, 0x2, P3 ;  /* 0x00000015020e7211 */ /* 0x000fe200018f140e */
[----:B------:R-:W-:Y:S06]  /*41c0*/  BRA.DIV UR4, `(.L_x_385) ;  /* 0x00000042042c7947 */ /* 0x000fec000b800000 */
[----:B------:R-:W-:Y:S01]  /*41d0*/  NOP ;  /* 0x0000000000007918 */ /* 0x000fe20000000000 */
.L_x_478:
[----:B------:R-:W-:Y:S01]  /*41e0*/  @!PT LDS RZ, [RZ] ;  /* 0x00000000fffff984 */ /* 0x000fe20000000800 */
[----:B------:R-:W-:Y:S01]  /*41f0*/  @!PT LDS RZ, [RZ] ;  /* 0x00000000fffff984 */ /* 0x000fe20000000800 */
[----:B------:R-:W-:Y:S01]  /*4200*/  @!PT LDS RZ, [RZ] ;  /* 0x00000000fffff984 */ /* 0x000fe20000000800 */
[----:B------:R-:W-:Y:S01]  /*4210*/  @!PT LDS RZ, [RZ] ;  /* 0x00000000fffff984 */ /* 0x000fe20000000800 */
[----:B------:R1:W-:Y:S06]  /*4220*/  MEMBAR.ALL.CTA ;  /* 0x0000000000007992 */ /* 0x0003ec0000008000 */
[----:B-1----:R-:W1:Y:S01]  /*4230*/  FENCE.VIEW.ASYNC.S ;  /* 0x00000000000073c6 */ /* 0x002e620000000000 */
[----:B------:R-:W-:Y:S05]  /*4240*/  WARPSYNC.ALL ;  /* 0x0000000000007948 */ /* 0x000fea0003800000 */
[----:B------:R-:W-:Y:S01]  /*4250*/  BSSY B0, `(.L_x_386) ;  /* 0x0000010000007945 */ /* 0x000fe20003800000 */
        /* <DEDUP_REMOVED lines=8> */
.L_x_388:
[----:B------:R-:W-:Y:S01]  /*42e0*/  @P0 ELECT P2, URZ, PT ;  /* 0x00000000003f082f */ /* 0x000fe20003840000 */
[----:B------:R1:W-:-:S12]  /*42f0*/  UBLKRED.G.S.ADD.F32.RN [UR4], [UR36], UR6, desc[UR8] ;  /* 0x00000804240073bb */ /* 0x0003d800080a1406 */
[----:B------:R-:W-:Y:S02]  /*4300*/  @P2 PLOP3.LUT P0, PT, P2, PT, PT, 0x8, 0x0 ;  /* 0x000000000000281c */ /* 0x000fe4000170e170 */
[----:B------:R-:W-:-:S11]  /*4310*/  PLOP3.LUT P2, PT, PT, PT, PT, 0x8, 0x0 ;  /* 0x000000000000781c */ /* 0x000fd60003f4e170 */
[----:B-1----:R-:W-:Y:S05]  /*4320*/  @P0 BRA.U.ANY `(.L_x_388) ;  /* 0xfffffffd00ec0947 */ /* 0x002fea000393ffff */
[----:B------:R0:W-:Y:S01]  /*4330*/  UTMACMDFLUSH ;  /* 0x00000000000079b7 */ /* 0x0001e20000000000 */
[----:B------:R-:W-:-:S04]  /*4340*/  DEPBAR.LE SB0, 0x0 ;  /* 0x000080000000791a */ /* 0x000fc80000000000 */
.L_x_387:
[----:B------:R-:W-:Y:S05]  /*4350*/  BSYNC B0 ;  /* 0x0000000000007941 */ /* 0x000fea0003800000 */
.L_x_386:
        /* <DEDUP_REMOVED lines=12> */
[----:B------:R-:W-:-:S05]  /*4420*/  IMAD.MOV.U32 R3, RZ, RZ, 0x1 ;  /* 0x00000001ff037424 */ /* 0x000fca00078e00ff */
[----:B------:R1:W-:Y:S02]  /*4430*/  REDG.E.ADD.S32.STRONG.GPU desc[UR38][R12.64], R3 ;  /* 0x000000030c00798e */ /* 0x0003e4000c10e3a6 */
.L_x_390:
[----:B------:R-:W-:Y:S05]  /*4440*/  BSYNC B0 ;  /* 0x0000000000007941 */ /* 0x000fea0003800000 */
.L_x_389:
[----:B------:R-:W-:Y:S06]  /*4450*/  BAR.SYNC.DEFER_BLOCKING 0x1, 0x180 ;  /* 0x0046000000007b1d */ /* 0x000fec0000010000 */
[----:B------:R-:W-:Y:S01]  /*4460*/  ULDC.64 UR4, c[0x0][0x860] ;  /* 0x0002180000047ab9 */ /* 0x000fe20000000a00 */
[----:B------:R-:W-:Y:S01]  /*4470*/  BSSY B0, `(.L_x_391) ;  /* 0x0000015000007945 */ /* 0x000fe20003800000 */
[----:B------:R-:W-:-:S04]  /*4480*/  IADD3 R2, P0, R11, UR4, RZ ;  /* 0x000000040b027c10 */ /* 0x000fc8000ff1e0ff */
[----:B-1----:R-:W-:Y:S01]  /*4490*/  IADD3.X R3, R8, UR5, RZ, P0, !PT ;  /* 0x0000000508037c10 */ /* 0x002fe200087fe4ff */
        /* <DEDUP_REMOVED lines=13> */
.L_x_393:
[----:B------:R-:W2:Y:S04]  /*4570*/  LDG.E.STRONG.GPU R0, desc[UR38][R2.64] ;  /* 0x0000002602007981 */ /* 0x000ea8000c1ef900 */
[----:B--2---:R-:W-:Y:S01]  /*4580*/  CCTL.IVALL ;  /* 0x00000000ff00798f */ /* 0x004fe20002000000 */
[----:B------:R-:W-:Y:S05]  /*4590*/  YIELD ;  /* 0x0000000000007946 */ /* 0x000fea0003800000 */
[----:B------:R-:W-:-:S13]  /*45a0*/  ISETP.NE.AND P0, PT, R0, R9, PT ;  /* 0x000000090000720c */ /* 0x000fda0003f05270 */
[----:B------:R-:W-:Y:S05]  /*45b0*/  @P0 BRA `(.L_x_393) ;  /* 0xfffffffc00ec0947 */ /* 0x000fea000383ffff */
.L_x_392:
[----:B------:R-:W-:Y:S05]  /*45c0*/  BSYNC B0 ;  /* 0x0000000000007941 */ /* 0x000fea0003800000 */
.L_x_391:
[----:B------:R-:W-:-:S03]  /*45d0*/  UMOV UR4, 0xffffffff ;  /* 0xffffffff00047882 */ /* 0x000fc60000000000 */
[----:B------:R-:W-:Y:S05]  /*45e0*/  BRA.DIV UR4, `(.L_x_394) ;  /* 0x0000003e04407947 */ /* 0x000fea000b800000 */
[----:B------:R-:W-:Y:S01]  /*45f0*/  NOP ;  /* 0x0000000000007918 */ /* 0x000fe20000000000 */
.L_x_481:
[----:B------:R-:W-:Y:S01]  /*4600*/  @!PT LDS RZ, [RZ] ;  /* 0x00000000fffff984 */ /* 0x000fe20000000800 */
[----:B------:R-:W-:Y:S01]  /*4610*/  @!PT LDS RZ, [RZ] ;  /* 0x00000000fffff984 */ /* 0x000fe20000000800 */
[----:B------:R-:W-:Y:S01]  /*4620*/  @!PT LDS RZ, [RZ] ;  /* 0x00000000fffff984 */ /* 0x000fe20000000800 */
[----:B------:R-:W-:Y:S01]  /*4630*/  @!PT LDS RZ, [RZ] ;  /* 0x00000000fffff984 */ /* 0x000fe20000000800 */
[----:B------:R2:W-:Y:S06]  /*4640*/  MEMBAR.ALL.CTA ;  /* 0x0000000000007992 */ /* 0x0005ec0000008000 */
[----:B--2---:R-:W2:Y:S01]  /*4650*/  FENCE.VIEW.ASYNC.S ;  /* 0x00000000000073c6 */ /* 0x004ea20000000000 */
[----:B------:R-:W-:Y:S05]  /*4660*/  WARPSYNC.ALL ;  /* 0x0000000000007948 */ /* 0x000fea0003800000 */
[----:B------:R-:W-:Y:S01]  /*4670*/  BSSY B0, `(.L_x_395) ;  /* 0x0000010000007945 */ /* 0x000fe20003800000 */
[----:B--2---:R-:W-:Y:S06]  /*4680*/  BAR.SYNC.DEFER_BLOCKING 0x1, 0x180 ;  /* 0x0046000000007b1d */ /* 0x004fec0000010000 */
[----:B------:R-:W-:Y:S05]  /*4690*/  @P1 BRA `(.L_x_396) ;  /* 0x0000000000341947 */ /* 0x000fea0003800000 */
[----:B------:R-:W-:Y:S01]  /*46a0*/  R2UR UR4, R18 ;  /* 0x00000000120472ca */ /* 0x000fe200000e0000 */
[----:B------:R-:W-:Y:S01]  /*46b0*/  UMOV UR6, 0x1200 ;  /* 0x0000120000067882 */ /* 0x000fe20000000000 */
[----:B------:R-:W-:Y:S01]  /*46c0*/  R2UR UR5, R19 ;  /* 0x00000000130572ca */ /* 0x000fe200000e0000 */
[----:B------:R-:W-:Y:S01]  /*46d0*/  UMOV UR8, 0x0 ;  /* 0x0000000000087882 */ /* 0x000fe20000000000 */
[----:B------:R-:W-:Y:S01]  /*46e0*/  PLOP3.LUT P0, PT, PT, PT, PT, 0x80, 0x0 ;  /* 0x000000000000781c */ /* 0x000fe20003f0f070 */
[----:B------:R-:W-:-:S12]  /*46f0*/  UMOV UR9, 0x14f00000 ;  /* 0x14f0000000097882 */ /* 0x000fd80000000000 */
.L_x_397:
[----:B------:R-:W-:Y:S01]  /*4700*/  @P0 ELECT P2, URZ, PT ;  /* 0x00000000003f082f */ /* 0x000fe20003840000 */
[----:B------:R2:W-:-:S12]  /*4710*/  UBLKRED.G.S.ADD.F32.RN [UR4], [UR36], UR6, desc[UR8] ;  /* 0x00000804240073bb */ /* 0x0005d800080a1406 */
[----:B------:R-:W-:Y:S02]  /*4720*/  @P2 PLOP3.LUT P0, PT, P2, PT, PT, 0x8, 0x0 ;  /* 0x000000000000281c */ /* 0x000fe4000170e170 */
[----:B------:R-:W-:-:S11]  /*4730*/  PLOP3.LUT P2, PT, PT, PT, PT, 0x8, 0x0 ;  /* 0x000000000000781c */ /* 0x000fd60003f4e170 */
[----:B--2---:R-:W-:Y:S05]  /*4740*/  @P0 BRA.U.ANY `(.L_x_397) ;  /* 0xfffffffd00ec0947 */ /* 0x004fea000393ffff */
[----:B------:R0:W-:Y:S01]  /*4750*/  UTMACMDFLUSH ;  /* 0x00000000000079b7 */ /* 0x0001e20000000000 */
[----:B------:R-:W-:-:S04]  /*4760*/  DEPBAR.LE SB0, 0x0 ;  /* 0x000080000000791a */ /* 0x000fc80000000000 */
.L_x_396:
[----:B------:R-:W-:Y:S05]  /*4770*/  BSYNC B0 ;  /* 0x0000000000007941 */ /* 0x000fea0003800000 */
.L_x_395:
[----:B------:R-:W-:Y:S01]  /*4780*/  NOP ;  /* 0x0000000000007918 */ /* 0x000fe20000000000 */
[----:B------:R-:W-:Y:S05]  /*4790*/  @P1 BRA `(.L_x_362) ;  /* 0x00000038004c1947 */ /* 0x000fea0003800000 */
[----:B------:R-:W-:Y:S01]  /*47a0*/  IMAD.MOV.U32 R5, RZ, RZ, 0x1 ;  /* 0x00000001ff057424 */ /* 0x000fe200078e00ff */
        /* <DEDUP_REMOVED lines=8> */
[----:B012345:R-:W-:Y:S04]  /*4830*/  CCTL.IVALL ;  /* 0x00000000ff00798f */ /* 0x03ffe80002000000 */
[----:B------:R4:W-:Y:S01]  /*4840*/  REDG.E.ADD.S32.STRONG.GPU desc[UR38][R2.64], R5 ;  /* 0x000000050200798e */ /* 0x0009e2000c10e3a6 */
[----:B------:R-:W-:Y:S05]  /*4850*/  BRA `(.L_x_362) ;  /* 0x00000038001c7947 */ /* 0x000fea0003800000 */
.L_x_360:
        /* <DEDUP_REMOVED lines=20> */
[----:B------:R-:W-:Y:S02]  /*49a0*/  UIMAD UR6, UR10, UR8, URZ ;  /* 0x000000080a0672a4 */ /* 0x000fe4000f8e023f */
[----:B------:R-:W-:Y:S01]  /*49b0*/  USHF.R.S32.HI UR8, URZ, 0x1f, UR7 ;  /* 0x0000001f3f087899 */ /* 0x000fe20008011407 */
[----:B--2---:R-:W-:Y:S01]  /*49c0*/  ISETP.GE.AND P1, PT, R4, 0x1, PT ;  /* 0x000000010400780c */ /* 0x004fe20003f26270 */
[----:B------:R-:W-:Y:S02]  /*49d0*/  UIMAD UR6, UR11, UR9, UR6 ;  /* 0x000000090b0672a4 */ /* 0x000fe4000f8e0206 */
[----:B------:R-:W-:-:S02]  /*49e0*/  UIMAD UR9, UR7, UR13, URZ ;  /* 0x0000000d070972a4 */ /* 0x000fc4000f8e023f */
[----:B------:R-:W-:Y:S02]  /*49f0*/  UIADD3 UR5, UR5, UR6, URZ ;  /* 0x0000000605057290 */ /* 0x000fe4000fffe03f */
[----:B------:R-:W-:Y:S02]  /*4a00*/  UIMAD UR6, UR8, UR14, URZ ;  /* 0x0000000e080672a4 */ /* 0x000fe4000f8e023f */
[----:B------:R-:W-:Y:S02]  /*4a10*/  UIADD3 UR8, UP0, UR9, UR11, URZ ;  /* 0x0000000b09087290 */ /* 0x000fe4000ff1e03f */
[----:B------:R-:W-:Y:S02]  /*4a20*/  UIMAD UR12, UR7, UR15, UR6 ;  /* 0x0000000f070c72a4 */ /* 0x000fe4000f8e0206 */
[----:B------:R-:W-:Y:S02]  /*4a30*/  UIMAD.WIDE.U32 UR6, UR7, UR14, UR4 ;  /* 0x0000000e070672a5 */ /* 0x000fe4000f8e0004 */
[----:B------:R-:W-:Y:S01]  /*4a40*/  ULEA.HI.X.SX32 UR9, UR9, UR10, 0x1, UP0 ;  /* 0x0000000a09097291 */ /* 0x000fe200080f0e3f */
[----:B------:R-:W-:Y:S11]  /*4a50*/  @!P1 BRA `(.L_x_362) ;  /* 0x00000034009c9947 */ /* 0x000ff60003800000 */
        /* <DEDUP_REMOVED lines=9> */
[----:B------:R-:W-:-:S04]  /*4af0*/  LEA.HI R3, R3, R0, RZ, 0x6 ;  /* 0x0000000003037211 */ /* 0x000fc800078f30ff */
        /* <DEDUP_REMOVED lines=13> */
.L_x_432:
        /* <DEDUP_REMOVED lines=13> */
.L_x_402:
[----:B------:R-:W2:Y:S04]  /*4ca0*/  LDG.E.STRONG.GPU R6, desc[UR38][R2.64] ;  /* 0x0000002602067981 */ /* 0x000ea8000c1ef900 */
[----:B--2---:R-:W-:Y:S01]  /*4cb0*/  CCTL.IVALL ;  /* 0x00000000ff00798f */ /* 0x004fe20002000000 */
[----:B------:R-:W-:Y:S05]  /*4cc0*/  YIELD ;  /* 0x0000000000007946 */ /* 0x000fea0003800000 */
[----:B------:R-:W-:-:S13]  /*4cd0*/  ISETP.NE.AND P2, PT, R6, UR22, PT ;  /* 0x0000001606007c0c */ /* 0x000fda000bf45270 */
[----:B------:R-:W-:Y:S05]  /*4ce0*/  @P2 BRA `(.L_x_402) ;  /* 0xfffffffc00ec2947 */ /* 0x000fea000383ffff */
.L_x_401:
[----:B------:R-:W-:Y:S05]  /*4cf0*/  BSYNC B0 ;  /* 0x0000000000007941 */ /* 0x000fea0003800000 */
.L_x_400:
[----:B------:R-:W-:-:S03]  /*4d00*/  UMOV UR14, 0xffffffff ;  /* 0xffffffff000e7882 */ /* 0x000fc60000000000 */
[----:B------:R-:W-:Y:S05]  /*4d10*/  BRA.DIV UR14, `(.L_x_403) ;  /* 0x000000360e907947 */ /* 0x000fea000b800000 */
[----:B------:R-:W-:Y:S01]  /*4d20*/  NOP ;  /* 0x0000000000007918 */ /* 0x000fe20000000000 */
.L_x_484:
        /* <DEDUP_REMOVED lines=19> */
.L_x_405:
[----:B------:R-:W-:Y:S05]  /*4e60*/  BSYNC B0 ;  /* 0x0000000000007941 */ /* 0x000fea0003800000 */
.L_x_404:
        /* <DEDUP_REMOVED lines=14> */
.L_x_407:
[----:B------:R-:W-:Y:S05]  /*4f50*/  BSYNC B0 ;  /* 0x0000000000007941 */ /* 0x000fea0003800000 */
.L_x_406:
        /* <DEDUP_REMOVED lines=15> */
.L_x_409:
[----:B------:R-:W-:Y:S05]  /*5050*/  BSYNC B0 ;  /* 0x0000000000007941 */ /* 0x000fea0003800000 */
.L_x_408:
[----:B------:R-:W-:Y:S06]  /*5060*/  BAR.ARV 0xa, 0xa0 ;  /* 0x0282800000007b1d */ /* 0x000fec0000002000 */
[----:B------:R-:W-:Y:S04]  /*5070*/  BSSY B0, `(.L_x_410) ;  /* 0x0000003000007945 */ /* 0x000fe80003800000 */
[----:B------:R-:W-:Y:S05]  /*5080*/  @!P0 BRA `(.L_x_411) ;  /* 0x0000000000048947 */ /* 0x000fea0003800000 */
[----:B------:R-:W-:-:S04]  /*5090*/  DEPBAR.LE SB0, 0x1 ;  /* 0x000080400000791a */ /* 0x000fc80000000000 */
.L_x_411:
[----:B------:R-:W-:Y:S05]  /*50a0*/  BSYNC B0 ;  /* 0x0000000000007941 */ /* 0x000fea0003800000 */
.L_x_410:
[----:B------:R-:W-:Y:S06]  /*50b0*/  BAR.ARV 0xb, 0xa0 ;  /* 0x02c2800000007b1d */ /* 0x000fec0000002000 */
[----:B------:R-:W-:Y:S04]  /*50c0*/  BSSY B0, `(.L_x_412) ;  /* 0x0000003000007945 */ /* 0x000fe80003800000 */
[----:B------:R-:W-:Y:S05]  /*50d0*/  @!P0 BRA `(.L_x_413) ;  /* 0x0000000000048947 */ /* 0x000fea0003800000 */
[----:B------:R-:W-:-:S04]  /*50e0*/  DEPBAR.LE SB0, 0x0 ;  /* 0x000080000000791a */ /* 0x000fc80000000000 */
.L_x_413:
[----:B------:R-:W-:Y:S05]  /*50f0*/  BSYNC B0 ;  /* 0x0000000000007941 */ /* 0x000fea0003800000 */
.L_x_412:
        /* <DEDUP_REMOVED lines=19> */
.L_x_415:
[----:B------:R-:W-:Y:S05]  /*5230*/  BSYNC B0 ;  /* 0x0000000000007941 */ /* 0x000fea0003800000 */
.L_x_414:
        /* <DEDUP_REMOVED lines=9> */
.L_x_418:
[----:B------:R-:W2:Y:S04]  /*52d0*/  LDG.E.STRONG.GPU R6, desc[UR38][R2.64] ;  /* 0x0000002602067981 */ /* 0x000ea8000c1ef900 */
[----:B--2---:R-:W-:Y:S01]  /*52e0*/  CCTL.IVALL ;  /* 0x00000000ff00798f */ /* 0x004fe20002000000 */
[----:B------:R-:W-:Y:S05]  /*52f0*/  YIELD ;  /* 0x0000000000007946 */ /* 0x000fea0003800000 */
[----:B------:R-:W-:-:S13]  /*5300*/  ISETP.NE.AND P2, PT, R6, UR22, PT ;  /* 0x0000001606007c0c */ /* 0x000fda000bf45270 */
[----:B------:R-:W-:Y:S05]  /*5310*/  @P2 BRA `(.L_x_418) ;  /* 0xfffffffc00ec2947 */ /* 0x000fea000383ffff */
.L_x_417:
[----:B------:R-:W-:Y:S05]  /*5320*/  BSYNC B0 ;  /* 0x0000000000007941 */ /* 0x000fea0003800000 */
.L_x_416:
[----:B------:R-:W-:-:S03]  /*5330*/  UMOV UR10, 0xffffffff ;  /* 0xffffffff000a7882 */ /* 0x000fc60000000000 */
[----:B------:R-:W-:Y:S05]  /*5340*/  BRA.DIV UR10, `(.L_x_419) ;  /* 0x000000320a207947 */ /* 0x000fea000b800000 */
[----:B------:R-:W-:Y:S01]  /*5350*/  NOP ;  /* 0x0000000000007918 */ /* 0x000fe20000000000 */
.L_x_487:
        /* <DEDUP_REMOVED lines=15> */
.L_x_421:
[----:B------:R-:W-:Y:S05]  /*5450*/  BSYNC B0 ;  /* 0x0000000000007941 */ /* 0x000fea0003800000 */
.L_x_420:
        /* <DEDUP_REMOVED lines=14> */
.L_x_423:
[----:B------:R-:W-:Y:S05]  /*5540*/  BSYNC B0 ;  /* 0x0000000000007941 */ /* 0x000fea0003800000 */
.L_x_422:
        /* <DEDUP_REMOVED lines=15> */
.L_x_425:
[----:B------:R-:W-:Y:S05]  /*5640*/  BSYNC B0 ;  /* 0x0000000000007941 */ /* 0x000fea0003800000 */
.L_x_424:
[----:B------:R-:W-:Y:S06]  /*5650*/  BAR.ARV 0xa, 0xa0 ;  /* 0x0282800000007b1d */ /* 0x000fec0000002000 */
[----:B------:R-:W-:Y:S04]  /*5660*/  BSSY B0, `(.L_x_426) ;  /* 0x0000003000007945 */ /* 0x000fe80003800000 */
[----:B------:R-:W-:Y:S05]  /*5670*/  @!P0 BRA `(.L_x_427) ;  /* 0x0000000000048947 */ /* 0x000fea0003800000 */
[----:B------:R-:W-:-:S04]  /*5680*/  DEPBAR.LE SB0, 0x1 ;  /* 0x000080400000791a */ /* 0x000fc80000000000 */
.L_x_427:
[----:B------:R-:W-:Y:S05]  /*5690*/  BSYNC B0 ;  /* 0x0000000000007941 */ /* 0x000fea0003800000 */
.L_x_426:
[----:B------:R-:W-:Y:S06]  /*56a0*/  BAR.ARV 0xb, 0xa0 ;  /* 0x02c2800000007b1d */ /* 0x000fec0000002000 */
[----:B------:R-:W-:Y:S04]  /*56b0*/  BSSY B0, `(.L_x_428) ;  /* 0x0000003000007945 */ /* 0x000fe80003800000 */
[----:B------:R-:W-:Y:S05]  /*56c0*/  @!P0 BRA `(.L_x_429) ;  /* 0x0000000000048947 */ /* 0x000fea0003800000 */
[----:B------:R-:W-:-:S04]  /*56d0*/  DEPBAR.LE SB0, 0x0 ;  /* 0x000080000000791a */ /* 0x000fc80000000000 */
.L_x_429:
[----:B------:R-:W-:Y:S05]  /*56e0*/  BSYNC B0 ;  /* 0x0000000000007941 */ /* 0x000fea0003800000 */
.L_x_428:
        /* <DEDUP_REMOVED lines=19> */
.L_x_431:
[----:B------:R-:W-:Y:S05]  /*5820*/  BSYNC B0 ;  /* 0x0000000000007941 */ /* 0x000fea0003800000 */
.L_x_430:
[----:B------:R-:W-:Y:S02]  /*5830*/  UIADD3 UR4, UR4, 0x2, URZ ;  /* 0x0000000204047890 */ /* 0x000fe4000fffe03f */
[----:B------:R-:W-:Y:S01]  /*5840*/  UIADD3 UR5, UR5, 0x1, URZ ;  /* 0x0000000105057890 */ /* 0x000fe2000fffe03f */
[----:B------:R-:W-:Y:S11]  /*5850*/  @P1 BRA `(.L_x_432) ;  /* 0xfffffff000dc1947 */ /* 0x000ff6000383ffff */
.L_x_399:
[----:B------:R-:W-:-:S13]  /*5860*/  ISETP.NE.AND P1, PT, R5, RZ, PT ;  /* 0x000000ff0500720c */ /* 0x000fda0003f25270 */
[----:B------:R-:W-:Y:S05]  /*5870*/  @!P1 BRA `(.L_x_362) ;  /* 0x0000002800149947 */ /* 0x000fea0003800000 */
        /* <DEDUP_REMOVED lines=11> */
.L_x_435:
[----:B------:R-:W2:Y:S04]  /*5930*/  LDG.E.STRONG.GPU R0, desc[UR38][R2.64] ;  /* 0x0000002602007981 */ /* 0x000ea8000c1ef900 */
[----:B--2---:R-:W-:Y:S01]  /*5940*/  CCTL.IVALL ;  /* 0x00000000ff00798f */ /* 0x004fe20002000000 */
[----:B------:R-:W-:Y:S05]  /*5950*/  YIELD ;  /* 0x0000000000007946 */ /* 0x000fea0003800000 */
[----:B------:R-:W-:-:S13]  /*5960*/  ISETP.NE.AND P1, PT, R0, UR22, PT ;  /* 0x0000001600007c0c */ /* 0x000fda000bf25270 */
[----:B------:R-:W-:Y:S05]  /*5970*/  @P1 BRA `(.L_x_435) ;  /* 0xfffffffc00ec1947 */ /* 0x000fea000383ffff */
.L_x_434:
[----:B------:R-:W-:Y:S05]  /*5980*/  BSYNC B0 ;  /* 0x0000000000007941 */ /* 0x000fea0003800000 */
.L_x_433:
[----:B------:R-:W-:-:S03]  /*5990*/  UMOV UR5, 0xffffffff ;  /* 0xffffffff00057882 */ /* 0x000fc60000000000 */
[----:B------:R-:W-:Y:S05]  /*59a0*/  BRA.DIV UR5, `(.L_x_436) ;  /* 0x0000002a05a47947 */ /* 0x000fea000b800000 */
[----:B------:R-:W-:Y:S01]  /*59b0*/  NOP ;  /* 0x0000000000007918 */ /* 0x000fe20000000000 */
.L_x_490:
        /* <DEDUP_REMOVED lines=22> */
.L_x_438:
[----:B------:R-:W-:Y:S05]  /*5b20*/  BSYNC B0 ;  /* 0x0000000000007941 */ /* 0x000fea0003800000 */
.L_x_437:
        /* <DEDUP_REMOVED lines=19> */
.L_x_440:
[----:B------:R-:W-:Y:S05]  /*5c60*/  BSYNC B0 ;  /* 0x0000000000007941 */ /* 0x000fea0003800000 */
.L_x_439:
        /* <DEDUP_REMOVED lines=20> */
.L_x_442:
[----:B------:R-:W-:Y:S05]  /*5db0*/  BSYNC B0 ;  /* 0x0000000000007941 */ /* 0x000fea0003800000 */
.L_x_441:
[----:B------:R-:W-:Y:S06]  /*5dc0*/  BAR.ARV 0xa, 0xa0 ;  /* 0x0282800000007b1d */ /* 0x000fec0000002000 */
[----:B------:R-:W-:Y:S04]  /*5dd0*/  BSSY B0, `(.L_x_443) ;  /* 0x0000003000007945 */ /* 0x000fe80003800000 */
[----:B------:R-:W-:Y:S05]  /*5de0*/  @!P0 BRA `(.L_x_444) ;  /* 0x0000000000048947 */ /* 0x000fea0003800000 */
[----:B------:R-:W-:-:S04]  /*5df0*/  DEPBAR.LE SB0, 0x1 ;  /* 0x000080400000791a */ /* 0x000fc80000000000 */
.L_x_444:
[----:B------:R-:W-:Y:S05]  /*5e00*/  BSYNC B0 ;  /* 0x0000000000007941 */ /* 0x000fea0003800000 */
.L_x_443:
[----:B------:R-:W-:Y:S06]  /*5e10*/  BAR.ARV 0xb, 0xa0 ;  /* 0x02c2800000007b1d */ /* 0x000fec0000002000 */
[----:B------:R-:W-:Y:S04]  /*5e20*/  BSSY B0, `(.L_x_445) ;  /* 0x0000003000007945 */ /* 0x000fe80003800000 */
[----:B------:R-:W-:Y:S05]  /*5e30*/  @!P0 BRA `(.L_x_446) ;  /* 0x0000000000048947 */ /* 0x000fea0003800000 */
[----:B------:R-:W-:-:S04]  /*5e40*/  DEPBAR.LE SB0, 0x0 ;  /* 0x000080000000791a */ /* 0x000fc80000000000 */
.L_x_446:
[----:B------:R-:W-:Y:S05]  /*5e50*/  BSYNC B0 ;  /* 0x0000000000007941 */ /* 0x000fea0003800000 */
.L_x_445:
[----:B------:R-:W-:Y:S06]  /*5e60*/  BAR.ARV 0xc, 0xa0 ;  /* 0x0302800000007b1d */ /* 0x000fec0000002000 */
[----:B------:R-:W-:Y:S01]  /*5e70*/  NOP ;  /* 0x0000000000007918 */ /* 0x000fe20000000000 */
        /* <DEDUP_REMOVED lines=15> */
[----:B--2---:R2:W-:Y:S01]  /*5f70*/  @P0 REDG.E.ADD.S32.STRONG.GPU desc[UR38][R2.64], R5 ;  /* 0x000000050200098e */ /* 0x0045e2000c10e3a6 */
[----:B------:R-:W-:Y:S05]  /*5f80*/  BRA `(.L_x_362) ;  /* 0x0000002000507947 */ /* 0x000fea0003800000 */
.L_x_398:
        /* <DEDUP_REMOVED lines=57> */
.L_x_491:
        /* <DEDUP_REMOVED lines=9> */
.L_x_450:
        /* <DEDUP_REMOVED lines=102> */
.L_x_461:
[----:B-1----:R-:W-:-:S05]  /*6a10*/  IMAD.MOV.U32 R10, RZ, RZ, 0x1 ;  /* 0x00000001ff0a7424 */ /* 0x002fca00078e00ff */
[----:B------:R-:W-:-:S04]  /*6a20*/  SHF.L.U32 R10, R10, 0x1f, RZ ;  /* 0x0000001f0a0a7819 */ /* 0x000fc800000006ff */
[----:B------:R-:W1:Y:S02]  /*6a30*/  SYNCS.PHASECHK.TRANS64.TRYWAIT P1, [R0+URZ+0x36438], R10 ;  /* 0x0364380a000075a7 */ /* 0x000e64000802017f */
[----:B-123--:R-:W-:Y:S05]  /*6a40*/  @!P1 BRA `(.L_x_453) ;  /* 0x0000001800ac9947 */ /* 0x00efea0003800000 */
.L_x_492:
[----:B------:R-:W-:Y:S05]  /*6a50*/  @P0 BRA `(.L_x_454) ;  /* 0x0000000000140947 */ /* 0x000fea0003800000 */
[----:B------:R-:W-:Y:S01]  /*6a60*/  ISETP.NE.AND P1, PT, R16, RZ, PT ;  /* 0x000000ff1000720c */ /* 0x000fe20003f25270 */
[----:B------:R-:W-:-:S04]  /*6a70*/  IMAD.MOV.U32 R3, RZ, RZ, 0x6100 ;  /* 0x00006100ff037424 */ /* 0x000fc800078e00ff */
[----:B------:R2:W-:Y:S08]  /*6a80*/  SYNCS.ARRIVE.TRANS64 RZ, [R0+URZ+0x36430], R3 ;  /* 0x0364300300ff79a7 */ /* 0x0005f0000800003f */
[----:B------:R-:W-:Y:S05]  /*6a90*/  @!P1 BRA `(.L_x_454) ;  /* 0x0000000000049947 */ /* 0x000fea0003800000 */
[----:B------:R-:W-:Y:S01]  /*6aa0*/  BPT.TRAP 0x1 ;  /* 0x000000040000795c */ /* 0x000fe20000300000 */
.L_x_454:
        /* <DEDUP_REMOVED lines=47> */
.L_x_493:
[----:B------:R-:W-:Y:S05]  /*6da0*/  @P0 BRA `(.L_x_456) ;  /* 0x0000000000140947 */ /* 0x000fea0003800000 */
[----:B------:R-:W-:Y:S01]  /*6db0*/  ISETP.NE.AND P1, PT, R16, RZ, PT ;  /* 0x000000ff1000720c */ /* 0x000fe20003f25270 */
[----:B--2---:R-:W-:-:S04]  /*6dc0*/  IMAD.MOV.U32 R3, RZ, RZ, 0x6100 ;  /* 0x00006100ff037424 */ /* 0x004fc800078e00ff */
[----:B------:R3:W-:Y:S08]  /*6dd0*/  SYNCS.ARRIVE.TRANS64 RZ, [R0+URZ+0x36418], R3 ;  /* 0x0364180300ff79a7 */ /* 0x0007f0000800003f */
[----:B------:R-:W-:Y:S05]  /*6de0*/  @!P1 BRA `(.L_x_456) ;  /* 0x0000000000049947 */ /* 0x000fea0003800000 */
[----:B------:R-:W-:Y:S01]  /*6df0*/  BPT.TRAP 0x1 ;  /* 0x000000040000795c */ /* 0x000fe20000300000 */
.L_x_456:
        /* <DEDUP_REMOVED lines=35> */
.L_x_494:
        /* <DEDUP_REMOVED lines=9> */
.L_x_458:
        /* <DEDUP_REMOVED lines=37> */
.L_x_496:
[----:B------:R-:W-:Y:S05]  /*7310*/  @P0 BRA `(.L_x_460) ;  /* 0x0000000000140947 */ /* 0x000fea0003800000 */
[----:B------:R-:W-:Y:S01]  /*7320*/  ISETP.NE.AND P1, PT, R16, RZ, PT ;  /* 0x000000ff1000720c */ /* 0x000fe20003f25270 */
[----:B--2---:R-:W-:-:S04]  /*7330*/  IMAD.MOV.U32 R5, RZ, RZ, 0x6100 ;  /* 0x00006100ff057424 */ /* 0x004fc800078e00ff */
[----:B------:R3:W-:Y:S08]  /*7340*/  SYNCS.ARRIVE.TRANS64 RZ, [R0+URZ+0x36410], R5 ;  /* 0x0364100500ff79a7 */ /* 0x0007f0000800003f */
[----:B------:R-:W-:Y:S05]  /*7350*/  @!P1 BRA `(.L_x_460) ;  /* 0x0000000000049947 */ /* 0x000fea0003800000 */
[----:B------:R-:W-:Y:S01]  /*7360*/  BPT.TRAP 0x1 ;  /* 0x000000040000795c */ /* 0x000fe20000300000 */
.L_x_460:
        /* <DEDUP_REMOVED lines=36> */
.L_x_452:
[----:B------:R-:W-:Y:S01]  /*75b0*/  ISETP.NE.AND P1, PT, R19, RZ, PT ;  /* 0x000000ff1300720c */ /* 0x000fe20003f25270 */
[----:B------:R-:W-:-:S12]  /*75c0*/  IMAD.MOV.U32 R4, RZ, RZ, 0x1 ;  /* 0x00000001ff047424 */ /* 0x000fd800078e00ff */
[----:B------:R-:W-:Y:S05]  /*75d0*/  @!P1 BRA `(.L_x_451) ;  /* 0x0000000400649947 */ /* 0x000fea0003800000 */
[----:B------:R-:W2:Y:S02]  /*75e0*/  SYNCS.PHASECHK.TRANS64.TRYWAIT P1, [R0+URZ+0x36438], R10 ;  /* 0x0364380a000075a7 */ /* 0x000ea4000802017f */
[----:B--2---:R-:W-:Y:S05]  /*75f0*/  @!P1 BRA `(.L_x_462) ;  /* 0x0000001000149947 */ /* 0x004fea0003800000 */
.L_x_497:
[----:B------:R-:W-:Y:S05]  /*7600*/  @P0 BRA `(.L_x_463) ;  /* 0x0000000000140947 */ /* 0x000fea0003800000 */
[----:B------:R-:W-:Y:S01]  /*7610*/  ISETP.NE.AND P1, PT, R16, RZ, PT ;  /* 0x000000ff1000720c */ /* 0x000fe20003f25270 */
[----:B------:R-:W-:-:S04]  /*7620*/  IMAD.MOV.U32 R5, RZ, RZ, 0x6100 ;  /* 0x00006100ff057424 */ /* 0x000fc800078e00ff */
[----:B------:R3:W-:Y:S08]  /*7630*/  SYNCS.ARRIVE.TRANS64 RZ, [R0+URZ+0x36430], R5 ;  /* 0x0364300500ff79a7 */ /* 0x0007f0000800003f */
[----:B------:R-:W-:Y:S05]  /*7640*/  @!P1 BRA `(.L_x_463) ;  /* 0x0000000000049947 */ /* 0x000fea0003800000 */
[----:B------:R-:W-:Y:S01]  /*7650*/  BPT.TRAP 0x1 ;  /* 0x000000040000795c */ /* 0x000fe20000300000 */
.L_x_463:
        /* <DEDUP_REMOVED lines=41> */
.L_x_498:
[----:B------:R-:W-:Y:S01]  /*78f0*/  IMAD.MOV.U32 R4, RZ, RZ, RZ ;  /* 0x000000ffff047224 */ /* 0x000fe200078e00ff */
[----:B------:R-:W-:Y:S06]  /*7900*/  @P0 BRA `(.L_x_465) ;  /* 0x0000000000140947 */ /* 0x000fec0003800000 */
[----:B------:R-:W-:Y:S01]  /*7910*/  ISETP.NE.AND P1, PT, R16, RZ, PT ;  /* 0x000000ff1000720c */ /* 0x000fe20003f25270 */
[----:B---3--:R-:W-:-:S04]  /*7920*/  IMAD.MOV.U32 R5, RZ, RZ, 0x6100 ;  /* 0x00006100ff057424 */ /* 0x008fc800078e00ff */
[----:B------:R4:W-:Y:S08]  /*7930*/  SYNCS.ARRIVE.TRANS64 RZ, [R0+URZ+0x36418], R5 ;  /* 0x0364180500ff79a7 */ /* 0x0009f0000800003f */
[----:B------:R-:W-:Y:S05]  /*7940*/  @!P1 BRA `(.L_x_465) ;  /* 0x0000000000049947 */ /* 0x000fea0003800000 */
[----:B------:R-:W-:Y:S01]  /*7950*/  BPT.TRAP 0x1 ;  /* 0x000000040000795c */ /* 0x000fe20000300000 */
.L_x_465:
        /* <DEDUP_REMOVED lines=33> */
.L_x_451:
[----:B------:R-:W-:-:S04]  /*7b70*/  SHF.L.U32 R3, R4, 0x1f, RZ ;  /* 0x0000001f04037819 */ /* 0x000fc800000006ff */
[----:B------:R-:W3:Y:S02]  /*7b80*/  SYNCS.PHASECHK.TRANS64.TRYWAIT P1, [R0+URZ+0x36438], R3 ;  /* 0x03643803000075a7 */ /* 0x000ee4000802017f */
[----:B---3--:R-:W-:Y:S05]  /*7b90*/  @!P1 BRA `(.L_x_466) ;  /* 0x0000000800d49947 */ /* 0x008fea0003800000 */
.L_x_499:
[----:B------:R-:W-:Y:S05]  /*7ba0*/  @P0 BRA `(.L_x_467) ;  /* 0x0000000000180947 */ /* 0x000fea0003800000 */
[----:B------:R-:W4:Y:S01]  /*7bb0*/  S2R R2, SR_TID.X ;  /* 0x0000000000027919 */ /* 0x000f220000002100 */
[----:B---3--:R-:W-:-:S04]  /*7bc0*/  IMAD.MOV.U32 R3, RZ, RZ, 0x6100 ;  /* 0x00006100ff037424 */ /* 0x008fc800078e00ff */
[----:B------:R3:W-:Y:S01]  /*7bd0*/  SYNCS.ARRIVE.TRANS64 RZ, [R0+URZ+0x36430], R3 ;  /* 0x0364300300ff79a7 */ /* 0x0007e2000800003f */
[----:B----4-:R-:W-:-:S13]  /*7be0*/  LOP3.LUT P0, RZ, R2, 0x1f, RZ, 0xc0, !PT ;  /* 0x0000001f02ff7812 */ /* 0x010fda000780c0ff */
[----:B---3--:R-:W-:Y:S05]  /*7bf0*/  @!P0 BRA `(.L_x_467) ;  /* 0x0000000000048947 */ /* 0x008fea0003800000 */
[----:B------:R-:W-:Y:S01]  /*7c00*/  BPT.TRAP 0x1 ;  /* 0x000000040000795c */ /* 0x000fe20000300000 */
.L_x_467:
        /* <DEDUP_REMOVED lines=43> */
.L_x_448:
[----:B------:R-:W-:Y:S05]  /*7ec0*/  BSYNC B0 ;  /* 0x0000000000007941 */ /* 0x000fea0003800000 */
.L_x_447:
[----:B------:R-:W-:-:S03]  /*7ed0*/  UMOV UR6, 0xffffffff ;  /* 0xffffffff00067882 */ /* 0x000fc60000000000 */
[----:B------:R-:W-:Y:S05]  /*7ee0*/  BRA.DIV UR6, `(.L_x_468) ;  /* 0x0000000a06147947 */ /* 0x000fea000b800000 */
[----:B------:R-:W-:-:S13]  /*7ef0*/  ELECT P0, URZ, PT ;  /* 0x00000000003f782f */ /* 0x000fda0003800000 */
.L_x_502:
[----:B------:R-:W-:Y:S05]  /*7f00*/  @!P0 BRA `(.L_x_362) ;  /* 0x0000000000708947 */ /* 0x000fea0003800000 */
[----:B------:R-:W-:-:S04]  /*7f10*/  LOP3.LUT R18, R18, 0x2, RZ, 0xfc, !PT ;  /* 0x0000000212127812 */ /* 0x000fc800078efcff */
[----:B------:R-:W-:-:S13]  /*7f20*/  ISETP.NE.AND P2, PT, R18, 0x3, PT ;  /* 0x000000031200780c */ /* 0x000fda0003f45270 */
[----:B------:R-:W-:Y:S05]  /*7f30*/  @!P2 BRA `(.L_x_469) ;  /* 0x000000000004a947 */ /* 0x000fea0003800000 */
[----:B------:R-:W-:Y:S01]  /*7f40*/  BPT.TRAP 0x1 ;  /* 0x000000040000795c */ /* 0x000fe20000300000 */
.L_x_469:
        /* <DEDUP_REMOVED lines=15> */
.L_x_503:
[----:B------:R-:W2:Y:S02]  /*8040*/  SYNCS.PHASECHK.TRANS64.TRYWAIT P0, [R3+URZ], R2 ;  /* 0x00000002030075a7 */ /* 0x000ea4000800017f */
[----:B--2---:R-:W-:Y:S05]  /*8050*/  @!P0 BRA `(.L_x_471) ;  /* 0x0000000400f08947 */ /* 0x004fea0003800000 */
.L_x_504:
[----:B------:R-:W-:Y:S05]  /*8060*/  @!P2 BRA `(.L_x_472) ;  /* 0x000000000004a947 */ /* 0x000fea0003800000 */
[----:B------:R-:W-:Y:S01]  /*8070*/  BPT.TRAP 0x1 ;  /* 0x000000040000795c */ /* 0x000fe20000300000 */
.L_x_472:
[----:B------:R-:W-:-:S07]  /*8080*/  SHF.L.U32 R4, R4, 0x1f, RZ ;  /* 0x0000001f04047819 */ /* 0x000fce00000006ff */
.L_x_473:
[----:B---3--:R3:W4:Y:S02]  /*8090*/  SYNCS.PHASECHK.TRANS64.TRYWAIT P0, [R9+URZ+0x36438], R4 ;  /* 0x03643804090075a7 */ /* 0x008724000800017f */
[----:B----4-:R-:W-:Y:S05]  /*80a0*/  @!P0 NANOSLEEP.SYNCS 0x989680 ;  /* 0x009896800000895d */ /* 0x010fea0003900000 */
[----:B------:R-:W4:Y:S02]  /*80b0*/  @!P0 SYNCS.PHASECHK.TRANS64 P0, [R9+URZ+0x36438], R4 ;  /* 0x03643804090085a7 */ /* 0x000f24000800007f */
[----:B----4-:R-:W-:Y:S05]  /*80c0*/  @!P0 BRA `(.L_x_473) ;  /* 0xfffffffc00f08947 */ /* 0x010fea000383ffff */
.L_x_362:
[----:B------:R-:W-:Y:S05]  /*80d0*/  BSYNC B6 ;  /* 0x0000000000067941 */ /* 0x000fea0003800000 */
.L_x_359:
[----:B------:R-:W-:Y:S05]  /*80e0*/  EXIT ;  /* 0x000000000000794d */ /* 0x000fea0003800000 */
.L_x_367:
[----:B------:R-:W-:Y:S02]  /*80f0*/  IMAD.MOV.U32 R13, RZ, RZ, R16 ;  /* 0x000000ffff0d7224 */ /* 0x000fe400078e0010 */
[----:B------:R-:W-:Y:S02]  /*8100*/  IMAD.MOV.U32 R12, RZ, RZ, RZ ;  /* 0x000000ffff0c7224 */ /* 0x000fe400078e00ff */
[----:B------:R-:W-:Y:S02]  /*8110*/  IMAD.MOV.U32 R11, RZ, RZ, 0x1f ;  /* 0x0000001fff0b7424 */ /* 0x000fe400078e00ff */
[----:B------:R-:W-:-:S07]  /*8120*/  IMAD.MOV.U32 R15, RZ, RZ, -0x1 ;  /* 0xffffffffff0f7424 */ /* 0x000fce00078e00ff */
[----:B------:R-:W-:Y:S05]  /*8130*/  WARPSYNC.COLLECTIVE R15, `(.L_x_474) ;  /* 0x000000000f087348 */ /* 0x000fea0003c00000 */
[----:B------:R1:W2:Y:S02]  /*8140*/  SHFL.IDX P6, R14, R13, R12, R11 ;  /* 0x0000000c0d0e7389 */ /* 0x0002a400000c000b */
[----:B-12---:R-:W-:Y:S01]  /*8150*/  ENDCOLLECTIVE ;  /* 0x000000000000791b */ /* 0x006fe20003800000 */
.L_x_474:
[----:B------:R-:W-:Y:S05]  /*8160*/  BRA `(.L_x_475) ;  /* 0xffffff8800747947 */ /* 0x000fea000383ffff */
.L_x_369:
[----:B--2---:R-:W-:-:S04]  /*8170*/  IMAD.U32 R5, RZ, RZ, UR36 ;  /* 0x00000024ff057e24 */ /* 0x004fc8000f8e00ff */
[----:B------:R2:W3:Y:S03]  /*8180*/  SYNCS.PHASECHK.TRANS64.TRYWAIT P0, [R5+URZ+0x36400], R10 ;  /* 0x0364000a050075a7 */ /* 0x0004e6000800017f */
[----:B---3--:R-:W-:Y:S05]  /*8190*/  @!P0 NANOSLEEP.SYNCS 0x989680 ;  /* 0x009896800000895d */ /* 0x008fea0003900000 */
[----:B------:R-:W3:Y:S02]  /*81a0*/  @!P0 SYNCS.PHASECHK.TRANS64 P0, [R5+URZ+0x36400], R10 ;  /* 0x0364000a050085a7 */ /* 0x000ee4000800007f */
[----:B---3--:R-:W-:Y:S05]  /*81b0*/  @!P0 BRA `(.L_x_369) ;  /* 0xfffffffc00ec8947 */ /* 0x008fea000383ffff */
[----:B------:R-:W-:Y:S05]  /*81c0*/  BRA `(.L_x_368) ;  /* 0xffffff8800a87947 */ /* 0x000fea000383ffff */
.L_x_374:
[----:B---3--:R3:W4:Y:S02]  /*81d0*/  SYNCS.PHASECHK.TRANS64.TRYWAIT P1, [R3+URZ+0x36410], R12 ;  /* 0x0364100c030075a7 */ /* 0x008724000802017f */
[----:B----4-:R-:W-:Y:S05]  /*81e0*/  @!P1 NANOSLEEP.SYNCS 0x989680 ;  /* 0x009896800000995d */ /* 0x010fea0003900000 */
[----:B------:R-:W4:Y:S02]  /*81f0*/  @!P1 SYNCS.PHASECHK.TRANS64 P1, [R3+URZ+0x36410], R12 ;  /* 0x0364100c030095a7 */ /* 0x000f24000802007f */
[----:B----4-:R-:W-:Y:S05]  /*8200*/  @!P1 BRA `(.L_x_374) ;  /* 0xfffffffc00f09947 */ /* 0x010fea000383ffff */
[----:B------:R-:W-:Y:S05]  /*8210*/  BRA `(.L_x_373) ;  /* 0xffffff9400307947 */ /* 0x000fea000383ffff */
.L_x_378:
[----:B------:R-:W-:-:S04]  /*8220*/  IMAD.U32 R15, RZ, RZ, UR36 ;  /* 0x00000024ff0f7e24 */ /* 0x000fc8000f8e00ff */
[----:B------:R1:W1:Y:S03]  /*8230*/  SYNCS.PHASECHK.TRANS64.TRYWAIT P1, [R15+URZ+0x36430], R14 ;  /* 0x0364300e0f0075a7 */ /* 0x000266000802017f */
[----:B-1----:R-:W-:Y:S05]  /*8240*/  @!P1 NANOSLEEP.SYNCS 0x989680 ;  /* 0x009896800000995d */ /* 0x002fea0003900000 */
[----:B------:R-:W1:Y:S02]  /*8250*/  @!P1 SYNCS.PHASECHK.TRANS64 P1, [R15+URZ+0x36430], R14 ;  /* 0x0364300e0f0095a7 */ /* 0x000e64000802007f */
[----:B-1----:R-:W-:Y:S05]  /*8260*/  @!P1 BRA `(.L_x_378) ;  /* 0xfffffffc00ec9947 */ /* 0x002fea000383ffff */
[----:B------:R-:W-:Y:S05]  /*8270*/  BRA `(.L_x_377) ;  /* 0xffffff9800d07947 */ /* 0x000fea000383ffff */
.L_x_385:
[----:B------:R-:W-:Y:S01]  /*8280*/  BSSY B0, `(.L_x_476) ;  /* 0x0000005000007945 */ /* 0x000fe20003800000 */
[----:B------:R-:W-:-:S07]  /*8290*/  IMAD.MOV.U32 R15, RZ, RZ, -0x1 ;  /* 0xffffffffff0f7424 */ /* 0x000fce00078e00ff */
[----:B---3--:R-:W-:Y:S05]  /*82a0*/  WARPSYNC.COLLECTIVE R15, `(.L_x_477) ;  /* 0x000000000f087348 */ /* 0x008fea0003c00000 */
[----:B------:R-:W-:Y:S01]  /*82b0*/  NOP ;  /* 0x0000000000007918 */ /* 0x000fe20000000000 */
[----:B---3--:R-:W-:Y:S01]  /*82c0*/  ENDCOLLECTIVE ;  /* 0x000000000000791b */ /* 0x008fe20003800000 */
.L_x_477:
[----:B------:R-:W-:Y:S05]  /*82d0*/  BSYNC B0 ;  /* 0x0000000000007941 */ /* 0x000fea0003800000 */
.L_x_476:
[----:B------:R-:W-:Y:S05]  /*82e0*/  BRA `(.L_x_478) ;  /* 0xffffffbc00bc7947 */ /* 0x000fea000383ffff */
.L_x_394:
[----:B------:R-:W-:Y:S01]  /*82f0*/  BSSY B0, `(.L_x_479) ;  /* 0x0000005000007945 */ /* 0x000fe20003800000 */
[----:B------:R-:W-:-:S07]  /*8300*/  IMAD.MOV.U32 R15, RZ, RZ, -0x1 ;  /* 0xffffffffff0f7424 */ /* 0x000fce00078e00ff */
[----:B-1-3--:R-:W-:Y:S05]  /*8310*/  WARPSYNC.COLLECTIVE R15, `(.L_x_480) ;  /* 0x000000000f087348 */ /* 0x00afea0003c00000 */
[----:B------:R-:W-:Y:S01]  /*8320*/  NOP ;  /* 0x0000000000007918 */ /* 0x000fe20000000000 */
[----:B-1-3--:R-:W-:Y:S01]  /*8330*/  ENDCOLLECTIVE ;  /* 0x000000000000791b */ /* 0x00afe20003800000 */
.L_x_480:
[----:B------:R-:W-:Y:S05]  /*8340*/  BSYNC B0 ;  /* 0x0000000000007941 */ /* 0x000fea0003800000 */
.L_x_479:
[----:B------:R-:W-:Y:S05]  /*8350*/  BRA `(.L_x_481) ;  /* 0xffffffc000a87947 */ /* 0x000fea000383ffff */
.L_x_403:
[----:B------:R-:W-:Y:S01]  /*8360*/  BSSY B0, `(.L_x_482) ;  /* 0x0000005000007945 */ /* 0x000fe20003800000 */
[----:B------:R-:W-:-:S07]  /*8370*/  IMAD.MOV.U32 R15, RZ, RZ, -0x1 ;  /* 0xffffffffff0f7424 */ /* 0x000fce00078e00ff */
[----:B------:R-:W-:Y:S05]  /*8380*/  WARPSYNC.COLLECTIVE R15, `(.L_x_483) ;  /* 0x000000000f087348 */ /* 0x000fea0003c00000 */
[----:B------:R-:W-:Y:S01]  /*8390*/  NOP ;  /* 0x0000000000007918 */ /* 0x000fe20000000000 */
[----:B------:R-:W-:Y:S01]  /*83a0*/  ENDCOLLECTIVE ;  /* 0x000000000000791b */ /* 0x000fe20003800000 */
.L_x_483:
[----:B------:R-:W-:Y:S05]  /*83b0*/  BSYNC B0 ;  /* 0x0000000000007941 */ /* 0x000fea0003800000 */
.L_x_482:
[----:B------:R-:W-:Y:S05]  /*83c0*/  BRA `(.L_x_484) ;  /* 0xffffffc800587947 */ /* 0x000fea000383ffff */
.L_x_419:
[----:B------:R-:W-:Y:S01]  /*83d0*/  BSSY B0, `(.L_x_485) ;  /* 0x0000005000007945 */ /* 0x000fe20003800000 */
[----:B------:R-:W-:-:S07]  /*83e0*/  IMAD.MOV.U32 R15, RZ, RZ, -0x1 ;  /* 0xffffffffff0f7424 */ /* 0x000fce00078e00ff */
[----:B------:R-:W-:Y:S05]  /*83f0*/  WARPSYNC.COLLECTIVE R15, `(.L_x_486) ;  /* 0x000000000f087348 */ /* 0x000fea0003c00000 */
[----:B------:R-:W-:Y:S01]  /*8400*/  NOP ;  /* 0x0000000000007918 */ /* 0x000fe20000000000 */
[----:B------:R-:W-:Y:S01]  /*8410*/  ENDCOLLECTIVE ;  /* 0x000000000000791b */ /* 0x000fe20003800000 */
.L_x_486:
[----:B------:R-:W-:Y:S05]  /*8420*/  BSYNC B0 ;  /* 0x0000000000007941 */ /* 0x000fea0003800000 */
.L_x_485:
[----:B------:R-:W-:Y:S05]  /*8430*/  BRA `(.L_x_487) ;  /* 0xffffffcc00c87947 */ /* 0x000fea000383ffff */
.L_x_436:
[----:B------:R-:W-:Y:S01]  /*8440*/  BSSY B0, `(.L_x_488) ;  /* 0x0000005000007945 */ /* 0x000fe20003800000 */
[----:B------:R-:W-:-:S07]  /*8450*/  IMAD.MOV.U32 R15, RZ, RZ, -0x1 ;  /* 0xffffffffff0f7424 */ /* 0x000fce00078e00ff */
[----:B------:R-:W-:Y:S05]  /*8460*/  WARPSYNC.COLLECTIVE R15, `(.L_x_489) ;  /* 0x000000000f087348 */ /* 0x000fea0003c00000 */
[----:B------:R-:W-:Y:S01]  /*8470*/  NOP ;  /* 0x0000000000007918 */ /* 0x000fe20000000000 */
[----:B------:R-:W-:Y:S01]  /*8480*/  ENDCOLLECTIVE ;  /* 0x000000000000791b */ /* 0x000fe20003800000 */
.L_x_489:
[----:B------:R-:W-:Y:S05]  /*8490*/  BSYNC B0 ;  /* 0x0000000000007941 */ /* 0x000fea0003800000 */
.L_x_488:
[----:B------:R-:W-:Y:S05]  /*84a0*/  BRA `(.L_x_490) ;  /* 0xffffffd400447947 */ /* 0x000fea000383ffff */
.L_x_449:
[----:B-1----:R1:W2:Y:S02]  /*84b0*/  SYNCS.PHASECHK.TRANS64.TRYWAIT P1, [R0+URZ+0x36420], R10 ;  /* 0x0364200a000075a7 */ /* 0x0022a4000802017f */
[----:B--2---:R-:W-:Y:S05]  /*84c0*/  @!P1 NANOSLEEP.SYNCS 0x989680 ;  /* 0x009896800000995d */ /* 0x004fea0003900000 */
[----:B------:R-:W2:Y:S02]  /*84d0*/  @!P1 SYNCS.PHASECHK.TRANS64 P1, [R0+URZ+0x36420], R10 ;  /* 0x0364200a000095a7 */ /* 0x000ea4000802007f */
[----:B--2---:R-:W-:Y:S05]  /*84e0*/  @!P1 BRA `(.L_x_449) ;  /* 0xfffffffc00f09947 */ /* 0x004fea000383ffff */
[----:B------:R-:W-:Y:S05]  /*84f0*/  BRA `(.L_x_491) ;  /* 0xffffffdc00887947 */ /* 0x000fea000383ffff */
.L_x_453:
[----:B-1----:R1:W2:Y:S02]  /*8500*/  SYNCS.PHASECHK.TRANS64.TRYWAIT P1, [R0+URZ+0x36438], R10 ;  /* 0x0364380a000075a7 */ /* 0x0022a4000802017f */
[----:B--2---:R-:W-:Y:S05]  /*8510*/  @!P1 NANOSLEEP.SYNCS 0x989680 ;  /* 0x009896800000995d */ /* 0x004fea0003900000 */
[----:B------:R-:W2:Y:S02]  /*8520*/  @!P1 SYNCS.PHASECHK.TRANS64 P1, [R0+URZ+0x36438], R10 ;  /* 0x0364380a000095a7 */ /* 0x000ea4000802007f */
[----:B--2---:R-:W-:Y:S05]  /*8530*/  @!P1 BRA `(.L_x_453) ;  /* 0xfffffffc00f09947 */ /* 0x004fea000383ffff */
[----:B------:R-:W-:Y:S05]  /*8540*/  BRA `(.L_x_492) ;  /* 0xffffffe400407947 */ /* 0x000fea000383ffff */
.L_x_455:
[----:B--2---:R2:W3:Y:S02]  /*8550*/  SYNCS.PHASECHK.TRANS64.TRYWAIT P1, [R0+URZ+0x36428], R3 ;  /* 0x03642803000075a7 */ /* 0x0044e4000802017f */
[----:B---3--:R-:W-:Y:S05]  /*8560*/  @!P1 NANOSLEEP.SYNCS 0x989680 ;  /* 0x009896800000995d */ /* 0x008fea0003900000 */
[----:B------:R-:W3:Y:S02]  /*8570*/  @!P1 SYNCS.PHASECHK.TRANS64 P1, [R0+URZ+0x36428], R3 ;  /* 0x03642803000095a7 */ /* 0x000ee4000802007f */
[----:B---3--:R-:W-:Y:S05]  /*8580*/  @!P1 BRA `(.L_x_455) ;  /* 0xfffffffc00f09947 */ /* 0x008fea000383ffff */
[----:B------:R-:W-:Y:S05]  /*8590*/  BRA `(.L_x_493) ;  /* 0xffffffe800007947 */ /* 0x000fea000383ffff */
.L_x_457:
[----:B--2---:R2:W3:Y:S02]  /*85a0*/  SYNCS.PHASECHK.TRANS64.TRYWAIT P1, [R0+URZ+0x36438], R29 ;  /* 0x0364381d000075a7 */ /* 0x0044e4000802017f */
[----:B---3--:R-:W-:Y:S05]  /*85b0*/  @!P1 NANOSLEEP.SYNCS 0x989680 ;  /* 0x009896800000995d */ /* 0x008fea0003900000 */
[----:B------:R-:W3:Y:S02]  /*85c0*/  @!P1 SYNCS.PHASECHK.TRANS64 P1, [R0+URZ+0x36438], R29 ;  /* 0x0364381d000095a7 */ /* 0x000ee4000802007f */
[----:B---3--:R-:W-:Y:S05]  /*85d0*/  @!P1 BRA `(.L_x_457) ;  /* 0xfffffffc00f09947 */ /* 0x008fea000383ffff */
[----:B------:R-:W-:Y:S05]  /*85e0*/  BRA `(.L_x_494) ;  /* 0xffffffe800907947 */ /* 0x000fea000383ffff */
.L_x_459:
[----:B------:R-:W-:-:S07]  /*85f0*/  SHF.L.U32 R5, R12, 0x1f, RZ ;  /* 0x0000001f0c057819 */ /* 0x000fce00000006ff */
.L_x_495:
[----:B--2---:R2:W3:Y:S02]  /*8600*/  SYNCS.PHASECHK.TRANS64.TRYWAIT P1, [R0+URZ+0x36420], R5 ;  /* 0x03642005000075a7 */ /* 0x0044e4000802017f */
[----:B---3--:R-:W-:Y:S05]  /*8610*/  @!P1 NANOSLEEP.SYNCS 0x989680 ;  /* 0x009896800000995d */ /* 0x008fea0003900000 */
[----:B------:R-:W3:Y:S02]  /*8620*/  @!P1 SYNCS.PHASECHK.TRANS64 P1, [R0+URZ+0x36420], R5 ;  /* 0x03642005000095a7 */ /* 0x000ee4000802007f */
[----:B---3--:R-:W-:Y:S05]  /*8630*/  @!P1 BRA `(.L_x_495) ;  /* 0xfffffffc00f09947 */ /* 0x008fea000383ffff */
[----:B------:R-:W-:Y:S05]  /*8640*/  BRA `(.L_x_496) ;  /* 0xffffffec00307947 */ /* 0x000fea000383ffff */
.L_x_462:
[----:B--2---:R2:W3:Y:S02]  /*8650*/  SYNCS.PHASECHK.TRANS64.TRYWAIT P1, [R0+URZ+0x36438], R10 ;  /* 0x0364380a000075a7 */ /* 0x0044e4000802017f */
[----:B---3--:R-:W-:Y:S05]  /*8660*/  @!P1 NANOSLEEP.SYNCS 0x989680 ;  /* 0x009896800000995d */ /* 0x008fea0003900000 */
[----:B------:R-:W3:Y:S02]  /*8670*/  @!P1 SYNCS.PHASECHK.TRANS64 P1, [R0+URZ+0x36438], R10 ;  /* 0x0364380a000095a7 */ /* 0x000ee4000802007f */
[----:B---3--:R-:W-:Y:S05]  /*8680*/  @!P1 BRA `(.L_x_462) ;  /* 0xfffffffc00f09947 */ /* 0x008fea000383ffff */
[----:B------:R-:W-:Y:S05]  /*8690*/  BRA `(.L_x_497) ;  /* 0xffffffec00d87947 */ /* 0x000fea000383ffff */
.L_x_464:
[----:B---3--:R3:W4:Y:S02]  /*86a0*/  SYNCS.PHASECHK.TRANS64.TRYWAIT P1, [R0+URZ+0x36428], R5 ;  /* 0x03642805000075a7 */ /* 0x008724000802017f */
[----:B----4-:R-:W-:Y:S05]  /*86b0*/  @!P1 NANOSLEEP.SYNCS 0x989680 ;  /* 0x009896800000995d */ /* 0x010fea0003900000 */
[----:B------:R-:W4:Y:S02]  /*86c0*/  @!P1 SYNCS.PHASECHK.TRANS64 P1, [R0+URZ+0x36428], R5 ;  /* 0x03642805000095a7 */ /* 0x000f24000802007f */
[----:B----4-:R-:W-:Y:S05]  /*86d0*/  @!P1 BRA `(.L_x_464) ;  /* 0xfffffffc00f09947 */ /* 0x010fea000383ffff */
[----:B------:R-:W-:Y:S05]  /*86e0*/  BRA `(.L_x_498) ;  /* 0xfffffff000807947 */ /* 0x000fea000383ffff */
.L_x_466:
[----:B---3--:R3:W4:Y:S02]  /*86f0*/  SYNCS.PHASECHK.TRANS64.TRYWAIT P1, [R0+URZ+0x36438], R3 ;  /* 0x03643803000075a7 */ /* 0x008724000802017f */
[----:B----4-:R-:W-:Y:S05]  /*8700*/  @!P1 NANOSLEEP.SYNCS 0x989680 ;  /* 0x009896800000995d */ /* 0x010fea0003900000 */
[----:B------:R-:W4:Y:S02]  /*8710*/  @!P1 SYNCS.PHASECHK.TRANS64 P1, [R0+URZ+0x36438], R3 ;  /* 0x03643803000095a7 */ /* 0x000f24000802007f */
[----:B----4-:R-:W-:Y:S05]  /*8720*/  @!P1 BRA `(.L_x_466) ;  /* 0xfffffffc00f09947 */ /* 0x010fea000383ffff */
[----:B------:R-:W-:Y:S05]  /*8730*/  BRA `(.L_x_499) ;  /* 0xfffffff400187947 */ /* 0x000fea000383ffff */
.L_x_468:
[----:B------:R-:W-:Y:S01]  /*8740*/  BSSY B0, `(.L_x_500) ;  /* 0x0000006000007945 */ /* 0x000fe20003800000 */
[----:B------:R-:W-:-:S07]  /*8750*/  IMAD.MOV.U32 R15, RZ, RZ, -0x1 ;  /* 0xffffffffff0f7424 */ /* 0x000fce00078e00ff */
[----:B-12---:R-:W-:Y:S05]  /*8760*/  WARPSYNC.COLLECTIVE R15, `(.L_x_501) ;  /* 0x000000000f0c7348 */ /* 0x006fea0003c00000 */
[----:B------:R-:W-:Y:S02]  /*8770*/  ELECT P6, UR62, PT ;  /* 0x00000000003e782f */ /* 0x000fe400038c0000 */
[----:B------:R-:W-:Y:S01]  /*8780*/  MOV R14, UR62 ;  /* 0x0000003e000e7c02 */ /* 0x000fe20008000f00 */
[----:B-12---:R-:W-:Y:S10]  /*8790*/  ENDCOLLECTIVE ;  /* 0x000000000000791b */ /* 0x006ff40003800000 */
.L_x_501:
[----:B------:R-:W-:Y:S05]  /*87a0*/  BSYNC B0 ;  /* 0x0000000000007941 */ /* 0x000fea0003800000 */
.L_x_500:
[----:B------:R-:W-:Y:S01]  /*87b0*/  PLOP3.LUT P0, PT, P6, PT, PT, 0x80, 0x0 ;  /* 0x000000000000781c */ /* 0x000fe2000370f070 */
[----:B------:R-:W-:-:S12]  /*87c0*/  BRA `(.L_x_502) ;  /* 0xfffffff400cc7947 */ /* 0x000fd8000383ffff */
.L_x_470:
[----:B-1----:R1:W2:Y:S02]  /*87d0*/  SYNCS.PHASECHK.TRANS64.TRYWAIT P0, [R7+URZ], R0 ;  /* 0x00000000070075a7 */ /* 0x0022a4000800017f */
[----:B--2---:R-:W-:Y:S05]  /*87e0*/  @!P0 NANOSLEEP.SYNCS 0x989680 ;  /* 0x009896800000895d */ /* 0x004fea0003900000 */
[----:B------:R-:W2:Y:S02]  /*87f0*/  @!P0 SYNCS.PHASECHK.TRANS64 P0, [R7+URZ], R0 ;  /* 0x00000000070085a7 */ /* 0x000ea4000800007f */
[----:B--2---:R-:W-:Y:S05]  /*8800*/  @!P0 BRA `(.L_x_470) ;  /* 0xfffffffc00f08947 */ /* 0x004fea000383ffff */
[----:B------:R-:W-:Y:S05]  /*8810*/  BRA `(.L_x_503) ;  /* 0xfffffff800087947 */ /* 0x000fea000383ffff */
.L_x_471:
[----:B--2---:R2:W3:Y:S02]  /*8820*/  SYNCS.PHASECHK.TRANS64.TRYWAIT P0, [R3+URZ], R2 ;  /* 0x00000002030075a7 */ /* 0x0044e4000800017f */
[----:B---3--:R-:W-:Y:S05]  /*8830*/  @!P0 NANOSLEEP.SYNCS 0x989680 ;  /* 0x009896800000895d */ /* 0x008fea0003900000 */
[----:B------:R-:W3:Y:S02]  /*8840*/  @!P0 SYNCS.PHASECHK.TRANS64 P0, [R3+URZ], R2 ;  /* 0x00000002030085a7 */ /* 0x000ee4000800007f */
[----:B---3--:R-:W-:Y:S05]  /*8850*/  @!P0 BRA `(.L_x_471) ;  /* 0xfffffffc00f08947 */ /* 0x008fea000383ffff */
[----:B------:R-:W-:Y:S05]  /*8860*/  BRA `(.L_x_504) ;  /* 0xfffffff400fc7947 */ /* 0x000fea000383ffff */
.L_x_505:
        /* <DEDUP_REMOVED lines=9> */
.L_x_7652:


//--------------------- .text._ZN7cutlass13device_kernelIN5flash11enable_sm90INS1_16FlashAttnBwdSm90INS1_25CollectiveMainloopBwdSm90ILi2ELi1ELi1EN4cute5tupleIJNS5_1CILi1EEES8_S8_EEENS6_IJNS7_ILi64EEENS7_ILi96EEENS7_ILi192EEEEEENS_10bfloat16_tEfNS_4arch4Sm90ELb0ELb0ELb1ELb1ELb0ELb0ELb1ELb0ELi3ELi1ELi1ELi1ELb0EEENS1_21CollectiveEpilogueBwdISD_SE_SG_Li384ELb1ELb1ELi3EEENS1_19SingleTileSchedulerILb1ELb0ELb0ELi96EEEEEEEEEvNT_6ParamsE --------------------------
	.section	.text._ZN7cutlass13device_kernelIN5flash11enable_sm90INS1_16FlashAttnBwdSm90INS1_25CollectiveMainloopBwdSm90ILi2ELi1ELi1EN4cute5tupleIJNS5_1CILi1EEES8_S8_EEENS6_IJNS7_ILi64EEENS7_ILi96EEENS7_ILi192EEEEEENS_10bfloat16_tEfNS_4arch4Sm90ELb0ELb0ELb1ELb1ELb0ELb0ELb1ELb0ELi3ELi1ELi1ELi1ELb0EEENS1_21CollectiveEpilogueBwdISD_SE_SG_Li384ELb1ELb1ELi3EEENS1_19SingleTileSchedulerILb1ELb0ELb0ELi96EEEEEEEEEvNT_6ParamsE,"ax",@progbits
	.align	128
.text._ZN7cutlass13device_kernelIN5flash11enable_sm90INS1_16FlashAttnBwdSm90INS1_25CollectiveMainloopBwdSm90ILi2ELi1ELi1EN4cute5tupleIJNS5_1CILi1EEES8_S8_EEENS6_IJNS7_ILi64EEENS7_ILi96EEENS7_ILi192EEEEEENS_10bfloat16_tEfNS_4arch4Sm90ELb0ELb0ELb1ELb1ELb0ELb0ELb1ELb0ELi3ELi1ELi1ELi1ELb0EEENS1_21CollectiveEpilogueBwdISD_SE_SG_Li384ELb1ELb1ELi3EEENS1_19SingleTileSchedulerILb1ELb0ELb0ELi96EEEEEEEEEvNT_6ParamsE:
        .type           _ZN7cutlass13device_kernelIN5flash11enable_sm90INS1_16FlashAttnBwdSm90INS1_25CollectiveMainloopBwdSm90ILi2ELi1ELi1EN4cute5tupleIJNS5_1CILi1EEES8_S8_EEENS6_IJNS7_ILi64EEENS7_ILi96EEENS7_ILi192EEEEEENS_10bfloat16_tEfNS_4arch4Sm90ELb0ELb0ELb1ELb1ELb0ELb0ELb1ELb0ELi3ELi1ELi1ELi1ELb0EEENS1_21CollectiveEpilogueBwdISD_SE_SG_Li384ELb1ELb1ELi3EEENS1_19SingleTileSchedulerILb1ELb0ELb0ELi96EEEEEEEEEvNT_6ParamsE,@function
        .size           _ZN7cutlass13device_kernelIN5flash11enable_sm90INS1_16FlashAttnBwdSm90INS1_25CollectiveMainloopBwdSm90ILi2ELi1ELi1EN4cute5tupleIJNS5_1CILi1EEES8_S8_EEENS6_IJNS7_ILi64EEENS7_ILi96EEENS7_ILi192EEEEEENS_10bfloat16_tEfNS_4arch4Sm90ELb0ELb0ELb1ELb1ELb0ELb0ELb1ELb0ELi3ELi1ELi1ELi1ELb0EEENS1_21CollectiveEpilogueBwdISD_SE_SG_Li384ELb1ELb1ELi3EEENS1_19SingleTileSchedulerILb1ELb0ELb0ELi96EEEEEEEEEvNT_6ParamsE,(.L_x_7653 - _ZN7cutlass13device_kernelIN5flash11enable_sm90INS1_16FlashAttnBwdSm90INS1_25CollectiveMainloopBwdSm90ILi2ELi1ELi1EN4cute5tupleIJNS5_1CILi1EEES8_S8_EEENS6_IJNS7_ILi64EEENS7_ILi96EEENS7_ILi192EEEEEENS_10bfloat16_tEfNS_4arch4Sm90ELb0ELb0ELb1ELb1ELb0ELb0ELb1ELb0ELi3ELi1ELi1ELi1ELb0EEENS1_21CollectiveEpilogueBwdISD_SE_SG_Li384ELb1ELb1ELi3EEENS1_19SingleTileSchedulerILb1ELb0ELb0ELi96EEEEEEEEEvNT_6ParamsE)
        .other          _ZN7cutlass13device_kernelIN5flash11enable_sm90INS1_16FlashAttnBwdSm90INS1_25CollectiveMainloopBwdSm90ILi2ELi1ELi1EN4cute5tupleIJNS5_1CILi1EEES8_S8_EEENS6_IJNS7_ILi64EEENS7_ILi96EEENS7_ILi192EEEEEENS_10bfloat16_tEfNS_4arch4Sm90ELb0ELb0ELb1ELb1ELb0ELb0ELb1ELb0ELi3ELi1ELi1ELi1ELb0EEENS1_21CollectiveEpilogueBwdISD_SE_SG_Li384ELb1ELb1ELi3EEENS1_19SingleTileSchedulerILb1ELb0ELb0ELi96EEEEEEEEEvNT_6ParamsE,@"STO_CUDA_ENTRY STV_DEFAULT"
_ZN7cutlass13device_kernelIN5flash11enable_sm90INS1_16FlashAttnBwdSm90INS1_25CollectiveMainloopBwdSm90ILi2ELi1ELi1EN4cute5tupleIJNS5_1CILi1EEES8_S8_EEENS6_IJNS7_ILi64EEENS7_ILi96EEENS7_ILi192EEEEEENS_10bfloat16_tEfNS_4arch4Sm90ELb0ELb0ELb1ELb1ELb0ELb0ELb1ELb0ELi3ELi1ELi1ELi1ELb0EEENS1_21CollectiveEpilogueBwdISD_SE_SG_Li384ELb1ELb1ELi3EEENS1_19SingleTileSchedulerILb1ELb0ELb0ELi96EEEEEEEEEvNT_6ParamsE:
        /* <DEDUP_REMOVED lines=23> */
.L_x_507:
[----:B------:R-:W-:Y:S05]  /*0170*/  BSYNC B0 ;  /* 0x0000000000007941 */ /* 0x000fea0003800000 */
.L_x_506:
        /* <DEDUP_REMOVED lines=34> */
.L_x_508:
        /* <DEDUP_REMOVED lines=20> */
.L_x_509:
        /* <DEDUP_REMOVED lines=8> */
.L_x_512:
[----:B------:R-:W-:-:S08]  /*0560*/  NOP ;  /* 0x0000000000007918 */ /* 0x000fd00000000000 */
[----:B------:R-:W1:Y:S02]  /*0570*/  USETMAXREG.TRY_ALLOC.CTAPOOL UP0, 0xa0 ;  /* 0x000000a0000079c8 */ /* 0x000e640008000600 */
[----:B-1----:R-:W-:-:S13]  /*0580*/  PLOP3.LUT P0, PT, PT, PT, UP0, 0x80, 0x0 ;  /* 0x000000000000781c */ /* 0x002fda0003f0f008 */
[----:B------:R-:W-:Y:S05]  /*0590*/  @!P0 BRA `(.L_x_512) ;  /* 0xfffffffc00f08947 */ /* 0x000fea000383ffff */
[----:B------:R-:W-:Y:S01]  /*05a0*/  LOP3.LUT R0, R0, 0x3, RZ, 0xc0, !PT ;  /* 0x0000000300007812 */ /* 0x000fe200078ec0ff */
[----:B------:R-:W1:Y:S01]  /*05b0*/  S2R R2, SR_TID.X ;  /* 0x0000000000027919 */ /* 0x000e620000002100 */
[----:B------:R-:W-:Y:S01]  /*05c0*/  ULDC.64 UR4, c[0x0][0x8d8] ;  /* 0x0002360000047ab9 */ /* 0x000fe20000000a00 */
[----:B------:R-:W2:Y:S03]  /*05d0*/  S2R R17, SR_CTAID.X ;  /* 0x0000000000117919 */ /* 0x000ea60000002500 */
[----:B------:R-:W3:Y:S01]  /*05e0*/  SHFL.IDX PT, R0, R0, RZ, 0x1f ;  /* 0x00001fff00007589 */ /* 0x000ee200000e0000 */
[----:B------:R-:W4:Y:S01]  /*05f0*/  S2R R7, SR_CTAID.Z ;  /* 0x0000000000077919 */ /* 0x000f220000002700 */
[----:B---3--:R-:W-:Y:S02]  /*0600*/  ISETP.NE.AND P0, PT, R0, RZ, PT ;  /* 0x000000ff0000720c */ /* 0x008fe40003f05270 */
[----:B-1----:R-:W-:-:S11]  /*0610*/  SHF.R.U32.HI R2, RZ, 0x7, R2 ;  /* 0x00000007ff027819 */ /* 0x002fd60000011602 */
[----:B------:R-:W-:-:S05]  /*0620*/  @!P0 VIADD R2, R2, 0x9 ;  /* 0x0000000902028836 */ /* 0x000fca0000000000 */
[----:B------:R1:W-:Y:S06]  /*0630*/  @!P0 BAR.ARV R2, 0xa0 ;  /* 0x000280020000851d */ /* 0x0003ec0000002000 */
[----:B------:R-:W-:-:S04]  /*0640*/  ISETP.NE.U32.AND P0, PT, RZ, UR4, PT ;  /* 0x00000004ff007c0c */ /* 0x000fc8000bf05070 */
[----:B------:R-:W-:-:S13]  /*0650*/  ISETP.NE.AND.EX P0, PT, RZ, UR5, PT, P0 ;  /* 0x00000005ff007c0c */ /* 0x000fda000bf05300 */
[----:B-12-4-:R-:W-:Y:S05]  /*0660*/  @!P0 BRA `(.L_x_513) ;  /* 0x0000000000108947 */ /* 0x016fea0003800000 */
[----:B------:R-:W1:Y:S02]  /*0670*/  LDC.64 R2, c[0x0][0x8d8] ;  /* 0x00023600ff027b82 */ /* 0x000e640000000a00 */
[----:B-1----:R-:W-:-:S05]  /*0680*/  IMAD.WIDE R2, R7, 0x4, R2 ;  /* 0x0000000407027825 */ /* 0x002fca00078e0202 */
[----:B------:R1:W5:Y:S01]  /*0690*/  LDG.E R0, desc[UR38][R2.64] ;  /* 0x0000002602007981 */ /* 0x000362000c1e1900 */
[----:B------:R-:W-:Y:S05]  /*06a0*/  BRA `(.L_x_514) ;  /* 0x00000000002c7947 */ /* 0x000fea0003800000 */
.L_x_513:
[----:B------:R-:W-:Y:S02]  /*06b0*/  ULDC.64 UR4, c[0x0][0x8d0] ;  /* 0x0002340000047ab9 */ /* 0x000fe40000000a00 */
[----:B------:R-:W-:-:S04]  /*06c0*/  ISETP.NE.U32.AND P0, PT, RZ, UR4, PT ;  /* 0x00000004ff007c0c */ /* 0x000fc8000bf05070 */
[----:B------:R-:W-:-:S13]  /*06d0*/  ISETP.NE.AND.EX P0, PT, RZ, UR5, PT, P0 ;  /* 0x00000005ff007c0c */ /* 0x000fda000bf05300 */
[----:B------:R-:W-:Y:S05]  /*06e0*/  @!P0 BRA `(.L_x_515) ;  /* 0x0000000000188947 */ /* 0x000fea0003800000 */
[----:B------:R-:W1:Y:S02]  /*06f0*/  LDC.64 R2, c[0x0][0x8d0] ;  /* 0x00023400ff027b82 */ /* 0x000e640000000a00 */
[----:B-1----:R-:W-:-:S05]  /*0700*/  IMAD.WIDE R2, R7, 0x4, R2 ;  /* 0x0000000407027825 */ /* 0x002fca00078e0202 */
[----:B------:R-:W2:Y:S04]  /*0710*/  LDG.E R0, desc[UR38][R2.64] ;  /* 0x0000002602007981 */ /* 0x000ea8000c1e1900 */
[----:B------:R-:W2:Y:S02]  /*0720*/  LDG.E R5, desc[UR38][R2.64+0x4] ;  /* 0x0000042602057981 */ /* 0x000ea4000c1e1900 */
[----:B--2---:R-:W-:Y:S01]  /*0730*/  IMAD.IADD R0, R5, 0x1, -R0 ;  /* 0x0000000105007824 */ /* 0x004fe200078e0a00 */
[----:B------:R-:W-:Y:S06]  /*0740*/  BRA `(.L_x_514) ;  /* 0x0000000000047947 */ /* 0x000fec0003800000 */
.L_x_515:
[----:B------:R-:W2:Y:S02]  /*0750*/  LDC R0, c[0x0][0x8bc] ;  /* 0x00022f00ff007b82 */ /* 0x000ea40000000800 */
.L_x_514:
[----:B-1----:R-:W-:-:S05]  /*0760*/  IMAD R3, R17, 0x60, RZ ;  /* 0x0000006011037824 */ /* 0x002fca00078e02ff */
[----:B--2--5:R-:W-:-:S04]  /*0770*/  ISETP.GE.AND P0, PT, R3, R0, PT ;  /* 0x000000000300720c */ /* 0x024fc80003f06270 */
[----:B------:R-:W-:-:S04]  /*0780*/  SEL R4, R7, 0xffffffff, !P0 ;  /* 0xffffffff07047807 */ /* 0x000fc80004000000 */
[----:B------:R-:W-:Y:S01]  /*0790*/  ISETP.GE.AND P0, PT, R4, RZ, PT ;  /* 0x000000ff0400720c */ /* 0x000fe20003f06270 */
[----:B------:R1:W-:-:S12]  /*07a0*/  STL [R1+0x8], R4 ;  /* 0x0000080401007387 */ /* 0x0003d80000100800 */
[----:B-1----:R-:W-:Y:S05]  /*07b0*/  @!P0 BRA `(.L_x_516) ;  /* 0x0000009800f08947 */ /* 0x002fea0003800000 */
[----:B------:R-:W-:Y:S01]  /*07c0*/  ULDC.64 UR4, c[0x0][0x780] ;  /* 0x0001e00000047ab9 */ /* 0x000fe20000000a00 */
[----:B------:R-:W1:Y:S01]  /*07d0*/  LDC R18, c[0x0][0x290] ;  /* 0x0000a400ff127b82 */ /* 0x000e620000000800 */
[----:B------:R-:W-:-:S04]  /*07e0*/  ISETP.NE.U32.AND P0, PT, RZ, UR4, PT ;  /* 0x00000004ff007c0c */ /* 0x000fc8000bf05070 */
[----:B------:R-:W-:-:S13]  /*07f0*/  ISETP.NE.AND.EX P0, PT, RZ, UR5, PT, P0 ;  /* 0x00000005ff007c0c */ /* 0x000fda000bf05300 */
[----:B------:R-:W-:Y:S05]  /*0800*/  @!P0 BRA `(.L_x_517) ;  /* 0x0000000000108947 */ /* 0x000fea0003800000 */
[----:B------:R-:W2:Y:S02]  /*0810*/  LDC.64 R2, c[0x0][0x780] ;  /* 0x0001e000ff027b82 */ /* 0x000ea40000000a00 */
[----:B--2---:R-:W-:-:S05]  /*0820*/  IMAD.WIDE R2, R4, 0x4, R2 ;  /* 0x0000000404027825 */ /* 0x004fca00078e0202 */
[----:B------:R2:W5:Y:S01]  /*0830*/  LDG.E R19, desc[UR38][R2.64] ;  /* 0x0000002602137981 */ /* 0x000562000c1e1900 */
[----:B------:R-:W-:Y:S05]  /*0840*/  BRA `(.L_x_518) ;  /* 0x0000000000287947 */ /* 0x000fea0003800000 */
.L_x_517:
[----:B------:R-:W-:Y:S01]  /*0850*/  ULDC.64 UR4, c[0x0][0x770] ;  /* 0x0001dc0000047ab9 */ /* 0x000fe20000000a00 */
[----:B------:R-:W3:Y:S01]  /*0860*/  LDC R19, c[0x0][0x280] ;  /* 0x0000a000ff137b82 */ /* 0x000ee20000000800 */
[----:B------:R-:W-:-:S04]  /*0870*/  ISETP.NE.U32.AND P0, PT, RZ, UR4, PT ;  /* 0x00000004ff007c0c */ /* 0x000fc8000bf05070 */
[----:B------:R-:W-:-:S13]  /*0880*/  ISETP.NE.AND.EX P0, PT, RZ, UR5, PT, P0 ;  /* 0x00000005ff007c0c */ /* 0x000fda000bf05300 */
[----:B------:R-:W-:Y:S05]  /*0890*/  @!P0 BRA `(.L_x_518) ;  /* 0x0000000000148947 */ /* 0x000fea0003800000 */
[----:B------:R-:W2:Y:S02]  /*08a0*/  LDC.64 R2, c[0x0][0x770] ;  /* 0x0001dc00ff027b82 */ /* 0x000ea40000000a00 */
[----:B--2---:R-:W-:-:S05]  /*08b0*/  IMAD.WIDE R2, R4, 0x4, R2 ;  /* 0x0000000404027825 */ /* 0x004fca00078e0202 */
[----:B---3--:R-:W2:Y:S04]  /*08c0*/  LDG.E R19, desc[UR38][R2.64] ;  /* 0x0000002602137981 */ /* 0x008ea8000c1e1900 */
[----:B------:R-:W2:Y:S02]  /*08d0*/  LDG.E R0, desc[UR38][R2.64+0x4] ;  /* 0x0000042602007981 */ /* 0x000ea4000c1e1900 */
[----:B--2---:R-:W-:-:S07]  /*08e0*/  IMAD.IADD R19, R0, 0x1, -R19 ;  /* 0x0000000100137824 */ /* 0x004fce00078e0a13 */
.L_x_518:
[----:B------:R-:W-:Y:S02]  /*08f0*/  ULDC.64 UR4, c[0x0][0x788] ;  /* 0x0001e20000047ab9 */ /* 0x000fe40000000a00 */
[----:B------:R-:W-:-:S04]  /*0900*/  ISETP.NE.U32.AND P0, PT, RZ, UR4, PT ;  /* 0x00000004ff007c0c */ /* 0x000fc8000bf05070 */
[----:B------:R-:W-:-:S13]  /*0910*/  ISETP.NE.AND.EX P0, PT, RZ, UR5, PT, P0 ;  /* 0x00000005ff007c0c */ /* 0x000fda000bf05300 */
[----:B------:R-:W-:Y:S05]  /*0920*/  @!P0 BRA `(.L_x_519) ;  /* 0x0000000000108947 */ /* 0x000fea0003800000 */
[----:B--2---:R-:W2:Y:S02]  /*0930*/  LDC.64 R2, c[0x0][0x788] ;  /* 0x0001e200ff027b82 */ /* 0x004ea40000000a00 */
[----:B--2---:R-:W-:-:S05]  /*0940*/  IMAD.WIDE R2, R4, 0x4, R2 ;  /* 0x0000000404027825 */ /* 0x004fca00078e0202 */
[----:B-1----:R1:W5:Y:S01]  /*0950*/  LDG.E R18, desc[UR38][R2.64] ;  /* 0x0000002602127981 */ /* 0x002362000c1e1900 */
[----:B------:R-:W-:Y:S05]  /*0960*/  BRA `(.L_x_520) ;  /* 0x0000000000247947 */ /* 0x000fea0003800000 */
.L_x_519:
[----:B------:R-:W-:Y:S02]  /*0970*/  ULDC.64 UR4, c[0x0][0x778] ;  /* 0x0001de0000047ab9 */ /* 0x000fe40000000a00 */
[----:B------:R-:W-:-:S04]  /*0980*/  ISETP.NE.U32.AND P0, PT, RZ, UR4, PT ;  /* 0x00000004ff007c0c */ /* 0x000fc8000bf05070 */
[----:B------:R-:W-:-:S13]  /*0990*/  ISETP.NE.AND.EX P0, PT, RZ, UR5, PT, P0 ;  /* 0x00000005ff007c0c */ /* 0x000fda000bf05300 */
[----:B------:R-:W-:Y:S05]  /*09a0*/  @!P0 BRA `(.L_x_520) ;  /* 0x0000000000148947 */ /* 0x000fea0003800000 */
[----:B--2---:R-:W2:Y:S02]  /*09b0*/  LDC.64 R2, c[0x0][0x778] ;  /* 0x0001de00ff027b82 */ /* 0x004ea40000000a00 */
[----:B--2---:R-:W-:-:S05]  /*09c0*/  IMAD.WIDE R2, R4, 0x4, R2 ;  /* 0x0000000404027825 */ /* 0x004fca00078e0202 */
[----:B-1----:R-:W2:Y:S04]  /*09d0*/  LDG.E R18, desc[UR38][R2.64] ;  /* 0x0000002602127981 */ /* 0x002ea8000c1e1900 */
[----:B------:R-:W2:Y:S02]  /*09e0*/  LDG.E R5, desc[UR38][R2.64+0x4] ;  /* 0x0000042602057981 */ /* 0x000ea4000c1e1900 */
[----:B--2---:R-:W-:-:S07]  /*09f0*/  IMAD.IADD R18, R5, 0x1, -R18 ;  /* 0x0000000105127824 */ /* 0x004fce00078e0a12 */
.L_x_520:
[----:B---3-5:R-:W-:Y:S02]  /*0a00*/  ISETP.GE.AND P1, PT, R19, 0x1, PT ;  /* 0x000000011300780c */ /* 0x028fe40003f26270 */
[----:B------:R-:W-:Y:S02]  /*0a10*/  CS2R R70, SRZ ;  /* 0x0000000000467805 */ /* 0x000fe4000001ff00 */
[----:B------:R-:W-:Y:S02]  /*0a20*/  PLOP3.LUT P0, PT, PT, PT, PT, 0x80, 0x0 ;  /* 0x000000000000781c */ /* 0x000fe40003f0f070 */
        /* <DEDUP_REMOVED lines=48> */
[----:B------:R-:W3:Y:S01]  /*0d30*/  S2UR UR4, SR_CgaCtaId ;  /* 0x00000000000479c3 */ /* 0x000ee20000008800 */
[----:B------:R-:W-:Y:S01]  /*0d40*/  UMOV UR36, 0x400 ;  /* 0x0000040000247882 */ /* 0x000fe20000000000 */
[----:B------:R-:W-:Y:S01]  /*0d50*/  ULDC UR40, c[0x0][0x75c] ;  /* 0x0001d70000287ab9 */ /* 0x000fe20000000800 */
[----:B------:R-:W-:Y:S01]  /*0d60*/  ULDC UR41, c[0x0][0x744] ;  /* 0x0001d10000297ab9 */ /* 0x000fe20000000800 */
[----:B---3--:R-:W-:-:S04]  /*0d70*/  ULEA UR36, UR4, UR36, 0x18 ;  /* 0x0000002404247291 */ /* 0x008fc8000f8ec03f */
[----:B------:R-:W-:-:S04]  /*0d80*/  UIADD3 UR37, UR36, 0x30400, URZ ;  /* 0x0003040024257890 */ /* 0x000fc8000fffe03f */
[----:B------:R-:W-:-:S06]  /*0d90*/  ULOP3.LUT UP0, URZ, UR37, 0x1bf, URZ, 0xc0, !UPT ;  /* 0x000001bf253f7892 */ /* 0x000fcc000f80c03f */
[----:B------:R-:W-:-:S13]  /*0da0*/  PLOP3.LUT P0, PT, PT, PT, UP0, 0x80, 0x0 ;  /* 0x000000000000781c */ /* 0x000fda0003f0f008 */
[----:B------:R-:W-:Y:S05]  /*0db0*/  @!P0 BRA `(.L_x_522) ;  /* 0x00000000007c8947 */ /* 0x000fea0003800000 */
[----:B-12---:R-:W-:Y:S01]  /*0dc0*/  MOV R2, 0x0 ;  /* 0x0000000000027802 */ /* 0x006fe20000000f00 */
        /* <DEDUP_REMOVED lines=15> */
.L_x_523:
        /* <DEDUP_REMOVED lines=15> */
.L_x_522:
[----:B------:R-:W-:-:S04]  /*0fb0*/  IMAD.U32 R0, RZ, RZ, UR36 ;  /* 0x00000024ff007e24 */ /* 0x000fc8000f8e00ff */
[----:B------:R-:W-:-:S05]  /*0fc0*/  VIADD R0, R0, 0x33400 ;  /* 0x0003340000007836 */ /* 0x000fca0000000000 */
[----:B------:R-:W-:-:S13]  /*0fd0*/  LOP3.LUT P0, RZ, R0, 0x1bf, RZ, 0xc0, !PT ;  /* 0x000001bf00ff7812 */ /* 0x000fda000780c0ff */
        /* <DEDUP_REMOVED lines=17> */
.L_x_525:
        /* <DEDUP_REMOVED lines=15> */
.L_x_524:
[----:B-12---:R-:W1:Y:S01]  /*11e0*/  S2R R2, SR_TID.X ;  /* 0x0000000000027919 */ /* 0x006e620000002100 */
[----:B------:R-:W-:Y:S01]  /*11f0*/  UMOV UR4, 0xffffffff ;  /* 0xffffffff00047882 */ /* 0x000fe20000000000 */
[----:B-1----:R-:W-:-:S05]  /*1200*/  VIADD R0, R2, 0xffffff80 ;  /* 0xffffff8002007836 */ /* 0x002fca0000000000 */
[----:B------:R-:W-:-:S04]  /*1210*/  SHF.R.S32.HI R3, RZ, 0x1f, R0 ;  /* 0x0000001fff037819 */ /* 0x000fc80000011400 */
[----:B------:R-:W-:-:S04]  /*1220*/  LEA.HI R2, R3, R0, RZ, 0x7 ;  /* 0x0000000003027211 */ /* 0x000fc800078f38ff */
[----:B------:R-:W-:Y:S01]  /*1230*/  SHF.R.S32.HI R13, RZ, 0x7, R2 ;  /* 0x00000007ff0d7819 */ /* 0x000fe20000011402 */
[----:B------:R-:W-:Y:S06]  /*1240*/  BRA.DIV UR4, `(.L_x_526) ;  /* 0x0000009204547947 */ /* 0x000fec000b800000 */
[----:B------:R1:W2:Y:S02]  /*1250*/  SHFL.IDX PT, R14, R13, RZ, 0x1f ;  /* 0x00001fff0d0e7589 */ /* 0x0002a400000e0000 */
.L_x_656:
[----:B------:R-:W-:Y:S01]  /*1260*/  SHF.L.U32 R11, RZ, 0x1f, RZ ;  /* 0x0000001fff0b7819 */ /* 0x000fe200000006ff */
[----:B--2---:R-:W-:Y:S01]  /*1270*/  IMAD.HI R4, R14, 0x55555556, RZ ;  /* 0x555555560e047827 */ /* 0x004fe200078e02ff */
[----:B------:R-:W-:Y:S02]  /*1280*/  LEA.HI R6, R3, R0, RZ, 0x4 ;  /* 0x0000000003067211 */ /* 0x000fe400078f20ff */
[----:B------:R-:W2:Y:S01]  /*1290*/  SYNCS.PHASECHK.TRANS64.TRYWAIT P0, [UR36+0x36400], R11 ;  /* 0x0364000bff0075a7 */ /* 0x000ea20008000164 */
[----:B------:R-:W-:Y:S01]  /*12a0*/  LOP3.LUT R7, R2, 0xffffff80, RZ, 0xc0, !PT ;  /* 0xffffff8002077812 */ /* 0x000fe200078ec0ff */
[----:B------:R-:W-:Y:S01]  /*12b0*/  VIADD R19, R19, 0x3f ;  /* 0x0000003f13137836 */ /* 0x000fe20000000000 */
[----:B------:R-:W-:Y:S01]  /*12c0*/  LEA.HI R5, R4, R4, RZ, 0x1 ;  /* 0x0000000404057211 */ /* 0x000fe200078f08ff */
[----:B------:R-:W-:Y:S01]  /*12d0*/  IMAD.HI R4, R13, 0x55555556, RZ ;  /* 0x555555560d047827 */ /* 0x000fe200078e02ff */
[----:B------:R-:W-:Y:S02]  /*12e0*/  LEA.HI R2, R3, R0, RZ, 0x5 ;  /* 0x0000000003027211 */ /* 0x000fe400078f28ff */
[----:B------:R-:W-:Y:S01]  /*12f0*/  LOP3.LUT R3, R6, 0xfffffff0, RZ, 0xc0, !PT ;  /* 0xfffffff006037812 */ /* 0x000fe200078ec0ff */
[----:B------:R-:W-:Y:S01]  /*1300*/  IMAD R18, R17, -0x60, R18 ;  /* 0xffffffa011127824 */ /* 0x000fe200078e0212 */
[----:B------:R-:W-:Y:S01]  /*1310*/  LEA.HI R8, R4, R4, RZ, 0x1 ;  /* 0x0000000404087211 */ /* 0x000fe200078f08ff */
[C---:B------:R-:W-:Y:S01]  /*1320*/  IMAD.IADD R4, R0.reuse, 0x1, -R7 ;  /* 0x0000000100047824 */ /* 0x040fe200078e0a07 */
[--C-:B------:R-:W-:Y:S01]  /*1330*/  SHF.R.S32.HI R9, RZ, 0x5, R2.reuse ;  /* 0x00000005ff097819 */ /* 0x100fe20000011402 */
[----:B------:R-:W-:Y:S01]  /*1340*/  IMAD.IADD R3, R0, 0x1, -R3 ;  /* 0x0000000100037824 */ /* 0x000fe200078e0a03 */
[----:B------:R-:W-:Y:S01]  /*1350*/  SHF.R.S32.HI R10, RZ, 0x1f, R19 ;  /* 0x0000001fff0a7819 */ /* 0x000fe20000011413 */
[----:B------:R-:W-:Y:S01]  /*1360*/  IMAD R7, R8, -0x3, R13 ;  /* 0xfffffffd08077824 */ /* 0x000fe200078e020d */
[----:B------:R-:W-:Y:S01]  /*1370*/  SHF.R.S32.HI R8, RZ, 0x1f, R2 ;  /* 0x0000001fff087819 */ /* 0x000fe20000011402 */
[----:B------:R-:W-:Y:S01]  /*1380*/  IMAD R5, R5, -0x3, R14 ;  /* 0xfffffffd05057824 */ /* 0x000fe200078e020e */
[----:B------:R-:W-:Y:S01]  /*1390*/  LEA.HI R2, R10, R19, RZ, 0x6 ;  /* 0x000000130a027211 */ /* 0x000fe200078f30ff */
[----:B------:R-:W-:Y:S01]  /*13a0*/  IMAD R17, R7, -0x20, R18 ;  /* 0xffffffe007117824 */ /* 0x000fe200078e0212 */
[----:B------:R-:W-:-:S02]  /*13b0*/  LEA.HI R8, R8, R9, RZ, 0x2 ;  /* 0x0000000908087211 */ /* 0x000fc400078f10ff */
[----:B------:R-:W-:Y:S01]  /*13c0*/  LEA.HI R0, R3, R3, RZ, 0x1 ;  /* 0x0000000303007211 */ /* 0x000fe200078f08ff */
[----:B--2---:R-:W-:Y:S06]  /*13d0*/  @P0 BRA `(.L_x_527) ;  /* 0x0000000000080947 */ /* 0x004fec0003800000 */
[----:B------:R-:W2:Y:S02]  /*13e0*/  SYNCS.PHASECHK.TRANS64.TRYWAIT P0, [UR36+0x36400], R11 ;  /* 0x0364000bff0075a7 */ /* 0x000ea40008000164 */
[----:B--2---:R-:W-:Y:S05]  /*13f0*/  @!P0 BRA `(.L_x_528) ;  /* 0x0000009000048947 */ /* 0x004fea0003800000 */
.L_x_527:
[----:B------:R-:W-:Y:S01]  /*1400*/  LOP3.LUT R12, R8, 0x3ffffc, RZ, 0xc0, !PT ;  /* 0x003ffffc080c7812 */ /* 0x000fe200078ec0ff */
[----:B------:R-:W-:Y:S01]  /*1410*/  IMAD R14, R13, 0x400, R4 ;  /* 0x000004000d0e7824 */ /* 0x000fe200078e0204 */
[--C-:B--2---:R-:W-:Y:S01]  /*1420*/  SHF.R.S32.HI R7, RZ, 0x1, R0.reuse ;  /* 0x00000001ff077819 */ /* 0x104fe20000011400 */
[----:B------:R-:W-:Y:S01]  /*1430*/  IMAD.MOV.U32 R157, RZ, RZ, 0x20 ;  /* 0x00000020ff9d7424 */ /* 0x000fe200078e00ff */
[----:B------:R-:W-:Y:S01]  /*1440*/  SHF.R.S32.HI R8, RZ, 0x1f, R0 ;  /* 0x0000001fff087819 */ /* 0x000fe20000011400 */
[----:B------:R-:W-:Y:S01]  /*1450*/  IMAD.IADD R15, R9, 0x1, -R12 ;  /* 0x00000001090f7824 */ /* 0x000fe200078e0a0c */
[----:B------:R-:W-:Y:S02]  /*1460*/  SHF.R.S32.HI R10, RZ, 0x1f, R3 ;  /* 0x0000001fff0a7819 */ /* 0x000fe40000011403 */
[----:B------:R-:W-:Y:S02]  /*1470*/  CS2R R70, SRZ ;  /* 0x0000000000467805 */ /* 0x000fe4000001ff00 */
[----:B------:R-:W-:-:S02]  /*1480*/  LEA.HI R8, R8, R7, RZ, 0x2 ;  /* 0x0000000708087211 */ /* 0x000fc400078f10ff */
[----:B------:R-:W-:Y:S02]  /*1490*/  CS2R R68, SRZ ;  /* 0x0000000000447805 */ /* 0x000fe4000001ff00 */
[----:B------:R-:W-:Y:S02]  /*14a0*/  LEA.HI R10, R10, R3, RZ, 0x3 ;  /* 0x000000030a0a7211 */ /* 0x000fe400078f18ff */
[----:B------:R-:W-:Y:S02]  /*14b0*/  CS2R R66, SRZ ;  /* 0x0000000000427805 */ /* 0x000fe4000001ff00 */
[----:B------:R-:W-:Y:S02]  /*14c0*/  LOP3.LUT R8, R8, 0xfffffffc, RZ, 0xc0, !PT ;  /* 0xfffffffc08087812 */ /* 0x000fe400078ec0ff */
[----:B------:R-:W-:Y:S02]  /*14d0*/  CS2R R64, SRZ ;  /* 0x0000000000407805 */ /* 0x000fe4000001ff00 */
[----:B------:R-:W-:Y:S01]  /*14e0*/  LOP3.LUT R0, R0, 0x7fffffe, RZ, 0xc0, !PT ;  /* 0x07fffffe00007812 */ /* 0x000fe200078ec0ff */
[----:B------:R-:W-:Y:S01]  /*14f0*/  IMAD.SHL.U32 R10, R10, 0x20, RZ ;  /* 0x000000200a0a7824 */ /* 0x000fe200078e00ff */
[----:B------:R-:W-:Y:S01]  /*1500*/  SHF.R.S32.HI R6, RZ, 0x4, R6 ;  /* 0x00000004ff067819 */ /* 0x000fe20000011406 */
[----:B------:R-:W-:Y:S01]  /*1510*/  IMAD.IADD R8, R7, 0x1, -R8 ;  /* 0x0000000107087824 */ /* 0x000fe200078e0a08 */
[----:B------:R-:W-:Y:S01]  /*1520*/  CS2R R62, SRZ ;  /* 0x00000000003e7805 */ /* 0x000fe2000001ff00 */
[----:B------:R-:W-:Y:S01]  /*1530*/  IMAD.IADD R11, R3, 0x1, -R0 ;  /* 0x00000001030b7824 */ /* 0x000fe200078e0a00 */
[----:B------:R-:W-:Y:S01]  /*1540*/  SHF.R.S32.HI R3, RZ, 0x1f, R4 ;  /* 0x0000001fff037819 */ /* 0x000fe20000011404 */
[----:B------:R-:W-:Y:S01]  /*1550*/  IMAD.SHL.U32 R9, R8, 0x40, RZ ;  /* 0x0000004008097824 */ /* 0x000fe200078e00ff */
[----:B------:R-:W-:Y:S01]  /*1560*/  LOP3.LUT R10, R10, 0x7fffff00, RZ, 0xc0, !PT ;  /* 0x7fffff000a0a7812 */ /* 0x000fe200078ec0ff */
[----:B------:R-:W-:Y:S01]  /*1570*/  IMAD.SHL.U32 R12, R6, 0x8, RZ ;  /* 0x00000008060c7824 */ /* 0x000fe200078e00ff */
[----:B------:R-:W-:-:S02]  /*1580*/  LEA.HI R0, R3, R4, RZ, 0x2 ;  /* 0x0000000403007211 */ /* 0x000fc400078f10ff */
[----:B------:R-:W-:Y:S02]  /*1590*/  CS2R R60, SRZ ;  /* 0x00000000003c7805 */ /* 0x000fe4000001ff00 */
[----:B------:R-:W-:Y:S01]  /*15a0*/  LOP3.LUT R9, R9, 0xc0, RZ, 0xc0, !PT ;  /* 0x000000c009097812 */ /* 0x000fe200078ec0ff */
[----:B------:R-:W-:Y:S01]  /*15b0*/  IMAD R10, R13, 0x800, R10 ;  /* 0x000008000d0a7824 */ /* 0x000fe200078e020a */
[--C-:B------:R-:W-:Y:S02]  /*15c0*/  SHF.R.S32.HI R6, RZ, 0x2, R0.reuse ;  /* 0x00000002ff067819 */ /* 0x100fe40000011400 */
[----:B------:R-:W-:Y:S02]  /*15d0*/  CS2R R58, SRZ ;  /* 0x00000000003a7805 */ /* 0x000fe4000001ff00 */
[----:B------:R-:W-:Y:S01]  /*15e0*/  SHF.R.S32.HI R7, RZ, 0x1f, R0 ;  /* 0x0000001fff077819 */ /* 0x000fe20000011400 */
[----:B------:R-:W-:Y:S01]  /*15f0*/  IMAD R10, R11, 0x20, R10 ;  /* 0x000000200b0a7824 */ /* 0x000fe200078e020a */
[----:B------:R-:W-:-:S02]  /*1600*/  LOP3.LUT R12, R9, 0x8, R12, 0xf8, !PT ;  /* 0x00000008090c7812 */ /* 0x000fc400078ef80c */
[----:B------:R-:W-:Y:S02]  /*1610*/  CS2R R56, SRZ ;  /* 0x0000000000387805 */ /* 0x000fe4000001ff00 */
[----:B------:R-:W-:Y:S01]  /*1620*/  SHF.R.U32.HI R9, RZ, 0x3, R9 ;  /* 0x00000003ff097819 */ /* 0x000fe20000011609 */
[----:B------:R-:W-:Y:S01]  /*1630*/  IMAD R10, R15, 0x200, R10 ;  /* 0x000002000f0a7824 */ /* 0x000fe200078e020a */
[----:B------:R-:W-:Y:S02]  /*1640*/  LEA.HI R7, R7, R6, RZ, 0x3 ;  /* 0x0000000607077211 */ /* 0x000fe400078f18ff */
[----:B------:R-:W-:Y:S02]  /*1650*/  CS2R R54, SRZ ;  /* 0x0000000000367805 */ /* 0x000fe4000001ff00 */
[----:B------:R-:W-:Y:S02]  /*1660*/  LOP3.LUT R9, R12, R9, RZ, 0x3c, !PT ;  /* 0x000000090c097212 */ /* 0x000fe400078e3cff */
[----:B------:R-:W-:-:S02]  /*1670*/  CS2R R52, SRZ ;  /* 0x0000000000347805 */ /* 0x000fc4000001ff00 */
[----:B------:R-:W-:Y:S02]  /*1680*/  LEA.HI R3, R3, R4, RZ, 0x5 ;  /* 0x0000000403037211 */ /* 0x000fe400078f28ff */
[----:B------:R-:W-:Y:S02]  /*1690*/  CS2R R50, SRZ ;  /* 0x0000000000327805 */ /* 0x000fe4000001ff00 */
[----:B------:R-:W-:Y:S01]  /*16a0*/  LOP3.LUT R7, R7, 0xfffffff8, RZ, 0xc0, !PT ;  /* 0xfffffff807077812 */ /* 0x000fe200078ec0ff */
[----:B------:R-:W-:Y:S01]  /*16b0*/  IMAD.IADD R10, R10, 0x1, R9 ;  /* 0x000000010a0a7824 */ /* 0x000fe200078e0209 */
[----:B------:R-:W-:Y:S02]  /*16c0*/  SHF.R.S32.HI R3, RZ, 0x5, R3 ;  /* 0x00000005ff037819 */ /* 0x000fe40000011403 */
[----:B------:R-:W-:Y:S02]  /*16d0*/  CS2R R48, SRZ ;  /* 0x0000000000307805 */ /* 0x000fe4000001ff00 */
[----:B-1----:R-:W-:Y:S01]  /*16e0*/  LOP3.LUT R13, R0, 0xfffffffc, RZ, 0xc0, !PT ;  /* 0xfffffffc000d7812 */ /* 0x002fe200078ec0ff */
[----:B------:R-:W-:Y:S01]  /*16f0*/  IMAD.IADD R6, R6, 0x1, -R7 ;  /* 0x0000000106067824 */ /* 0x000fe200078e0a07 */
[----:B------:R-:W-:-:S02]  /*1700*/  LEA R156, R10, UR36, 0x1 ;  /* 0x000000240a9c7c11 */ /* 0x000fc4000f8e08ff */
[----:B------:R-:W-:Y:S02]  /*1710*/  CS2R R46, SRZ ;  /* 0x00000000002e7805 */ /* 0x000fe4000001ff00 */
[----:B------:R-:W-:Y:S01]  /*1720*/  SHF.R.S32.HI R10, RZ, 0x6, R2 ;  /* 0x00000006ff0a7819 */ /* 0x000fe20000011402 */
[----:B------:R-:W-:Y:S01]  /*1730*/  IMAD R3, R3, 0x10, R6 ;  /* 0x0000001003037824 */ /* 0x000fe200078e0206 */
[----:B------:R-:W-:Y:S01]  /*1740*/  LOP3.LUT P0, RZ, R8, 0x2, RZ, 0xc0, !PT ;  /* 0x0000000208ff7812 */ /* 0x000fe2000780c0ff */
[----:B------:R-:W-:Y:S01]  /*1750*/  IMAD.IADD R0, R4, 0x1, -R13 ;  /* 0x0000000104007824 */ /* 0x000fe200078e0a0d */
[----:B------:R-:W-:Y:S01]  /*1760*/  LOP3.LUT R9, R16, 0x1, RZ, 0xfc, !PT ;  /* 0x0000000110097812 */ /* 0x000fe200078efcff */
[----:B------:R-:W-:Y:S01]  /*1770*/  IMAD.SHL.U32 R4, R14, 0x4, RZ ;  /* 0x000000040e047824 */ /* 0x000fe200078e00ff */
[----:B------:R1:W-:Y:S01]  /*1780*/  STL [R1], R3 ;  /* 0x0000000301007387 */ /* 0x0003e20000100800 */
[----:B------:R-:W-:Y:S01]  /*1790*/  SEL R157, R157, 0xffffffe0, !P0 ;  /* 0xffffffe09d9d7807 */ /* 0x000fe20004000000 */
[----:B------:R-:W-:Y:S01]  /*17a0*/  IMAD R0, R0, -0x2, R17 ;  /* 0xfffffffe00007824 */ /* 0x000fe200078e0211 */
[----:B------:R-:W-:Y:S01]  /*17b0*/  CS2R R6, SRZ ;  /* 0x0000000000067805 */ /* 0x000fe2000001ff00 */
[----:B------:R2:W-:Y:S01]  /*17c0*/  STL [R1+0x4], R10 ;  /* 0x0000040a01007387 */ /* 0x0005e20000100800 */
[----:B------:R-:W-:Y:S01]  /*17d0*/  IMAD.MOV.U32 R8, RZ, RZ, RZ ;  /* 0x000000ffff087224 */ /* 0x000fe200078e00ff */
[----:B------:R-:W-:-:S02]  /*17e0*/  CS2R R44, SRZ ;  /* 0x00000000002c7805 */ /* 0x000fc4000001ff00 */
[----:B------:R-:W-:Y:S02]  /*17f0*/  CS2R R42, SRZ ;  /* 0x00000000002a7805 */ /* 0x000fe4000001ff00 */
[----:B------:R-:W-:Y:S02]  /*1800*/  CS2R R40, SRZ ;  /* 0x0000000000287805 */ /* 0x000fe4000001ff00 */
[----:B------:R-:W-:Y:S01]  /*1810*/  CS2R R38, SRZ ;  /* 0x0000000000267805 */ /* 0x000fe2000001ff00 */
[----:B-1----:R-:W-:Y:S01]  /*1820*/  IMAD.MOV.U32 R3, RZ, RZ, RZ ;  /* 0x000000ffff037224 */ /* 0x002fe200078e00ff */
        /* <DEDUP_REMOVED lines=31> */
[----:B------:R-:W-:Y:S02]  /*1a20*/  LEA R2, R4, UR36, 0x2 ;  /* 0x0000002404027c11 */ /* 0x000fe4000f8e10ff */
[----:B--2---:R-:W-:-:S07]  /*1a30*/  IADD3 R157, R157, 0x30400, R156 ;  /* 0x000304009d9d7810 */ /* 0x004fce0007ffe09c */
.L_x_539:
[----:B------:R-:W-:-:S13]  /*1a40*/  ISETP.NE.AND P0, PT, R9, 0x3, PT ;  /* 0x000000030900780c */ /* 0x000fda0003f05270 */
[----:B------:R-:W-:Y:S05]  /*1a50*/  @!P0 BRA `(.L_x_529) ;  /* 0x0000000000048947 */ /* 0x000fea0003800000 */
[----:B------:R-:W-:Y:S01]  /*1a60*/  BPT.TRAP 0x1 ;  /* 0x000000040000795c */ /* 0x000fe20000300000 */
.L_x_529:
[----:B------:R-:W-:Y:S02]  /*1a70*/  LEA R4, R3, UR36, 0x3 ;  /* 0x0000002403047c11 */ /* 0x000fe4000f8e18ff */
[----:B------:R-:W-:-:S04]  /*1a80*/  SHF.L.U32 R11, R7, 0x1f, RZ ;  /* 0x0000001f070b7819 */ /* 0x000fc800000006ff */
[----:B------:R1:W2:Y:S01]  /*1a90*/  SYNCS.PHASECHK.TRANS64.TRYWAIT P1, [R4+URZ+0x36410], R11 ;  /* 0x0364100b040075a7 */ /* 0x0002a2000802017f */
[----:B------:R-:W-:Y:S05]  /*1aa0*/  @!P0 BRA `(.L_x_530) ;  /* 0x0000000000048947 */ /* 0x000fea0003800000 */
[----:B------:R-:W-:Y:S01]  /*1ab0*/  BPT.TRAP 0x1 ;  /* 0x000000040000795c */ /* 0x000fe20000300000 */
.L_x_530:
[----:B--2---:R-:W-:Y:S05]  /*1ac0*/  @P1 BRA `(.L_x_531) ;  /* 0x0000000000081947 */ /* 0x004fea0003800000 */
[----:B------:R-:W2:Y:S02]  /*1ad0*/  SYNCS.PHASECHK.TRANS64.TRYWAIT P1, [R4+URZ+0x36410], R11 ;  /* 0x0364100b040075a7 */ /* 0x000ea4000802017f */
[----:B--2---:R-:W-:Y:S05]  /*1ae0*/  @!P1 BRA `(.L_x_532) ;  /* 0x0000008800609947 */ /* 0x004fea0003800000 */
.L_x_531:
[----:B------:R-:W-:Y:S05]  /*1af0*/  WARPSYNC.ALL ;  /* 0x0000000000007948 */ /* 0x000fea0003800000 */
[----:B------:R-:W-:Y:S01]  /*1b00*/  R2UR UR6, R5 ;  /* 0x00000000050672ca */ /* 0x000fe200000e0000 */
[----:B------:R-:W-:Y:S01]  /*1b10*/  UIADD3 UR4, UR36, 0x1e000, URZ ;  /* 0x0001e00024047890 */ /* 0x000fe2000fffe03f */
[----:B------:R-:W-:Y:S01]  /*1b20*/  R2UR UR7, R3 ;  /* 0x00000000030772ca */ /* 0x000fe200000e0000 */
[----:B------:R-:W3:Y:S01]  /*1b30*/  LDL R10, [R1] ;  /* 0x00000000010a7983 */ /* 0x000ee20000100800 */
[----:B------:R-:W-:Y:S01]  /*1b40*/  WARPGROUP.ARRIVE ;  /* 0x00000000000079c5 */ /* 0x000fe20000000000 */
[----:B------:R-:W-:Y:S01]  /*1b50*/  USHF.R.U32.HI UR5, URZ, 0x4, UR4 ;  /* 0x000000043f057899 */ /* 0x000fe20008011604 */
[----:B------:R-:W-:Y:S01]  /*1b60*/  UMOV UR13, 0x40000040 ;  /* 0x40000040000d7882 */ /* 0x000fe20000000000 */
[----:B------:R-:W-:-:S02]  /*1b70*/  UMOV UR15, 0x40000040 ;  /* 0x40000040000f7882 */ /* 0x000fc40000000000 */
[----:B------:R-:W-:Y:S01]  /*1b80*/  ULOP3.LUT UR5, UR5, 0x3fff, URZ, 0xc0, !UPT ;  /* 0x00003fff05057892 */ /* 0x000fe2000f8ec03f */
[----:B------:R-:W-:Y:S01]  /*1b90*/  UMOV UR9, 0x40000040 ;  /* 0x4000004000097882 */ /* 0x000fe20000000000 */
[----:B------:R-:W-:Y:S02]  /*1ba0*/  UMOV UR11, 0x40000040 ;  /* 0x40000040000b7882 */ /* 0x000fe40000000000 */
        /* <DEDUP_REMOVED lines=36> */
[----:B------:R-:W-:Y:S01]  /*1df0*/  WARPGROUP.ARRIVE ;  /* 0x00000000000079c5 */ /* 0x000fe20000000000 */
[----:B---3--:R-:W-:-:S05]  /*1e00*/  IMAD R10, R3, 0x40, R10 ;  /* 0x00000040030a7824 */ /* 0x008fca00078e020a */
[----:B------:R-:W-:Y:S01]  /*1e10*/  HGMMA.64x32x16.F32.BF16 R120, gdesc[UR12], R120, gsb0 ;  /* 0x006000000c7879f0 */ /* 0x000fe20008001878 */
[----:B------:R-:W-:Y:S01]  /*1e20*/  UIADD3 UR12, UR6, 0x202, URZ ;  /* 0x00000202060c7890 */ /* 0x000fe2000fffe03f */
[----:B------:R-:W-:Y:S01]  /*1e30*/  LEA R10, R10, UR36, 0x2 ;  /* 0x000000240a0a7c11 */ /* 0x000fe2000f8e10ff */
        /* <DEDUP_REMOVED lines=48> */
[----:B------:R3:W1:Y:S01]  /*2140*/  LDS R139, [R10+0x30020] ;  /* 0x030020000a8b7984 */ /* 0x0006620000000800 */
[----:B------:R-:W-:Y:S05]  /*2150*/  @!P0 BRA `(.L_x_533) ;  /* 0x0000000000048947 */ /* 0x000fea0003800000 */
[----:B------:R-:W-:Y:S01]  /*2160*/  BPT.TRAP 0x1 ;  /* 0x000000040000795c */ /* 0x000fe20000300000 */
.L_x_533:
[----:B------:R-:W-:-:S04]  /*2170*/  SHF.L.U32 R15, R6, 0x1f, RZ ;  /* 0x0000001f060f7819 */ /* 0x000fc800000006ff */
[----:B------:R1:W1:Y:S01]  /*2180*/  SYNCS.PHASECHK.TRANS64.TRYWAIT P1, [UR36+0x36430], R15 ;  /* 0x0364300fff0075a7 */ /* 0x0002620008020164 */
[----:B------:R-:W-:Y:S05]  /*2190*/  @!P0 BRA `(.L_x_534) ;  /* 0x0000000000048947 */ /* 0x000fea0003800000 */
[----:B------:R-:W-:Y:S01]  /*21a0*/  BPT.TRAP 0x1 ;  /* 0x000000040000795c */ /* 0x000fe20000300000 */
.L_x_534:
[----:B------:R-:W-:Y:S01]  /*21b0*/  FMUL.FTZ R12, R120, UR40 ;  /* 0x00000028780c7c20 */ /* 0x000fe20008410000 */
[----:B------:R-:W-:Y:S01]  /*21c0*/  FMUL.FTZ R13, R121, UR40 ;  /* 0x00000028790d7c20 */ /* 0x000fe20008410000 */
[----:B---3--:R-:W-:Y:S01]  /*21d0*/  FMUL.FTZ R10, R122, UR40 ;  /* 0x000000287a0a7c20 */ /* 0x008fe20008410000 */
[----:B-12---:R-:W-:Y:S01]  /*21e0*/  FMUL.FTZ R11, R123, UR40 ;  /* 0x000000287b0b7c20 */ /* 0x006fe20008410000 */
        /* <DEDUP_REMOVED lines=10> */
[----:B------:R-:W1:Y:S01]  /*2290*/  MUFU.TANH R12, R12 ;  /* 0x0000000c000c7308 */ /* 0x000e620000002400 */
[----:B------:R-:W-:Y:S01]  /*22a0*/  FMUL.FTZ R136, R134, UR40 ;  /* 0x0000002886887c20 */ /* 0x000fe20008410000 */
[----:B------:R-:W-:-:S06]  /*22b0*/  FMUL.FTZ R23, R135, UR40 ;  /* 0x0000002887177c20 */ /* 0x000fcc0008410000 */
[----:B------:R-:W2:Y:S08]  /*22c0*/  MUFU.TANH R13, R13 ;  /* 0x0000000d000d7308 */ /* 0x000eb00000002400 */
[----:B------:R-:W3:Y:S08]  /*22d0*/  MUFU.TANH R10, R10 ;  /* 0x0000000a000a7308 */ /* 0x000ef00000002400 */
[----:B------:R-:W1:Y:S08]  /*22e0*/  MUFU.TANH R11, R11 ;  /* 0x0000000b000b7308 */ /* 0x000e700000002400 */
        /* <DEDUP_REMOVED lines=9> */
[----:B------:R-:W1:Y:S01]  /*2380*/  MUFU.TANH R138, R138 ;  /* 0x0000008a008a7308 */ /* 0x000e620000002400 */
[----:B--23--:R-:W-:Y:S05]  /*2390*/  @P1 BRA `(.L_x_535) ;  /* 0x0000000000081947 */ /* 0x00cfea0003800000 */
[----:B------:R-:W2:Y:S02]  /*23a0*/  SYNCS.PHASECHK.TRANS64.TRYWAIT P1, [UR36+0x36430], R15 ;  /* 0x0364300fff0075a7 */ /* 0x000ea40008020164 */
[----:B--2---:R-:W-:Y:S05]  /*23b0*/  @!P1 BRA `(.L_x_536) ;  /* 0x0000008000409947 */ /* 0x004fea0003800000 */
.L_x_535:
[----:B------:R-:W3:Y:S01]  /*23c0*/  MUFU.TANH R136, R136 ;  /* 0x0000008800887308 */ /* 0x000ee20000002400 */
[C---:B------:R-:W-:Y:S01]  /*23d0*/  ISETP.GT.AND P6, PT, R0.reuse, RZ, PT ;  /* 0x000000ff0000720c */ /* 0x040fe20003fc4270 */
[----:B------:R-:W5:Y:S01]  /*23e0*/  LDL R145, [R1] ;  /* 0x0000000001917983 */ /* 0x000f620000100800 */
[----:B------:R-:W-:Y:S01]  /*23f0*/  UIADD3 UR5, UR36, 0x2a000, URZ ;  /* 0x0002a00024057890 */ /* 0x000fe2000fffe03f */
[----:B------:R-:W-:Y:S01]  /*2400*/  ISETP.GT.AND P1, PT, R0, 0x1, PT ;  /* 0x000000010000780c */ /* 0x000fe20003f24270 */
[----:B------:R-:W-:Y:S01]  /*2410*/  UIADD3 UR4, UR4, 0x9000, URZ ;  /* 0x0000900004047890 */ /* 0x000fe2000fffe03f */
[----:B-12---:R-:W-:Y:S01]  /*2420*/  FSEL R15, R12, -INF , P6 ;  /* 0xff8000000c0f7808 */ /* 0x006fe20003000000 */
[----:B------:R-:W-:Y:S01]  /*2430*/  USHF.R.U32.HI UR6, URZ, 0x4, UR5 ;  /* 0x000000043f067899 */ /* 0x000fe20008011605 */
[----:B------:R-:W1:Y:S01]  /*2440*/  MUFU.TANH R23, R23 ;  /* 0x0000001700177308 */ /* 0x000e620000002400 */
[----:B------:R-:W-:Y:S01]  /*2450*/  FSEL R144, R10, -INF , P6 ;  /* 0xff8000000a907808 */ /* 0x000fe20003000000 */
[----:B------:R-:W-:Y:S01]  /*2460*/  USHF.R.U32.HI UR4, URZ, 0x4, UR4 ;  /* 0x000000043f047899 */ /* 0x000fe20008011604 */
[C---:B------:R-:W-:Y:S01]  /*2470*/  ISETP.GT.AND P2, PT, R0.reuse, 0x8, PT ;  /* 0x000000080000780c */ /* 0x040fe20003f44270 */
[----:B------:R-:W-:Y:S01]  /*2480*/  ULOP3.LUT UR7, UR6, 0x3fff, URZ, 0xc0, !UPT ;  /* 0x00003fff06077892 */ /* 0x000fe2000f8ec03f */
[C---:B------:R-:W-:Y:S01]  /*2490*/  ISETP.GT.AND P3, PT, R0.reuse, 0x9, PT ;  /* 0x000000090000780c */ /* 0x040fe20003f64270 */
[----:B------:R-:W-:Y:S01]  /*24a0*/  ULOP3.LUT UR6, UR4, 0x3fff, URZ, 0xc0, !UPT ;  /* 0x00003fff04067892 */ /* 0x000fe2000f8ec03f */
[C---:B------:R-:W-:Y:S01]  /*24b0*/  ISETP.GT.AND P4, PT, R0.reuse, 0x10, PT ;  /* 0x000000100000780c */ /* 0x040fe20003f84270 */
[----:B------:R-:W-:Y:S01]  /*24c0*/  ULOP3.LUT UR4, UR7, 0x10000, URZ, 0xfc, !UPT ;  /* 0x0001000007047892 */ /* 0x000fe2000f8efc3f */
[C---:B------:R-:W-:Y:S01]  /*24d0*/  ISETP.GT.AND P5, PT, R0.reuse, 0x11, PT ;  /* 0x000000110000780c */ /* 0x040fe20003fa4270 */
[----:B------:R-:W-:Y:S01]  /*24e0*/  ULOP3.LUT UR6, UR6, 0x10000, URZ, 0xfc, !UPT ;  /* 0x0001000006067892 */ /* 0x000fe2000f8efc3f */
[----:B------:R-:W-:Y:S01]  /*24f0*/  ISETP.GT.AND P6, PT, R0, 0x18, PT ;  /* 0x000000180000780c */ /* 0x000fe20003fc4270 */
[--C-:B----4-:R-:W-:Y:S01]  /*2500*/  FFMA.FTZ R152, R15, UR41, -R148.reuse ;  /* 0x000000290f987c23 */ /* 0x110fe20008010894 */
[----:B------:R-:W-:Y:S01]  /*2510*/  FSEL R153, R13, -INF , P1 ;  /* 0xff8000000d997808 */ /* 0x000fe20000800000 */
[--C-:B------:R-:W-:Y:S01]  /*2520*/  FFMA.FTZ R144, R144, UR41, -R139.reuse ;  /* 0x0000002990907c23 */ /* 0x100fe2000801088b */
[----:B------:R-:W-:Y:S01]  /*2530*/  FSEL R120, R11, -INF , P1 ;  /* 0xff8000000b787808 */ /* 0x000fe20000800000 */
[----:B------:R-:W-:Y:S01]  /*2540*/  UMOV UR8, UR4 ;  /* 0x0000000400087c82 */ /* 0x000fe20008000000 */
[----:B------:R-:W-:Y:S01]  /*2550*/  ISETP.GT.AND P1, PT, R0, 0x19, PT ;  /* 0x000000190000780c */ /* 0x000fe20003f24270 */
[--C-:B------:R-:W-:Y:S01]  /*2560*/  FFMA.FTZ R153, R153, UR41, -R148.reuse ;  /* 0x0000002999997c23 */ /* 0x100fe20008010894 */
[----:B------:R-:W-:Y:S01]  /*2570*/  FSEL R151, R14, -INF , P2 ;  /* 0xff8000000e977808 */ /* 0x000fe20001000000 */
[--C-:B------:R-:W-:Y:S01]  /*2580*/  FFMA.FTZ R143, R120, UR41, -R139.reuse ;  /* 0x00000029788f7c23 */ /* 0x100fe2000801088b */
[----:B------:R-:W-:Y:S01]  /*2590*/  FSEL R155, R16, -INF , P3 ;  /* 0xff800000109b7808 */ /* 0x000fe20001800000 */
[----:B------:R-:W-:Y:S01]  /*25a0*/  UMOV UR9, 0x40000040 ;  /* 0x4000004000097882 */ /* 0x000fe20000000000 */
[----:B------:R-:W-:Y:S01]  /*25b0*/  FSEL R149, R21, -INF , P4 ;  /* 0xff80000015957808 */ /* 0x000fe20002000000 */
[--C-:B------:R-:W-:Y:S01]  /*25c0*/  FFMA.FTZ R151, R151, UR41, -R148.reuse ;  /* 0x0000002997977c23 */ /* 0x100fe20008010894 */
        /* <DEDUP_REMOVED lines=12> */
[----:B---3--:R-:W-:Y:S01]  /*2690*/  FSEL R146, R136, -INF , P6 ;  /* 0xff80000088927808 */ /* 0x008fe20003000000 */
[--C-:B------:R-:W-:Y:S01]  /*26a0*/  FFMA.FTZ R142, R142, UR41, -R139.reuse ;  /* 0x000000298e8e7c23 */ /* 0x100fe2000801088b */
[----:B------:R-:W-:Y:S01]  /*26b0*/  FSEL R123, R138, -INF , P1 ;  /* 0xff8000008a7b7808 */ /* 0x000fe20000800000 */
[--C-:B------:R-:W-:Y:S01]  /*26c0*/  FFMA.FTZ R147, R122, UR41, -R139.reuse ;  /* 0x000000297a937c23 */ /* 0x100fe2000801088b */
[----:B-1----:R-:W-:Y:S01]  /*26d0*/  FSEL R124, R23, -INF , P1 ;  /* 0xff800000177c7808 */ /* 0x002fe20000800000 */
[--C-:B------:R-:W-:Y:S01]  /*26e0*/  FFMA.FTZ R146, R146, UR41, -R139.reuse ;  /* 0x0000002992927c23 */ /* 0x100fe2000801088b */
[----:B------:R-:W-:Y:S01]  /*26f0*/  UMOV UR10, UR6 ;  /* 0x00000006000a7c82 */ /* 0x000fe20008000000 */
[----:B------:R-:W-:Y:S01]  /*2700*/  FFMA.FTZ R148, R123, UR41, -R148 ;  /* 0x000000297b947c23 */ /* 0x000fe20008010894 */
[----:B------:R-:W-:Y:S01]  /*2710*/  UMOV UR11, 0x40000040 ;  /* 0x40000040000b7882 */ /* 0x000fe20000000000 */
[----:B------:R-:W-:Y:S01]  /*2720*/  FFMA.FTZ R139, R124, UR41, -R139 ;  /* 0x000000297c8b7c23 */ /* 0x000fe2000801088b */
[----:B------:R-:W1:Y:S01]  /*2730*/  MUFU.EX2 R151, R151 ;  /* 0x0000009700977308 */ /* 0x000e620000000800 */
[----:B------:R-:W-:Y:S01]  /*2740*/  WARPGROUP.ARRIVE ;  /* 0x00000000000079c5 */ /* 0x000fe20000000000 */
[----:B------:R-:W-:Y:S01]  /*2750*/  FFMA.FTZ R14, -R14, R14, 1 ;  /* 0x3f8000000e0e7423 */ /* 0x000fe2000001010e */
[----:B------:R-:W-:Y:S01]  /*2760*/  FFMA.FTZ R12, -R12, R12, 1 ;  /* 0x3f8000000c0c7423 */ /* 0x000fe2000001010c */
[----:B------:R-:W-:Y:S01]  /*2770*/  FFMA.FTZ R13, -R13, R13, 1 ;  /* 0x3f8000000d0d7423 */ /* 0x000fe2000001010d */
[----:B------:R-:W-:Y:S01]  /*2780*/  FFMA.FTZ R21, -R21, R21, 1 ;  /* 0x3f80000015157423 */ /* 0x000fe20000010115 */
[----:B------:R-:W-:Y:S01]  /*2790*/  FFMA.FTZ R16, -R16, R16, 1 ;  /* 0x3f80000010107423 */ /* 0x000fe20000010110 */
[----:B------:R-:W-:Y:S01]  /*27a0*/  HGMMA.64x32x16.F32.BF16 R120, gdesc[UR8], RZ, !UPT, gsb0 ;  /* 0x00600000087879f0 */ /* 0x000fe2000c0018ff */
[----:B------:R-:W-:Y:S01]  /*27b0*/  UIADD3 UR10, UR6, 0x2, URZ ;  /* 0x00000002060a7890 */ /* 0x000fe2000fffe03f */
[----:B------:R-:W-:Y:S01]  /*27c0*/  MUFU.EX2 R155, R155 ;  /* 0x0000009b009b7308 */ /* 0x000fe20000000800 */
[----:B------:R-:W-:Y:S01]  /*27d0*/  UIADD3 UR8, UR4, 0x2, URZ ;  /* 0x0000000204087890 */ /* 0x000fe2000fffe03f */
[----:B------:R-:W-:Y:S01]  /*27e0*/  FFMA.FTZ R22, -R22, R22, 1 ;  /* 0x3f80000016167423 */ /* 0x000fe20000010116 */
[----:B------:R-:W-:Y:S01]  /*27f0*/  UMOV UR11, 0x40000040 ;  /* 0x40000040000b7882 */ /* 0x000fe20000000000 */
[----:B------:R-:W-:Y:S01]  /*2800*/  UMOV UR9, 0x40000040 ;  /* 0x4000004000097882 */ /* 0x000fe20000000000 */
[----:B------:R-:W-:Y:S01]  /*2810*/  FFMA.FTZ R17, -R17, R17, 1 ;  /* 0x3f80000011117423 */ /* 0x000fe20000010111 */
[----:B------:R-:W-:Y:S01]  /*2820*/  FFMA.FTZ R136, -R136, R136, 1 ;  /* 0x3f80000088887423 */ /* 0x000fe20000010188 */
[----:B------:R-:W-:Y:S01]  /*2830*/  FFMA.FTZ R23, -R23, R23, 1 ;  /* 0x3f80000017177423 */ /* 0x000fe20000010117 */
[----:B------:R-:W2:Y:S01]  /*2840*/  MUFU.EX2 R152, R152 ;  /* 0x0000009800987308 */ /* 0x000ea20000000800 */
[----:B------:R-:W-:-:S07]  /*2850*/  UMOV UR7, 0x80000020 ;  /* 0x8000002000077882 */ /* 0x000fce0000000000 */
[----:B------:R-:W3:Y:S08]  /*2860*/  MUFU.EX2 R153, R153 ;  /* 0x0000009900997308 */ /* 0x000ef00000000800 */
[----:B------:R-:W-:Y:S08]  /*2870*/  MUFU.EX2 R144, R144 ;  /* 0x0000009000907308 */ /* 0x000ff00000000800 */
[----:B------:R-:W4:Y:S08]  /*2880*/  MUFU.EX2 R143, R143 ;  /* 0x0000008f008f7308 */ /* 0x000f300000000800 */
[----:B------:R-:W-:Y:S08]  /*2890*/  MUFU.EX2 R150, R150 ;  /* 0x0000009600967308 */ /* 0x000ff00000000800 */
[----:B------:R-:W4:Y:S08]  /*28a0*/  MUFU.EX2 R154, R154 ;  /* 0x0000009a009a7308 */ /* 0x000f300000000800 */
[----:B------:R-:W-:Y:S01]  /*28b0*/  MUFU.EX2 R142, R142 ;  /* 0x0000008e008e7308 */ /* 0x000fe20000000800 */
[----:B------:R-:W-:-:S02]  /*28c0*/  WARPGROUP.DEPBAR.LE gsb0, 0x0 ;  /* 0x00008000000079c5 */ /* 0x000fc40000010000 */
[----:B------:R-:W-:-:S05]  /*28d0*/  WARPGROUP.ARRIVE ;  /* 0x00000000000079c5 */ /* 0x000fca0000000000 */
[----:B------:R-:W4:Y:S01]  /*28e0*/  MUFU.EX2 R141, R141 ;  /* 0x0000008d008d7308 */ /* 0x000f220000000800 */
[----:B------:R-:W-:Y:S01]  /*28f0*/  HGMMA.64x32x16.F32.BF16 R120, gdesc[UR8], R120, gsb0 ;  /* 0x00600000087879f0 */ /* 0x000fe20008001878 */
[----:B------:R-:W-:Y:S02]  /*2900*/  UIADD3 UR10, UR6, 0x4, URZ ;  /* 0x00000004060a7890 */ /* 0x000fe4000fffe03f */
[----:B------:R-:W-:Y:S01]  /*2910*/  UIADD3 UR8, UR4, 0x4, URZ ;  /* 0x0000000404087890 */ /* 0x000fe2000fffe03f */
[----:B------:R-:W-:Y:S01]  /*2920*/  UMOV UR11, 0x40000040 ;  /* 0x40000040000b7882 */ /* 0x000fe20000000000 */
[----:B------:R-:W-:Y:S02]  /*2930*/  UMOV UR9, 0x40000040 ;  /* 0x4000004000097882 */ /* 0x000fe40000000000 */
[----:B------:R-:W-:Y:S08]  /*2940*/  MUFU.EX2 R148, R148 ;  /* 0x0000009400947308 */ /* 0x000ff00000000800 */
[----:B------:R-:W-:Y:S08]  /*2950*/  MUFU.EX2 R147, R147 ;  /* 0x0000009300937308 */ /* 0x000ff00000000800 */
[----:B------:R-:W4:Y:S08]  /*2960*/  MUFU.EX2 R146, R146 ;  /* 0x0000009200927308 */ /* 0x000f300000000800 */
[----:B------:R-:W4:Y:S01]  /*2970*/  MUFU.EX2 R139, R139 ;  /* 0x0000008b008b7308 */ /* 0x000f220000000800 */
        /* <DEDUP_REMOVED lines=14> */
[----:B-----5:R-:W-:Y:S01]  /*2a60*/  LEA R15, R145, UR36, 0x2 ;  /* 0x00000024910f7c11 */ /* 0x020fe2000f8e10ff */
        /* <DEDUP_REMOVED lines=49> */
[----:B------:R-:W-:-:S04]  /*2d80*/  USHF.R.U32.HI UR4, URZ, 0x4, UR37 ;  /* 0x000000043f047899 */ /* 0x000fc80008011625 */
[----:B------:R-:W-:Y:S01]  /*2d90*/  ULOP3.LUT UR4, UR4, 0x3fff, URZ, 0xc0, !UPT ;  /* 0x00003fff04047892 */ /* 0x000fe2000f8ec03f */
[----:B------:R-:W-:Y:S02]  /*2da0*/  WARPGROUP.DEPBAR.LE gsb0, 0x0 ;  /* 0x00008000000079c5 */ /* 0x000fe40000010000 */
[----:B------:R-:W-:-:S06]  /*2db0*/  WARPGROUP.ARRIVE ;  /* 0x00000000000079c5 */ /* 0x000fcc0000000000 */
[----:B------:R-:W-:Y:S01]  /*2dc0*/  HGMMA.64x32x16.F32.BF16 R120, gdesc[UR8], R120, gsb0 ;  /* 0x00600000087879f0 */ /* 0x000fe20008001878 */
[----:B------:R-:W-:Y:S01]  /*2dd0*/  R2UR UR10, R5 ;  /* 0x00000000050a72ca */ /* 0x000fe200000e0000 */
[----:B------:R-:W-:Y:S01]  /*2de0*/  ULOP3.LUT UR9, UR4, 0x1000000, URZ, 0xfc, !UPT ;  /* 0x0100000004097892 */ /* 0x000fe2000f8efc3f */
[----:B------:R-:W-:-:S06]  /*2df0*/  UMOV UR11, 0x40000040 ;  /* 0x40000040000b7882 */ /* 0x000fcc0000000000 */
[----:B------:R-:W-:-:S05]  /*2e00*/  UMOV UR6, UR9 ;  /* 0x0000000900067c82 */ /* 0x000fca0008000000 */
[----:B------:R-:W-:-:S04]  /*2e10*/  ULEA UR5, UR10, UR5, 0xd ;  /* 0x000000050a057291 */ /* 0x000fc8000f8e683f */
[----:B------:R-:W-:-:S04]  /*2e20*/  USHF.R.U32.HI UR5, URZ, 0x4, UR5 ;  /* 0x000000043f057899 */ /* 0x000fc80008011605 */
[----:B------:R-:W-:-:S03]  /*2e30*/  ULOP3.LUT UR8, UR5, 0x3fff, URZ, 0xc0, !UPT ;  /* 0x00003fff05087892 */ /* 0x000fc6000f8ec03f */
[----:B------:R-:W-:-:S04]  /*2e40*/  UMOV UR5, 0x40000040 ;  /* 0x4000004000057882 */ /* 0x000fc80000000000 */
[----:B------:R-:W-:Y:S01]  /*2e50*/  UMOV UR4, UR8 ;  /* 0x0000000800047c82 */ /* 0x000fe20008000000 */
[----:B------:R-:W-:Y:S02]  /*2e60*/  WARPGROUP.DEPBAR.LE gsb0, 0x0 ;  /* 0x00008000000079c5 */ /* 0x000fe40000010000 */
[----:B------:R-:W5:Y:S02]  /*2e70*/  LDS R145, [R15+0x30200] ;  /* 0x030200000f917984 */ /* 0x000f640000000800 */
[--C-:B-----5:R-:W-:Y:S01]  /*2e80*/  FADD.FTZ R124, R124, -R145.reuse ;  /* 0x800000917c7c7221 */ /* 0x120fe20000010000 */
[--C-:B------:R-:W-:Y:S01]  /*2e90*/  FADD.FTZ R120, R120, -R145.reuse ;  /* 0x8000009178787221 */ /* 0x100fe20000010000 */
[--C-:B------:R-:W-:Y:S01]  /*2ea0*/  FADD.FTZ R121, R121, -R145.reuse ;  /* 0x8000009179797221 */ /* 0x100fe20000010000 */
[--C-:B------:R-:W-:Y:S01]  /*2eb0*/  FADD.FTZ R128, R128, -R145.reuse ;  /* 0x8000009180807221 */ /* 0x100fe20000010000 */
[----:B-1----:R-:W-:Y:S01]  /*2ec0*/  FMUL.FTZ R124, R151, R124 ;  /* 0x0000007c977c7220 */ /* 0x002fe20000410000 */
[----:B--2---:R-:W-:Y:S01]  /*2ed0*/  FMUL.FTZ R120, R152, R120 ;  /* 0x0000007898787220 */ /* 0x004fe20000410000 */
[----:B---3--:R-:W-:Y:S01]  /*2ee0*/  FMUL.FTZ R121, R153, R121 ;  /* 0x0000007999797220 */ /* 0x008fe20000410000 */
[--C-:B------:R-:W-:Y:S01]  /*2ef0*/  FADD.FTZ R132, R132, -R145.reuse ;  /* 0x8000009184847221 */ /* 0x100fe20000010000 */
[----:B------:R-:W-:Y:S01]  /*2f00*/  FMUL.FTZ R124, R14, R124 ;  /* 0x0000007c0e7c7220 */ /* 0x000fe20000410000 */
[----:B------:R-:W-:Y:S01]  /*2f10*/  F2FP.BF16.F32.PACK_AB R14, R155, R151 ;  /* 0x000000979b0e723e */ /* 0x000fe200000010ff */
[----:B------:R-:W-:Y:S01]  /*2f20*/  FMUL.FTZ R120, R12, R120 ;  /* 0x000000780c787220 */ /* 0x000fe20000410000 */
[----:B------:R1:W2:Y:S01]  /*2f30*/  LDS R151, [R15+0x30220] ;  /* 0x030220000f977984 */ /* 0x0002a20000000800 */
[----:B------:R-:W-:Y:S01]  /*2f40*/  FMUL.FTZ R121, R13, R121 ;  /* 0x000000790d797220 */ /* 0x000fe20000410000 */
[----:B------:R-:W-:Y:S01]  /*2f50*/  F2FP.BF16.F32.PACK_AB R12, R153, R152 ;  /* 0x00000098990c723e */ /* 0x000fe200000010ff */
[--C-:B------:R-:W-:Y:S01]  /*2f60*/  FADD.FTZ R125, R125, -R145.reuse ;  /* 0x800000917d7d7221 */ /* 0x100fe20000010000 */
[----:B----4-:R-:W-:Y:S01]  /*2f70*/  F2FP.BF16.F32.PACK_AB R13, R143, R144 ;  /* 0x000000908f0d723e */ /* 0x010fe200000010ff */
[--C-:B------:R-:W-:Y:S01]  /*2f80*/  FADD.FTZ R129, R129, -R145.reuse ;  /* 0x8000009181817221 */ /* 0x100fe20000010000 */
[----:B------:R-:W-:Y:S01]  /*2f90*/  FADD.FTZ R133, R133, -R145 ;  /* 0x8000009185857221 */ /* 0x000fe20000010000 */
[----:B------:R-:W-:Y:S01]  /*2fa0*/  FMUL.FTZ R125, R155, R125 ;  /* 0x0000007d9b7d7220 */ /* 0x000fe20000410000 */
[----:B-1----:R-:W-:Y:S01]  /*2fb0*/  F2FP.BF16.F32.PACK_AB R15, R154, R150 ;  /* 0x000000969a0f723e */ /* 0x002fe200000010ff */
[----:B------:R-:W-:Y:S01]  /*2fc0*/  BAR.SYNC.DEFER_BLOCKING 0x9, 0x180 ;  /* 0x0246000000007b1d */ /* 0x000fe20000010000 */
[----:B------:R-:W-:Y:S01]  /*2fd0*/  FMUL.FTZ R129, R141, R129 ;  /* 0x000000818d817220 */ /* 0x000fe20000410000 */
[----:B------:R-:W-:Y:S01]  /*2fe0*/  FMUL.FTZ R16, R16, R125 ;  /* 0x0000007d10107220 */ /* 0x000fe20000410000 */
[----:B------:R-:W-:Y:S01]  /*2ff0*/  FFMA.FTZ R125, -R138, R138, 1 ;  /* 0x3f8000008a7d7423 */ /* 0x000fe2000001018a */
[----:B------:R-:W-:Y:S01]  /*3000*/  F2FP.BF16.F32.PACK_AB R120, R121, R120 ;  /* 0x000000787978723e */ /* 0x000fe200000010ff */
[----:B------:R-:W-:Y:S01]  /*3010*/  FMUL.FTZ R22, R22, R129 ;  /* 0x0000008116167220 */ /* 0x000fe20000410000 */
[----:B------:R-:W-:-:S04]  /*3020*/  IMAD.U32 R153, RZ, RZ, UR36 ;  /* 0x00000024ff997e24 */ /* 0x000fc8000f8e00ff */
[----:B------:R-:W-:Y:S01]  /*3030*/  VIADD R153, R153, 0x33400 ;  /* 0x0003340099997836 */ /* 0x000fe20000000000 */
[----:B------:R1:W-:Y:S01]  /*3040*/  STSM.16.M88.4 [R156+0x30400], R12 ;  /* 0x0304000c9c007844 */ /* 0x0003e20000000200 */
[--C-:B--2---:R-:W-:Y:S01]  /*3050*/  FADD.FTZ R129, R127, -R151.reuse ;  /* 0x800000977f817221 */ /* 0x104fe20000010000 */
[----:B------:R-:W-:-:S03]  /*3060*/  FADD.FTZ R127, R134, -R151 ;  /* 0x80000097867f7221 */ /* 0x000fc60000010000 */
[----:B------:R-:W-:Y:S01]  /*3070*/  FMUL.FTZ R154, R154, R129 ;  /* 0x000000819a9a7220 */ /* 0x000fe20000410000 */
[----:B------:R-:W-:Y:S01]  /*3080*/  FMUL.FTZ R129, R146, R127 ;  /* 0x0000007f92817220 */ /* 0x000fe20000410000 */
[----:B------:R-:W-:Y:S01]  /*3090*/  FFMA.FTZ R127, -R10, R10, 1 ;  /* 0x3f8000000a7f7423 */ /* 0x000fe2000001010a */
[----:B------:R-:W-:Y:S01]  /*30a0*/  FFMA.FTZ R10, -R11, R11, 1 ;  /* 0x3f8000000b0a7423 */ /* 0x000fe2000001010b */
[----:B------:R-:W-:Y:S01]  /*30b0*/  FFMA.FTZ R11, -R18, R18, 1 ;  /* 0x3f800000120b7423 */ /* 0x000fe20000010112 */
[----:B-1----:R-:W1:Y:S01]  /*30c0*/  MUFU.EX2 R12, R149 ;  /* 0x00000095000c7308 */ /* 0x002e620000000800 */
[--C-:B------:R-:W-:Y:S01]  /*30d0*/  FADD.FTZ R15, R126, -R151.reuse ;  /* 0x800000977e0f7221 */ /* 0x100fe20000010000 */
[----:B------:R-:W-:Y:S01]  /*30e0*/  FADD.FTZ R126, R135, -R151 ;  /* 0x80000097877e7221 */ /* 0x000fe20000010000 */
[----:B------:R-:W-:Y:S01]  /*30f0*/  FMUL.FTZ R154, R11, R154 ;  /* 0x0000009a0b9a7220 */ /* 0x000fe20000410000 */
[----:B------:R-:W-:Y:S01]  /*3100*/  FFMA.FTZ R11, -R20, R20, 1 ;  /* 0x3f800000140b7423 */ /* 0x000fe20000010114 */
[----:B------:R-:W-:Y:S01]  /*3110*/  FMUL.FTZ R150, R150, R15 ;  /* 0x0000000f96967220 */ /* 0x000fe20000410000 */
[C---:B------:R-:W-:Y:S01]  /*3120*/  F2FP.BF16.F32.PACK_AB R15, R139.reuse, R146 ;  /* 0x000000928b0f723e */ /* 0x040fe200000010ff */
[----:B------:R-:W-:Y:S01]  /*3130*/  FMUL.FTZ R126, R139, R126 ;  /* 0x0000007e8b7e7220 */ /* 0x000fe20000410000 */
[----:B------:R-:W2:Y:S01]  /*3140*/  MUFU.EX2 R14, R140 ;  /* 0x0000008c000e7308 */ /* 0x000ea20000000800 */
[----:B------:R-:W-:-:S02]  /*3150*/  FMUL.FTZ R17, R17, R150 ;  /* 0x0000009611117220 */ /* 0x000fc40000410000 */
[----:B------:R-:W-:Y:S01]  /*3160*/  FMUL.FTZ R126, R23, R126 ;  /* 0x0000007e177e7220 */ /* 0x000fe20000410000 */
[----:B-1----:R-:W-:Y:S01]  /*3170*/  FMUL.FTZ R128, R12, R128 ;  /* 0x000000800c807220 */ /* 0x002fe20000410000 */
[----:B------:R-:W-:-:S03]  /*3180*/  F2FP.BF16.F32.PACK_AB R12, R141, R12 ;  /* 0x0000000c8d0c723e */ /* 0x000fc600000010ff */
[----:B------:R-:W-:Y:S01]  /*3190*/  FMUL.FTZ R21, R21, R128 ;  /* 0x0000008015157220 */ /* 0x000fe20000410000 */
[----:B------:R-:W-:Y:S01]  /*31a0*/  FFMA.FTZ R128, -R137, R137, 1 ;  /* 0x3f80000089807423 */ /* 0x000fe20000010189 */
[----:B--2---:R-:W-:Y:S01]  /*31b0*/  FMUL.FTZ R13, R14, R132 ;  /* 0x000000840e0d7220 */ /* 0x004fe20000410000 */
[C---:B------:R-:W-:Y:S01]  /*31c0*/  F2FP.BF16.F32.PACK_AB R14, R148.reuse, R14 ;  /* 0x0000000e940e723e */ /* 0x040fe200000010ff */
[----:B------:R-:W-:Y:S02]  /*31d0*/  FMUL.FTZ R132, R148, R133 ;  /* 0x0000008594847220 */ /* 0x000fe40000410000 */
[----:B------:R-:W-:Y:S01]  /*31e0*/  FMUL.FTZ R128, R128, R13 ;  /* 0x0000000d80807220 */ /* 0x000fe20000410000 */
[--C-:B------:R-:W-:Y:S01]  /*31f0*/  FADD.FTZ R13, R122, -R151.reuse ;  /* 0x800000977a0d7221 */ /* 0x100fe20000010000 */
[----:B------:R-:W-:Y:S01]  /*3200*/  FMUL.FTZ R125, R125, R132 ;  /* 0x000000847d7d7220 */ /* 0x000fe20000410000 */
[--C-:B------:R-:W-:Y:S01]  /*3210*/  FADD.FTZ R132, R123, -R151.reuse ;  /* 0x800000977b847221 */ /* 0x100fe20000010000 */
[--C-:B------:R-:W-:Y:S01]  /*3220*/  FADD.FTZ R123, R130, -R151.reuse ;  /* 0x80000097827b7221 */ /* 0x100fe20000010000 */
[----:B------:R-:W-:Y:S01]  /*3230*/  FMUL.FTZ R144, R144, R13 ;  /* 0x0000000d90907220 */ /* 0x000fe20000410000 */
[----:B------:R-:W-:Y:S01]  /*3240*/  F2FP.BF16.F32.PACK_AB R13, R147, R142 ;  /* 0x0000008e930d723e */ /* 0x000fe200000010ff */
[----:B------:R-:W-:Y:S01]  /*3250*/  FMUL.FTZ R143, R143, R132 ;  /* 0x000000848f8f7220 */ /* 0x000fe20000410000 */
[----:B------:R-:W-:Y:S01]  /*3260*/  FADD.FTZ R122, R131, -R151 ;  /* 0x80000097837a7221 */ /* 0x000fe20000010000 */
[----:B------:R-:W-:Y:S01]  /*3270*/  FMUL.FTZ R123, R142, R123 ;  /* 0x0000007b8e7b7220 */ /* 0x000fe20000410000 */
[----:B------:R-:W-:Y:S01]  /*3280*/  FMUL.FTZ R127, R127, R144 ;  /* 0x000000907f7f7220 */ /* 0x000fe20000410000 */
[----:B------:R1:W-:Y:S01]  /*3290*/  STSM.16.M88.4 [R157], R12 ;  /* 0x0000000c9d007844 */ /* 0x0003e20000000200 */
[----:B------:R-:W-:Y:S01]  /*32a0*/  FMUL.FTZ R18, R10, R143 ;  /* 0x0000008f0a127220 */ /* 0x000fe20000410000 */
[----:B------:R-:W-:Y:S01]  /*32b0*/  FMUL.FTZ R122, R147, R122 ;  /* 0x0000007a937a7220 */ /* 0x000fe20000410000 */
[----:B------:R-:W-:Y:S01]  /*32c0*/  FFMA.FTZ R10, -R19, R19, 1 ;  /* 0x3f800000130a7423 */ /* 0x000fe20000010113 */
[----:B------:R-:W-:Y:S01]  /*32d0*/  @!PT LDS RZ, [RZ] ;  /* 0x00000000fffff984 */ /* 0x000fe20000000800 */
[----:B------:R-:W-:Y:S01]  /*32e0*/  @!PT LDS RZ, [RZ] ;  /* 0x00000000fffff984 */ /* 0x000fe20000000800 */
[----:B------:R-:W-:Y:S01]  /*32f0*/  @!PT LDS RZ, [RZ] ;  /* 0x00000000fffff984 */ /* 0x000fe20000000800 */
[----:B------:R-:W-:Y:S01]  /*3300*/  @!PT LDS RZ, [RZ] ;  /* 0x00000000fffff984 */ /* 0x000fe20000000800 */
[----:B------:R2:W-:Y:S06]  /*3310*/  MEMBAR.ALL.CTA ;  /* 0x0000000000007992 */ /* 0x0005ec0000008000 */
[----:B--2---:R-:W2:Y:S01]  /*3320*/  FENCE.VIEW.ASYNC.S ;  /* 0x00000000000073c6 */ /* 0x004ea20000000000 */
[----:B------:R-:W-:Y:S01]  /*3330*/  FMUL.FTZ R11, R11, R122 ;  /* 0x0000007a0b0b7220 */ /* 0x000fe20000410000 */
[----:B------:R-:W-:Y:S01]  /*3340*/  FMUL.FTZ R10, R10, R123 ;  /* 0x0000007b0a0a7220 */ /* 0x000fe20000410000 */
[----:B------:R-:W-:-:S02]  /*3350*/  F2FP.BF16.F32.PACK_AB R122, R16, R124 ;  /* 0x0000007c107a723e */ /* 0x000fc400000010ff */
[----:B------:R-:W-:Y:S02]  /*3360*/  F2FP.BF16.F32.PACK_AB R121, R18, R127 ;  /* 0x0000007f1279723e */ /* 0x000fe400000010ff */
[----:B------:R-:W-:Y:S01]  /*3370*/  F2FP.BF16.F32.PACK_AB R123, R154, R17 ;  /* 0x000000119a7b723e */ /* 0x000fe200000010ff */
[----:B-1----:R-:W-:Y:S01]  /*3380*/  FMUL.FTZ R15, R136, R129 ;  /* 0x00000081880f7220 */ /* 0x002fe20000410000 */
[----:B------:R-:W-:Y:S02]  /*3390*/  F2FP.BF16.F32.PACK_AB R12, R22, R21 ;  /* 0x00000015160c723e */ /* 0x000fe400000010ff */
[----:B------:R-:W-:Y:S02]  /*33a0*/  F2FP.BF16.F32.PACK_AB R14, R125, R128 ;  /* 0x000000807d0e723e */ /* 0x000fe400000010ff */
[----:B------:R-:W-:Y:S02]  /*33b0*/  F2FP.BF16.F32.PACK_AB R13, R11, R10 ;  /* 0x0000000a0b0d723e */ /* 0x000fe400000010ff */
[----:B------:R-:W-:Y:S01]  /*33c0*/  F2FP.BF16.F32.PACK_AB R15, R126, R15 ;  /* 0x0000000f7e0f723e */ /* 0x000fe200000010ff */
[----:B--2---:R-:W-:Y:S06]  /*33d0*/  BAR.SYNC.DEFER_BLOCKING 0x9, 0x180 ;  /* 0x0246000000007b1d */ /* 0x004fec0000010000 */
        /* <DEDUP_REMOVED lines=46> */
[----:B-1----:R-:W-:-:S06]  /*36c0*/  WARPGROUP.ARRIVE ;  /* 0x00000000000079c5 */ /* 0x002fcc0000000000 */
        /* <DEDUP_REMOVED lines=35> */
.L_x_537:
        /* <DEDUP_REMOVED lines=60> */
.L_x_538:
[----:B-1----:R-:W2:Y:S01]  /*3cc0*/  LDL R10, [R1+0x4] ;  /* 0x00000400010a7983 */ /* 0x002ea20000100800 */
[----:B------:R-:W-:Y:S01]  /*3cd0*/  VIADD R8, R8, 0x1 ;  /* 0x0000000108087836 */ /* 0x000fe20000000000 */
[----:B------:R-:W-:Y:S01]  /*3ce0*/  LOP3.LUT R6, R6, 0x1, RZ, 0x3c, !PT ;  /* 0x0000000106067812 */ /* 0x000fe200078e3cff */
[----:B------:R-:W-:Y:S02]  /*3cf0*/  VIADD R4, R4, 0x36420 ;  /* 0x0003642004047836 */ /* 0x000fe40000000000 */
[----:B------:R-:W-:-:S03]  /*3d00*/  VIADD R3, R3, 0x1 ;  /* 0x0000000103037836 */ /* 0x000fc60000000000 */
[----:B------:R-:W-:Y:S02]  /*3d10*/  PRMT R4, RZ, 0x654, R4 ;  /* 0x00000654ff047816 */ /* 0x000fe40000000004 */
[C---:B------:R-:W-:Y:S02]  /*3d20*/  ISETP.NE.AND P0, PT, R3.reuse, 0x2, PT ;  /* 0x000000020300780c */ /* 0x040fe40003f05270 */
[----:B------:R1:W-:Y:S02]  /*3d30*/  SYNCS.ARRIVE.TRANS64.RED.A1T0 RZ, [R4+URZ], RZ ;  /* 0x000000ff04ff79a7 */ /* 0x0003e4000810043f */
[----:B------:R-:W-:Y:S02]  /*3d40*/  SEL R3, R3, RZ, P0 ;  /* 0x000000ff03037207 */ /* 0x000fe40000000000 */
[----:B-1----:R-:W-:-:S04]  /*3d50*/  SEL R4, RZ, 0x1, P0 ;  /* 0x00000001ff047807 */ /* 0x002fc80000000000 */
[----:B------:R-:W-:Y:S02]  /*3d60*/  LOP3.LUT R7, R7, R4, RZ, 0x3c, !PT ;  /* 0x0000000407077212 */ /* 0x000fe400078e3cff */
[----:B--2---:R-:W-:-:S13]  /*3d70*/  ISETP.GE.AND P1, PT, R8, R10, PT ;  /* 0x0000000a0800720c */ /* 0x004fda0003f26270 */
[----:B------:R-:W-:Y:S05]  /*3d80*/  @!P1 BRA `(.L_x_539) ;  /* 0xffffffdc002c9947 */ /* 0x000fea000383ffff */
[----:B------:R-:W-:Y:S01]  /*3d90*/  ULDC UR4, c[0x0][0x740] ;  /* 0x0001d00000047ab9 */ /* 0x000fe20000000800 */
[----:B------:R-:W-:Y:S01]  /*3da0*/  PLOP3.LUT P0, PT, PT, PT, PT, 0x8, 0x0 ;  /* 0x000000000000781c */ /* 0x000fe20003f0e170 */
        /* <DEDUP_REMOVED lines=47> */
[----:B------:R-:W-:-:S07]  /*40a0*/  FMUL.FTZ R71, R71, UR4 ;  /* 0x0000000447477c20 */ /* 0x000fce0008410000 */
.L_x_521:
[----:B------:R-:W-:Y:S05]  /*40b0*/  @P0 BRA `(.L_x_540) ;  /* 0x0000001400f80947 */ /* 0x000fea0003800000 */
[----:B------:R-:W3:Y:S01]  /*40c0*/  LDL R120, [R1+0x8] ;  /* 0x0000080001787983 */ /* 0x000ee20000100800 */
[----:B------:R-:W4:Y:S01]  /*40d0*/  S2UR UR5, SR_CgaCtaId ;  /* 0x00000000000579c3 */ /* 0x000f220000008800 */
[----:B------:R-:W-:Y:S01]  /*40e0*/  UMOV UR4, 0x400 ;  /* 0x0000040000047882 */ /* 0x000fe20000000000 */
[----:B------:R-:W-:Y:S01]  /*40f0*/  F2FP.BF16.F32.PACK_AB R72, R73, R72 ;  /* 0x000000484948723e */ /* 0x000fe200000010ff */
[----:B------:R-:W1:Y:S01]  /*4100*/  S2R R0, SR_TID.X ;  /* 0x0000000000007919 */ /* 0x000e620000002100 */
        /* <DEDUP_REMOVED lines=9> */
[----:B------:R-:W-:Y:S01]  /*41a0*/  F2FP.BF16.F32.PACK_AB R96, R97, R96 ;  /* 0x000000606160723e */ /* 0x000fe200000010ff */
[----:B----4-:R-:W-:Y:S01]  /*41b0*/  ULEA UR4, UR5, UR4, 0x18 ;  /* 0x0000000405047291 */ /* 0x010fe2000f8ec03f */
[----:B------:R-:W-:-:S02]  /*41c0*/  F2FP.BF16.F32.PACK_AB R90, R93, R92 ;  /* 0x0000005c5d5a723e */ /* 0x000fc400000010ff */
[----:B------:R-:W-:Y:S02]  /*41d0*/  F2FP.BF16.F32.PACK_AB R91, R95, R94 ;  /* 0x0000005e5f5b723e */ /* 0x000fe400000010ff */
[----:B------:R-:W-:Y:S02]  /*41e0*/  F2FP.BF16.F32.PACK_AB R97, R99, R98 ;  /* 0x000000626361723e */ /* 0x000fe400000010ff */
[----:B------:R-:W-:Y:S02]  /*41f0*/  F2FP.BF16.F32.PACK_AB R104, R105, R104 ;  /* 0x000000686968723e */ /* 0x000fe400000010ff */
[----:B------:R-:W-:Y:S01]  /*4200*/  F2FP.BF16.F32.PACK_AB R98, R101, R100 ;  /* 0x000000646562723e */ /* 0x000fe200000010ff */
[----:B-1----:R-:W-:Y:S01]  /*4210*/  VIADD R0, R0, 0xffffff80 ;  /* 0xffffff8000007836 */ /* 0x002fe20000000000 */
[----:B------:R-:W-:Y:S02]  /*4220*/  F2FP.BF16.F32.PACK_AB R99, R103, R102 ;  /* 0x000000666763723e */ /* 0x000fe400000010ff */
[----:B------:R-:W-:Y:S01]  /*4230*/  F2FP.BF16.F32.PACK_AB R105, R107, R106 ;  /* 0x0000006a6b69723e */ /* 0x000fe200000010ff */
[----:B--2---:R-:W-:Y:S01]  /*4240*/  IMAD.SHL.U32 R2, R0, 0x40, RZ ;  /* 0x0000004000027824 */ /* 0x004fe200078e00ff */
[----:B------:R-:W-:-:S02]  /*4250*/  SHF.R.S32.HI R7, RZ, 0x1f, R0 ;  /* 0x0000001fff077819 */ /* 0x000fc40000011400 */
[----:B------:R-:W-:Y:S02]  /*4260*/  F2FP.BF16.F32.PACK_AB R112, R113, R112 ;  /* 0x000000707170723e */ /* 0x000fe400000010ff */
[CC--:B------:R-:W-:Y:S02]  /*4270*/  LEA.HI R4, R7.reuse, R0.reuse, RZ, 0x4 ;  /* 0x0000000007047211 */ /* 0x0c0fe400078f20ff */
[----:B------:R-:W-:Y:S02]  /*4280*/  LEA.HI R5, R7, R0, RZ, 0x5 ;  /* 0x0000000007057211 */ /* 0x000fe400078f28ff */
[----:B------:R-:W-:Y:S02]  /*4290*/  SHF.R.S32.HI R9, RZ, 0x4, R4 ;  /* 0x00000004ff097819 */ /* 0x000fe40000011404 */
[----:B------:R-:W-:Y:S02]  /*42a0*/  LOP3.LUT R2, R2, 0x1c0, RZ, 0xc0, !PT ;  /* 0x000001c002027812 */ /* 0x000fe400078ec0ff */
[----:B------:R-:W-:-:S02]  /*42b0*/  LEA.HI R4, R4, R9, RZ, 0x1 ;  /* 0x0000000904047211 */ /* 0x000fc400078f08ff */
[----:B------:R-:W-:Y:S02]  /*42c0*/  SHF.R.U32.HI R5, RZ, 0x1, R5 ;  /* 0x00000001ff057819 */ /* 0x000fe40000011605 */
[CC--:B------:R-:W-:Y:S02]  /*42d0*/  LEA.HI R3, R7.reuse, R0.reuse, RZ, 0x3 ;  /* 0x0000000007037211 */ /* 0x0c0fe400078f18ff */
[----:B------:R-:W-:Y:S02]  /*42e0*/  LOP3.LUT R6, R4, 0x7ffffe, RZ, 0xc0, !PT ;  /* 0x007ffffe04067812 */ /* 0x000fe400078ec0ff */
[----:B------:R-:W-:Y:S02]  /*42f0*/  LEA.HI R7, R7, R0, RZ, 0x7 ;  /* 0x0000000007077211 */ /* 0x000fe400078f38ff */
[----:B------:R-:W-:Y:S01]  /*4300*/  LOP3.LUT R4, R2, 0x30, R5, 0xf8, !PT ;  /* 0x0000003002047812 */ /* 0x000fe200078ef805 */
[----:B------:R-:W-:Y:S01]  /*4310*/  IMAD.IADD R6, R9, 0x1, -R6 ;  /* 0x0000000109067824 */ /* 0x000fe200078e0a06 */
[----:B------:R-:W-:-:S02]  /*4320*/  SHF.R.S32.HI R5, RZ, 0x7, R7 ;  /* 0x00000007ff057819 */ /* 0x000fc40000011407 */
[----:B------:R-:W-:Y:S02]  /*4330*/  LOP3.LUT R3, R4, 0x8, R3, 0xf8, !PT ;  /* 0x0000000804037812 */ /* 0x000fe400078ef803 */
[----:B------:R-:W-:Y:S01]  /*4340*/  SHF.R.U32.HI R2, RZ, 0x3, R2 ;  /* 0x00000003ff027819 */ /* 0x000fe20000011602 */
[----:B------:R-:W-:Y:S01]  /*4350*/  IMAD R5, R5, 0xc, R6 ;  /* 0x0000000c05057824 */ /* 0x000fe200078e0206 */
[----:B------:R-:W-:Y:S02]  /*4360*/  F2FP.BF16.F32.PACK_AB R106, R109, R108 ;  /* 0x0000006c6d6a723e */ /* 0x000fe400000010ff */
[----:B------:R-:W-:Y:S02]  /*4370*/  LOP3.LUT R2, R3, R2, RZ, 0x3c, !PT ;  /* 0x0000000203027212 */ /* 0x000fe400078e3cff */
[----:B------:R-:W-:Y:S02]  /*4380*/  F2FP.BF16.F32.PACK_AB R107, R111, R110 ;  /* 0x0000006e6f6b723e */ /* 0x000fe400000010ff */
[----:B------:R-:W-:Y:S01]  /*4390*/  F2FP.BF16.F32.PACK_AB R113, R115, R114 ;  /* 0x000000727371723e */ /* 0x000fe200000010ff */
[----:B------:R-:W-:Y:S01]  /*43a0*/  IMAD.U32 R4, R5, 0x200, R2 ;  /* 0x0000020005047824 */ /* 0x000fe200078e0002 */
[----:B------:R-:W-:Y:S01]  /*43b0*/  F2FP.BF16.F32.PACK_AB R24, R25, R24 ;  /* 0x000000181918723e */ /* 0x000fe200000010ff */
[----:B------:R-:W1:Y:S01]  /*43c0*/  LDC.64 R2, c[0x0][0x870] ;  /* 0x00021c00ff027b82 */ /* 0x000e620000000a00 */
[----:B------:R-:W-:-:S02]  /*43d0*/  F2FP.BF16.F32.PACK_AB R114, R117, R116 ;  /* 0x000000747572723e */ /* 0x000fc400000010ff */
[----:B------:R-:W-:-:S05]  /*43e0*/  LEA R6, R4, UR4, 0x1 ;  /* 0x0000000404067c11 */ /* 0x000fca000f8e08ff */
[----:B------:R-:W-:Y:S01]  /*43f0*/  BAR.SYNC.DEFER_BLOCKING 0x1, 0x180 ;  /* 0x0046000000007b1d */ /* 0x000fe20000010000 */
[----:B------:R-:W-:Y:S02]  /*4400*/  F2FP.BF16.F32.PACK_AB R115, R119, R118 ;  /* 0x000000767773723e */ /* 0x000fe400000010ff */
[----:B------:R-:W-:Y:S02]  /*4410*/  F2FP.BF16.F32.PACK_AB R25, R27, R26 ;  /* 0x0000001a1b19723e */ /* 0x000fe400000010ff */
[----:B------:R-:W-:-:S03]  /*4420*/  F2FP.BF16.F32.PACK_AB R32, R33, R32 ;  /* 0x000000202120723e */ /* 0x000fc600000010ff */
[----:B------:R-:W3:Y:S01]  /*4430*/  LDC.64 R4, c[0x0][0x870] ;  /* 0x00021c00ff047b82 */ /* 0x000ee20000000a00 */
        /* <DEDUP_REMOVED lines=9> */
[----:B------:R-:W-:Y:S01]  /*44d0*/  STSM.16.MT88.4 [R6+0x9000], R72 ;  /* 0x0090004806007844 */ /* 0x000fe20000004200 */
[----:B------:R-:W-:Y:S01]  /*44e0*/  F2FP.BF16.F32.PACK_AB R41, R43, R42 ;  /* 0x0000002a2b29723e */ /* 0x000fe200000010ff */
[----:B------:R-:W-:Y:S01]  /*44f0*/  ULDC UR5, c[0x0][0x808] ;  /* 0x0002020000057ab9 */ /* 0x000fe20000000800 */
[----:B------:R-:W-:Y:S01]  /*4500*/  F2FP.BF16.F32.PACK_AB R42, R45, R44 ;  /* 0x0000002c2d2a723e */ /* 0x000fe200000010ff */
[----:B------:R-:W-:Y:S01]  /*4510*/  STSM.16.MT88.4 [R6+0x9800], R80 ;  /* 0x0098005006007844 */ /* 0x000fe20000004200 */
[----:B------:R-:W-:Y:S01]  /*4520*/  F2FP.BF16.F32.PACK_AB R43, R47, R46 ;  /* 0x0000002e2f2b723e */ /* 0x000fe200000010ff */
[----:B------:R-:W2:Y:S01]  /*4530*/  LDC.64 R36, c[0x0][0x850] ;  /* 0x00021400ff247b82 */ /* 0x000ea20000000a00 */
[----:B------:R-:W-:Y:S01]  /*4540*/  F2FP.BF16.F32.PACK_AB R49, R51, R50 ;  /* 0x000000323331723e */ /* 0x000fe200000010ff */
[----:B------:R-:W-:Y:S01]  /*4550*/  STSM.16.MT88.4 [R6+0xa000], R88 ;  /* 0x00a0005806007844 */ /* 0x000fe20000004200 */
[----:B------:R-:W-:-:S02]  /*4560*/  F2FP.BF16.F32.PACK_AB R50, R53, R52 ;  /* 0x000000343532723e */ /* 0x000fc400000010ff */
[----:B------:R-:W-:Y:S01]  /*4570*/  F2FP.BF16.F32.PACK_AB R51, R55, R54 ;  /* 0x000000363733723e */ /* 0x000fe200000010ff */
[----:B------:R-:W-:Y:S01]  /*4580*/  STSM.16.MT88.4 [R6+0xa800], R96 ;  /* 0x00a8006006007844 */ /* 0x000fe20000004200 */
[----:B------:R-:W-:Y:S02]  /*4590*/  F2FP.BF16.F32.PACK_AB R57, R59, R58 ;  /* 0x0000003a3b39723e */ /* 0x000fe400000010ff */
[----:B------:R-:W-:Y:S01]  /*45a0*/  F2FP.BF16.F32.PACK_AB R58, R61, R60 ;  /* 0x0000003c3d3a723e */ /* 0x000fe200000010ff */
[----:B------:R-:W-:Y:S01]  /*45b0*/  STSM.16.MT88.4 [R6+0xb000], R104 ;  /* 0x00b0006806007844 */ /* 0x000fe20000004200 */
[----:B------:R-:W-:Y:S02]  /*45c0*/  F2FP.BF16.F32.PACK_AB R59, R63, R62 ;  /* 0x0000003e3f3b723e */ /* 0x000fe400000010ff */
[----:B------:R-:W-:Y:S01]  /*45d0*/  F2FP.BF16.F32.PACK_AB R65, R67, R66 ;  /* 0x000000424341723e */ /* 0x000fe200000010ff */
[----:B------:R-:W-:Y:S01]  /*45e0*/  STSM.16.MT88.4 [R6+0xb800], R112 ;  /* 0x00b8007006007844 */ /* 0x000fe20000004200 */
[----:B------:R-:W-:-:S02]  /*45f0*/  F2FP.BF16.F32.PACK_AB R66, R69, R68 ;  /* 0x000000444542723e */ /* 0x000fc400000010ff */
[----:B------:R-:W-:Y:S01]  /*4600*/  F2FP.BF16.F32.PACK_AB R67, R71, R70 ;  /* 0x000000464743723e */ /* 0x000fe200000010ff */
[----:B------:R-:W-:Y:S01]  /*4610*/  STSM.16.MT88.4 [R6], R24 ;  /* 0x0000001806007844 */ /* 0x000fe20000004200 */
[----:B-1----:R-:W-:-:S03]  /*4620*/  ISETP.NE.U32.AND P0, PT, R2, RZ, PT ;  /* 0x000000ff0200720c */ /* 0x002fc60003f05070 */
[----:B------:R-:W-:Y:S01]  /*4630*/  STSM.16.MT88.4 [R6+0x800], R32 ;  /* 0x0008002006007844 */ /* 0x000fe20000004200 */
[----:B------:R-:W-:Y:S02]  /*4640*/  ISETP.NE.AND.EX P0, PT, R3, RZ, PT, P0 ;  /* 0x000000ff0300720c */ /* 0x000fe40003f05300 */
[----:B------:R-:W1:Y:S01]  /*4650*/  LDC.64 R2, c[0x0][0x878] ;  /* 0x00021e00ff027b82 */ /* 0x000e620000000a00 */
[----:B------:R-:W-:Y:S04]  /*4660*/  STSM.16.MT88.4 [R6+0x1000], R40 ;  /* 0x0010002806007844 */ /* 0x000fe80000004200 */
[----:B------:R-:W-:Y:S04]  /*4670*/  STSM.16.MT88.4 [R6+0x1800], R48 ;  /* 0x0018003006007844 */ /* 0x000fe80000004200 */
[----:B------:R-:W-:Y:S04]  /*4680*/  STSM.16.MT88.4 [R6+0x2000], R56 ;  /* 0x0020003806007844 */ /* 0x000fe80000004200 */
[----:B------:R4:W-:Y:S01]  /*4690*/  STSM.16.MT88.4 [R6+0x2800], R64 ;  /* 0x0028004006007844 */ /* 0x0009e20000004200 */
[----:B---3--:R-:W-:Y:S01]  /*46a0*/  IMAD.WIDE R4, R120, 0x4, R4 ;  /* 0x0000000478047825 */ /* 0x008fe200078e0204 */
[----:B------:R-:W-:Y:S06]  /*46b0*/  BAR.SYNC.DEFER_BLOCKING 0x1, 0x180 ;  /* 0x0046000000007b1d */ /* 0x000fec0000010000 */
[----:B------:R-:W3:Y:S01]  /*46c0*/  @P0 LDG.E R8, desc[UR38][R4.64] ;  /* 0x0000002604080981 */ /* 0x000ee2000c1e1900 */
[----:B-1----:R-:W-:Y:S01]  /*46d0*/  ISETP.NE.U32.AND P1, PT, R2, RZ, PT ;  /* 0x000000ff0200720c */ /* 0x002fe20003f25070 */
[----:B------:R-:W-:-:S03]  /*46e0*/  IMAD.U32 R7, RZ, RZ, UR5 ;  /* 0x00000005ff077e24 */ /* 0x000fc6000f8e00ff */
[----:B------:R-:W-:Y:S01]  /*46f0*/  ISETP.NE.AND.EX P1, PT, R3, RZ, PT, P1 ;  /* 0x000000ff0300720c */ /* 0x000fe20003f25310 */
[----:B----4-:R-:W-:-:S12]  /*4700*/  IMAD.HI R6, R0, 0x2aaaaaab, RZ ;  /* 0x2aaaaaab00067827 */ /* 0x010fd800078e02ff */
[----:B------:R-:W1:Y:S01]  /*4710*/  @P1 LDC.64 R2, c[0x0][0x878] ;  /* 0x00021e00ff021b82 */ /* 0x000e620000000a00 */
[----:B------:R-:W-:-:S04]  /*4720*/  SHF.R.U32.HI R9, RZ, 0x1f, R6 ;  /* 0x0000001fff097819 */ /* 0x000fc80000011606 */
[----:B------:R-:W-:-:S05]  /*4730*/  LEA.HI.SX32 R45, R6, R9, 0x1e ;  /* 0x00000009062d7211 */ /* 0x000fca00078ff2ff */
[C---:B------:R-:W-:Y:S01]  /*4740*/  IMAD R0, R45.reuse, -0x18, R0 ;  /* 0xffffffe82d007824 */ /* 0x040fe200078e0200 */
[----:B------:R-:W4:Y:S01]  /*4750*/  S2R R38, SR_CTAID.X ;  /* 0x0000000000267919 */ /* 0x000f220000002500 */
[----:B------:R-:W-:-:S03]  /*4760*/  IMAD.SHL.U32 R10, R45, 0x40, RZ ;  /* 0x000000402d0a7824 */ /* 0x000fc600078e00ff */
[----:B------:R-:W-:Y:S01]  /*4770*/  SHF.R.S32.HI R11, RZ, 0x1f, R0 ;  /* 0x0000001fff0b7819 */ /* 0x000fe20000011400 */
[----:B-1----:R-:W-:-:S03]  /*4780*/  @P1 IMAD.WIDE R2, R120, 0x4, R2 ;  /* 0x0000000478021825 */ /* 0x002fc600078e0202 */
[----:B------:R-:W-:Y:S02]  /*4790*/  LEA.HI R12, R11, R0, RZ, 0x3 ;  /* 0x000000000b0c7211 */ /* 0x000fe400078f18ff */
[----:B------:R-:W-:Y:S01]  /*47a0*/  LOP3.LUT R11, R10, 0x1c0, RZ, 0xc0, !PT ;  /* 0x000001c00a0b7812 */ /* 0x000fe200078ec0ff */
[----:B------:R1:W5:Y:S01]  /*47b0*/  @P1 LDG.E R7, desc[UR38][R2.64] ;  /* 0x0000002602071981 */ /* 0x000362000c1e1900 */
[----:B------:R-:W-:Y:S01]  /*47c0*/  LEA.HI R9, R6, R9, RZ, 0x1b ;  /* 0x0000000906097211 */ /* 0x000fe200078fd8ff */
[----:B------:R-:W2:Y:S01]  /*47d0*/  S2UR UR5, SR_CTAID.Y ;  /* 0x00000000000579c3 */ /* 0x000ea20000002600 */
[----:B------:R-:W-:Y:S02]  /*47e0*/  SHF.R.S32.HI R12, RZ, 0x3, R12 ;  /* 0x00000003ff0c7819 */ /* 0x000fe4000001140c */
[----:B------:R-:W-:-:S03]  /*47f0*/  CS2R R24, SRZ ;  /* 0x0000000000187805 */ /* 0x000fc6000001ff00 */
[----:B------:R-:W-:Y:S02]  /*4800*/  IMAD R9, R12, 0xc, R9 ;  /* 0x0000000c0c097824 */ /* 0x000fe400078e0209 */
[----:B-1----:R-:W-:-:S05]  /*4810*/  IMAD.SHL.U32 R2, R0, 0x8, RZ ;  /* 0x0000000800027824 */ /* 0x002fca00078e00ff */
[----:B------:R-:W-:Y:S02]  /*4820*/  LOP3.LUT R0, R11, 0x38, R2, 0xf8, !PT ;  /* 0x000000380b007812 */ /* 0x000fe400078ef802 */
[----:B------:R-:W-:-:S04]  /*4830*/  SHF.R.U32.HI R11, RZ, 0x3, R11 ;  /* 0x00000003ff0b7819 */ /* 0x000fc8000001160b */
[----:B------:R-:W-:-:S05]  /*4840*/  LOP3.LUT R0, R0, R11, RZ, 0x3c, !PT ;  /* 0x0000000b00007212 */ /* 0x000fca00078e3cff */
[----:B------:R-:W-:Y:S01]  /*4850*/  IMAD.U32 R0, R9, 0x200, R0 ;  /* 0x0000020009007824 */ /* 0x000fe200078e0000 */
[----:B---3--:R-:W-:Y:S01]  /*4860*/  @P0 SHF.R.S32.HI R9, RZ, 0x1f, R8 ;  /* 0x0000001fff090819 */ /* 0x008fe20000011408 */
[----:B--2-4-:R-:W-:Y:S06]  /*4870*/  @P1 BRA `(.L_x_541) ;  /* 0x0000000000101947 */ /* 0x014fec0003800000 */
[----:B------:R-:W-:Y:S05]  /*4880*/  @!P0 BRA `(.L_x_541) ;  /* 0x00000000000c8947 */ /* 0x000fea0003800000 */
[----:B------:R-:W2:Y:S04]  /*4890*/  LDG.E R6, desc[UR38][R4.64] ;  /* 0x0000002604067981 */ /* 0x000ea8000c1e1900 */
[----:B-----5:R-:W2:Y:S02]  /*48a0*/  LDG.E R7, desc[UR38][R4.64+0x4] ;  /* 0x0000042604077981 */ /* 0x020ea4000c1e1900 */
[----:B--2---:R-:W-:-:S07]  /*48b0*/  IMAD.IADD R7, R7, 0x1, -R6 ;  /* 0x0000000107077824 */ /* 0x004fce00078e0a06 */
.L_x_541:
[----:B-----5:R-:W-:Y:S01]  /*48c0*/  IMAD R7, R38, -0x60, R7 ;  /* 0xffffffa026077824 */ /* 0x020fe200078e0207 */
[----:B------:R-:W-:Y:S01]  /*48d0*/  LEA R0, R0, UR4, 0x1 ;  /* 0x0000000400007c11 */ /* 0x000fe2000f8e08ff */
[----:B------:R-:W-:Y:S01]  /*48e0*/  @P0 IMAD.MOV.U32 R24, RZ, RZ, R8 ;  /* 0x000000ffff180224 */ /* 0x000fe200078e0008 */
[----:B------:R-:W-:Y:S01]  /*48f0*/  USHF.R.S32.HI UR4, URZ, 0x1f, UR5 ;  /* 0x0000001f3f047899 */ /* 0x000fe20008011405 */
[----:B------:R-:W-:Y:S01]  /*4900*/  @P0 IMAD.MOV.U32 R25, RZ, RZ, R9 ;  /* 0x000000ffff190224 */ /* 0x000fe200078e0009 */
[----:B------:R-:W-:Y:S01]  /*4910*/  VIMNMX R46, R7, 0x60, PT ;  /* 0x00000060072e7848 */ /* 0x000fe20003fe0100 */
[----:B------:R1:W2:Y:S01]  /*4920*/  LDS.128 R28, [R0+0x9800] ;  /* 0x00980000001c7984 */ /* 0x0002a20000000c00 */
[C---:B------:R-:W-:Y:S01]  /*4930*/  VIADD R26, R45.reuse, 0x20 ;  /* 0x000000202d1a7836 */ /* 0x040fe20000000000 */
[----:B------:R-:W-:Y:S01]  /*4940*/  SHF.R.S32.HI R35, RZ, 0x1f, R120 ;  /* 0x0000001fff237819 */ /* 0x000fe20000011478 */
[C---:B------:R-:W-:Y:S01]  /*4950*/  VIADD R27, R45.reuse, 0x30 ;  /* 0x000000302d1b7836 */ /* 0x040fe20000000000 */
[----:B------:R1:W3:Y:S01]  /*4960*/  LDS.128 R4, [R0+0x800] ;  /* 0x0008000000047984 */ /* 0x0002e20000000c00 */
[----:B------:R-:W-:Y:S01]  /*4970*/  VIADD R3, R45, 0x10 ;  /* 0x000000102d037836 */ /* 0x000fe20000000000 */
[-C--:B------:R-:W-:Y:S01]  /*4980*/  ISETP.GE.AND P5, PT, R26, R46.reuse, PT ;  /* 0x0000002e1a00720c */ /* 0x080fe20003fa6270 */
[----:B------:R-:W-:Y:S01]  /*4990*/  IMAD R32, R36, UR4, RZ ;  /* 0x0000000424207c24 */ /* 0x000fe2000f8e02ff */
[----:B------:R1:W4:Y:S01]  /*49a0*/  LDS.128 R8, [R0+0x1000] ;  /* 0x0010000000087984 */ /* 0x0003220000000c00 */
[-C--:B------:R-:W-:Y:S01]  /*49b0*/  ISETP.GE.AND P2, PT, R27, R46.reuse, PT ;  /* 0x0000002e1b00720c */ /* 0x080fe20003f46270 */
[----:B------:R-:W-:Y:S01]  /*49c0*/  ULDC UR8, c[0x0][0x83c] ;  /* 0x00020f0000087ab9 */ /* 0x000fe20000000800 */
[----:B------:R-:W1:Y:S01]  /*49d0*/  LDC.64 R26, c[0x0][0x820] ;  /* 0x00020800ff1a7b82 */ /* 0x000e620000000a00 */
[----:B------:R1:W1:Y:S01]  /*49e0*/  LDS.128 R12, [R0+0x1800] ;  /* 0x00180000000c7984 */ /* 0x0002620000000c00 */
[CC--:B------:R-:W-:Y:S01]  /*49f0*/  ISETP.GE.AND P3, PT, R45.reuse, R46.reuse, PT ;  /* 0x0000002e2d00720c */ /* 0x0c0fe20003f66270 */
[----:B------:R-:W-:Y:S01]  /*4a00*/  VIADD R34, R45, 0x40 ;  /* 0x000000402d227836 */ /* 0x000fe20000000000 */
[----:B------:R-:W-:Y:S01]  /*4a10*/  ISETP.GE.AND P4, PT, R3, R46, PT ;  /* 0x0000002e0300720c */ /* 0x000fe20003f86270 */
[----:B------:R1:W1:Y:S01]  /*4a20*/  LDS.128 R16, [R0+0x2000] ;  /* 0x0020000000107984 */ /* 0x0002620000000c00 */
[----:B------:R-:W-:Y:S01]  /*4a30*/  SHF.R.S32.HI R3, RZ, 0x1f, R2 ;  /* 0x0000001fff037819 */ /* 0x000fe20000011402 */
[----:B------:R-:W-:Y:S01]  /*4a40*/  IMAD R37, R37, UR5, R32 ;  /* 0x0000000525257c24 */ /* 0x000fe2000f8e0220 */
[----:B------:R-:W-:Y:S01]  /*4a50*/  ISETP.GE.OR P6, PT, R2, UR8, P3 ;  /* 0x0000000802007c0c */ /* 0x000fe20009fc6670 */
[----:B------:R1:W1:Y:S01]  /*4a60*/  LDS.128 R20, [R0+0x2800] ;  /* 0x0028000000147984 */ /* 0x0002620000000c00 */
[----:B------:R-:W-:Y:S01]  /*4a70*/  IADD3 R24, P1, R45, R24, RZ ;  /* 0x000000182d187210 */ /* 0x000fe20007f3e0ff */
[----:B------:R-:W-:Y:S01]  /*4a80*/  IMAD.WIDE.U32 R32, R36, UR5, R2 ;  /* 0x0000000524207c25 */ /* 0x000fe2000f8e0002 */
[----:B------:R-:W-:Y:S01]  /*4a90*/  SEL R44, R35, RZ, !P0 ;  /* 0x000000ff232c7207 */ /* 0x000fe20004000000 */
[----:B------:R-:W-:Y:S01]  /*4aa0*/  ULDC.64 UR6, c[0x0][0x858] ;  /* 0x0002160000067ab9 */ /* 0x000fe20000000a00 */
[----:B------:R-:W-:Y:S01]  /*4ab0*/  LEA.HI.X.SX32 R25, R45, R25, 0x1, P1 ;  /* 0x000000192d197211 */ /* 0x000fe200008f0eff */
[----:B------:R-:W-:Y:S01]  /*4ac0*/  IMAD.IADD R33, R33, 0x1, R37 ;  /* 0x0000000121217824 */ /* 0x000fe200078e0225 */
[----:B------:R-:W-:Y:S01]  /*4ad0*/  ISETP.GE.AND P1, PT, R34, R46, PT ;  /* 0x0000002e2200720c */ /* 0x000fe20003f26270 */
[----:B------:R-:W-:Y:S01]  /*4ae0*/  IMAD R34, R44, UR6, RZ ;  /* 0x000000062c227c24 */ /* 0x000fe2000f8e02ff */
[----:B------:R-:W-:Y:S01]  /*4af0*/  SEL R47, R120, RZ, !P0 ;  /* 0x000000ff782f7207 */ /* 0x000fe20004000000 */
[----:B------:R-:W-:Y:S01]  /*4b00*/  BSSY B0, `(.L_x_542) ;  /* 0x0000012000007945 */ /* 0x000fe20003800000 */
[----:B------:R-:W-:Y:S01]  /*4b10*/  ISETP.GE.OR P0, PT, R2, UR8, P4 ;  /* 0x0000000802007c0c */ /* 0x000fe2000a706670 */
[----:B------:R-:W-:-:S04]  /*4b20*/  IMAD.WIDE R24, R38, 0x60, R24 ;  /* 0x0000006026187825 */ /* 0x000fc800078e0218 */
[C---:B------:R-:W-:Y:S02]  /*4b30*/  IMAD R41, R47.reuse, UR7, R34 ;  /* 0x000000072f297c24 */ /* 0x040fe4000f8e0222 */
[----:B------:R-:W-:-:S04]  /*4b40*/  IMAD.WIDE.U32 R32, R47, UR6, R32 ;  /* 0x000000062f207c25 */ /* 0x000fc8000f8e0020 */
[----:B------:R-:W-:Y:S01]  /*4b50*/  IMAD.IADD R41, R33, 0x1, R41 ;  /* 0x0000000121297824 */ /* 0x000fe200078e0229 */
[----:B--2---:R-:W-:Y:S06]  /*4b60*/  @P6 BRA `(.L_x_543) ;  /* 0x00000000002c6947 */ /* 0x004fec0003800000 */
[----:B------:R-:W2:Y:S01]  /*4b70*/  LDS.128 R36, [R0+0x9000] ;  /* 0x0090000000247984 */ /* 0x000ea20000000c00 */
[----:B------:R-:W-:Y:S01]  /*4b80*/  ULDC.64 UR6, c[0x0][0x848] ;  /* 0x0002120000067ab9 */ /* 0x000fe20000000a00 */
[----:B------:R-:W-:Y:S02]  /*4b90*/  IMAD.MOV.U32 R40, RZ, RZ, R32 ;  /* 0x000000ffff287224 */ /* 0x000fe400078e0020 */
[----:B------:R-:W-:Y:S02]  /*4ba0*/  IMAD R43, R25, UR6, RZ ;  /* 0x00000006192b7c24 */ /* 0x000fe4000f8e02ff */
[----:B------:R-:W-:-:S04]  /*4bb0*/  IMAD.WIDE.U32 R34, R24, UR6, R40 ;  /* 0x0000000618227c25 */ /* 0x000fc8000f8e0028 */
[----:B------:R-:W-:Y:S01]  /*4bc0*/  IMAD R43, R24, UR7, R43 ;  /* 0x00000007182b7c24 */ /* 0x000fe2000f8e022b */
[----:B------:R-:W-:Y:S02]  /*4bd0*/  ULDC.64 UR6, c[0x0][0x830] ;  /* 0x00020c0000067ab9 */ /* 0x000fe40000000a00 */
[----:B------:R-:W-:Y:S01]  /*4be0*/  LEA R42, P6, R34, UR6, 0x1 ;  /* 0x00000006222a7c11 */ /* 0x000fe2000f8c08ff */
[----:B------:R-:W-:-:S05]  /*4bf0*/  IMAD.IADD R35, R35, 0x1, R43 ;  /* 0x0000000123237824 */ /* 0x000fca00078e022b */
[----:B------:R-:W-:-:S05]  /*4c00*/  LEA.HI.X R43, R34, UR7, R35, 0x1, P6 ;  /* 0x00000007222b7c11 */ /* 0x000fca000b0f0c23 */
[----:B--2---:R2:W-:Y:S02]  /*4c10*/  STG.E.128 desc[UR38][R42.64], R36 ;  /* 0x000000242a007986 */ /* 0x0045e4000c101d26 */
.L_x_543:
[----:B------:R-:W-:Y:S05]  /*4c20*/  BSYNC B0 ;  /* 0x0000000000007941 */ /* 0x000fea0003800000 */
.L_x_542:
[----:B------:R-:W-:Y:S04]  /*4c30*/  BSSY B0, `(.L_x_544) ;  /* 0x000000f000007945 */ /* 0x000fe80003800000 */
[----:B------:R-:W-:Y:S05]  /*4c40*/  @P0 BRA `(.L_x_545) ;  /* 0x0000000000340947 */ /* 0x000fea0003800000 */
[----:B--2---:R-:W-:Y:S01]  /*4c50*/  IADD3 R37, P0, R24, 0x10, RZ ;  /* 0x0000001018257810 */ /* 0x004fe20007f1e0ff */
[----:B------:R-:W-:Y:S01]  /*4c60*/  ULDC.64 UR6, c[0x0][0x848] ;  /* 0x0002120000067ab9 */ /* 0x000fe20000000a00 */
[----:B------:R-:W-:-:S03]  /*4c70*/  IMAD.MOV.U32 R35, RZ, RZ, R41 ;  /* 0x000000ffff237224 */ /* 0x000fc600078e0029 */
[----:B------:R-:W-:-:S04]  /*4c80*/  IMAD.X R34, RZ, RZ, R25, P0 ;  /* 0x000000ffff227224 */ /* 0x000fc800000e0619 */
[----:B------:R-:W-:Y:S02]  /*4c90*/  IMAD R36, R34, UR6, RZ ;  /* 0x0000000622247c24 */ /* 0x000fe4000f8e02ff */
[----:B------:R-:W-:-:S04]  /*4ca0*/  IMAD.MOV.U32 R34, RZ, RZ, R32 ;  /* 0x000000ffff227224 */ /* 0x000fc800078e0020 */
[----:B------:R-:W-:-:S04]  /*4cb0*/  IMAD.WIDE.U32 R34, R37, UR6, R34 ;  /* 0x0000000625227c25 */ /* 0x000fc8000f8e0022 */
[----:B------:R-:W-:Y:S01]  /*4cc0*/  IMAD R37, R37, UR7, R36 ;  /* 0x0000000725257c24 */ /* 0x000fe2000f8e0224 */
[----:B------:R-:W-:Y:S02]  /*4cd0*/  ULDC.64 UR6, c[0x0][0x830] ;  /* 0x00020c0000067ab9 */ /* 0x000fe40000000a00 */
[----:B------:R-:W-:Y:S01]  /*4ce0*/  LEA R36, P0, R34, UR6, 0x1 ;  /* 0x0000000622247c11 */ /* 0x000fe2000f8008ff */
[----:B------:R-:W-:-:S05]  /*4cf0*/  IMAD.IADD R35, R35, 0x1, R37 ;  /* 0x0000000123237824 */ /* 0x000fca00078e0225 */
[----:B------:R-:W-:-:S05]  /*4d00*/  LEA.HI.X R37, R34, UR7, R35, 0x1, P0 ;  /* 0x0000000722257c11 */ /* 0x000fca00080f0c23 */
[----:B------:R2:W-:Y:S02]  /*4d10*/  STG.E.128 desc[UR38][R36.64], R28 ;  /* 0x0000001c24007986 */ /* 0x0005e4000c101d26 */
.L_x_545:
[----:B------:R-:W-:Y:S05]  /*4d20*/  BSYNC B0 ;  /* 0x0000000000007941 */ /* 0x000fea0003800000 */
.L_x_544:
[----:B--2---:R2:W1:Y:S01]  /*4d30*/  LDS.128 R28, [R0+0xa000] ;  /* 0x00a00000001c7984 */ /* 0x0044620000000c00 */
[C---:B------:R-:W-:Y:S01]  /*4d40*/  ISETP.GE.OR P6, PT, R2.reuse, UR8, P5 ;  /* 0x0000000802007c0c */ /* 0x040fe2000afc6670 */
[----:B------:R-:W-:Y:S01]  /*4d50*/  BSSY B0, `(.L_x_546) ;  /* 0x0000010000007945 */ /* 0x000fe20003800000 */
[----:B------:R-:W-:-:S11]  /*4d60*/  ISETP.GE.OR P0, PT, R2, UR8, P2 ;  /* 0x0000000802007c0c */ /* 0x000fd60009706670 */
[----:B--2---:R-:W-:Y:S05]  /*4d70*/  @P6 BRA `(.L_x_547) ;  /* 0x0000000000346947 */ /* 0x004fea0003800000 */
[----:B------:R-:W-:Y:S01]  /*4d80*/  IADD3 R37, P6, R24, 0x20, RZ ;  /* 0x0000002018257810 */ /* 0x000fe20007fde0ff */
        /* <DEDUP_REMOVED lines=11> */
[----:B-1----:R2:W-:Y:S02]  /*4e40*/  STG.E.128 desc[UR38][R36.64], R28 ;  /* 0x0000001c24007986 */ /* 0x0025e4000c101d26 */
.L_x_547:
[----:B------:R-:W-:Y:S05]  /*4e50*/  BSYNC B0 ;  /* 0x0000000000007941 */ /* 0x000fea0003800000 */
.L_x_546:
[----:B-12---:R1:W2:Y:S01]  /*4e60*/  LDS.128 R28, [R0+0xa800] ;  /* 0x00a80000001c7984 */ /* 0x0062a20000000c00 */
[----:B------:R-:W-:Y:S01]  /*4e70*/  BSSY B0, `(.L_x_548) ;  /* 0x0000010000007945 */ /* 0x000fe20003800000 */
[----:B------:R-:W-:-:S03]  /*4e80*/  VIADD R45, R45, 0x50 ;  /* 0x000000502d2d7836 */ /* 0x000fc60000000000 */
[----:B------:R-:W-:Y:S05]  /*4e90*/  @P0 BRA `(.L_x_549) ;  /* 0x0000000000340947 */ /* 0x000fea0003800000 */
        /* <DEDUP_REMOVED lines=12> */
[----:B--2---:R2:W-:Y:S02]  /*4f60*/  STG.E.128 desc[UR38][R36.64], R28 ;  /* 0x0000001c24007986 */ /* 0x0045e4000c101d26 */
.L_x_549:
[----:B------:R-:W-:Y:S05]  /*4f70*/  BSYNC B0 ;  /* 0x0000000000007941 */ /* 0x000fea0003800000 */
.L_x_548:
[----:B--2---:R2:W1:Y:S01]  /*4f80*/  LDS.128 R28, [R0+0xb000] ;  /* 0x00b00000001c7984 */ /* 0x0044620000000c00 */
[----:B------:R-:W-:Y:S01]  /*4f90*/  ISETP.GE.OR P6, PT, R2, UR8, P1 ;  /* 0x0000000802007c0c */ /* 0x000fe20008fc6670 */
[----:B------:R-:W-:Y:S01]  /*4fa0*/  BSSY B0, `(.L_x_550) ;  /* 0x0000010000007945 */ /* 0x000fe20003800000 */
[----:B------:R-:W-:-:S11]  /*4fb0*/  ISETP.GE.AND P0, PT, R45, R46, PT ;  /* 0x0000002e2d00720c */ /* 0x000fd60003f06270 */
        /* <DEDUP_REMOVED lines=14> */
.L_x_551:
[----:B------:R-:W-:Y:S05]  /*50a0*/  BSYNC B0 ;  /* 0x0000000000007941 */ /* 0x000fea0003800000 */
.L_x_550:
[----:B-1----:R-:W-:Y:S01]  /*50b0*/  IMAD R28, R26, UR4, RZ ;  /* 0x000000041a1c7c24 */ /* 0x002fe2000f8e02ff */
[----:B------:R-:W-:Y:S01]  /*50c0*/  ISETP.GE.OR P6, PT, R2, UR8, P0 ;  /* 0x0000000802007c0c */ /* 0x000fe200087c6670 */
[----:B------:R-:W-:Y:S01]  /*50d0*/  BSSY B0, `(.L_x_552) ;  /* 0x0000012000007945 */ /* 0x000fe20003800000 */
[----:B------:R-:W-:-:S04]  /*50e0*/  IMAD.WIDE.U32 R34, R26, UR5, R2 ;  /* 0x000000051a227c25 */ /* 0x000fc8000f8e0002 */
[----:B------:R-:W-:Y:S02]  /*50f0*/  IMAD R37, R27, UR5, R28 ;  /* 0x000000051b257c24 */ /* 0x000fe4000f8e021c */
[----:B------:R1:W1:Y:S05]  /*5100*/  LDS.128 R28, [R0+0xb800] ;  /* 0x00b80000001c7984 */ /* 0x00026a0000000c00 */
        /* <DEDUP_REMOVED lines=14> */
.L_x_553:
[----:B------:R-:W-:Y:S05]  /*51f0*/  BSYNC B0 ;  /* 0x0000000000007941 */ /* 0x000fea0003800000 */
.L_x_552:
[----:B-1----:R1:W1:Y:S01]  /*5200*/  LDS.128 R28, [R0] ;  /* 0x00000000001c7984 */ /* 0x0022620000000c00 */
[----:B------:R-:W-:Y:S01]  /*5210*/  ULDC UR6, c[0x0][0x80c] ;  /* 0x0002030000067ab9 */ /* 0x000fe20000000800 */
[----:B------:R-:W-:Y:S01]  /*5220*/  ULDC.64 UR4, c[0x0][0x828] ;  /* 0x00020a0000047ab9 */ /* 0x000fe20000000a00 */
[----:B------:R-:W-:Y:S01]  /*5230*/  ISETP.GE.OR P3, PT, R2, UR6, P3 ;  /* 0x0000000602007c0c */ /* 0x000fe20009f66670 */
[----:B------:R-:W-:Y:S01]  /*5240*/  IMAD.IADD R35, R35, 0x1, R37 ;  /* 0x0000000123237824 */ /* 0x000fe200078e0225 */
[----:B------:R-:W-:Y:S01]  /*5250*/  BSSY B0, `(.L_x_554) ;  /* 0x0000015000007945 */ /* 0x000fe20003800000 */
[----:B------:R-:W-:Y:S01]  /*5260*/  IMAD R3, R44, UR4, RZ ;  /* 0x000000042c037c24 */ /* 0x000fe2000f8e02ff */
[C---:B------:R-:W-:Y:S01]  /*5270*/  ISETP.GE.OR P4, PT, R2.reuse, UR6, P4 ;  /* 0x0000000602007c0c */ /* 0x040fe2000a786670 */
[C---:B------:R-:W-:Y:S01]  /*5280*/  IMAD.WIDE.U32 R34, R47.reuse, UR4, R34 ;  /* 0x000000042f227c25 */ /* 0x040fe2000f8e0022 */
[C---:B------:R-:W-:Y:S02]  /*5290*/  ISETP.GE.OR P5, PT, R2.reuse, UR6, P5 ;  /* 0x0000000602007c0c */ /* 0x040fe4000afa6670 */
[C---:B------:R-:W-:Y:S01]  /*52a0*/  ISETP.GE.OR P2, PT, R2.reuse, UR6, P2 ;  /* 0x0000000602007c0c */ /* 0x040fe20009746670 */
[----:B------:R-:W-:Y:S01]  /*52b0*/  IMAD R3, R47, UR5, R3 ;  /* 0x000000052f037c24 */ /* 0x000fe2000f8e0203 */
[----:B------:R-:W-:-:S02]  /*52c0*/  ISETP.GE.OR P1, PT, R2, UR6, P1 ;  /* 0x0000000602007c0c */ /* 0x000fc40008f26670 */
[----:B------:R-:W-:Y:S01]  /*52d0*/  ISETP.GE.OR P0, PT, R2, UR6, P0 ;  /* 0x0000000602007c0c */ /* 0x000fe20008706670 */
[----:B------:R-:W-:Y:S01]  /*52e0*/  IMAD.IADD R27, R35, 0x1, R3 ;  /* 0x00000001231b7824 */ /* 0x000fe200078e0203 */
[----:B------:R-:W-:Y:S11]  /*52f0*/  @P3 BRA `(.L_x_555) ;  /* 0x0000000000283947 */ /* 0x000ff60003800000 */
        /* <DEDUP_REMOVED lines=9> */
[----:B-1----:R1:W-:Y:S02]  /*5390*/  STG.E.128 desc[UR38][R32.64], R28 ;  /* 0x0000001c20007986 */ /* 0x0023e4000c101d26 */
.L_x_555:
[----:B------:R-:W-:Y:S05]  /*53a0*/  BSYNC B0 ;  /* 0x0000000000007941 */ /* 0x000fea0003800000 */
.L_x_554:
[----:B------:R-:W-:Y:S04]  /*53b0*/  BSSY B0, `(.L_x_556) ;  /* 0x000000f000007945 */ /* 0x000fe80003800000 */
[----:B------:R-:W-:Y:S05]  /*53c0*/  @P4 BRA `(.L_x_557) ;  /* 0x0000000000344947 */ /* 0x000fea0003800000 */
[----:B-1----:R-:W-:Y:S01]  /*53d0*/  IADD3 R29, P3, R24, 0x10, RZ ;  /* 0x00000010181d7810 */ /* 0x002fe20007f7e0ff */
[----:B------:R-:W-:Y:S01]  /*53e0*/  ULDC.64 UR4, c[0x0][0x818] ;  /* 0x0002060000047ab9 */ /* 0x000fe20000000a00 */
[----:B------:R-:W-:Y:S02]  /*53f0*/  IMAD.MOV.U32 R2, RZ, RZ, R34 ;  /* 0x000000ffff027224 */ /* 0x000fe400078e0022 */
[----:B------:R-:W-:Y:S02]  /*5400*/  IMAD.MOV.U32 R3, RZ, RZ, R27 ;  /* 0x000000ffff037224 */ /* 0x000fe400078e001b */
[----:B--2---:R-:W-:Y:S02]  /*5410*/  IMAD.X R0, RZ, RZ, R25, P3 ;  /* 0x000000ffff007224 */ /* 0x004fe400018e0619 */
[----:B------:R-:W-:-:S04]  /*5420*/  IMAD.WIDE.U32 R2, R29, UR4, R2 ;  /* 0x000000041d027c25 */ /* 0x000fc8000f8e0002 */
[----:B------:R-:W-:-:S04]  /*5430*/  IMAD R0, R0, UR4, RZ ;  /* 0x0000000400007c24 */ /* 0x000fc8000f8e02ff */
[----:B------:R-:W-:Y:S01]  /*5440*/  IMAD R29, R29, UR5, R0 ;  /* 0x000000051d1d7c24 */ /* 0x000fe2000f8e0200 */
[----:B------:R-:W-:Y:S02]  /*5450*/  ULDC.64 UR4, c[0x0][0x800] ;  /* 0x0002000000047ab9 */ /* 0x000fe40000000a00 */
[----:B------:R-:W-:Y:S01]  /*5460*/  LEA R28, P3, R2, UR4, 0x1 ;  /* 0x00000004021c7c11 */ /* 0x000fe2000f8608ff */
[----:B------:R-:W-:-:S05]  /*5470*/  IMAD.IADD R3, R3, 0x1, R29 ;  /* 0x0000000103037824 */ /* 0x000fca00078e021d */
[----:B------:R-:W-:-:S05]  /*5480*/  LEA.HI.X R29, R2, UR5, R3, 0x1, P3 ;  /* 0x00000005021d7c11 */ /* 0x000fca00098f0c03 */
[----:B---3--:R1:W-:Y:S02]  /*5490*/  STG.E.128 desc[UR38][R28.64], R4 ;  /* 0x000000041c007986 */ /* 0x0083e4000c101d26 */
.L_x_557:
[----:B------:R-:W-:Y:S05]  /*54a0*/  BSYNC B0 ;  /* 0x0000000000007941 */ /* 0x000fea0003800000 */
.L_x_556:
[----:B------:R-:W-:Y:S04]  /*54b0*/  BSSY B0, `(.L_x_558) ;  /* 0x000000f000007945 */ /* 0x000fe80003800000 */
[----:B------:R-:W-:Y:S05]  /*54c0*/  @P5 BRA `(.L_x_559) ;  /* 0x0000000000345947 */ /* 0x000fea0003800000 */
[----:B-1-3--:R-:W-:Y:S01]  /*54d0*/  IADD3 R5, P3, R24, 0x20, RZ ;  /* 0x0000002018057810 */ /* 0x00afe20007f7e0ff */
        /* <DEDUP_REMOVED lines=11> */
[----:B----4-:R1:W-:Y:S02]  /*5590*/  STG.E.128 desc[UR38][R4.64], R8 ;  /* 0x0000000804007986 */ /* 0x0103e4000c101d26 */
.L_x_559:
[----:B------:R-:W-:Y:S05]  /*55a0*/  BSYNC B0 ;  /* 0x0000000000007941 */ /* 0x000fea0003800000 */
.L_x_558:
        /* <DEDUP_REMOVED lines=14> */
[----:B------:R1:W-:Y:S02]  /*5690*/  STG.E.128 desc[UR38][R4.64], R12 ;  /* 0x0000000c04007986 */ /* 0x0003e4000c101d26 */
.L_x_561:
[----:B------:R-:W-:Y:S05]  /*56a0*/  BSYNC B0 ;  /* 0x0000000000007941 */ /* 0x000fea0003800000 */
.L_x_560:
        /* <DEDUP_REMOVED lines=15> */
.L_x_563:
[----:B------:R-:W-:Y:S05]  /*57a0*/  BSYNC B0 ;  /* 0x0000000000007941 */ /* 0x000fea0003800000 */
.L_x_562:
        /* <DEDUP_REMOVED lines=13> */
[----:B------:R1:W-:Y:S01]  /*5880*/  STG.E.128 desc[UR38][R4.64], R20 ;  /* 0x0000001404007986 */ /* 0x0003e2000c101d26 */
[----:B------:R-:W-:Y:S05]  /*5890*/  BRA `(.L_x_516) ;  /* 0x0000004800b87947 */ /* 0x000fea0003800000 */
.L_x_540:
[----:B------:R-:W3:Y:S01]  /*58a0*/  LDL R16, [R1+0x8] ;  /* 0x0000080001107983 */ /* 0x000ee20000100800 */
[----:B------:R-:W4:Y:S08]  /*58b0*/  LDC.64 R4, c[0x0][0x870] ;  /* 0x00021c00ff047b82 */ /* 0x000f300000000a00 */
[----:B-12---:R-:W3:Y:S01]  /*58c0*/  LDC.64 R2, c[0x0][0x870] ;  /* 0x00021c00ff027b82 */ /* 0x006ee20000000a00 */
[----:B------:R-:W-:Y:S01]  /*58d0*/  ULDC UR4, c[0x0][0x808] ;  /* 0x0002020000047ab9 */ /* 0x000fe20000000800 */
[----:B------:R-:W1:Y:S06]  /*58e0*/  S2R R13, SR_CTAID.X ;  /* 0x00000000000d7919 */ /* 0x000e6c0000002500 */
[----:B------:R-:W2:Y:S01]  /*58f0*/  LDC.64 R14, c[0x0][0x820] ;  /* 0x00020800ff0e7b82 */ /* 0x000ea20000000a00 */
[----:B----4-:R-:W-:-:S04]  /*5900*/  ISETP.NE.U32.AND P0, PT, R4, RZ, PT ;  /* 0x000000ff0400720c */ /* 0x010fc80003f05070 */
[----:B------:R-:W-:Y:S01]  /*5910*/  ISETP.NE.AND.EX P0, PT, R5, RZ, PT, P0 ;  /* 0x000000ff0500720c */ /* 0x000fe20003f05300 */
[----:B------:R-:W-:Y:S02]  /*5920*/  IMAD.U32 R0, RZ, RZ, UR4 ;  /* 0x00000004ff007e24 */ /* 0x000fe4000f8e00ff */
[----:B---3--:R-:W-:Y:S02]  /*5930*/  IMAD.WIDE R4, R16, 0x4, R2 ;  /* 0x0000000410047825 */ /* 0x008fe400078e0202 */
[----:B------:R-:W3:Y:S08]  /*5940*/  LDC.64 R2, c[0x0][0x878] ;  /* 0x00021e00ff027b82 */ /* 0x000ef00000000a00 */
[----:B------:R-:W4:Y:S01]  /*5950*/  @P0 LDG.E R9, desc[UR38][R4.64] ;  /* 0x0000002604090981 */ /* 0x000f22000c1e1900 */
[----:B---3--:R-:W-:-:S04]  /*5960*/  ISETP.NE.U32.AND P1, PT, R2, RZ, PT ;  /* 0x000000ff0200720c */ /* 0x008fc80003f25070 */
[----:B------:R-:W-:-:S13]  /*5970*/  ISETP.NE.AND.EX P1, PT, R3, RZ, PT, P1 ;  /* 0x000000ff0300720c */ /* 0x000fda0003f25310 */
[----:B------:R-:W3:Y:S02]  /*5980*/  @P1 LDC.64 R2, c[0x0][0x878] ;  /* 0x00021e00ff021b82 */ /* 0x000ee40000000a00 */
[----:B---3--:R-:W-:-:S05]  /*5990*/  @P1 IMAD.WIDE R6, R16, 0x4, R2 ;  /* 0x0000000410061825 */ /* 0x008fca00078e0202 */
[----:B------:R3:W5:Y:S01]  /*59a0*/  @P1 LDG.E R0, desc[UR38][R6.64] ;  /* 0x0000002606001981 */ /* 0x000762000c1e1900 */
[----:B------:R-:W1:Y:S01]  /*59b0*/  S2UR UR4, SR_CTAID.Y ;  /* 0x00000000000479c3 */ /* 0x000e620000002600 */
[----:B------:R-:W2:Y:S02]  /*59c0*/  S2R R2, SR_TID.X ;  /* 0x0000000000027919 */ /* 0x000ea40000002100 */
[----:B--2---:R-:W-:Y:S01]  /*59d0*/  VIADD R8, R2, 0xffffff80 ;  /* 0xffffff8002087836 */ /* 0x004fe20000000000 */
[----:B------:R-:W-:-:S03]  /*59e0*/  CS2R R2, SRZ ;  /* 0x0000000000027805 */ /* 0x000fc6000001ff00 */
[----:B------:R-:W-:-:S05]  /*59f0*/  IMAD.HI R10, R8, 0x2aaaaaab, RZ ;  /* 0x2aaaaaab080a7827 */ /* 0x000fca00078e02ff */
[----:B------:R-:W-:-:S04]  /*5a00*/  SHF.R.U32.HI R11, RZ, 0x1f, R10 ;  /* 0x0000001fff0b7819 */ /* 0x000fc8000001160a */
[----:B------:R-:W-:Y:S02]  /*5a10*/  LEA.HI.SX32 R17, R10, R11, 0x1e ;  /* 0x0000000b0a117211 */ /* 0x000fe400078ff2ff */
[--C-:B----4-:R-:W-:Y:S01]  /*5a20*/  @P0 SHF.R.S32.HI R3, RZ, 0x1f, R9.reuse ;  /* 0x0000001fff030819 */ /* 0x110fe20000011409 */
[----:B------:R-:W-:Y:S01]  /*5a30*/  @P0 IMAD.MOV.U32 R2, RZ, RZ, R9 ;  /* 0x000000ffff020224 */ /* 0x000fe200078e0009 */
[----:B-1-3--:R-:W-:Y:S06]  /*5a40*/  @P1 BRA `(.L_x_564) ;  /* 0x0000000000101947 */ /* 0x00afec0003800000 */
[----:B------:R-:W-:Y:S05]  /*5a50*/  @!P0 BRA `(.L_x_564) ;  /* 0x00000000000c8947 */ /* 0x000fea0003800000 */
[----:B------:R-:W2:Y:S04]  /*5a60*/  LDG.E R7, desc[UR38][R4.64] ;  /* 0x0000002604077981 */ /* 0x000ea8000c1e1900 */
[----:B-----5:R-:W2:Y:S02]  /*5a70*/  LDG.E R0, desc[UR38][R4.64+0x4] ;  /* 0x0000042604007981 */ /* 0x020ea4000c1e1900 */
[----:B--2---:R-:W-:-:S07]  /*5a80*/  IMAD.IADD R0, R0, 0x1, -R7 ;  /* 0x0000000100007824 */ /* 0x004fce00078e0a07 */
.L_x_564:
[----:B------:R-:W-:Y:S01]  /*5a90*/  IMAD R8, R17, -0x18, R8 ;  /* 0xffffffe811087824 */ /* 0x000fe200078e0208 */
[----:B------:R-:W-:Y:S01]  /*5aa0*/  USHF.R.S32.HI UR5, URZ, 0x1f, UR4 ;  /* 0x0000001f3f057899 */ /* 0x000fe20008011404 */
[----:B-----5:R-:W-:Y:S01]  /*5ab0*/  IMAD R12, R13, -0x60, R0 ;  /* 0xffffffa00d0c7824 */ /* 0x020fe200078e0200 */
[----:B------:R-:W1:Y:S01]  /*5ac0*/  LDC.64 R18, c[0x0][0x850] ;  /* 0x00021400ff127b82 */ /* 0x000e620000000a00 */
[C---:B------:R-:W-:Y:S01]  /*5ad0*/  VIADD R5, R17.reuse, 0x10 ;  /* 0x0000001011057836 */ /* 0x040fe20000000000 */
[----:B------:R-:W-:Y:S01]  /*5ae0*/  ULDC UR8, c[0x0][0x80c] ;  /* 0x0002030000087ab9 */ /* 0x000fe20000000800 */
[----:B------:R-:W-:Y:S01]  /*5af0*/  IMAD.SHL.U32 R10, R8, 0x8, RZ ;  /* 0x00000008080a7824 */ /* 0x000fe200078e00ff */
[-C--:B------:R-:W-:Y:S01]  /*5b00*/  ISETP.GE.AND P3, PT, R17, R12.reuse, PT ;  /* 0x0000000c1100720c */ /* 0x080fe20003f66270 */
[C---:B------:R-:W-:Y:S01]  /*5b10*/  IMAD R0, R14.reuse, UR5, RZ ;  /* 0x000000050e007c24 */ /* 0x040fe2000f8e02ff */
[-C--:B------:R-:W-:Y:S01]  /*5b20*/  ISETP.GE.AND P4, PT, R5, R12.reuse, PT ;  /* 0x0000000c0500720c */ /* 0x080fe20003f86270 */
[----:B------:R-:W-:Y:S01]  /*5b30*/  VIADD R5, R17, 0x20 ;  /* 0x0000002011057836 */ /* 0x000fe20000000000 */
[----:B------:R-:W-:Y:S01]  /*5b40*/  SHF.R.S32.HI R11, RZ, 0x1f, R10 ;  /* 0x0000001fff0b7819 */ /* 0x000fe2000001140a */
[----:B------:R-:W-:Y:S01]  /*5b50*/  IMAD R15, R15, UR4, R0 ;  /* 0x000000040f0f7c24 */ /* 0x000fe2000f8e0200 */
[----:B------:R-:W-:Y:S01]  /*5b60*/  SHF.R.S32.HI R0, RZ, 0x1f, R16 ;  /* 0x0000001fff007819 */ /* 0x000fe20000011410 */
[----:B------:R-:W-:Y:S01]  /*5b70*/  VIADD R7, R17, 0x30 ;  /* 0x0000003011077836 */ /* 0x000fe20000000000 */
[-C--:B------:R-:W-:Y:S01]  /*5b80*/  ISETP.GE.AND P5, PT, R5, R12.reuse, PT ;  /* 0x0000000c0500720c */ /* 0x080fe20003fa6270 */
[----:B------:R-:W-:Y:S01]  /*5b90*/  IMAD.WIDE.U32 R4, R14, UR4, R10 ;  /* 0x000000040e047c25 */ /* 0x000fe2000f8e000a */
[----:B------:R-:W-:Y:S01]  /*5ba0*/  ISETP.GE.OR P6, PT, R10, UR8, P3 ;  /* 0x000000080a007c0c */ /* 0x000fe20009fc6670 */
[----:B------:R-:W-:Y:S01]  /*5bb0*/  ULDC.64 UR6, c[0x0][0x828] ;  /* 0x00020a0000067ab9 */ /* 0x000fe20000000a00 */
[----:B------:R-:W-:Y:S01]  /*5bc0*/  SEL R14, R0, RZ, !P0 ;  /* 0x000000ff000e7207 */ /* 0x000fe20004000000 */
[----:B------:R-:W-:Y:S01]  /*5bd0*/  IMAD.IADD R5, R5, 0x1, R15 ;  /* 0x0000000105057824 */ /* 0x000fe200078e020f */
[----:B------:R-:W-:Y:S01]  /*5be0*/  ISETP.GE.AND P2, PT, R7, R12, PT ;  /* 0x0000000c0700720c */ /* 0x000fe20003f46270 */
[C---:B------:R-:W-:Y:S01]  /*5bf0*/  VIADD R7, R17.reuse, 0x40 ;  /* 0x0000004011077836 */ /* 0x040fe20000000000 */
[C---:B------:R-:W-:Y:S01]  /*5c00*/  IADD3 R2, P1, R17.reuse, R2, RZ ;  /* 0x0000000211027210 */ /* 0x040fe20007f3e0ff */
[----:B------:R-:W-:Y:S01]  /*5c10*/  IMAD R0, R14, UR6, RZ ;  /* 0x000000060e007c24 */ /* 0x000fe2000f8e02ff */
[----:B------:R-:W-:Y:S01]  /*5c20*/  SEL R15, R16, RZ, !P0 ;  /* 0x000000ff100f7207 */ /* 0x000fe20004000000 */
[----:B------:R-:W-:Y:S01]  /*5c30*/  BSSY B0, `(.L_x_565) ;  /* 0x0000013000007945 */ /* 0x000fe20003800000 */
[----:B------:R-:W-:-:S02]  /*5c40*/  LEA.HI.X.SX32 R3, R17, R3, 0x1, P1 ;  /* 0x0000000311037211 */ /* 0x000fc400008f0eff */
[----:B------:R-:W-:Y:S01]  /*5c50*/  ISETP.GE.AND P1, PT, R7, R12, PT ;  /* 0x0000000c0700720c */ /* 0x000fe20003f26270 */
[C---:B------:R-:W-:Y:S01]  /*5c60*/  IMAD R7, R15.reuse, UR7, R0 ;  /* 0x000000070f077c24 */ /* 0x040fe2000f8e0200 */
[----:B------:R-:W-:Y:S01]  /*5c70*/  ISETP.GE.OR P0, PT, R10, UR8, P4 ;  /* 0x000000080a007c0c */ /* 0x000fe2000a706670 */
[----:B------:R-:W-:-:S04]  /*5c80*/  IMAD.WIDE.U32 R8, R15, UR6, R4 ;  /* 0x000000060f087c25 */ /* 0x000fc8000f8e0004 */
[----:B------:R-:W-:-:S04]  /*5c90*/  IMAD.WIDE R2, R13, 0x60, R2 ;  /* 0x000000600d027825 */ /* 0x000fc800078e0202 */
[----:B------:R-:W-:Y:S01]  /*5ca0*/  IMAD.IADD R7, R9, 0x1, R7 ;  /* 0x0000000109077824 */ /* 0x000fe200078e0207 */
[----:B------:R-:W-:Y:S06]  /*5cb0*/  @P6 BRA `(.L_x_566) ;  /* 0x0000000000286947 */ /* 0x000fec0003800000 */
        /* <DEDUP_REMOVED lines=9> */
[----:B------:R2:W-:Y:S02]  /*5d50*/  STG.E.128 desc[UR38][R20.64], RZ ;  /* 0x000000ff14007986 */ /* 0x0005e4000c101d26 */
.L_x_566:
[----:B------:R-:W-:Y:S05]  /*5d60*/  BSYNC B0 ;  /* 0x0000000000007941 */ /* 0x000fea0003800000 */
.L_x_565:
[----:B------:R-:W-:Y:S01]  /*5d70*/  BSSY B0, `(.L_x_567) ;  /* 0x0000010000007945 */ /* 0x000fe20003800000 */
[----:B------:R-:W-:-:S03]  /*5d80*/  ISETP.GE.OR P6, PT, R10, UR8, P5 ;  /* 0x000000080a007c0c */ /* 0x000fc6000afc6670 */
[----:B------:R-:W-:Y:S10]  /*5d90*/  @P0 BRA `(.L_x_568) ;  /* 0x0000000000340947 */ /* 0x000ff40003800000 */
[----:B------:R-:W-:Y:S01]  /*5da0*/  IADD3 R13, P0, R2, 0x10, RZ ;  /* 0x00000010020d7810 */ /* 0x000fe20007f1e0ff */
[----:B------:R-:W-:Y:S01]  /*5db0*/  ULDC.64 UR6, c[0x0][0x818] ;  /* 0x0002060000067ab9 */ /* 0x000fe20000000a00 */
[----:B------:R-:W-:Y:S02]  /*5dc0*/  IMAD.MOV.U32 R4, RZ, RZ, R8 ;  /* 0x000000ffff047224 */ /* 0x000fe400078e0008 */
[----:B------:R-:W-:Y:S02]  /*5dd0*/  IMAD.MOV.U32 R5, RZ, RZ, R7 ;  /* 0x000000ffff057224 */ /* 0x000fe400078e0007 */
[----:B------:R-:W-:Y:S02]  /*5de0*/  IMAD.X R0, RZ, RZ, R3, P0 ;  /* 0x000000ffff007224 */ /* 0x000fe400000e0603 */
[----:B------:R-:W-:-:S04]  /*5df0*/  IMAD.WIDE.U32 R4, R13, UR6, R4 ;  /* 0x000000060d047c25 */ /* 0x000fc8000f8e0004 */
[----:B------:R-:W-:-:S04]  /*5e00*/  IMAD R0, R0, UR6, RZ ;  /* 0x0000000600007c24 */ /* 0x000fc8000f8e02ff */
[----:B------:R-:W-:Y:S01]  /*5e10*/  IMAD R13, R13, UR7, R0 ;  /* 0x000000070d0d7c24 */ /* 0x000fe2000f8e0200 */
[----:B------:R-:W-:Y:S02]  /*5e20*/  ULDC.64 UR6, c[0x0][0x800] ;  /* 0x0002000000067ab9 */ /* 0x000fe40000000a00 */
[----:B--2---:R-:W-:Y:S01]  /*5e30*/  LEA R20, P0, R4, UR6, 0x1 ;  /* 0x0000000604147c11 */ /* 0x004fe2000f8008ff */
[----:B------:R-:W-:-:S05]  /*5e40*/  IMAD.IADD R5, R5, 0x1, R13 ;  /* 0x0000000105057824 */ /* 0x000fca00078e020d */
[----:B------:R-:W-:-:S05]  /*5e50*/  LEA.HI.X R21, R4, UR7, R5, 0x1, P0 ;  /* 0x0000000704157c11 */ /* 0x000fca00080f0c05 */
[----:B------:R3:W-:Y:S02]  /*5e60*/  STG.E.128 desc[UR38][R20.64], RZ ;  /* 0x000000ff14007986 */ /* 0x0007e4000c101d26 */
.L_x_568:
[----:B------:R-:W-:Y:S05]  /*5e70*/  BSYNC B0 ;  /* 0x0000000000007941 */ /* 0x000fea0003800000 */
.L_x_567:
        /* <DEDUP_REMOVED lines=12> */
[----:B--23--:R-:W-:Y:S01]  /*5f40*/  LEA R20, P6, R4, UR6, 0x1 ;  /* 0x0000000604147c11 */ /* 0x00cfe2000f8c08ff */
[----:B------:R-:W-:-:S05]  /*5f50*/  IMAD.IADD R5, R5, 0x1, R13 ;  /* 0x0000000105057824 */ /* 0x000fca00078e020d */
[----:B------:R-:W-:-:S05]  /*5f60*/  LEA.HI.X R21, R4, UR7, R5, 0x1, P6 ;  /* 0x0000000704157c11 */ /* 0x000fca000b0f0c05 */
[----:B------:R4:W-:Y:S02]  /*5f70*/  STG.E.128 desc[UR38][R20.64], RZ ;  /* 0x000000ff14007986 */ /* 0x0009e4000c101d26 */
.L_x_570:
[----:B------:R-:W-:Y:S05]  /*5f80*/  BSYNC B0 ;  /* 0x0000000000007941 */ /* 0x000fea0003800000 */
.L_x_569:
[----:B------:R-:W-:Y:S01]  /*5f90*/  BSSY B0, `(.L_x_571) ;  /* 0x0000011000007945 */ /* 0x000fe20003800000 */
[----:B------:R-:W-:Y:S01]  /*5fa0*/  ISETP.GE.OR P6, PT, R10, UR8, P1 ;  /* 0x000000080a007c0c */ /* 0x000fe20008fc6670 */
[----:B------:R-:W-:Y:S02]  /*5fb0*/  VIADD R17, R17, 0x50 ;  /* 0x0000005011117836 */ /* 0x000fe40000000000 */
        /* <DEDUP_REMOVED lines=10> */
[----:B--234-:R-:W-:Y:S01]  /*6060*/  LEA R20, P0, R4, UR6, 0x1 ;  /* 0x0000000604147c11 */ /* 0x01cfe2000f8008ff */
[----:B------:R-:W-:-:S05]  /*6070*/  IMAD.IADD R5, R5, 0x1, R13 ;  /* 0x0000000105057824 */ /* 0x000fca00078e020d */
[----:B------:R-:W-:-:S05]  /*6080*/  LEA.HI.X R21, R4, UR7, R5, 0x1, P0 ;  /* 0x0000000704157c11 */ /* 0x000fca00080f0c05 */
[----:B------:R2:W-:Y:S02]  /*6090*/  STG.E.128 desc[UR38][R20.64], RZ ;  /* 0x000000ff14007986 */ /* 0x0005e4000c101d26 */
.L_x_572:
[----:B------:R-:W-:Y:S05]  /*60a0*/  BSYNC B0 ;  /* 0x0000000000007941 */ /* 0x000fea0003800000 */
.L_x_571:
[----:B------:R-:W-:Y:S01]  /*60b0*/  BSSY B0, `(.L_x_573) ;  /* 0x0000010000007945 */ /* 0x000fe20003800000 */
[----:B------:R-:W-:-:S03]  /*60c0*/  ISETP.GE.AND P0, PT, R17, R12, PT ;  /* 0x0000000c1100720c */ /* 0x000fc60003f06270 */
        /* <DEDUP_REMOVED lines=10> */
[----:B------:R-:W-:Y:S01]  /*6170*/  LEA R12, P6, R4, UR6, 0x1 ;  /* 0x00000006040c7c11 */ /* 0x000fe2000f8c08ff */
[----:B------:R-:W-:-:S05]  /*6180*/  IMAD.IADD R5, R5, 0x1, R13 ;  /* 0x0000000105057824 */ /* 0x000fca00078e020d */
[----:B------:R-:W-:-:S05]  /*6190*/  LEA.HI.X R13, R4, UR7, R5, 0x1, P6 ;  /* 0x00000007040d7c11 */ /* 0x000fca000b0f0c05 */
[----:B------:R1:W-:Y:S02]  /*61a0*/  STG.E.128 desc[UR38][R12.64], RZ ;  /* 0x000000ff0c007986 */ /* 0x0003e4000c101d26 */
.L_x_574:
[----:B------:R-:W-:Y:S05]  /*61b0*/  BSYNC B0 ;  /* 0x0000000000007941 */ /* 0x000fea0003800000 */
.L_x_573:
[----:B------:R-:W-:Y:S01]  /*61c0*/  ISETP.GE.OR P6, PT, R10, UR8, P0 ;  /* 0x000000080a007c0c */ /* 0x000fe200087c6670 */
[C---:B-1----:R-:W-:Y:S01]  /*61d0*/  IMAD R0, R18.reuse, UR5, RZ ;  /* 0x0000000512007c24 */ /* 0x042fe2000f8e02ff */
[----:B------:R-:W-:Y:S01]  /*61e0*/  ULDC UR8, c[0x0][0x83c] ;  /* 0x00020f0000087ab9 */ /* 0x000fe20000000800 */
[----:B------:R-:W-:Y:S01]  /*61f0*/  BSSY B0, `(.L_x_575) ;  /* 0x0000011000007945 */ /* 0x000fe20003800000 */
[----:B------:R-:W-:-:S04]  /*6200*/  IMAD.WIDE.U32 R12, R18, UR4, R10 ;  /* 0x00000004120c7c25 */ /* 0x000fc8000f8e000a */
[----:B------:R-:W-:-:S05]  /*6210*/  IMAD R19, R19, UR4, R0 ;  /* 0x0000000413137c24 */ /* 0x000fca000f8e0200 */
[----:B------:R-:W-:Y:S05]  /*6220*/  @P6 BRA `(.L_x_576) ;  /* 0x0000000000346947 */ /* 0x000fea0003800000 */
        /* <DEDUP_REMOVED lines=13> */
.L_x_576:
[----:B------:R-:W-:Y:S05]  /*6300*/  BSYNC B0 ;  /* 0x0000000000007941 */ /* 0x000fea0003800000 */
.L_x_575:
[----:B------:R-:W-:Y:S01]  /*6310*/  ISETP.GE.OR P3, PT, R10, UR8, P3 ;  /* 0x000000080a007c0c */ /* 0x000fe20009f66670 */
[----:B------:R-:W-:Y:S01]  /*6320*/  ULDC.64 UR4, c[0x0][0x858] ;  /* 0x0002160000047ab9 */ /* 0x000fe20000000a00 */
[----:B------:R-:W-:Y:S01]  /*6330*/  IMAD.IADD R13, R13, 0x1, R19 ;  /* 0x000000010d0d7824 */ /* 0x000fe200078e0213 */
[----:B------:R-:W-:Y:S01]  /*6340*/  BSSY B0, `(.L_x_577) ;  /* 0x0000015000007945 */ /* 0x000fe20003800000 */
[----:B------:R-:W-:Y:S01]  /*6350*/  IMAD R0, R14, UR4, RZ ;  /* 0x000000040e007c24 */ /* 0x000fe2000f8e02ff */
[C---:B------:R-:W-:Y:S01]  /*6360*/  ISETP.GE.OR P4, PT, R10.reuse, UR8, P4 ;  /* 0x000000080a007c0c */ /* 0x040fe2000a786670 */
[C---:B------:R-:W-:Y:S01]  /*6370*/  IMAD.WIDE.U32 R8, R15.reuse, UR4, R12 ;  /* 0x000000040f087c25 */ /* 0x040fe2000f8e000c */
[C---:B------:R-:W-:Y:S02]  /*6380*/  ISETP.GE.OR P5, PT, R10.reuse, UR8, P5 ;  /* 0x000000080a007c0c */ /* 0x040fe4000afa6670 */
[C---:B------:R-:W-:Y:S01]  /*6390*/  ISETP.GE.OR P2, PT, R10.reuse, UR8, P2 ;  /* 0x000000080a007c0c */ /* 0x040fe20009746670 */
[----:B-1----:R-:W-:Y:S01]  /*63a0*/  IMAD R7, R15, UR5, R0 ;  /* 0x000000050f077c24 */ /* 0x002fe2000f8e0200 */
        /* <DEDUP_REMOVED lines=14> */
.L_x_578:
[----:B------:R-:W-:Y:S05]  /*6490*/  BSYNC B0 ;  /* 0x0000000000007941 */ /* 0x000fea0003800000 */
.L_x_577:
[----:B------:R-:W-:Y:S04]  /*64a0*/  BSSY B0, `(.L_x_579) ;  /* 0x000000f000007945 */ /* 0x000fe80003800000 */
[----:B------:R-:W-:Y:S05]  /*64b0*/  @P4 BRA `(.L_x_580) ;  /* 0x0000000000344947 */ /* 0x000fea0003800000 */
[----:B-1----:R-:W-:Y:S01]  /*64c0*/  IADD3 R11, P3, R2, 0x10, RZ ;  /* 0x00000010020b7810 */ /* 0x002fe20007f7e0ff */
        /* <DEDUP_REMOVED lines=12> */
.L_x_580:
[----:B------:R-:W-:Y:S05]  /*6590*/  BSYNC B0 ;  /* 0x0000000000007941 */ /* 0x000fea0003800000 */
.L_x_579:
        /* <DEDUP_REMOVED lines=15> */
.L_x_582:
[----:B------:R-:W-:Y:S05]  /*6690*/  BSYNC B0 ;  /* 0x0000000000007941 */ /* 0x000fea0003800000 */
.L_x_581:
        /* <DEDUP_REMOVED lines=15> */
.L_x_584:
[----:B------:R-:W-:Y:S05]  /*6790*/  BSYNC B0 ;  /* 0x0000000000007941 */ /* 0x000fea0003800000 */
.L_x_583:
        /* <DEDUP_REMOVED lines=15> */
.L_x_586:
[----:B------:R-:W-:Y:S05]  /*6890*/  BSYNC B0 ;  /* 0x0000000000007941 */ /* 0x000fea0003800000 */
.L_x_585:
[----:B------:R-:W-:Y:S05]  /*68a0*/  @P0 BRA `(.L_x_516) ;  /* 0x0000003800b40947 */ /* 0x000fea0003800000 */
[----:B------:R-:W-:Y:S01]  /*68b0*/  IADD3 R5, P0, R2, 0x50, RZ ;  /* 0x0000005002057810 */ /* 0x000fe20007f1e0ff */
[----:B------:R-:W-:Y:S01]  /*68c0*/  ULDC.64 UR4, c[0x0][0x848] ;  /* 0x0002120000047ab9 */ /* 0x000fe20000000a00 */
[----:B------:R-:W-:-:S03]  /*68d0*/  IMAD.MOV.U32 R2, RZ, RZ, R8 ;  /* 0x000000ffff027224 */ /* 0x000fc600078e0008 */
[----:B------:R-:W-:Y:S02]  /*68e0*/  IMAD.X R0, RZ, RZ, R3, P0 ;  /* 0x000000ffff007224 */ /* 0x000fe400000e0603 */
        /* <DEDUP_REMOVED lines=8> */
[----:B------:R1:W-:Y:S01]  /*6970*/  STG.E.128 desc[UR38][R4.64], RZ ;  /* 0x000000ff04007986 */ /* 0x0003e2000c101d26 */
[----:B------:R-:W-:Y:S05]  /*6980*/  BRA `(.L_x_516) ;  /* 0x00000038007c7947 */ /* 0x000fea0003800000 */
.L_x_511:
[----:B------:R-:W-:-:S08]  /*6990*/  NOP ;  /* 0x0000000000007918 */ /* 0x000fd00000000000 */
[----:B------:R-:W1:-:S00]  /*69a0*/  USETMAXREG.DEALLOC.CTAPOOL 0x20 ;  /* 0x00000020000079c8 */ /* 0x000e4000080e0500 */
[----:B-1----:R-:W-:-:S06]  /*69b0*/  LOP3.LUT R0, R0, 0x3, RZ, 0xc0, !PT ;  /* 0x0000000300007812 */ /* 0x002fcc00078ec0ff */
[----:B------:R-:W1:Y:S02]  /*69c0*/  SHFL.IDX PT, R0, R0, RZ, 0x1f ;  /* 0x00001fff00007589 */ /* 0x000e6400000e0000 */
[----:B-1----:R-:W-:-:S13]  /*69d0*/  ISETP.NE.AND P0, PT, R0, RZ, PT ;  /* 0x000000ff0000720c */ /* 0x002fda0003f05270 */
[----:B------:R-:W-:Y:S05]  /*69e0*/  @!P0 BRA `(.L_x_587) ;  /* 0x0000001000dc8947 */ /* 0x000fea0003800000 */
[----:B------:R-:W-:-:S13]  /*69f0*/  ISETP.NE.AND P0, PT, R0, 0x1, PT ;  /* 0x000000010000780c */ /* 0x000fda0003f05270 */
[----:B------:R-:W-:Y:S05]  /*6a00*/  @P0 BRA `(.L_x_516) ;  /* 0x00000038005c0947 */ /* 0x000fea0003800000 */
[----:B------:R-:W-:Y:S01]  /*6a10*/  ULDC.64 UR4, c[0x0][0x8d8] ;  /* 0x0002360000047ab9 */ /* 0x000fe20000000a00 */
[----:B------:R-:W1:Y:S01]  /*6a20*/  S2UR UR12, SR_CTAID.Z ;  /* 0x00000000000c79c3 */ /* 0x000e620000002700 */
[----:B------:R-:W-:-:S04]  /*6a30*/  ISETP.NE.U32.AND P0, PT, RZ, UR4, PT ;  /* 0x00000004ff007c0c */ /* 0x000fc8000bf05070 */
[----:B------:R-:W-:-:S13]  /*6a40*/  ISETP.NE.AND.EX P0, PT, RZ, UR5, PT, P0 ;  /* 0x00000005ff007c0c */ /* 0x000fda000bf05300 */
[----:B------:R-:W-:Y:S05]  /*6a50*/  @!P0 BRA `(.L_x_588) ;  /* 0x00000000001c8947 */ /* 0x000fea0003800000 */
[----:B------:R-:W-:Y:S02]  /*6a60*/  ULDC.64 UR4, c[0x0][0x8d8] ;  /* 0x0002360000047ab9 */ /* 0x000fe40000000a00 */
[----:B-1----:R-:W-:-:S06]  /*6a70*/  UIMAD.WIDE UR4, UR12, 0x4, UR4 ;  /* 0x000000040c0478a5 */ /* 0x002fcc000f8e0204 */
[----:B------:R-:W-:Y:S02]  /*6a80*/  IMAD.U32 R2, RZ, RZ, UR4 ;  /* 0x00000004ff027e24 */ /* 0x000fe4000f8e00ff */
[----:B------:R-:W-:-:S05]  /*6a90*/  IMAD.U32 R3, RZ, RZ, UR5 ;  /* 0x00000005ff037e24 */ /* 0x000fca000f8e00ff */
[----:B------:R-:W2:Y:S02]  /*6aa0*/  LDG.E R2, desc[UR38][R2.64] ;  /* 0x0000002602027981 */ /* 0x000ea4000c1e1900 */
[----:B--2---:R-:W-:Y:S01]  /*6ab0*/  R2UR UR5, R2 ;  /* 0x00000000020572ca */ /* 0x004fe200000e0000 */
[----:B------:R-:W-:-:S14]  /*6ac0*/  BRA `(.L_x_589) ;  /* 0x0000000000387947 */ /* 0x000fdc0003800000 */
.L_x_588:
[----:B------:R-:W-:Y:S02]  /*6ad0*/  ULDC.64 UR4, c[0x0][0x8d0] ;  /* 0x0002340000047ab9 */ /* 0x000fe40000000a00 */
[----:B------:R-:W-:-:S04]  /*6ae0*/  ISETP.NE.U32.AND P0, PT, RZ, UR4, PT ;  /* 0x00000004ff007c0c */ /* 0x000fc8000bf05070 */
[----:B------:R-:W-:-:S13]  /*6af0*/  ISETP.NE.AND.EX P0, PT, RZ, UR5, PT, P0 ;  /* 0x00000005ff007c0c */ /* 0x000fda000bf05300 */
[----:B------:R-:W-:Y:S05]  /*6b00*/  @!P0 BRA `(.L_x_590) ;  /* 0x0000000000248947 */ /* 0x000fea0003800000 */
[----:B------:R-:W-:Y:S02]  /*6b10*/  ULDC.64 UR4, c[0x0][0x8d0] ;  /* 0x0002340000047ab9 */ /* 0x000fe40000000a00 */
[----:B-1----:R-:W-:-:S06]  /*6b20*/  UIMAD.WIDE UR4, UR12, 0x4, UR4 ;  /* 0x000000040c0478a5 */ /* 0x002fcc000f8e0204 */
[----:B------:R-:W-:Y:S02]  /*6b30*/  IMAD.U32 R2, RZ, RZ, UR4 ;  /* 0x00000004ff027e24 */ /* 0x000fe4000f8e00ff */
[----:B------:R-:W-:-:S05]  /*6b40*/  IMAD.U32 R3, RZ, RZ, UR5 ;  /* 0x00000005ff037e24 */ /* 0x000fca000f8e00ff */
[----:B------:R-:W2:Y:S04]  /*6b50*/  LDG.E R0, desc[UR38][R2.64] ;  /* 0x0000002602007981 */ /* 0x000ea8000c1e1900 */
[----:B------:R-:W2:Y:S02]  /*6b60*/  LDG.E R5, desc[UR38][R2.64+0x4] ;  /* 0x0000042602057981 */ /* 0x000ea4000c1e1900 */
[----:B--2---:R-:W-:-:S05]  /*6b70*/  IMAD.IADD R0, R5, 0x1, -R0 ;  /* 0x0000000105007824 */ /* 0x004fca00078e0a00 */
[----:B------:R-:W-:Y:S01]  /*6b80*/  R2UR UR5, R0 ;  /* 0x00000000000572ca */ /* 0x000fe200000e0000 */
[----:B------:R-:W-:-:S14]  /*6b90*/  BRA `(.L_x_589) ;  /* 0x0000000000047947 */ /* 0x000fdc0003800000 */
.L_x_590:
[----:B------:R-:W-:-:S05]  /*6ba0*/  ULDC UR5, c[0x0][0x8bc] ;  /* 0x00022f0000057ab9 */ /* 0x000fca0000000800 */
.L_x_589:
[----:B------:R-:W2:Y:S02]  /*6bb0*/  S2UR UR4, SR_CTAID.X ;  /* 0x00000000000479c3 */ /* 0x000ea40000002500 */
[----:B--2---:R-:W-:-:S04]  /*6bc0*/  UIMAD UR4, UR4, 0x60, URZ ;  /* 0x00000060040478a4 */ /* 0x004fc8000f8e023f */
[----:B------:R-:W-:-:S04]  /*6bd0*/  UISETP.GE.AND UP0, UPT, UR4, UR5, UPT ;  /* 0x000000050400728c */ /* 0x000fc8000bf06270 */
[----:B-1----:R-:W-:-:S06]  /*6be0*/  USEL UR12, UR12, 0xffffffff, !UP0 ;  /* 0xffffffff0c0c7887 */ /* 0x002fcc000c000000 */
[----:B------:R-:W-:-:S13]  /*6bf0*/  ISETP.LE.AND P0, PT, RZ, UR12, PT ;  /* 0x0000000cff007c0c */ /* 0x000fda000bf03270 */
[----:B------:R-:W-:Y:S05]  /*6c00*/  @!P0 BRA `(.L_x_516) ;  /* 0x0000003400dc8947 */ /* 0x000fea0003800000 */
[----:B------:R-:W-:Y:S02]  /*6c10*/  ULDC.64 UR4, c[0x0][0x770] ;  /* 0x0001dc0000047ab9 */ /* 0x000fe40000000a00 */
[----:B------:R-:W-:-:S04]  /*6c20*/  UISETP.NE.U32.AND UP0, UPT, UR4, URZ, UPT ;  /* 0x0000003f0400728c */ /* 0x000fc8000bf05070 */
[----:B------:R-:W-:-:S03]  /*6c30*/  UISETP.NE.AND.EX UP0, UPT, UR5, URZ, UPT, UP0 ;  /* 0x0000003f0500728c */ /* 0x000fc6000bf05300 */
[----:B------:R-:W-:Y:S02]  /*6c40*/  ULDC.64 UR4, c[0x0][0x770] ;  /* 0x0001dc0000047ab9 */ /* 0x000fe40000000a00 */
[----:B------:R-:W-:Y:S01]  /*6c50*/  UIMAD.WIDE UR4, UR12, 0x4, UR4 ;  /* 0x000000040c0478a5 */ /* 0x000fe2000f8e0204 */
[----:B------:R-:W-:-:S05]  /*6c60*/  PLOP3.LUT P0, PT, PT, PT, UP0, 0x80, 0x0 ;  /* 0x000000000000781c */ /* 0x000fca0003f0f008 */
[----:B------:R-:W-:Y:S02]  /*6c70*/  IMAD.U32 R2, RZ, RZ, UR4 ;  /* 0x00000004ff027e24 */ /* 0x000fe4000f8e00ff */
[----:B------:R-:W-:Y:S01]  /*6c80*/  IMAD.U32 R3, RZ, RZ, UR5 ;  /* 0x00000005ff037e24 */ /* 0x000fe2000f8e00ff */
[----:B------:R-:W-:-:S05]  /*6c90*/  ULDC.64 UR4, c[0x0][0x780] ;  /* 0x0001e00000047ab9 */ /* 0x000fca0000000a00 */
[----:B------:R-:W2:Y:S01]  /*6ca0*/  @P0 LDG.E R6, desc[UR38][R2.64] ;  /* 0x0000002602060981 */ /* 0x000ea2000c1e1900 */
[----:B------:R-:W-:Y:S01]  /*6cb0*/  UISETP.NE.U32.AND UP1, UPT, UR4, URZ, UPT ;  /* 0x0000003f0400728c */ /* 0x000fe2000bf25070 */
[----:B------:R-:W-:-:S03]  /*6cc0*/  ULDC UR6, c[0x0][0x280] ;  /* 0x0000a00000067ab9 */ /* 0x000fc60000000800 */
[----:B------:R-:W-:Y:S01]  /*6cd0*/  UISETP.NE.AND.EX UP1, UPT, UR5, URZ, UPT, UP1 ;  /* 0x0000003f0500728c */ /* 0x000fe2000bf25310 */
[----:B------:R-:W-:-:S05]  /*6ce0*/  IMAD.U32 R0, RZ, RZ, UR6 ;  /* 0x00000006ff007e24 */ /* 0x000fca000f8e00ff */
[----:B------:R-:W-:-:S05]  /*6cf0*/  PLOP3.LUT P1, PT, PT, PT, UP1, 0x80, 0x0 ;  /* 0x000000000000781c */ /* 0x000fca0003f2f018 */
[----:B------:R-:W-:Y:S02]  /*6d00*/  @UP1 ULDC.64 UR4, c[0x0][0x780] ;  /* 0x0001e00000041ab9 */ /* 0x000fe40000000a00 */
[----:B------:R-:W-:-:S06]  /*6d10*/  @UP1 UIMAD.WIDE UR4, UR12, 0x4, UR4 ;  /* 0x000000040c0418a5 */ /* 0x000fcc000f8e0204 */
[----:B------:R-:W-:Y:S02]  /*6d20*/  IMAD.U32 R4, RZ, RZ, UR4 ;  /* 0x00000004ff047e24 */ /* 0x000fe4000f8e00ff */
[----:B------:R-:W-:-:S05]  /*6d30*/  IMAD.U32 R5, RZ, RZ, UR5 ;  /* 0x00000005ff057e24 */ /* 0x000fca000f8e00ff */
[----:B------:R1:W5:Y:S01]  /*6d40*/  @P1 LDG.E R0, desc[UR38][R4.64] ;  /* 0x0000002604001981 */ /* 0x000362000c1e1900 */
[----:B------:R-:W-:Y:S01]  /*6d50*/  PLOP3.LUT P2, PT, PT, PT, UP0, 0x80, 0x0 ;  /* 0x000000000000781c */ /* 0x000fe20003f4f008 */
[----:B------:R-:W3:Y:S02]  /*6d60*/  S2UR UR13, SR_CTAID.Y ;  /* 0x00000000000d79c3 */ /* 0x000ee40000002600 */
[----:B---3--:R-:W-:-:S10]  /*6d70*/  USHF.R.S32.HI UR7, URZ, 0x1f, UR13 ;  /* 0x0000001f3f077899 */ /* 0x008fd4000801140d */
[----:B--2---:R-:W-:-:S13]  /*6d80*/  @P2 R2UR UR4, R6 ;  /* 0x00000000060422ca */ /* 0x004fda00000e0000 */
[----:B------:R-:W-:-:S04]  /*6d90*/  @UP0 ULEA UR4, UR12, UR4, 0x6 ;  /* 0x000000040c040291 */ /* 0x000fc8000f8e303f */
[----:B------:R-:W-:-:S04]  /*6da0*/  @UP0 USHF.R.S32.HI UR5, URZ, 0x1f, UR4 ;  /* 0x0000001f3f050899 */ /* 0x000fc80008011404 */
[----:B------:R-:W-:-:S04]  /*6db0*/  @UP0 ULEA.HI UR5, UR5, UR4, URZ, 0x6 ;  /* 0x0000000405050291 */ /* 0x000fc8000f8f303f */
[----:B------:R-:W-:-:S04]  /*6dc0*/  @UP0 USHF.R.S32.HI UR5, URZ, 0x6, UR5 ;  /* 0x000000063f050899 */ /* 0x000fc80008011405 */
[----:B------:R-:W-:Y:S01]  /*6dd0*/  @UP0 UIMAD UR6, UR5, 0x3000, URZ ;  /* 0x00003000050608a4 */ /* 0x000fe2000f8e023f */
[----:B-1----:R-:W-:Y:S11]  /*6de0*/  @P1 BRA `(.L_x_591) ;  /* 0x0000000000101947 */ /* 0x002ff60003800000 */
[----:B------:R-:W-:Y:S05]  /*6df0*/  @!P0 BRA `(.L_x_591) ;  /* 0x00000000000c8947 */ /* 0x000fea0003800000 */
[----:B------:R-:W2:Y:S04]  /*6e00*/  LDG.E R5, desc[UR38][R2.64] ;  /* 0x0000002602057981 */ /* 0x000ea8000c1e1900 */
[----:B-----5:R-:W2:Y:S02]  /*6e10*/  LDG.E R0, desc[UR38][R2.64+0x4] ;  /* 0x0000042602007981 */ /* 0x020ea4000c1e1900 */
[----:B--2---:R-:W-:-:S07]  /*6e20*/  IMAD.IADD R0, R0, 0x1, -R5 ;  /* 0x0000000100007824 */ /* 0x004fce00078e0a05 */
.L_x_591:
[----:B-----5:R-:W-:Y:S01]  /*6e30*/  ISETP.GE.AND P0, PT, R0, 0x1, PT ;  /* 0x000000010000780c */ /* 0x020fe20003f06270 */
[----:B------:R-:W-:Y:S01]  /*6e40*/  @UP0 USHF.R.S32.HI UR8, URZ, 0x1f, UR6 ;  /* 0x0000001f3f080899 */ /* 0x000fe20008011406 */
[----:B------:R-:W-:Y:S01]  /*6e50*/  UMOV UR4, URZ ;  /* 0x0000003f00047c82 */ /* 0x000fe20008000000 */
[----:B------:R-:W-:Y:S01]  /*6e60*/  UMOV UR5, URZ ;  /* 0x0000003f00057c82 */ /* 0x000fe20008000000 */
[----:B------:R-:W-:-:S04]  /*6e70*/  @UP0 UMOV UR4, UR6 ;  /* 0x0000000600040c82 */ /* 0x000fc80008000000 */
[----:B------:R-:W-:-:S05]  /*6e80*/  @UP0 UMOV UR5, UR8 ;  /* 0x0000000800050c82 */ /* 0x000fca0008000000 */
[----:B------:R-:W-:Y:S05]  /*6e90*/  @!P0 BRA `(.L_x_516) ;  /* 0x0000003400388947 */ /* 0x000fea0003800000 */
[----:B------:R-:W-:Y:S01]  /*6ea0*/  ULDC.64 UR8, c[0x0][0x2d8] ;  /* 0x0000b60000087ab9 */ /* 0x000fe20000000a00 */
[C---:B------:R-:W-:Y:S01]  /*6eb0*/  VIADD R2, R0.reuse, 0x3f ;  /* 0x0000003f00027836 */ /* 0x040fe20000000000 */
[----:B------:R-:W-:Y:S01]  /*6ec0*/  UIMAD UR7, UR7, UR8, URZ ;  /* 0x00000008070772a4 */ /* 0x000fe2000f8e023f */
[----:B------:R-:W-:Y:S01]  /*6ed0*/  ISETP.GE.AND P1, PT, R0, 0x41, PT ;  /* 0x000000410000780c */ /* 0x000fe20003f26270 */
[----:B------:R-:W-:Y:S02]  /*6ee0*/  USHF.R.S32.HI UR6, URZ, 0x1f, UR12 ;  /* 0x0000001f3f067899 */ /* 0x000fe4000801140c */
[----:B------:R-:W-:Y:S01]  /*6ef0*/  UIMAD.WIDE.U32 UR10, UR13, UR8, URZ ;  /* 0x000000080d0a72a5 */ /* 0x000fe2000f8e003f */
[----:B------:R-:W-:Y:S01]  /*6f00*/  SHF.R.S32.HI R3, RZ, 0x1f, R2 ;  /* 0x0000001fff037819 */ /* 0x000fe20000011402 */
[----:B------:R-:W-:Y:S02]  /*6f10*/  UIMAD UR7, UR13, UR9, UR7 ;  /* 0x000000090d0772a4 */ /* 0x000fe4000f8e0207 */
[----:B------:R-:W-:Y:S01]  /*6f20*/  UIADD3 UR8, UP1, UR4, UR10, URZ ;  /* 0x0000000a04087290 */ /* 0x000fe2000ff3e03f */
[----:B------:R-:W-:Y:S01]  /*6f30*/  LEA.HI R3, R3, R2, RZ, 0x6 ;  /* 0x0000000203037211 */ /* 0x000fe200078f30ff */
[----:B------:R-:W-:-:S02]  /*6f40*/  UIADD3 UR7, UR11, UR7, URZ ;  /* 0x000000070b077290 */ /* 0x000fc4000fffe03f */
[----:B------:R-:W-:Y:S01]  /*6f50*/  USEL UR6, UR6, URZ, !UP0 ;  /* 0x0000003f06067287 */ /* 0x000fe2000c000000 */
[----:B------:R-:W-:Y:S01]  /*6f60*/  SHF.R.S32.HI R3, RZ, 0x6, R3 ;  /* 0x00000006ff037819 */ /* 0x000fe20000011403 */
[----:B------:R-:W-:Y:S01]  /*6f70*/  ULDC.64 UR14, c[0x0][0x2e0] ;  /* 0x0000b800000e7ab9 */ /* 0x000fe20000000a00 */
[----:B------:R-:W-:Y:S02]  /*6f80*/  USEL UR13, UR12, URZ, !UP0 ;  /* 0x0000003f0c0d7287 */ /* 0x000fe4000c000000 */
[----:B------:R-:W-:Y:S01]  /*6f90*/  UIADD3.X UR9, UR5, UR7, URZ, UP1, !UPT ;  /* 0x0000000705097290 */ /* 0x000fe20008ffe43f */
[----:B------:R-:W-:Y:S01]  /*6fa0*/  VIMNMX R3, R3, 0x1, !PT ;  /* 0x0000000103037848 */ /* 0x000fe20007fe0100 */
[----:B------:R-:W-:Y:S02]  /*6fb0*/  UIMAD UR6, UR6, UR14, URZ ;  /* 0x0000000e060672a4 */ /* 0x000fe4000f8e023f */
[----:B------:R-:W-:Y:S01]  /*6fc0*/  UIMAD.WIDE.U32 UR8, UR13, UR14, UR8 ;  /* 0x0000000e0d0872a5 */ /* 0x000fe2000f8e0008 */
[----:B------:R-:W-:Y:S01]  /*6fd0*/  LOP3.LUT R2, R3, 0x1, RZ, 0xc0, !PT ;  /* 0x0000000103027812 */ /* 0x000fe200078ec0ff */
[----:B------:R-:W-:Y:S01]  /*6fe0*/  UIMAD UR12, UR13, UR15, UR6 ;  /* 0x0000000f0d0c72a4 */ /* 0x000fe2000f8e0206 */
[----:B------:R-:W-:-:S03]  /*6ff0*/  ELECT P0, URZ, PT ;  /* 0x00000000003f782f */ /* 0x000fc60003800000 */
[----:B------:R-:W-:Y:S01]  /*7000*/  UIADD3 UR21, UR9, UR12, URZ ;  /* 0x0000000c09157290 */ /* 0x000fe2000fffe03f */
[----:B------:R-:W-:Y:S01]  /*7010*/  UMOV UR6, URZ ;  /* 0x0000003f00067c82 */ /* 0x000fe20008000000 */
[----:B------:R-:W-:Y:S10]  /*7020*/  @!P1 BRA `(.L_x_592) ;  /* 0x0000000800309947 */ /* 0x000ff40003800000 */
[----:B------:R-:W-:Y:S01]  /*7030*/  UMOV UR6, UR10 ;  /* 0x0000000a00067c82 */ /* 0x000fe20008000000 */
[----:B------:R-:W-:Y:S01]  /*7040*/  ULDC.64 UR10, c[0x0][0x2c0] ;  /* 0x0000b000000a7ab9 */ /* 0x000fe20000000a00 */
[----:B------:R-:W-:Y:S01]  /*7050*/  UIMAD.WIDE.U32 UR6, UR13, UR14, UR6 ;  /* 0x0000000e0d0672a5 */ /* 0x000fe2000f8e0006 */
[----:B------:R-:W-:Y:S01]  /*7060*/  IMAD.IADD R0, R3, 0x1, -R2 ;  /* 0x0000000103007824 */ /* 0x000fe200078e0a02 */
[----:B------:R-:W-:Y:S02]  /*7070*/  ULDC.64 UR24, c[0x0][0x2c0] ;  /* 0x0000b00000187ab9 */ /* 0x000fe40000000a00 */
[----:B------:R-:W-:-:S04]  /*7080*/  UIADD3 UR19, UP0, UR4, UR6, URZ ;  /* 0x0000000604137290 */ /* 0x000fc8000ff1e03f */
[----:B------:R-:W-:Y:S02]  /*7090*/  UIADD3.X UR4, UR5, UR12, UR7, UP0, !UPT ;  /* 0x0000000c05047290 */ /* 0x000fe400087fe407 */
[----:B------:R-:W-:Y:S01]  /*70a0*/  ULEA UR18, UP0, UR19, UR10, 0x2 ;  /* 0x0000000a13127291 */ /* 0x000fe2000f80103f */
[----:B------:R-:W-:-:S03]  /*70b0*/  UMOV UR5, URZ ;  /* 0x0000003f00057c82 */ /* 0x000fc60008000000 */
[----:B------:R-:W-:Y:S02]  /*70c0*/  ULEA.HI.X UR19, UR19, UR11, UR4, 0x2, UP0 ;  /* 0x0000000b13137291 */ /* 0x000fe400080f1404 */
[----:B------:R-:W-:Y:S02]  /*70d0*/  UIADD3 UR10, UP0, UR18, 0x4000, URZ ;  /* 0x00004000120a7890 */ /* 0x000fe4000ff1e03f */
[----:B------:R-:W-:Y:S02]  /*70e0*/  UIADD3 UR12, UP1, UR18, 0x8000, URZ ;  /* 0x00008000120c7890 */ /* 0x000fe4000ff3e03f */
[----:B------:R-:W-:Y:S02]  /*70f0*/  UIADD3 UR14, UP2, UR18, 0xc000, URZ ;  /* 0x0000c000120e7890 */ /* 0x000fe4000ff5e03f */
[----:B------:R-:W-:Y:S02]  /*7100*/  UIADD3 UR16, UP3, UR18, 0x10000, URZ ;  /* 0x0001000012107890 */ /* 0x000fe4000ff7e03f */
[----:B------:R-:W-:-:S02]  /*7110*/  UIADD3 UR18, UP4, UR18, 0x14000, URZ ;  /* 0x0001400012127890 */ /* 0x000fc4000ff9e03f */
[----:B------:R-:W-:Y:S02]  /*7120*/  UIADD3.X UR11, URZ, UR19, URZ, UP0, !UPT ;  /* 0x000000133f0b7290 */ /* 0x000fe400087fe43f */
[----:B------:R-:W-:Y:S02]  /*7130*/  UIADD3.X UR13, URZ, UR19, URZ, UP1, !UPT ;  /* 0x000000133f0d7290 */ /* 0x000fe40008ffe43f */
[----:B------:R-:W-:Y:S02]  /*7140*/  UIADD3.X UR15, URZ, UR19, URZ, UP2, !UPT ;  /* 0x000000133f0f7290 */ /* 0x000fe400097fe43f */
[----:B------:R-:W-:Y:S02]  /*7150*/  UIADD3.X UR17, URZ, UR19, URZ, UP3, !UPT ;  /* 0x000000133f117290 */ /* 0x000fe40009ffe43f */
[----:B------:R-:W-:Y:S01]  /*7160*/  UIADD3.X UR19, URZ, UR19, URZ, UP4, !UPT ;  /* 0x000000133f137290 */ /* 0x000fe2000a7fe43f */
[----:B------:R-:W-:-:S11]  /*7170*/  UMOV UR4, URZ ;  /* 0x0000003f00047c82 */ /* 0x000fd60008000000 */
.L_x_613:
        /* <DEDUP_REMOVED lines=23> */
.L_x_594:
[----:B------:R-:W-:Y:S05]  /*72f0*/  BSYNC B0 ;  /* 0x0000000000007941 */ /* 0x000fea0003800000 */
.L_x_593:
        /* <DEDUP_REMOVED lines=12> */
.L_x_596:
[----:B------:R-:W-:Y:S05]  /*73c0*/  BSYNC B0 ;  /* 0x0000000000007941 */ /* 0x000fea0003800000 */
.L_x_595:
        /* <DEDUP_REMOVED lines=13> */
.L_x_598:
[----:B------:R-:W-:Y:S05]  /*74a0*/  BSYNC B0 ;  /* 0x0000000000007941 */ /* 0x000fea0003800000 */
.L_x_597:
[----:B------:R-:W-:Y:S06]  /*74b0*/  BAR.ARV 0xa, 0xa0 ;  /* 0x0282800000007b1d */ /* 0x000fec0000002000 */
[----:B------:R-:W-:Y:S04]  /*74c0*/  BSSY B0, `(.L_x_599) ;  /* 0x0000003000007945 */ /* 0x000fe80003800000 */
[----:B------:R-:W-:Y:S05]  /*74d0*/  @!P0 BRA `(.L_x_600) ;  /* 0x0000000000048947 */ /* 0x000fea0003800000 */
[----:B------:R-:W-:-:S04]  /*74e0*/  DEPBAR.LE SB0, 0x1 ;  /* 0x000080400000791a */ /* 0x000fc80000000000 */
.L_x_600:
[----:B------:R-:W-:Y:S05]  /*74f0*/  BSYNC B0 ;  /* 0x0000000000007941 */ /* 0x000fea0003800000 */
.L_x_599:
[----:B------:R-:W-:Y:S06]  /*7500*/  BAR.ARV 0xb, 0xa0 ;  /* 0x02c2800000007b1d */ /* 0x000fec0000002000 */
[----:B------:R-:W-:Y:S04]  /*7510*/  BSSY B0, `(.L_x_601) ;  /* 0x0000003000007945 */ /* 0x000fe80003800000 */
[----:B------:R-:W-:Y:S05]  /*7520*/  @!P0 BRA `(.L_x_602) ;  /* 0x0000000000048947 */ /* 0x000fea0003800000 */
[----:B------:R-:W-:-:S04]  /*7530*/  DEPBAR.LE SB0, 0x0 ;  /* 0x000080000000791a */ /* 0x000fc80000000000 */
.L_x_602:
[----:B------:R-:W-:Y:S05]  /*7540*/  BSYNC B0 ;  /* 0x0000000000007941 */ /* 0x000fea0003800000 */
.L_x_601:
        /* <DEDUP_REMOVED lines=13> */
.L_x_604:
[----:B------:R-:W-:Y:S05]  /*7620*/  BSYNC B0 ;  /* 0x0000000000007941 */ /* 0x000fea0003800000 */
.L_x_603:
        /* <DEDUP_REMOVED lines=12> */
.L_x_606:
[----:B------:R-:W-:Y:S05]  /*76f0*/  BSYNC B0 ;  /* 0x0000000000007941 */ /* 0x000fea0003800000 */
.L_x_605:
        /* <DEDUP_REMOVED lines=13> */
.L_x_608:
[----:B------:R-:W-:Y:S05]  /*77d0*/  BSYNC B0 ;  /* 0x0000000000007941 */ /* 0x000fea0003800000 */
.L_x_607:
[----:B------:R-:W-:Y:S06]  /*77e0*/  BAR.ARV 0xa, 0xa0 ;  /* 0x0282800000007b1d */ /* 0x000fec0000002000 */
[----:B------:R-:W-:Y:S04]  /*77f0*/  BSSY B0, `(.L_x_609) ;  /* 0x0000003000007945 */ /* 0x000fe80003800000 */
[----:B------:R-:W-:Y:S05]  /*7800*/  @!P0 BRA `(.L_x_610) ;  /* 0x0000000000048947 */ /* 0x000fea0003800000 */
[----:B------:R-:W-:-:S04]  /*7810*/  DEPBAR.LE SB0, 0x1 ;  /* 0x000080400000791a */ /* 0x000fc80000000000 */
.L_x_610:
[----:B------:R-:W-:Y:S05]  /*7820*/  BSYNC B0 ;  /* 0x0000000000007941 */ /* 0x000fea0003800000 */
.L_x_609:
[----:B------:R-:W-:Y:S01]  /*7830*/  VIADD R0, R0, 0xfffffffe ;  /* 0xfffffffe00007836 */ /* 0x000fe20000000000 */
[----:B------:R-:W-:Y:S06]  /*7840*/  BAR.ARV 0xb, 0xa0 ;  /* 0x02c2800000007b1d */ /* 0x000fec0000002000 */
[----:B------:R-:W-:Y:S01]  /*7850*/  BSSY B0, `(.L_x_611) ;  /* 0x0000004000007945 */ /* 0x000fe20003800000 */
[----:B------:R-:W-:-:S03]  /*7860*/  ISETP.NE.AND P1, PT, R0, RZ, PT ;  /* 0x000000ff0000720c */ /* 0x000fc60003f25270 */
[----:B------:R-:W-:Y:S10]  /*7870*/  @!P0 BRA `(.L_x_612) ;  /* 0x0000000000048947 */ /* 0x000ff40003800000 */
[----:B------:R-:W-:-:S04]  /*7880*/  DEPBAR.LE SB0, 0x0 ;  /* 0x000080000000791a */ /* 0x000fc80000000000 */
.L_x_612:
[----:B------:R-:W-:Y:S05]  /*7890*/  BSYNC B0 ;  /* 0x0000000000007941 */ /* 0x000fea0003800000 */
.L_x_611:
[----:B------:R-:W-:Y:S06]  /*78a0*/  BAR.ARV 0xc, 0xa0 ;  /* 0x0302800000007b1d */ /* 0x000fec0000002000 */
[----:B------:R-:W-:Y:S02]  /*78b0*/  UIADD3 UR5, UR5, 0x2, URZ ;  /* 0x0000000205057890 */ /* 0x000fe4000fffe03f */
[----:B------:R-:W-:Y:S01]  /*78c0*/  UIADD3 UR4, UR4, 0x1, URZ ;  /* 0x0000000104047890 */ /* 0x000fe2000fffe03f */
[----:B------:R-:W-:Y:S11]  /*78d0*/  @P1 BRA `(.L_x_613) ;  /* 0xfffffff800281947 */ /* 0x000ff6000383ffff */
[----:B------:R-:W-:-:S12]  /*78e0*/  UIADD3 UR6, UR20, 0x6000, URZ ;  /* 0x0000600014067890 */ /* 0x000fd8000fffe03f */
.L_x_592:
        /* <DEDUP_REMOVED lines=10> */
[----:B------:R-:W-:Y:S01]  /*7990*/  ULEA UR4, UP0, UR11, UR4, 0x2 ;  /* 0x000000040b047291 */ /* 0x000fe2000f80103f */
[----:B------:R-:W-:-:S03]  /*79a0*/  UMOV UR13, 0x14f00000 ;  /* 0x14f00000000d7882 */ /* 0x000fc60000000000 */
[----:B------:R-:W-:-:S03]  /*79b0*/  ULEA.HI.X UR5, UR11, UR5, UR12, 0x2, UP0 ;  /* 0x000000050b057291 */ /* 0x000fc600080f140c */
[----:B------:R-:W-:Y:S01]  /*79c0*/  UMOV UR12, 0x0 ;  /* 0x00000000000c7882 */ /* 0x000fe20000000000 */
[----:B-1----:R-:W-:-:S03]  /*79d0*/  ULEA UR7, UR10, UR7, 0x18 ;  /* 0x000000070a077291 */ /* 0x002fc6000f8ec03f */
[----:B------:R-:W-:Y:S01]  /*79e0*/  UMOV UR10, 0x400 ;  /* 0x00000400000a7882 */ /* 0x000fe20000000000 */
[----:B------:R-:W-:-:S09]  /*79f0*/  UIADD3 UR7, UR7, 0x12000, URZ ;  /* 0x0001200007077890 */ /* 0x000fd2000fffe03f */
[----:B------:R1:W-:Y:S02]  /*7a00*/  UBLKRED.G.S.ADD.F32.RN [UR4], [UR7], UR10, desc[UR12] ;  /* 0x00000c04070073bb */ /* 0x0003e400080a140a */
[----:B-1----:R0:W-:Y:S02]  /*7a10*/  UTMACMDFLUSH ;  /* 0x00000000000079b7 */ /* 0x0021e40000000000 */
.L_x_615:
[----:B------:R-:W-:Y:S05]  /*7a20*/  BSYNC B0 ;  /* 0x0000000000007941 */ /* 0x000fea0003800000 */
.L_x_614:
[----:B------:R-:W-:Y:S06]  /*7a30*/  BAR.SYNC.DEFER_BLOCKING 0xe, 0xa0 ;  /* 0x0382800000007b1d */ /* 0x000fec0000010000 */
[----:B------:R-:W-:Y:S04]  /*7a40*/  BSSY B0, `(.L_x_616) ;  /* 0x0000011000007945 */ /* 0x000fe80003800000 */
[----:B------:R-:W-:Y:S05]  /*7a50*/  @!P0 BRA `(.L_x_617) ;  /* 0x00000000003c8947 */ /* 0x000fea0003800000 */
[----:B------:R-:W1:Y:S01]  /*7a60*/  S2UR UR7, SR_CgaCtaId ;  /* 0x00000000000779c3 */ /* 0x000e620000008800 */
[----:B------:R-:W-:Y:S01]  /*7a70*/  UIADD3 UR4, UR6, 0x1000, URZ ;  /* 0x0000100006047890 */ /* 0x000fe2000fffe03f */
[----:B------:R-:W-:Y:S01]  /*7a80*/  UMOV UR5, 0x400 ;  /* 0x0000040000057882 */ /* 0x000fe20000000000 */
[----:B------:R-:W-:Y:S02]  /*7a90*/  ULDC.64 UR10, c[0x0][0x2c0] ;  /* 0x0000b000000a7ab9 */ /* 0x000fe40000000a00 */
[----:B------:R-:W-:Y:S01]  /*7aa0*/  UIADD3 UR12, UP0, UR4, UR8, URZ ;  /* 0x00000008040c7290 */ /* 0x000fe2000ff1e03f */
[----:B------:R-:W-:Y:S01]  /*7ab0*/  UMOV UR13, 0x14f00000 ;  /* 0x14f00000000d7882 */ /* 0x000fe20000000000 */
[----:B-1----:R-:W-:Y:S02]  /*7ac0*/  ULEA UR7, UR7, UR5, 0x18 ;  /* 0x0000000507077291 */ /* 0x002fe4000f8ec03f */
[----:B------:R-:W-:Y:S02]  /*7ad0*/  ULEA.HI.X.SX32 UR5, UR4, UR21, 0x1, UP0 ;  /* 0x0000001504057291 */ /* 0x000fe400080f0e3f */
[----:B------:R-:W-:-:S02]  /*7ae0*/  ULEA UR4, UP0, UR12, UR10, 0x2 ;  /* 0x0000000a0c047291 */ /* 0x000fc4000f80103f */
[----:B------:R-:W-:Y:S02]  /*7af0*/  UIADD3 UR7, UR7, 0x16000, URZ ;  /* 0x0001600007077890 */ /* 0x000fe4000fffe03f */
[----:B------:R-:W-:Y:S01]  /*7b00*/  ULEA.HI.X UR5, UR12, UR11, UR5, 0x2, UP0 ;  /* 0x0000000b0c057291 */ /* 0x000fe200080f1405 */
[----:B------:R-:W-:Y:S02]  /*7b10*/  UMOV UR10, 0x400 ;  /* 0x00000400000a7882 */ /* 0x000fe40000000000 */
[----:B------:R-:W-:-:S06]  /*7b20*/  UMOV UR12, 0x0 ;  /* 0x00000000000c7882 */ /* 0x000fcc0000000000 */
[----:B------:R1:W-:Y:S02]  /*7b30*/  UBLKRED.G.S.ADD.F32.RN [UR4], [UR7], UR10, desc[UR12] ;  /* 0x00000c04070073bb */ /* 0x0003e400080a140a */
[----:B-1----:R0:W-:Y:S02]  /*7b40*/  UTMACMDFLUSH ;  /* 0x00000000000079b7 */ /* 0x0021e40000000000 */
.L_x_617:
[----:B------:R-:W-:Y:S05]  /*7b50*/  BSYNC B0 ;  /* 0x0000000000007941 */ /* 0x000fea0003800000 */
.L_x_616:
        /* <DEDUP_REMOVED lines=16> */
[----:B------:R1:W-:Y:S01]  /*7c60*/  UBLKRED.G.S.ADD.F32.RN [UR4], [UR7], UR10, desc[UR12] ;  /* 0x00000c04070073bb */ /* 0x0003e200080a140a */
[----:B------:R0:W-:Y:S01]  /*7c70*/  UTMACMDFLUSH ;  /* 0x00000000000079b7 */ /* 0x0001e20000000000 */
[----:B-1----:R-:W-:-:S04]  /*7c80*/  DEPBAR.LE SB0, 0x2 ;  /* 0x000080800000791a */ /* 0x002fc80000000000 */
.L_x_619:
[----:B------:R-:W-:Y:S05]  /*7c90*/  BSYNC B0 ;  /* 0x0000000000007941 */ /* 0x000fea0003800000 */
.L_x_618:
[----:B------:R-:W-:Y:S06]  /*7ca0*/  BAR.ARV 0xa, 0xa0 ;  /* 0x0282800000007b1d */ /* 0x000fec0000002000 */
[----:B------:R-:W-:Y:S04]  /*7cb0*/  BSSY B0, `(.L_x_620) ;  /* 0x0000003000007945 */ /* 0x000fe80003800000 */
[----:B------:R-:W-:Y:S05]  /*7cc0*/  @!P0 BRA `(.L_x_621) ;  /* 0x0000000000048947 */ /* 0x000fea0003800000 */
[----:B------:R-:W-:-:S04]  /*7cd0*/  DEPBAR.LE SB0, 0x1 ;  /* 0x000080400000791a */ /* 0x000fc80000000000 */
.L_x_621:
[----:B------:R-:W-:Y:S05]  /*7ce0*/  BSYNC B0 ;  /* 0x0000000000007941 */ /* 0x000fea0003800000 */
.L_x_620:
[----:B------:R-:W-:Y:S06]  /*7cf0*/  BAR.ARV 0xb, 0xa0 ;  /* 0x02c2800000007b1d */ /* 0x000fec0000002000 */
[----:B------:R-:W-:Y:S04]  /*7d00*/  BSSY B0, `(.L_x_622) ;  /* 0x0000003000007945 */ /* 0x000fe80003800000 */
[----:B------:R-:W-:Y:S05]  /*7d10*/  @!P0 BRA `(.L_x_623) ;  /* 0x0000000000048947 */ /* 0x000fea0003800000 */
[----:B------:R-:W-:-:S04]  /*7d20*/  DEPBAR.LE SB0, 0x0 ;  /* 0x000080000000791a */ /* 0x000fc80000000000 */
.L_x_623:
[----:B------:R-:W-:Y:S05]  /*7d30*/  BSYNC B0 ;  /* 0x0000000000007941 */ /* 0x000fea0003800000 */
.L_x_622:
[----:B------:R-:W-:Y:S06]  /*7d40*/  BAR.ARV 0xc, 0xa0 ;  /* 0x0302800000007b1d */ /* 0x000fec0000002000 */
[----:B------:R-:W-:Y:S05]  /*7d50*/  BRA `(.L_x_516) ;  /* 0x0000002400887947 */ /* 0x000fea0003800000 */
.L_x_587:
[----:B------:R-:W-:Y:S01]  /*7d60*/  ULDC.64 UR4, c[0x0][0x8d8] ;  /* 0x0002360000047ab9 */ /* 0x000fe20000000a00 */
[----:B------:R-:W1:Y:S01]  /*7d70*/  S2R R11, SR_CTAID.Z ;  /* 0x00000000000b7919 */ /* 0x000e620000002700 */
[----:B------:R-:W-:Y:S01]  /*7d80*/  ISETP.NE.U32.AND P0, PT, RZ, UR4, PT ;  /* 0x00000004ff007c0c */ /* 0x000fe2000bf05070 */
[----:B------:R-:W2:Y:S03]  /*7d90*/  S2UR UR28, SR_CTAID.Y ;  /* 0x00000000001c79c3 */ /* 0x000ea60000002600 */
[----:B------:R-:W-:-:S13]  /*7da0*/  ISETP.NE.AND.EX P0, PT, RZ, UR5, PT, P0 ;  /* 0x00000005ff007c0c */ /* 0x000fda000bf05300 */
[----:B------:R-:W-:Y:S05]  /*7db0*/  @!P0 BRA `(.L_x_624) ;  /* 0x0000000000108947 */ /* 0x000fea0003800000 */
[----:B------:R-:W1:Y:S02]  /*7dc0*/  LDC.64 R2, c[0x0][0x8d8] ;  /* 0x00023600ff027b82 */ /* 0x000e640000000a00 */
[----:B-1----:R-:W-:-:S05]  /*7dd0*/  IMAD.WIDE R2, R11, 0x4, R2 ;  /* 0x000000040b027825 */ /* 0x002fca00078e0202 */
[----:B------:R1:W5:Y:S01]  /*7de0*/  LDG.E R0, desc[UR38][R2.64] ;  /* 0x0000002602007981 */ /* 0x000362000c1e1900 */
[----:B------:R-:W-:Y:S05]  /*7df0*/  BRA `(.L_x_625) ;  /* 0x00000000002c7947 */ /* 0x000fea0003800000 */
.L_x_624:
[----:B------:R-:W-:Y:S02]  /*7e00*/  ULDC.64 UR4, c[0x0][0x8d0] ;  /* 0x0002340000047ab9 */ /* 0x000fe40000000a00 */
[----:B------:R-:W-:-:S04]  /*7e10*/  ISETP.NE.U32.AND P0, PT, RZ, UR4, PT ;  /* 0x00000004ff007c0c */ /* 0x000fc8000bf05070 */
[----:B------:R-:W-:-:S13]  /*7e20*/  ISETP.NE.AND.EX P0, PT, RZ, UR5, PT, P0 ;  /* 0x00000005ff007c0c */ /* 0x000fda000bf05300 */
[----:B------:R-:W-:Y:S05]  /*7e30*/  @!P0 BRA `(.L_x_626) ;  /* 0x0000000000188947 */ /* 0x000fea0003800000 */
[----:B------:R-:W1:Y:S02]  /*7e40*/  LDC.64 R2, c[0x0][0x8d0] ;  /* 0x00023400ff027b82 */ /* 0x000e640000000a00 */
[----:B-1----:R-:W-:-:S05]  /*7e50*/  IMAD.WIDE R2, R11, 0x4, R2 ;  /* 0x000000040b027825 */ /* 0x002fca00078e0202 */
[----:B------:R-:W3:Y:S04]  /*7e60*/  LDG.E R0, desc[UR38][R2.64] ;  /* 0x0000002602007981 */ /* 0x000ee8000c1e1900 */
[----:B------:R-:W3:Y:S02]  /*7e70*/  LDG.E R5, desc[UR38][R2.64+0x4] ;  /* 0x0000042602057981 */ /* 0x000ee4000c1e1900 */
[----:B---3--:R-:W-:Y:S01]  /*7e80*/  IMAD.IADD R0, R5, 0x1, -R0 ;  /* 0x0000000105007824 */ /* 0x008fe200078e0a00 */
[----:B------:R-:W-:Y:S06]  /*7e90*/  BRA `(.L_x_625) ;  /* 0x0000000000047947 */ /* 0x000fec0003800000 */
.L_x_626:
[----:B------:R-:W3:Y:S02]  /*7ea0*/  LDC R0, c[0x0][0x8bc] ;  /* 0x00022f00ff007b82 */ /* 0x000ee40000000800 */
.L_x_625:
[----:B------:R-:W4:Y:S01]  /*7eb0*/  S2R R9, SR_CTAID.X ;  /* 0x0000000000097919 */ /* 0x000f220000002500 */
[----:B------:R-:W-:Y:S02]  /*7ec0*/  IMAD.MOV.U32 R5, RZ, RZ, RZ ;  /* 0x000000ffff057224 */ /* 0x000fe400078e00ff */
[----:B------:R-:W-:Y:S02]  /*7ed0*/  IMAD.MOV.U32 R4, RZ, RZ, 0x1 ;  /* 0x00000001ff047424 */ /* 0x000fe400078e00ff */
[----:B----4-:R-:W-:-:S05]  /*7ee0*/  IMAD R9, R9, 0x60, RZ ;  /* 0x0000006009097824 */ /* 0x010fca00078e02ff */
[----:B---3-5:R-:W-:Y:S01]  /*7ef0*/  ISETP.GE.AND P0, PT, R9, R0, PT ;  /* 0x000000000900720c */ /* 0x028fe20003f06270 */
[----:B------:R-:W-:-:S03]  /*7f00*/  IMAD.MOV.U32 R0, RZ, RZ, 0x1 ;  /* 0x00000001ff007424 */ /* 0x000fc600078e00ff */
[----:B-1----:R-:W-:-:S04]  /*7f10*/  SEL R11, R11, 0xffffffff, !P0 ;  /* 0xffffffff0b0b7807 */ /* 0x002fc80004000000 */
[----:B------:R-:W-:-:S13]  /*7f20*/  ISETP.GE.AND P0, PT, R11, RZ, PT ;  /* 0x000000ff0b00720c */ /* 0x000fda0003f06270 */
[----:B------:R-:W-:Y:S05]  /*7f30*/  @!P0 BRA `(.L_x_627) ;  /* 0x0000002000908947 */ /* 0x000fea0003800000 */
[----:B------:R-:W1:Y:S08]  /*7f40*/  LDC.64 R4, c[0x0][0x778] ;  /* 0x0001de00ff047b82 */ /* 0x000e700000000a00 */
[----:B------:R-:W3:Y:S08]  /*7f50*/  LDC.64 R6, c[0x0][0x780] ;  /* 0x0001e000ff067b82 */ /* 0x000ef00000000a00 */
[----:B------:R-:W4:Y:S01]  /*7f60*/  LDC.64 R12, c[0x0][0x770] ;  /* 0x0001dc00ff0c7b82 */ /* 0x000f220000000a00 */
[----:B-1----:R-:W-:-:S07]  /*7f70*/  ISETP.NE.U32.AND P0, PT, R4, RZ, PT ;  /* 0x000000ff0400720c */ /* 0x002fce0003f05070 */
[----:B------:R-:W1:Y:S01]  /*7f80*/  LDC.64 R2, c[0x0][0x770] ;  /* 0x0001dc00ff027b82 */ /* 0x000e620000000a00 */
[----:B------:R-:W-:Y:S02]  /*7f90*/  ISETP.NE.AND.EX P0, PT, R5, RZ, PT, P0 ;  /* 0x000000ff0500720c */ /* 0x000fe40003f05300 */
[----:B---3--:R-:W-:-:S04]  /*7fa0*/  ISETP.NE.U32.AND P2, PT, R6, RZ, PT ;  /* 0x000000ff0600720c */ /* 0x008fc80003f45070 */
[----:B------:R-:W-:Y:S02]  /*7fb0*/  ISETP.NE.AND.EX P2, PT, R7, RZ, PT, P2 ;  /* 0x000000ff0700720c */ /* 0x000fe40003f45320 */
[----:B----4-:R-:W-:-:S05]  /*7fc0*/  ISETP.NE.U32.AND P1, PT, R12, RZ, PT ;  /* 0x000000ff0c00720c */ /* 0x010fca0003f25070 */
[----:B------:R-:W3:Y:S01]  /*7fd0*/  @P0 LDC.64 R4, c[0x0][0x778] ;  /* 0x0001de00ff040b82 */ /* 0x000ee20000000a00 */
[----:B------:R-:W-:-:S07]  /*7fe0*/  ISETP.NE.AND.EX P1, PT, R13, RZ, PT, P1 ;  /* 0x000000ff0d00720c */ /* 0x000fce0003f25310 */
[----:B------:R-:W4:Y:S01]  /*7ff0*/  @P2 LDC.64 R6, c[0x0][0x780] ;  /* 0x0001e000ff062b82 */ /* 0x000f220000000a00 */
[----:B-1----:R-:W-:-:S05]  /*8000*/  IMAD.WIDE R2, R11, 0x4, R2 ;  /* 0x000000040b027825 */ /* 0x002fca00078e0202 */
[----:B------:R-:W2:Y:S01]  /*8010*/  @P1 LDG.E R18, desc[UR38][R2.64] ;  /* 0x0000002602121981 */ /* 0x000ea2000c1e1900 */
[----:B------:R-:W-:Y:S01]  /*8020*/  IMAD.MOV.U32 R10, RZ, RZ, RZ ;  /* 0x000000ffff0a7224 */ /* 0x000fe200078e00ff */
[----:B------:R-:W-:Y:S02]  /*8030*/  ULDC UR4, c[0x0][0x280] ;  /* 0x0000a00000047ab9 */ /* 0x000fe40000000800 */
[----:B------:R-:W2:Y:S01]  /*8040*/  @P1 LDG.E R14, desc[UR38][R2.64] ;  /* 0x00000026020e1981 */ /* 0x000ea2000c1e1900 */
[----:B---3--:R-:W-:-:S04]  /*8050*/  @P0 IMAD.WIDE R4, R11, 0x4, R4 ;  /* 0x000000040b040825 */ /* 0x008fc800078e0204 */
[----:B------:R-:W-:Y:S01]  /*8060*/  IMAD.U32 R8, RZ, RZ, UR4 ;  /* 0x00000004ff087e24 */ /* 0x000fe2000f8e00ff */
[----:B------:R4:W5:Y:S02]  /*8070*/  @P0 LDG.E R10, desc[UR38][R4.64] ;  /* 0x00000026040a0981 */ /* 0x000964000c1e1900 */
[----:B----4-:R-:W-:-:S05]  /*8080*/  @P2 IMAD.WIDE R4, R11, 0x4, R6 ;  /* 0x000000040b042825 */ /* 0x010fca00078e0206 */
[----:B------:R1:W5:Y:S01]  /*8090*/  @P2 LDG.E R8, desc[UR38][R4.64] ;  /* 0x0000002604082981 */ /* 0x000362000c1e1900 */
[----:B------:R-:W-:Y:S01]  /*80a0*/  VOTEU.ANY UP0, P1 ;  /* 0x00000000003f7886 */ /* 0x000fe20000800100 */
[----:B--2---:R-:W-:Y:S01]  /*80b0*/  @P1 IMAD R6, R11, 0x40, R18 ;  /* 0x000000400b061824 */ /* 0x004fe200078e0212 */
[----:B------:R-:W-:-:S04]  /*80c0*/  @P1 R2UR UR4, R14 ;  /* 0x000000000e0412ca */ /* 0x000fc800000e0000 */
[----:B------:R-:W-:-:S04]  /*80d0*/  @P1 SHF.R.S32.HI R7, RZ, 0x1f, R6 ;  /* 0x0000001fff071819 */ /* 0x000fc80000011406 */
[----:B------:R-:W-:-:S04]  /*80e0*/  @P1 LEA.HI R7, R7, R6, RZ, 0x6 ;  /* 0x0000000607071211 */ /* 0x000fc800078f30ff */
[----:B------:R-:W-:Y:S01]  /*80f0*/  @P1 LOP3.LUT R7, R7, 0xffffffc0, RZ, 0xc0, !PT ;  /* 0xffffffc007071812 */ /* 0x000fe200078ec0ff */
[----:B-1----:R-:W-:Y:S06]  /*8100*/  @P2 BRA `(.L_x_628) ;  /* 0x0000000000102947 */ /* 0x002fec0003800000 */
[----:B------:R-:W-:Y:S05]  /*8110*/  @!P1 BRA `(.L_x_628) ;  /* 0x00000000000c9947 */ /* 0x000fea0003800000 */
[----:B------:R-:W2:Y:S04]  /*8120*/  LDG.E R5, desc[UR38][R2.64] ;  /* 0x0000002602057981 */ /* 0x000ea8000c1e1900 */
[----:B-----5:R-:W2:Y:S02]  /*8130*/  LDG.E R8, desc[UR38][R2.64+0x4] ;  /* 0x0000042602087981 */ /* 0x020ea4000c1e1900 */
[----:B--2---:R-:W-:-:S07]  /*8140*/  IMAD.IADD R8, R8, 0x1, -R5 ;  /* 0x0000000108087824 */ /* 0x004fce00078e0a05 */
.L_x_628:
[----:B-----5:R-:W-:Y:S01]  /*8150*/  ISETP.GE.AND P2, PT, R8, 0x1, PT ;  /* 0x000000010800780c */ /* 0x020fe20003f46270 */
[----:B------:R-:W-:Y:S01]  /*8160*/  UMOV UR43, URZ ;  /* 0x0000003f002b7c82 */ /* 0x000fe20008000000 */
[----:B------:R-:W-:Y:S01]  /*8170*/  @UP0 UMOV UR43, UR4 ;  /* 0x00000004002b0c82 */ /* 0x000fe20008000000 */
[----:B------:R-:W-:Y:S01]  /*8180*/  CS2R R2, SRZ ;  /* 0x0000000000027805 */ /* 0x000fe2000001ff00 */
[----:B------:R-:W-:Y:S01]  /*8190*/  IMAD.MOV.U32 R5, RZ, RZ, RZ ;  /* 0x000000ffff057224 */ /* 0x000fe200078e00ff */
[--C-:B------:R-:W-:Y:S01]  /*81a0*/  @P1 SHF.R.S32.HI R3, RZ, 0x1f, R7.reuse ;  /* 0x0000001fff031819 */ /* 0x100fe20000011407 */
[----:B------:R-:W-:Y:S02]  /*81b0*/  IMAD.MOV.U32 R4, RZ, RZ, 0x1 ;  /* 0x00000001ff047424 */ /* 0x000fe400078e00ff */
[----:B------:R-:W-:-:S05]  /*81c0*/  @P1 IMAD.MOV.U32 R2, RZ, RZ, R7 ;  /* 0x000000ffff021224 */ /* 0x000fca00078e0007 */
[----:B------:R-:W-:Y:S05]  /*81d0*/  @!P2 BRA `(.L_x_627) ;  /* 0x0000001c00e8a947 */ /* 0x000fea0003800000 */
[----:B------:R-:W1:Y:S01]  /*81e0*/  S2R R15, SR_CTAID.Y ;  /* 0x00000000000f7919 */ /* 0x000e620000002600 */
[----:B------:R-:W2:Y:S01]  /*81f0*/  LDC.64 R18, c[0x0][0x718] ;  /* 0x0001c600ff127b82 */ /* 0x000ea20000000a00 */
[----:B------:R-:W-:Y:S01]  /*8200*/  ISETP.NE.U32.AND P1, PT, R12, RZ, PT ;  /* 0x000000ff0c00720c */ /* 0x000fe20003f25070 */
[----:B------:R-:W-:Y:S01]  /*8210*/  IMAD.MOV.U32 R7, RZ, RZ, R3 ;  /* 0x000000ffff077224 */ /* 0x000fe200078e0003 */
[----:B------:R-:W-:Y:S01]  /*8220*/  R2UR UR37, R11 ;  /* 0x000000000b2572ca */ /* 0x000fe200000e0000 */
[----:B------:R-:W-:Y:S01]  /*8230*/  ULDC UR4, c[0x0][0x2e8] ;  /* 0x0000ba0000047ab9 */ /* 0x000fe20000000800 */
[----:B------:R-:W-:Y:S01]  /*8240*/  ISETP.NE.AND.EX P1, PT, R13, RZ, PT, P1 ;  /* 0x000000ff0d00720c */ /* 0x000fe20003f25310 */
[----:B------:R-:W-:Y:S01]  /*8250*/  VOTEU.ANY UP1, P0 ;  /* 0x00000000003f7886 */ /* 0x000fe20000020100 */
[----:B------:R-:W-:Y:S01]  /*8260*/  SHF.R.S32.HI R11, RZ, 0x1f, R11 ;  /* 0x0000001fff0b7819 */ /* 0x000fe2000001140b */
[----:B------:R-:W3:Y:S01]  /*8270*/  LDC.64 R4, c[0x0][0x720] ;  /* 0x0001c800ff047b82 */ /* 0x000ee20000000a00 */
[----:B------:R-:W-:-:S02]  /*8280*/  R2UR UR35, R9 ;  /* 0x00000000092372ca */ /* 0x000fc400000e0000 */
[----:B------:R-:W-:Y:S02]  /*8290*/  ELECT P0, URZ, PT ;  /* 0x00000000003f782f */ /* 0x000fe40003800000 */
[----:B------:R-:W-:Y:S01]  /*82a0*/  SEL R11, R11, RZ, !P1 ;  /* 0x000000ff0b0b7207 */ /* 0x000fe20004800000 */
[----:B------:R-:W-:Y:S01]  /*82b0*/  UMOV UR36, UR28 ;  /* 0x0000001c00247c82 */ /* 0x000fe20008000000 */
[----:B------:R-:W-:Y:S01]  /*82c0*/  R2UR UR8, R10 ;  /* 0x000000000a0872ca */ /* 0x000fe200000e0000 */
[----:B------:R-:W-:Y:S01]  /*82d0*/  BSSY B0, `(.L_x_627) ;  /* 0x00001ea000007945 */ /* 0x000fe20003800000 */
[----:B------:R-:W4:Y:S01]  /*82e0*/  LDC.64 R12, c[0x0][0x700] ;  /* 0x0001c000ff0c7b82 */ /* 0x000f220000000a00 */
[----:B------:R-:W-:Y:S01]  /*82f0*/  VOTEU.ANY UP0, P1 ;  /* 0x00000000003f7886 */ /* 0x000fe20000800100 */
[----:B------:R-:W-:Y:S02]  /*8300*/  USEL UR29, UR37, URZ, !UP0 ;  /* 0x0000003f251d7287 */ /* 0x000fe4000c000000 */
[----:B------:R-:W-:-:S02]  /*8310*/  UISETP.NE.AND UP0, UPT, UR4, 0x1, UPT ;  /* 0x000000010400788c */ /* 0x000fc4000bf05270 */
[----:B------:R-:W-:-:S05]  /*8320*/  USEL UR37, UR37, URZ, !UP1 ;  /* 0x0000003f25257287 */ /* 0x000fca000c800000 */
[----:B------:R-:W-:Y:S01]  /*8330*/  UIADD3 UR35, UR35, UR8, URZ ;  /* 0x0000000823237290 */ /* 0x000fe2000fffe03f */
[----:B-1----:R-:W-:Y:S01]  /*8340*/  SHF.R.S32.HI R15, RZ, 0x1f, R15 ;  /* 0x0000001fff0f7819 */ /* 0x002fe2000001140f */
[----:B---3--:R-:W-:Y:S02]  /*8350*/  IMAD R14, R11, R4, RZ ;  /* 0x000000040b0e7224 */ /* 0x008fe400078e02ff */
[----:B------:R-:W-:Y:S01]  /*8360*/  @UP0 ULDC UR6, c[0x0][0x2ec] ;  /* 0x0000bb0000060ab9 */ /* 0x000fe20000000800 */
[----:B------:R-:W-:Y:S01]  /*8370*/  @UP0 ULDC UR8, c[0x0][0x2f0] ;  /* 0x0000bc0000080ab9 */ /* 0x000fe20000000800 */
[----:B------:R-:W-:Y:S01]  /*8380*/  UIMAD.WIDE.U32 UR6, UR28, UR6, URZ ;  /* 0x000000061c0672a5 */ /* 0x000fe2000f8e003f */
[----:B--2---:R-:W-:Y:S02]  /*8390*/  IMAD R6, R15, R18, RZ ;  /* 0x000000120f067224 */ /* 0x004fe400078e02ff */
[----:B------:R-:W-:Y:S01]  /*83a0*/  IMAD R17, R5, UR29, R14 ;  /* 0x0000001d05117c24 */ /* 0x000fe2000f8e020e */
[----:B------:R-:W-:Y:S01]  /*83b0*/  @UP0 USHF.R.U32.HI UR36, URZ, UR8, UR7 ;  /* 0x000000083f240299 */ /* 0x000fe20008011607 */
[----:B------:R-:W-:-:S02]  /*83c0*/  IMAD R19, R19, UR28, R6 ;  /* 0x0000001c13137c24 */ /* 0x000fc4000f8e0206 */
[----:B------:R-:W-:-:S04]  /*83d0*/  IMAD.MOV.U32 R6, RZ, RZ, R2 ;  /* 0x000000ffff067224 */ /* 0x000fc800078e0002 */
[----:B------:R-:W-:-:S04]  /*83e0*/  IMAD.WIDE.U32 R2, R18, UR28, R6 ;  /* 0x0000001c12027c25 */ /* 0x000fc8000f8e0006 */
[----:B------:R-:W-:Y:S02]  /*83f0*/  IMAD.IADD R3, R3, 0x1, R19 ;  /* 0x0000000103037824 */ /* 0x000fe400078e0213 */
[----:B------:R-:W-:Y:S02]  /*8400*/  IMAD.WIDE.U32 R2, R4, UR29, R2 ;  /* 0x0000001d04027c25 */ /* 0x000fe4000f8e0002 */
[----:B------:R-:W1:Y:S02]  /*8410*/  LDC.64 R4, c[0x0][0x730] ;  /* 0x0001cc00ff047b82 */ /* 0x000e640000000a00 */
[----:B------:R-:W-:Y:S01]  /*8420*/  IMAD.IADD R3, R3, 0x1, R17 ;  /* 0x0000000103037824 */ /* 0x000fe200078e0211 */
[----:B----4-:R-:W-:-:S04]  /*8430*/  LEA R12, P1, R2, R12, 0x2 ;  /* 0x0000000c020c7211 */ /* 0x010fc800078210ff */
[----:B------:R-:W-:Y:S02]  /*8440*/  LEA.HI.X R13, R2, R13, R3, 0x2, P1 ;  /* 0x0000000d020d7211 */ /* 0x000fe400008f1403 */
[----:B------:R-:W2:Y:S01]  /*8450*/  LDC.64 R2, c[0x0][0x738] ;  /* 0x0001ce00ff027b82 */ /* 0x000ea20000000a00 */
[----:B------:R-:W-:Y:S02]  /*8460*/  R2UR UR4, R12 ;  /* 0x000000000c0472ca */ /* 0x000fe400000e0000 */
[----:B------:R-:W-:Y:S01]  /*8470*/  R2UR UR5, R13 ;  /* 0x000000000d0572ca */ /* 0x000fe200000e0000 */
[----:B-1----:R-:W-:Y:S02]  /*8480*/  IMAD R10, R15, R4, RZ ;  /* 0x000000040f0a7224 */ /* 0x002fe400078e02ff */
[----:B------:R-:W-:-:S04]  /*8490*/  IMAD.WIDE.U32 R6, R4, UR28, R6 ;  /* 0x0000001c04067c25 */ /* 0x000fc8000f8e0006 */
[----:B------:R-:W-:Y:S02]  /*84a0*/  IMAD R5, R5, UR28, R10 ;  /* 0x0000001c05057c24 */ /* 0x000fe4000f8e020a */
[----:B--2---:R-:W-:Y:S02]  /*84b0*/  IMAD R4, R11, R2, RZ ;  /* 0x000000020b047224 */ /* 0x004fe400078e02ff */
[----:B------:R-:W-:Y:S02]  /*84c0*/  IMAD.IADD R7, R7, 0x1, R5 ;  /* 0x0000000107077824 */ /* 0x000fe400078e0205 */
[----:B------:R-:W-:Y:S02]  /*84d0*/  IMAD R3, R3, UR29, R4 ;  /* 0x0000001d03037c24 */ /* 0x000fe4000f8e0204 */
[----:B------:R-:W-:-:S04]  /*84e0*/  IMAD.WIDE.U32 R6, R2, UR29, R6 ;  /* 0x0000001d02067c25 */ /* 0x000fc8000f8e0006 */
[----:B------:R-:W-:Y:S02]  /*84f0*/  IMAD.MOV.U32 R5, RZ, RZ, RZ ;  /* 0x000000ffff057224 */ /* 0x000fe400078e00ff */
[----:B------:R-:W-:Y:S01]  /*8500*/  IMAD.MOV.U32 R4, RZ, RZ, 0x1 ;  /* 0x00000001ff047424 */ /* 0x000fe200078e00ff */
[----:B------:R-:W-:Y:S06]  /*8510*/  @!P0 BRA `(.L_x_629) ;  /* 0x0000001c00148947 */ /* 0x000fec0003800000 */
[----:B------:R-:W1:Y:S01]  /*8520*/  S2R R5, SR_CgaCtaId ;  /* 0x0000000000057919 */ /* 0x000e620000008800 */
[----:B------:R-:W-:Y:S01]  /*8530*/  IMAD.MOV.U32 R11, RZ, RZ, 0x1 ;  /* 0x00000001ff0b7424 */ /* 0x000fe200078e00ff */
[----:B------:R-:W-:Y:S01]  /*8540*/  MOV R12, 0x400 ;  /* 0x00000400000c7802 */ /* 0x000fe20000000f00 */
[----:B------:R-:W2:Y:S03]  /*8550*/  S2R R20, SR_TID.X ;  /* 0x0000000000147919 */ /* 0x000ea60000002100 */
[----:B------:R-:W-:Y:S02]  /*8560*/  SHF.L.U32 R11, R11, 0x1f, RZ ;  /* 0x0000001f0b0b7819 */ /* 0x000fe400000006ff */
[----:B-1----:R-:W-:-:S04]  /*8570*/  LEA R12, R5, R12, 0x18 ;  /* 0x0000000c050c7211 */ /* 0x002fc800078ec0ff */
[----:B------:R-:W1:Y:S01]  /*8580*/  SYNCS.PHASECHK.TRANS64.TRYWAIT P1, [R12+URZ+0x36420], R11 ;  /* 0x0364200b0c0075a7 */ /* 0x000e62000802017f */
[----:B--2---:R-:W-:Y:S01]  /*8590*/  LOP3.LUT P0, RZ, R20, 0x7f, RZ, 0xc0, !PT ;  /* 0x0000007f14ff7812 */ /* 0x004fe2000780c0ff */
[----:B-1----:R-:W-:-:S12]  /*85a0*/  @!P1 BRA `(.L_x_630) ;  /* 0x0000001c00dc9947 */ /* 0x002fd80003800000 */
.L_x_657:
[----:B------:R-:W-:Y:S02]  /*85b0*/  IMAD.IADD R10, R7, 0x1, R3 ;  /* 0x00000001070a7824 */ /* 0x000fe400078e0203 */
[----:B------:R-:W-:Y:S01]  /*85c0*/  IMAD.MOV.U32 R0, RZ, RZ, 0x1 ;  /* 0x00000001ff007424 */ /* 0x000fe200078e00ff */
[----:B------:R-:W-:Y:S06]  /*85d0*/  @P0 BRA `(.L_x_631) ;  /* 0x0000000000180947 */ /* 0x000fec0003800000 */
[----:B------:R-:W2:Y:S01]  /*85e0*/  S2R R2, SR_TID.X ;  /* 0x0000000000027919 */ /* 0x000ea20000002100 */
[----:B------:R-:W-:-:S04]  /*85f0*/  IMAD.MOV.U32 R3, RZ, RZ, 0x6100 ;  /* 0x00006100ff037424 */ /* 0x000fc800078e00ff */
[----:B------:R3:W-:Y:S01]  /*8600*/  SYNCS.ARRIVE.TRANS64 RZ, [R12+URZ+0x36410], R3 ;  /* 0x036410030cff79a7 */ /* 0x0007e2000800003f */
[----:B--2---:R-:W-:-:S13]  /*8610*/  LOP3.LUT P1, RZ, R2, 0x1f, RZ, 0xc0, !PT ;  /* 0x0000001f02ff7812 */ /* 0x004fda000782c0ff */
[----:B---3--:R-:W-:Y:S05]  /*8620*/  @!P1 BRA `(.L_x_631) ;  /* 0x0000000000049947 */ /* 0x008fea0003800000 */
[----:B------:R-:W-:Y:S01]  /*8630*/  BPT.TRAP 0x1 ;  /* 0x000000040000795c */ /* 0x000fe20000300000 */
.L_x_631:
[----:B------:R-:W2:Y:S01]  /*8640*/  LDC.64 R14, c[0x0][0x198] ;  /* 0x00006600ff0e7b82 */ /* 0x000ea20000000a00 */
[----:B------:R-:W-:Y:S01]  /*8650*/  R2UR UR32, R12 ;  /* 0x000000000c2072ca */ /* 0x000fe200000e0000 */
[----:B------:R-:W-:Y:S01]  /*8660*/  UMOV UR30, 0x0 ;  /* 0x00000000001e7882 */ /* 0x000fe20000000000 */
[----:B------:R-:W-:Y:S01]  /*8670*/  UMOV UR31, 0x14f00000 ;  /* 0x14f00000001f7882 */ /* 0x000fe20000000000 */
[----:B------:R-:W-:Y:S01]  /*8680*/  UMOV UR42, URZ ;  /* 0x0000003f002a7c82 */ /* 0x000fe20008000000 */
[----:B------:R-:W-:Y:S01]  /*8690*/  UMOV UR44, UR28 ;  /* 0x0000001c002c7c82 */ /* 0x000fe20008000000 */
[----:B------:R-:W-:Y:S01]  /*86a0*/  UMOV UR45, UR29 ;  /* 0x0000001d002d7c82 */ /* 0x000fe20008000000 */
[----:B------:R-:W-:Y:S01]  /*86b0*/  UMOV UR10, 0x40 ;  /* 0x00000040000a7882 */ /* 0x000fe20000000000 */
[----:B------:R-:W-:Y:S01]  /*86c0*/  UMOV UR11, UR43 ;  /* 0x0000002b000b7c82 */ /* 0x000fe20008000000 */
[----:B------:R-:W-:Y:S01]  /*86d0*/  UMOV UR12, UR28 ;  /* 0x0000001c000c7c82 */ /* 0x000fe20008000000 */
[----:B------:R-:W-:Y:S01]  /*86e0*/  UMOV UR13, UR29 ;  /* 0x0000001d000d7c82 */ /* 0x000fe20008000000 */
[----:B------:R-:W-:Y:S01]  /*86f0*/  UMOV UR26, 0x80 ;  /* 0x00000080001a7882 */ /* 0x000fe20000000000 */
[----:B------:R-:W-:Y:S01]  /*8700*/  UMOV UR27, UR43 ;  /* 0x0000002b001b7c82 */ /* 0x000fe20008000000 */
[----:B------:R-:W-:Y:S01]  /*8710*/  UMOV UR18, 0x10 ;  /* 0x0000001000127882 */ /* 0x000fe20000000000 */
[----:B------:R-:W-:Y:S01]  /*8720*/  UIADD3 UR40, UR32, 0x1e000, URZ ;  /* 0x0001e00020287890 */ /* 0x000fe2000fffe03f */
[----:B------:R-:W-:Y:S01]  /*8730*/  IMAD.MOV.U32 R9, RZ, RZ, 0x1 ;  /* 0x00000001ff097424 */ /* 0x000fe200078e00ff */
[----:B------:R-:W-:-:S02]  /*8740*/  UIADD3 UR41, UR32, 0x36410, URZ ;  /* 0x0003641020297890 */ /* 0x000fc4000fffe03f */
[----:B------:R-:W-:Y:S02]  /*8750*/  UIADD3 UR8, UR32, 0x20000, URZ ;  /* 0x0002000020087890 */ /* 0x000fe4000fffe03f */
[----:B------:R-:W-:Y:S02]  /*8760*/  UIADD3 UR24, UR32, 0x22000, URZ ;  /* 0x0002200020187890 */ /* 0x000fe4000fffe03f */
[----:B------:R-:W-:Y:S01]  /*8770*/  UIADD3 UR33, UR32, 0x36400, URZ ;  /* 0x0003640020217890 */ /* 0x000fe2000fffe03f */
[----:B--2---:R-:W-:Y:S01]  /*8780*/  IMAD.MOV.U32 R13, RZ, RZ, R14 ;  /* 0x000000ffff0d7224 */ /* 0x004fe200078e000e */
[----:B------:R-:W-:Y:S01]  /*8790*/  UMOV UR9, UR41 ;  /* 0x0000002900097c82 */ /* 0x000fe20008000000 */
[----:B------:R-:W-:Y:S01]  /*87a0*/  IMAD.MOV.U32 R14, RZ, RZ, R15 ;  /* 0x000000ffff0e7224 */ /* 0x000fe200078e000f */
[----:B------:R-:W-:Y:S01]  /*87b0*/  UMOV UR25, UR41 ;  /* 0x0000002900197c82 */ /* 0x000fe20008000000 */
[----:B------:R-:W-:Y:S01]  /*87c0*/  UIADD3 UR56, UR32, 0x3000, URZ ;  /* 0x0000300020387890 */ /* 0x000fe2000fffe03f */
[C---:B------:R-:W-:Y:S01]  /*87d0*/  IADD3 R3, P2, R13.reuse, 0x2f0, RZ ;  /* 0x000002f00d037810 */ /* 0x040fe20007f5e0ff */
[----:B------:R-:W-:Y:S01]  /*87e0*/  UMOV UR6, 0x0 ;  /* 0x0000000000067882 */ /* 0x000fe20000000000 */
[----:B------:R-:W-:Y:S01]  /*87f0*/  IADD3 R2, P1, R13, 0xf0, RZ ;  /* 0x000000f00d027810 */ /* 0x000fe20007f3e0ff */
[----:B------:R-:W-:Y:S01]  /*8800*/  UMOV UR7, 0x10000000 ;  /* 0x1000000000077882 */ /* 0x000fe20000000000 */
[----:B------:R-:W-:Y:S01]  /*8810*/  R2UR UR22, R3 ;  /* 0x00000000031672ca */ /* 0x000fe200000e0000 */
[----:B------:R-:W-:Y:S01]  /*8820*/  UMOV UR34, UR42 ;  /* 0x0000002a00227c82 */ /* 0x000fe20008000000 */
[----:B------:R-:W-:Y:S01]  /*8830*/  R2UR UR16, R2 ;  /* 0x00000000021072ca */ /* 0x000fe200000e0000 */
[--C-:B------:R-:W-:Y:S01]  /*8840*/  IMAD.X R3, RZ, RZ, R14.reuse, P1 ;  /* 0x000000ffff037224 */ /* 0x100fe200008e060e */
[----:B------:R-:W-:Y:S01]  /*8850*/  IADD3 R4, P3, R13, 0x3f0, RZ ;  /* 0x000003f00d047810 */ /* 0x000fe20007f7e0ff */
[----:B------:R-:W-:Y:S01]  /*8860*/  UIADD3 UR48, UR32, 0x6000, URZ ;  /* 0x0000600020307890 */ /* 0x000fe2000fffe03f */
[----:B------:R-:W-:Y:S01]  /*8870*/  ISETP.GE.AND P1, PT, R8, 0x41, PT ;  /* 0x000000410800780c */ /* 0x000fe20003f26270 */
[----:B------:R-:W-:Y:S01]  /*8880*/  UMOV UR58, 0x40 ;  /* 0x00000040003a7882 */ /* 0x000fe20000000000 */
[----:B------:R-:W-:Y:S01]  /*8890*/  R2UR UR17, R3 ;  /* 0x00000000031172ca */ /* 0x000fe200000e0000 */
[--C-:B------:R-:W-:Y:S01]  /*88a0*/  IMAD.X R5, RZ, RZ, R14.reuse, P3 ;  /* 0x000000ffff057224 */ /* 0x100fe200018e060e */
[----:B------:R-:W-:Y:S01]  /*88b0*/  R2UR UR14, R4 ;  /* 0x00000000040e72ca */ /* 0x000fe200000e0000 */
[----:B------:R-:W-:Y:S01]  /*88c0*/  IMAD.X R4, RZ, RZ, R14, P2 ;  /* 0x000000ffff047224 */ /* 0x000fe200010e060e */
[----:B------:R-:W-:Y:S01]  /*88d0*/  UMOV UR59, UR35 ;  /* 0x00000023003b7c82 */ /* 0x000fe20008000000 */
[----:B------:R-:W-:Y:S01]  /*88e0*/  UMOV UR60, UR36 ;  /* 0x00000024003c7c82 */ /* 0x000fe20008000000 */
[----:B------:R-:W-:Y:S01]  /*88f0*/  R2UR UR15, R5 ;  /* 0x00000000050f72ca */ /* 0x000fe200000e0000 */
[----:B------:R-:W-:Y:S01]  /*8900*/  IMAD.MOV.U32 R5, RZ, RZ, 0x12000 ;  /* 0x00012000ff057424 */ /* 0x000fe200078e00ff */
[----:B------:R-:W-:Y:S01]  /*8910*/  R2UR UR23, R4 ;  /* 0x00000000041772ca */ /* 0x000fe200000e0000 */
[----:B------:R-:W-:Y:S01]  /*8920*/  UMOV UR61, UR37 ;  /* 0x00000025003d7c82 */ /* 0x000fe20008000000 */
[----:B------:R-:W-:Y:S01]  /*8930*/  UMOV UR57, UR33 ;  /* 0x0000002100397c82 */ /* 0x000fe20008000000 */
[----:B------:R-:W-:Y:S01]  /*8940*/  UMOV UR50, 0x80 ;  /* 0x0000008000327882 */ /* 0x000fe20000000000 */
[----:B------:R-:W-:Y:S01]  /*8950*/  UMOV UR51, UR35 ;  /* 0x0000002300337c82 */ /* 0x000fe20008000000 */
[----:B------:R2:W-:Y:S01]  /*8960*/  UTMALDG.4D [UR40], [UR16], desc[UR30] ;  /* 0x00001e28100075b4 */ /* 0x0005e20008019000 */
[----:B------:R-:W-:Y:S01]  /*8970*/  UMOV UR52, UR36 ;  /* 0x0000002400347c82 */ /* 0x000fe20008000000 */
[----:B------:R-:W-:Y:S01]  /*8980*/  UMOV UR53, UR37 ;  /* 0x0000002500357c82 */ /* 0x000fe20008000000 */
[----:B------:R-:W-:Y:S01]  /*8990*/  UMOV UR49, UR33 ;  /* 0x0000002100317c82 */ /* 0x000fe20008000000 */
[----:B------:R-:W-:Y:S01]  /*89a0*/  UMOV UR19, UR35 ;  /* 0x0000002300137c82 */ /* 0x000fe20008000000 */
[----:B------:R-:W-:Y:S01]  /*89b0*/  UMOV UR20, UR36 ;  /* 0x0000002400147c82 */ /* 0x000fe20008000000 */
[----:B------:R-:W-:Y:S01]  /*89c0*/  UMOV UR21, UR37 ;  /* 0x0000002500157c82 */ /* 0x000fe20008000000 */
[----:B------:R-:W-:Y:S01]  /*89d0*/  IMAD.MOV.U32 R4, RZ, RZ, 0x1 ;  /* 0x00000001ff047424 */ /* 0x000fe200078e00ff */
[----:B------:R3:W-:Y:S01]  /*89e0*/  UTMALDG.4D [UR8], [UR16], desc[UR30] ;  /* 0x00001e08100075b4 */ /* 0x0007e20008019000 */
[----:B------:R4:W-:Y:S01]  /*89f0*/  UTMALDG.4D [UR24], [UR16], desc[UR30] ;  /* 0x00001e18100075b4 */ /* 0x0009e20008019000 */
[----:B--2---:R-:W-:-:S02]  /*8a00*/  UIADD3 UR40, UR32, 0x30000, URZ ;  /* 0x0003000020287890 */ /* 0x004fc4000fffe03f */
[----:B---3--:R-:W-:-:S07]  /*8a10*/  UIADD3 UR8, UR32, 0xc000, URZ ;  /* 0x0000c00020087890 */ /* 0x008fce000fffe03f */
[----:B------:R2:W-:Y:S01]  /*8a20*/  UBLKCP.S.G [UR40], [UR4], UR18 ;  /* 0x00000028040073ba */ /* 0x0005e20008000212 */
[----:B------:R3:W-:Y:S01]  /*8a30*/  SYNCS.ARRIVE.TRANS64 RZ, [R12+URZ+0x36400], R5 ;  /* 0x036400050cff79a7 */ /* 0x0007e2000800003f */
[----:B------:R-:W-:Y:S01]  /*8a40*/  UMOV UR11, UR35 ;  /* 0x00000023000b7c82 */ /* 0x000fe20008000000 */
[----:B------:R-:W-:Y:S01]  /*8a50*/  UMOV UR12, UR36 ;  /* 0x00000024000c7c82 */ /* 0x000fe20008000000 */
[----:B------:R-:W-:Y:S01]  /*8a60*/  UMOV UR13, UR37 ;  /* 0x00000025000d7c82 */ /* 0x000fe20008000000 */
[----:B------:R-:W-:Y:S01]  /*8a70*/  UMOV UR9, UR33 ;  /* 0x0000002100097c82 */ /* 0x000fe20008000000 */
[----:B----4-:R-:W-:Y:S02]  /*8a80*/  UIADD3 UR16, UR32, 0x9000, URZ ;  /* 0x0000900020107890 */ /* 0x010fe4000fffe03f */
[----:B------:R4:W-:Y:S01]  /*8a90*/  UTMALDG.4D [UR32], [UR22], desc[UR6] ;  /* 0x00000620160075b4 */ /* 0x0009e20008019000 */
[----:B------:R-:W-:Y:S01]  /*8aa0*/  UMOV UR17, UR33 ;  /* 0x0000002100117c82 */ /* 0x000fe20008000000 */
[----:B---3--:R-:W-:Y:S01]  /*8ab0*/  IMAD.MOV.U32 R5, RZ, RZ, RZ ;  /* 0x000000ffff057224 */ /* 0x008fe200078e00ff */
[----:B------:R3:W-:Y:S01]  /*8ac0*/  UTMALDG.4D [UR56], [UR22], desc[UR6] ;  /* 0x00000638160075b4 */ /* 0x0007e20008019000 */
[----:B--2---:R-:W-:Y:S01]  /*8ad0*/  UMOV UR18, UR42 ;  /* 0x0000002a00127c82 */ /* 0x004fe20008000000 */
[----:B------:R3:W-:Y:S02]  /*8ae0*/  UTMALDG.4D [UR48], [UR22], desc[UR6] ;  /* 0x00000630160075b4 */ /* 0x0007e40008019000 */
[----:B------:R3:W-:Y:S01]  /*8af0*/  UTMALDG.4D [UR16], [UR14], desc[UR6] ;  /* 0x000006100e0075b4 */ /* 0x0007e20008019000 */
[----:B----4-:R-:W-:Y:S01]  /*8b00*/  UIADD3 UR32, UR32, 0xf000, URZ ;  /* 0x0000f00020207890 */ /* 0x010fe2000fffe03f */
[----:B------:R-:W-:Y:S01]  /*8b10*/  UMOV UR34, 0x80 ;  /* 0x0000008000227882 */ /* 0x000fe20000000000 */
[----:B------:R3:W-:Y:S07]  /*8b20*/  UTMALDG.4D [UR8], [UR14], desc[UR6] ;  /* 0x000006080e0075b4 */ /* 0x0007ee0008019000 */
[----:B------:R3:W-:Y:S02]  /*8b30*/  UTMALDG.4D [UR32], [UR14], desc[UR6] ;  /* 0x000006200e0075b4 */ /* 0x0007e40008019000 */
[----:B---3--:R-:W-:Y:S05]  /*8b40*/  @!P1 BRA `(.L_x_632) ;  /* 0x0000001000b09947 */ /* 0x008fea0003800000 */
[----:B------:R-:W2:Y:S01]  /*8b50*/  S2R R15, SR_TID.X ;  /* 0x00000000000f7919 */ /* 0x000ea20000002100 */
[C---:B------:R-:W-:Y:S01]  /*8b60*/  VIADD R0, R8.reuse, 0x3f ;  /* 0x0000003f08007836 */ /* 0x040fe20000000000 */
[----:B------:R-:W-:Y:S01]  /*8b70*/  ISETP.GE.AND P1, PT, R8, 0x81, PT ;  /* 0x000000810800780c */ /* 0x000fe20003f26270 */
[----:B------:R-:W-:-:S03]  /*8b80*/  IMAD.MOV.U32 R9, RZ, RZ, 0x1 ;  /* 0x00000001ff097424 */ /* 0x000fc600078e00ff */
[----:B------:R-:W-:-:S04]  /*8b90*/  SHF.R.S32.HI R5, RZ, 0x1f, R0 ;  /* 0x0000001fff057819 */ /* 0x000fc80000011400 */
[----:B------:R-:W-:Y:S01]  /*8ba0*/  LEA.HI R5, R5, R0, RZ, 0x6 ;  /* 0x0000000005057211 */ /* 0x000fe200078f30ff */
[----:B------:R-:W-:-:S03]  /*8bb0*/  IMAD.MOV.U32 R0, RZ, RZ, 0x1 ;  /* 0x00000001ff007424 */ /* 0x000fc600078e00ff */
[----:B------:R-:W-:-:S04]  /*8bc0*/  LEA.HI.SX32 R5, R5, 0xffffffff, 0x1a ;  /* 0xffffffff05057811 */ /* 0x000fc800078fd2ff */
[----:B------:R-:W-:Y:S01]  /*8bd0*/  VIMNMX R20, R5, 0x1, !PT ;  /* 0x0000000105147848 */ /* 0x000fe20007fe0100 */
[----:B------:R-:W-:-:S03]  /*8be0*/  IMAD.MOV.U32 R5, RZ, RZ, RZ ;  /* 0x000000ffff057224 */ /* 0x000fc600078e00ff */
[----:B------:R-:W-:Y:S02]  /*8bf0*/  LOP3.LUT R17, R20, 0x1, RZ, 0xc0, !PT ;  /* 0x0000000114117812 */ /* 0x000fe400078ec0ff */
[----:B--2---:R-:W-:Y:S01]  /*8c00*/  LOP3.LUT R8, R15, 0x1f, RZ, 0xc0, !PT ;  /* 0x0000001f0f087812 */ /* 0x004fe200078ec0ff */
[----:B------:R-:W-:Y:S01]  /*8c10*/  IMAD.MOV.U32 R15, RZ, RZ, RZ ;  /* 0x000000ffff0f7224 */ /* 0x000fe200078e00ff */
[----:B------:R-:W-:Y:S06]  /*8c20*/  @!P1 BRA `(.L_x_633) ;  /* 0x0000000c00009947 */ /* 0x000fec0003800000 */
[----:B------:R-:W-:Y:S02]  /*8c30*/  IMAD.IADD R20, R20, 0x1, -R17 ;  /* 0x0000000114147824 */ /* 0x000fe400078e0a11 */
[----:B------:R-:W-:Y:S02]  /*8c40*/  IMAD.MOV.U32 R15, RZ, RZ, RZ ;  /* 0x000000ffff0f7224 */ /* 0x000fe400078e00ff */
[----:B------:R-:W-:-:S07]  /*8c50*/  IMAD.MOV.U32 R0, RZ, RZ, 0x1 ;  /* 0x00000001ff007424 */ /* 0x000fce00078e00ff */
.L_x_642:
[----:B-1----:R-:W-:-:S05]  /*8c60*/  IMAD.MOV.U32 R11, RZ, RZ, 0x1 ;  /* 0x00000001ff0b7424 */ /* 0x002fca00078e00ff */
[----:B------:R-:W-:-:S04]  /*8c70*/  SHF.L.U32 R11, R11, 0x1f, RZ ;  /* 0x0000001f0b0b7819 */ /* 0x000fc800000006ff */
[----:B------:R-:W1:Y:S02]  /*8c80*/  SYNCS.PHASECHK.TRANS64.TRYWAIT P1, [R12+URZ+0x36438], R11 ;  /* 0x0364380b0c0075a7 */ /* 0x000e64000802017f */
[----:B-1234-:R-:W-:Y:S05]  /*8c90*/  @!P1 BRA `(.L_x_634) ;  /* 0x0000001800349947 */ /* 0x01efea0003800000 */
.L_x_658:
[----:B------:R-:W-:Y:S05]  /*8ca0*/  @P0 BRA `(.L_x_635) ;  /* 0x0000000000140947 */ /* 0x000fea0003800000 */
[----:B------:R-:W-:Y:S01]  /*8cb0*/  ISETP.NE.AND P1, PT, R8, RZ, PT ;  /* 0x000000ff0800720c */ /* 0x000fe20003f25270 */
[----:B------:R-:W-:-:S04]  /*8cc0*/  IMAD.MOV.U32 R3, RZ, RZ, 0x6100 ;  /* 0x00006100ff037424 */ /* 0x000fc800078e00ff */
[----:B------:R2:W-:Y:S08]  /*8cd0*/  SYNCS.ARRIVE.TRANS64 RZ, [R12+URZ+0x36430], R3 ;  /* 0x036430030cff79a7 */ /* 0x0005f0000800003f */
[----:B------:R-:W-:Y:S05]  /*8ce0*/  @!P1 BRA `(.L_x_635) ;  /* 0x0000000000049947 */ /* 0x000fea0003800000 */
[----:B------:R-:W-:Y:S01]  /*8cf0*/  BPT.TRAP 0x1 ;  /* 0x000000040000795c */ /* 0x000fe20000300000 */
.L_x_635:
[----:B------:R-:W3:Y:S01]  /*8d00*/  LDC.64 R18, c[0x0][0x728] ;  /* 0x0001ca00ff127b82 */ /* 0x000ee20000000a00 */
[----:B--2---:R-:W-:Y:S01]  /*8d10*/  IMAD.SHL.U32 R3, R15, 0x40, RZ ;  /* 0x000000400f037824 */ /* 0x004fe200078e00ff */
[----:B------:R-:W-:Y:S01]  /*8d20*/  UMOV UR14, 0x0 ;  /* 0x00000000000e7882 */ /* 0x000fe20000000000 */
[C---:B------:R-:W-:Y:S01]  /*8d30*/  VIADD R21, R12.reuse, 0x36430 ;  /* 0x000364300c157836 */ /* 0x040fe20000000000 */
[----:B------:R-:W-:Y:S01]  /*8d40*/  UMOV UR15, 0x14f00000 ;  /* 0x14f00000000f7882 */ /* 0x000fe20000000000 */
[C---:B------:R-:W-:Y:S01]  /*8d50*/  VIADD R24, R12.reuse, 0x2e000 ;  /* 0x0002e0000c187836 */ /* 0x040fe20000000000 */
[C---:B------:R-:W-:Y:S01]  /*8d60*/  IADD3 R2, P1, R3.reuse, R6, RZ ;  /* 0x0000000603027210 */ /* 0x040fe20007f3e0ff */
[----:B------:R-:W-:Y:S01]  /*8d70*/  VIADD R25, R12, 0x30200 ;  /* 0x000302000c197836 */ /* 0x000fe20000000000 */
[----:B------:R-:W2:Y:S01]  /*8d80*/  LDC.64 R22, c[0x0][0x198] ;  /* 0x00006600ff167b82 */ /* 0x000ea20000000a00 */
[C---:B------:R-:W-:Y:S01]  /*8d90*/  R2UR UR27, R3.reuse ;  /* 0x00000000031b72ca */ /* 0x040fe200000e0000 */
[----:B------:R-:W-:Y:S01]  /*8da0*/  UMOV UR26, URZ ;  /* 0x0000003f001a7c82 */ /* 0x000fe20008000000 */
[----:B------:R-:W-:Y:S01]  /*8db0*/  LEA.HI.X.SX32 R4, R3, R10, 0x1, P1 ;  /* 0x0000000a03047211 */ /* 0x000fe200008f0eff */
[----:B------:R-:W-:Y:S01]  /*8dc0*/  UMOV UR18, 0x40 ;  /* 0x0000004000127882 */ /* 0x000fe20000000000 */
        /* <DEDUP_REMOVED lines=8> */
[----:B------:R-:W-:Y:S01]  /*8e50*/  SHF.L.U32 R27, R0, 0x1f, RZ ;  /* 0x0000001f001b7819 */ /* 0x000fe200000006ff */
[----:B------:R-:W-:Y:S01]  /*8e60*/  UIADD3 UR27, UR27, UR43, URZ ;  /* 0x0000002b1b1b7290 */ /* 0x000fe2000fffe03f */
[----:B---3--:R-:W-:Y:S01]  /*8e70*/  LEA R5, P1, R2, R18, 0x2 ;  /* 0x0000001202057211 */ /* 0x008fe200078210ff */
[----:B------:R-:W-:-:S02]  /*8e80*/  UMOV UR22, 0x10 ;  /* 0x0000001000167882 */ /* 0x000fc40000000000 */
[----:B------:R-:W-:Y:S01]  /*8e90*/  UMOV UR17, UR25 ;  /* 0x0000001900117c82 */ /* 0x000fe20008000000 */
[----:B------:R-:W-:Y:S01]  /*8ea0*/  UMOV UR9, UR25 ;  /* 0x0000001900097c82 */ /* 0x000fe20008000000 */
[----:B------:R-:W-:Y:S01]  /*8eb0*/  LEA.HI.X R2, R2, R19, R4, 0x2, P1 ;  /* 0x0000001302027211 */ /* 0x000fe200008f1404 */
[----:B------:R-:W-:Y:S01]  /*8ec0*/  UMOV UR19, UR27 ;  /* 0x0000001b00137c82 */ /* 0x000fe20008000000 */
[----:B------:R-:W-:Y:S01]  /*8ed0*/  R2UR UR30, R5 ;  /* 0x00000000051e72ca */ /* 0x000fe200000e0000 */
[----:B------:R-:W-:Y:S01]  /*8ee0*/  UMOV UR11, UR27 ;  /* 0x0000001b000b7c82 */ /* 0x000fe20008000000 */
[----:B--2---:R-:W-:Y:S01]  /*8ef0*/  IMAD.MOV.U32 R13, RZ, RZ, R22 ;  /* 0x000000ffff0d7224 */ /* 0x004fe200078e0016 */
[----:B------:R-:W-:Y:S01]  /*8f00*/  R2UR UR31, R2 ;  /* 0x00000000021f72ca */ /* 0x000fe200000e0000 */
[----:B------:R-:W-:Y:S01]  /*8f10*/  IMAD.MOV.U32 R14, RZ, RZ, R23 ;  /* 0x000000ffff0e7224 */ /* 0x000fe200078e0017 */
[----:B------:R-:W-:Y:S01]  /*8f20*/  UMOV UR33, UR25 ;  /* 0x0000001900217c82 */ /* 0x000fe20008000000 */
[C---:B------:R-:W-:Y:S01]  /*8f30*/  VIADD R22, R12.reuse, 0x2a000 ;  /* 0x0002a0000c167836 */ /* 0x040fe20000000000 */
[----:B------:R-:W-:Y:S01]  /*8f40*/  IADD3 R4, P1, R13, 0x1f0, RZ ;  /* 0x000001f00d047810 */ /* 0x000fe20007f3e0ff */
[----:B------:R-:W-:-:S03]  /*8f50*/  VIADD R23, R12, 0x2c000 ;  /* 0x0002c0000c177836 */ /* 0x000fc60000000000 */
[----:B------:R-:W-:Y:S01]  /*8f60*/  R2UR UR24, R22 ;  /* 0x00000000161872ca */ /* 0x000fe200000e0000 */
[----:B------:R-:W-:Y:S01]  /*8f70*/  IMAD.X R5, RZ, RZ, R14, P1 ;  /* 0x000000ffff057224 */ /* 0x000fe200008e060e */
[----:B------:R-:W-:Y:S02]  /*8f80*/  R2UR UR6, R4 ;  /* 0x00000000040672ca */ /* 0x000fe400000e0000 */
[----:B------:R-:W-:Y:S02]  /*8f90*/  R2UR UR16, R23 ;  /* 0x00000000171072ca */ /* 0x000fe400000e0000 */
[----:B------:R-:W-:-:S13]  /*8fa0*/  R2UR UR7, R5 ;  /* 0x00000000050772ca */ /* 0x000fda00000e0000 */
[----:B------:R2:W-:Y:S01]  /*8fb0*/  UTMALDG.4D [UR24], [UR6], desc[UR14] ;  /* 0x00000e18060075b4 */ /* 0x0005e20008019000 */
[----:B------:R2:W-:Y:S01]  /*8fc0*/  UTMALDG.4D [UR16], [UR6], desc[UR14] ;  /* 0x00000e10060075b4 */ /* 0x0005e20008019000 */
[----:B------:R2:W-:Y:S01]  /*8fd0*/  UTMALDG.4D [UR8], [UR6], desc[UR14] ;  /* 0x00000e08060075b4 */ /* 0x0005e20008019000 */
[----:B------:R2:W-:Y:S01]  /*8fe0*/  UBLKCP.S.G [UR32], [UR30], UR22 ;  /* 0x000000201e0073ba */ /* 0x0005e20008000216 */
[----:B------:R-:W3:Y:S02]  /*8ff0*/  SYNCS.PHASECHK.TRANS64.TRYWAIT P1, [R12+URZ+0x36428], R27 ;  /* 0x0364281b0c0075a7 */ /* 0x000ee4000802017f */
[----:B--23--:R-:W-:Y:S05]  /*9000*/  @!P1 BRA `(.L_x_636) ;  /* 0x00000014006c9947 */ /* 0x00cfea0003800000 */
.L_x_659:
[----:B------:R-:W-:Y:S05]  /*9010*/  @P0 BRA `(.L_x_637) ;  /* 0x0000000000140947 */ /* 0x000fea0003800000 */
[----:B------:R-:W-:Y:S01]  /*9020*/  ISETP.NE.AND P1, PT, R8, RZ, PT ;  /* 0x000000ff0800720c */ /* 0x000fe20003f25270 */
[----:B--2---:R-:W-:-:S04]  /*9030*/  IMAD.MOV.U32 R27, RZ, RZ, 0x6100 ;  /* 0x00006100ff1b7424 */ /* 0x004fc800078e00ff */
[----:B------:R3:W-:Y:S08]  /*9040*/  SYNCS.ARRIVE.TRANS64 RZ, [R12+URZ+0x36418], R27 ;  /* 0x0364181b0cff79a7 */ /* 0x0007f0000800003f */
[----:B------:R-:W-:Y:S05]  /*9050*/  @!P1 BRA `(.L_x_637) ;  /* 0x0000000000049947 */ /* 0x000fea0003800000 */
[----:B------:R-:W-:Y:S01]  /*9060*/  BPT.TRAP 0x1 ;  /* 0x000000040000795c */ /* 0x000fe20000300000 */
.L_x_637:
[----:B------:R-:W-:Y:S01]  /*9070*/  VIADD R26, R3, 0x40 ;  /* 0x00000040031a7836 */ /* 0x000fe20000000000 */
[----:B------:R-:W-:Y:S01]  /*9080*/  IADD3 R2, P1, R13, 0xf0, RZ ;  /* 0x000000f00d027810 */ /* 0x000fe20007f3e0ff */
[----:B------:R-:W-:Y:S01]  /*9090*/  UMOV UR22, 0x0 ;  /* 0x0000000000167882 */ /* 0x000fe20000000000 */
[----:B------:R-:W-:Y:S01]  /*90a0*/  R2UR UR24, R12 ;  /* 0x000000000c1872ca */ /* 0x000fe200000e0000 */
[C---:B--23--:R-:W-:Y:S01]  /*90b0*/  VIADD R27, R26.reuse, UR43 ;  /* 0x0000002b1a1b7c36 */ /* 0x04cfe20008000000 */
[----:B------:R-:W-:Y:S01]  /*90c0*/  R2UR UR6, R26 ;  /* 0x000000001a0672ca */ /* 0x000fe200000e0000 */
[----:B------:R-:W-:Y:S01]  /*90d0*/  IMAD.X R3, RZ, RZ, R14, P1 ;  /* 0x000000ffff037224 */ /* 0x000fe200008e060e */
        /* <DEDUP_REMOVED lines=9> */
[----:B------:R-:W-:Y:S01]  /*9170*/  UIADD3 UR16, UR24, 0x24000, URZ ;  /* 0x0002400018107890 */ /* 0x000fe2000fffe03f */
[----:B------:R-:W-:Y:S01]  /*9180*/  SHF.L.U32 R28, RZ, 0x1f, RZ ;  /* 0x0000001fff1c7819 */ /* 0x000fe200000006ff */
[----:B------:R-:W-:-:S02]  /*9190*/  UIADD3 UR17, UR24, 0x36418, URZ ;  /* 0x0003641818117890 */ /* 0x000fc4000fffe03f */
[----:B------:R-:W-:Y:S02]  /*91a0*/  UIADD3 UR8, UR24, 0x26000, URZ ;  /* 0x0002600018087890 */ /* 0x000fe4000fffe03f */
[----:B------:R-:W-:Y:S02]  /*91b0*/  UIADD3 UR30, UR24, 0x30100, URZ ;  /* 0x00030100181e7890 */ /* 0x000fe4000fffe03f */
[----:B------:R-:W-:Y:S02]  /*91c0*/  UIADD3 UR24, UR24, 0x28000, URZ ;  /* 0x0002800018187890 */ /* 0x000fe4000fffe03f */
[----:B------:R-:W-:Y:S01]  /*91d0*/  UIMAD.WIDE UR6, UR6, 0x4, UR4 ;  /* 0x00000004060678a5 */ /* 0x000fe2000f8e0204 */
        /* <DEDUP_REMOVED lines=11> */
[----:B------:R2:W-:Y:S01]  /*9290*/  UBLKCP.S.G [UR30], [UR6], UR32 ;  /* 0x0000001e060073ba */ /* 0x0005e20008000220 */
[----:B------:R-:W3:Y:S02]  /*92a0*/  SYNCS.PHASECHK.TRANS64.TRYWAIT P1, [R12+URZ+0x36438], R28 ;  /* 0x0364381c0c0075a7 */ /* 0x000ee4000802017f */
[----:B--23--:R-:W-:Y:S05]  /*92b0*/  @!P1 BRA `(.L_x_638) ;  /* 0x0000001000d49947 */ /* 0x00cfea0003800000 */
.L_x_660:
[----:B--2---:R-:W-:Y:S01]  /*92c0*/  SHF.R.S32.HI R28, RZ, 0x1f, R26 ;  /* 0x0000001fff1c7819 */ /* 0x004fe2000001141a */
[----:B------:R-:W-:Y:S06]  /*92d0*/  @P0 BRA `(.L_x_639) ;  /* 0x0000000000140947 */ /* 0x000fec0003800000 */
[----:B------:R-:W-:Y:S01]  /*92e0*/  ISETP.NE.AND P1, PT, R8, RZ, PT ;  /* 0x000000ff0800720c */ /* 0x000fe20003f25270 */
[----:B------:R-:W-:-:S04]  /*92f0*/  IMAD.MOV.U32 R29, RZ, RZ, 0x6100 ;  /* 0x00006100ff1d7424 */ /* 0x000fc800078e00ff */
[----:B------:R2:W-:Y:S08]  /*9300*/  SYNCS.ARRIVE.TRANS64 RZ, [R12+URZ+0x36430], R29 ;  /* 0x0364301d0cff79a7 */ /* 0x0005f0000800003f */
[----:B------:R-:W-:Y:S05]  /*9310*/  @!P1 BRA `(.L_x_639) ;  /* 0x0000000000049947 */ /* 0x000fea0003800000 */
[----:B------:R-:W-:Y:S01]  /*9320*/  BPT.TRAP 0x1 ;  /* 0x000000040000795c */ /* 0x000fe20000300000 */
.L_x_639:
[----:B------:R-:W-:Y:S01]  /*9330*/  IADD3 R26, P1, R26, R6, RZ ;  /* 0x000000061a1a7210 */ /* 0x000fe20007f3e0ff */
[----:B------:R-:W-:Y:S01]  /*9340*/  UMOV UR14, 0x0 ;  /* 0x00000000000e7882 */ /* 0x000fe20000000000 */
[----:B------:R-:W-:Y:S01]  /*9350*/  R2UR UR25, R21 ;  /* 0x00000000151972ca */ /* 0x000fe200000e0000 */
[----:B------:R-:W-:Y:S01]  /*9360*/  UMOV UR15, 0x14f00000 ;  /* 0x14f00000000f7882 */ /* 0x000fe20000000000 */
[----:B------:R-:W-:Y:S01]  /*9370*/  R2UR UR27, R27 ;  /* 0x000000001b1b72ca */ /* 0x000fe200000e0000 */
[----:B------:R-:W-:Y:S01]  /*9380*/  IMAD.X R28, R28, 0x1, R10, P1 ;  /* 0x000000011c1c7824 */ /* 0x000fe200008e060a */
[----:B------:R-:W-:Y:S01]  /*9390*/  LEA R18, P1, R26, R18, 0x2 ;  /* 0x000000121a127211 */ /* 0x000fe200078210ff */
[----:B------:R-:W-:Y:S01]  /*93a0*/  UMOV UR26, URZ ;  /* 0x0000003f001a7c82 */ /* 0x000fe20008000000 */
[----:B------:R-:W-:Y:S01]  /*93b0*/  R2UR UR24, R22 ;  /* 0x00000000161872ca */ /* 0x000fe200000e0000 */
[----:B------:R-:W-:Y:S01]  /*93c0*/  UMOV UR18, 0x40 ;  /* 0x0000004000127882 */ /* 0x000fe20000000000 */
[----:B------:R-:W-:Y:S01]  /*93d0*/  LEA.HI.X R19, R26, R19, R28, 0x2, P1 ;  /* 0x000000131a137211 */ /* 0x000fe200008f141c */
[----:B------:R-:W-:Y:S01]  /*93e0*/  UMOV UR20, UR28 ;  /* 0x0000001c00147c82 */ /* 0x000fe20008000000 */
[----:B------:R-:W-:Y:S01]  /*93f0*/  R2UR UR6, R4 ;  /* 0x00000000040672ca */ /* 0x000fe200000e0000 */
        /* <DEDUP_REMOVED lines=22> */
[----:B------:R-:W4:Y:S02]  /*9560*/  SYNCS.PHASECHK.TRANS64.TRYWAIT P1, [R12+URZ+0x36420], R5 ;  /* 0x036420050c0075a7 */ /* 0x000f24000802017f */
[----:B---34-:R-:W-:Y:S05]  /*9570*/  @!P1 BRA `(.L_x_640) ;  /* 0x0000001000389947 */ /* 0x018fea0003800000 */
.L_x_662:
[----:B------:R-:W-:Y:S05]  /*9580*/  @P0 BRA `(.L_x_641) ;  /* 0x0000000000140947 */ /* 0x000fea0003800000 */
[----:B------:R-:W-:Y:S01]  /*9590*/  ISETP.NE.AND P1, PT, R8, RZ, PT ;  /* 0x000000ff0800720c */ /* 0x000fe20003f25270 */
[----:B---3--:R-:W-:-:S04]  /*95a0*/  IMAD.MOV.U32 R5, RZ, RZ, 0x6100 ;  /* 0x00006100ff057424 */ /* 0x008fc800078e00ff */
[----:B------:R4:W-:Y:S08]  /*95b0*/  SYNCS.ARRIVE.TRANS64 RZ, [R12+URZ+0x36410], R5 ;  /* 0x036410050cff79a7 */ /* 0x0009f0000800003f */
[----:B------:R-:W-:Y:S05]  /*95c0*/  @!P1 BRA `(.L_x_641) ;  /* 0x0000000000049947 */ /* 0x000fea0003800000 */
[----:B------:R-:W-:Y:S01]  /*95d0*/  BPT.TRAP 0x1 ;  /* 0x000000040000795c */ /* 0x000fe20000300000 */
.L_x_641:
        /* <DEDUP_REMOVED lines=18> */
[----:B------:R-:W-:Y:S02]  /*9700*/  UIADD3 UR19, UR32, UR43, URZ ;  /* 0x0000002b20137290 */ /* 0x000fe4000fffe03f */
[----:B------:R-:W-:Y:S02]  /*9710*/  UIADD3 UR8, UR24, 0x20000, URZ ;  /* 0x0002000018087890 */ /* 0x000fe4000fffe03f */
[----:B------:R-:W-:-:S02]  /*9720*/  UIADD3 UR40, UR24, 0x30000, URZ ;  /* 0x0003000018287890 */ /* 0x000fc4000fffe03f */
        /* <DEDUP_REMOVED lines=9> */
[----:B------:R-:W-:Y:S01]  /*97c0*/  UMOV UR41, UR17 ;  /* 0x0000001100297c82 */ /* 0x000fe20008000000 */
[----:B------:R1:W-:Y:S01]  /*97d0*/  UTMALDG.4D [UR8], [UR14], desc[UR22] ;  /* 0x000016080e0075b4 */ /* 0x0003e20008019000 */
[----:B------:R-:W-:Y:S01]  /*97e0*/  UMOV UR31, 0x10 ;  /* 0x00000010001f7882 */ /* 0x000fe20000000000 */
[----:B------:R1:W-:Y:S01]  /*97f0*/  UTMALDG.4D [UR24], [UR14], desc[UR22] ;  /* 0x000016180e0075b4 */ /* 0x0003e20008019000 */
[----:B------:R1:W-:Y:S02]  /*9800*/  UBLKCP.S.G [UR40], [UR6], UR31 ;  /* 0x00000028060073ba */ /* 0x0003e4000800021f */
[----:B-1----:R-:W-:Y:S05]  /*9810*/  @P1 BRA `(.L_x_642) ;  /* 0xfffffff400101947 */ /* 0x002fea000383ffff */
[----:B---34-:R-:W-:-:S07]  /*9820*/  IMAD.U32 R5, RZ, RZ, UR32 ;  /* 0x00000020ff057e24 */ /* 0x018fce000f8e00ff */
.L_x_633:
[----:B------:R-:W-:Y:S01]  /*9830*/  ISETP.NE.AND P1, PT, R17, RZ, PT ;  /* 0x000000ff1100720c */ /* 0x000fe20003f25270 */
[----:B------:R-:W-:-:S12]  /*9840*/  IMAD.MOV.U32 R4, RZ, RZ, 0x1 ;  /* 0x00000001ff047424 */ /* 0x000fd800078e00ff */
[----:B------:R-:W-:Y:S05]  /*9850*/  @!P1 BRA `(.L_x_632) ;  /* 0x00000004006c9947 */ /* 0x000fea0003800000 */
[----:B------:R-:W3:Y:S02]  /*9860*/  SYNCS.PHASECHK.TRANS64.TRYWAIT P1, [R12+URZ+0x36438], R11 ;  /* 0x0364380b0c0075a7 */ /* 0x000ee4000802017f */
[----:B---3--:R-:W-:Y:S05]  /*9870*/  @!P1 BRA `(.L_x_643) ;  /* 0x0000000c00909947 */ /* 0x008fea0003800000 */
.L_x_663:
[----:B------:R-:W-:Y:S05]  /*9880*/  @P0 BRA `(.L_x_644) ;  /* 0x0000000000140947 */ /* 0x000fea0003800000 */
[----:B------:R-:W-:Y:S01]  /*9890*/  ISETP.NE.AND P1, PT, R8, RZ, PT ;  /* 0x000000ff0800720c */ /* 0x000fe20003f25270 */
[----:B------:R-:W-:-:S04]  /*98a0*/  IMAD.MOV.U32 R5, RZ, RZ, 0x6100 ;  /* 0x00006100ff057424 */ /* 0x000fc800078e00ff */
[----:B------:R4:W-:Y:S08]  /*98b0*/  SYNCS.ARRIVE.TRANS64 RZ, [R12+URZ+0x36430], R5 ;  /* 0x036430050cff79a7 */ /* 0x0009f0000800003f */
[----:B------:R-:W-:Y:S05]  /*98c0*/  @!P1 BRA `(.L_x_644) ;  /* 0x0000000000049947 */ /* 0x000fea0003800000 */
[----:B------:R-:W-:Y:S01]  /*98d0*/  BPT.TRAP 0x1 ;  /* 0x000000040000795c */ /* 0x000fe20000300000 */
.L_x_644:
[----:B----4-:R-:W4:Y:S01]  /*98e0*/  LDC.64 R4, c[0x0][0x728] ;  /* 0x0001ca00ff047b82 */ /* 0x010f220000000a00 */
        /* <DEDUP_REMOVED lines=17> */
[----:B------:R-:W-:Y:S02]  /*9a00*/  UIADD3 UR19, UR19, UR43, URZ ;  /* 0x0000002b13137290 */ /* 0x000fe4000fffe03f */
[----:B------:R-:W-:Y:S01]  /*9a10*/  UIADD3 UR8, UR24, 0x2c000, URZ ;  /* 0x0002c00018087890 */ /* 0x000fe2000fffe03f */
[C---:B----4-:R-:W-:Y:S01]  /*9a20*/  LEA R4, P2, R9.reuse, R4, 0x2 ;  /* 0x0000000409047211 */ /* 0x050fe200078410ff */
[----:B------:R-:W-:Y:S01]  /*9a30*/  UIADD3 UR24, UR24, 0x2e000, URZ ;  /* 0x0002e00018187890 */ /* 0x000fe2000fffe03f */
[----:B------:R-:W-:Y:S02]  /*9a40*/  UMOV UR9, UR17 ;  /* 0x0000001100097c82 */ /* 0x000fe40008000000 */
[----:B------:R-:W-:Y:S01]  /*9a50*/  LEA.HI.X R5, R9, R5, R18, 0x2, P2 ;  /* 0x0000000509057211 */ /* 0x000fe200010f1412 */
[----:B------:R-:W-:Y:S01]  /*9a60*/  UMOV UR11, UR19 ;  /* 0x00000013000b7c82 */ /* 0x000fe20008000000 */
[----:B------:R-:W-:Y:S01]  /*9a70*/  IADD3 R9, P1, R13, 0x1f0, RZ ;  /* 0x000001f00d097810 */ /* 0x000fe20007f3e0ff */
[----:B------:R-:W-:Y:S01]  /*9a80*/  UMOV UR25, UR17 ;  /* 0x0000001100197c82 */ /* 0x000fe20008000000 */
[----:B------:R-:W-:Y:S01]  /*9a90*/  R2UR UR30, R4 ;  /* 0x00000000041e72ca */ /* 0x000fe200000e0000 */
[----:B------:R-:W-:Y:S01]  /*9aa0*/  UMOV UR27, UR19 ;  /* 0x00000013001b7c82 */ /* 0x000fe20008000000 */
[----:B------:R-:W-:Y:S01]  /*9ab0*/  R2UR UR6, R9 ;  /* 0x00000000090672ca */ /* 0x000fe200000e0000 */
[----:B------:R-:W-:Y:S01]  /*9ac0*/  IMAD.X R9, RZ, RZ, R14, P1 ;  /* 0x000000ffff097224 */ /* 0x000fe200008e060e */
[----:B------:R-:W-:Y:S01]  /*9ad0*/  R2UR UR31, R5 ;  /* 0x00000000051f72ca */ /* 0x000fe200000e0000 */
[----:B------:R-:W-:Y:S01]  /*9ae0*/  UMOV UR33, UR17 ;  /* 0x0000001100217c82 */ /* 0x000fe20008000000 */
[----:B------:R-:W-:Y:S01]  /*9af0*/  SHF.L.U32 R5, R0, 0x1f, RZ ;  /* 0x0000001f00057819 */ /* 0x000fe200000006ff */
[----:B------:R-:W-:Y:S01]  /*9b00*/  UMOV UR22, 0x10 ;  /* 0x0000001000167882 */ /* 0x000fe20000000000 */
[----:B------:R-:W-:-:S13]  /*9b10*/  R2UR UR7, R9 ;  /* 0x00000000090772ca */ /* 0x000fda00000e0000 */
[----:B------:R4:W-:Y:S01]  /*9b20*/  UTMALDG.4D [UR16], [UR6], desc[UR14] ;  /* 0x00000e10060075b4 */ /* 0x0009e20008019000 */
[----:B------:R4:W-:Y:S01]  /*9b30*/  UTMALDG.4D [UR8], [UR6], desc[UR14] ;  /* 0x00000e08060075b4 */ /* 0x0009e20008019000 */
[----:B------:R4:W-:Y:S01]  /*9b40*/  UTMALDG.4D [UR24], [UR6], desc[UR14] ;  /* 0x00000e18060075b4 */ /* 0x0009e20008019000 */
[----:B------:R4:W-:Y:S01]  /*9b50*/  UBLKCP.S.G [UR32], [UR30], UR22 ;  /* 0x000000201e0073ba */ /* 0x0009e20008000216 */
[----:B------:R-:W5:Y:S02]  /*9b60*/  SYNCS.PHASECHK.TRANS64.TRYWAIT P1, [R12+URZ+0x36428], R5 ;  /* 0x036428050c0075a7 */ /* 0x000f64000802017f */
[----:B----45:R-:W-:Y:S05]  /*9b70*/  @!P1 BRA `(.L_x_645) ;  /* 0x0000000800e49947 */ /* 0x030fea0003800000 */
.L_x_664:
[----:B------:R-:W-:Y:S01]  /*9b80*/  IMAD.MOV.U32 R4, RZ, RZ, RZ ;  /* 0x000000ffff047224 */ /* 0x000fe200078e00ff */
[----:B------:R-:W-:Y:S06]  /*9b90*/  @P0 BRA `(.L_x_646) ;  /* 0x0000000000140947 */ /* 0x000fec0003800000 */
[----:B------:R-:W-:Y:S01]  /*9ba0*/  ISETP.NE.AND P1, PT, R8, RZ, PT ;  /* 0x000000ff0800720c */ /* 0x000fe20003f25270 */
[----:B----4-:R-:W-:-:S04]  /*9bb0*/  IMAD.MOV.U32 R5, RZ, RZ, 0x6100 ;  /* 0x00006100ff057424 */ /* 0x010fc800078e00ff */
[----:B------:R4:W-:Y:S08]  /*9bc0*/  SYNCS.ARRIVE.TRANS64 RZ, [R12+URZ+0x36418], R5 ;  /* 0x036418050cff79a7 */ /* 0x0009f0000800003f */
[----:B------:R-:W-:Y:S05]  /*9bd0*/  @!P1 BRA `(.L_x_646) ;  /* 0x0000000000049947 */ /* 0x000fea0003800000 */
[----:B------:R-:W-:Y:S01]  /*9be0*/  BPT.TRAP 0x1 ;  /* 0x000000040000795c */ /* 0x000fe20000300000 */
.L_x_646:
        /* <DEDUP_REMOVED lines=17> */
[----:B------:R-:W-:Y:S02]  /*9d00*/  UIADD3 UR19, UR30, UR43, URZ ;  /* 0x0000002b1e137290 */ /* 0x000fe4000fffe03f */
[----:B----4-:R-:W-:Y:S01]  /*9d10*/  IMAD.U32 R5, RZ, RZ, UR30 ;  /* 0x0000001eff057e24 */ /* 0x010fe2000f8e00ff */
        /* <DEDUP_REMOVED lines=8> */
[----:B------:R-:W-:Y:S01]  /*9da0*/  UMOV UR27, UR19 ;  /* 0x00000013001b7c82 */ /* 0x000fe20008000000 */
[----:B------:R-:W-:Y:S01]  /*9db0*/  UMOV UR33, UR17 ;  /* 0x0000001100217c82 */ /* 0x000fe20008000000 */
[----:B------:R-:W-:Y:S01]  /*9dc0*/  UMOV UR31, 0x10 ;  /* 0x00000010001f7882 */ /* 0x000fe20000000000 */
[----:B------:R4:W-:Y:S01]  /*9dd0*/  UTMALDG.4D [UR8], [UR14], desc[UR22] ;  /* 0x000016080e0075b4 */ /* 0x0009e20008019000 */
[----:B------:R4:W-:Y:S01]  /*9de0*/  UTMALDG.4D [UR24], [UR14], desc[UR22] ;  /* 0x000016180e0075b4 */ /* 0x0009e20008019000 */
[----:B------:R4:W-:Y:S02]  /*9df0*/  UBLKCP.S.G [UR32], [UR6], UR31 ;  /* 0x00000020060073ba */ /* 0x0009e4000800021f */
[----:B----4-:R-:W-:Y:S01]  /*9e00*/  NOP ;  /* 0x0000000000007918 */ /* 0x010fe20000000000 */
.L_x_632:
[----:B------:R-:W-:-:S04]  /*9e10*/  SHF.L.U32 R3, R4, 0x1f, RZ ;  /* 0x0000001f04037819 */ /* 0x000fc800000006ff */
[----:B------:R-:W4:Y:S02]  /*9e20*/  SYNCS.PHASECHK.TRANS64.TRYWAIT P1, [R12+URZ+0x36438], R3 ;  /* 0x036438030c0075a7 */ /* 0x000f24000802017f */
[----:B----4-:R-:W-:Y:S05]  /*9e30*/  @!P1 BRA `(.L_x_647) ;  /* 0x0000000800489947 */ /* 0x010fea0003800000 */
.L_x_665:
[----:B------:R-:W-:Y:S05]  /*9e40*/  @P0 BRA `(.L_x_648) ;  /* 0x0000000000180947 */ /* 0x000fea0003800000 */
[----:B------:R-:W5:Y:S01]  /*9e50*/  S2R R2, SR_TID.X ;  /* 0x0000000000027919 */ /* 0x000f620000002100 */
[----:B----4-:R-:W-:-:S04]  /*9e60*/  IMAD.MOV.U32 R3, RZ, RZ, 0x6100 ;  /* 0x00006100ff037424 */ /* 0x010fc800078e00ff */
[----:B------:R4:W-:Y:S01]  /*9e70*/  SYNCS.ARRIVE.TRANS64 RZ, [R12+URZ+0x36430], R3 ;  /* 0x036430030cff79a7 */ /* 0x0009e2000800003f */
[----:B-----5:R-:W-:-:S13]  /*9e80*/  LOP3.LUT P0, RZ, R2, 0x1f, RZ, 0xc0, !PT ;  /* 0x0000001f02ff7812 */ /* 0x020fda000780c0ff */
[----:B----4-:R-:W-:Y:S05]  /*9e90*/  @!P0 BRA `(.L_x_648) ;  /* 0x0000000000048947 */ /* 0x010fea0003800000 */
[----:B------:R-:W-:Y:S01]  /*9ea0*/  BPT.TRAP 0x1 ;  /* 0x000000040000795c */ /* 0x000fe20000300000 */
.L_x_648:
[----:B----4-:R-:W4:Y:S01]  /*9eb0*/  LDC.64 R2, c[0x0][0x728] ;  /* 0x0001ca00ff027b82 */ /* 0x010f220000000a00 */
[----:B------:R-:W-:Y:S01]  /*9ec0*/  IADD3 R13, P1, R13, 0x1f0, RZ ;  /* 0x000001f00d0d7810 */ /* 0x000fe20007f3e0ff */
[----:B------:R-:W-:Y:S01]  /*9ed0*/  UMOV UR14, 0x0 ;  /* 0x00000000000e7882 */ /* 0x000fe20000000000 */
[C---:B------:R-:W-:Y:S01]  /*9ee0*/  IADD3 R6, P0, R5.reuse, R6, RZ ;  /* 0x0000000605067210 */ /* 0x040fe20007f1e0ff */
[----:B------:R-:W-:Y:S01]  /*9ef0*/  UMOV UR15, 0x14f00000 ;  /* 0x14f00000000f7882 */ /* 0x000fe20000000000 */
[----:B------:R-:W-:Y:S01]  /*9f00*/  R2UR UR24, R12 ;  /* 0x000000000c1872ca */ /* 0x000fe200000e0000 */
[----:B------:R-:W-:Y:S01]  /*9f10*/  IMAD.X R14, RZ, RZ, R14, P1 ;  /* 0x000000ffff0e7224 */ /* 0x000fe200008e060e */
[C---:B------:R-:W-:Y:S01]  /*9f20*/  R2UR UR19, R5.reuse ;  /* 0x00000000051372ca */ /* 0x040fe200000e0000 */
[----:B------:R-:W-:Y:S01]  /*9f30*/  UMOV UR18, URZ ;  /* 0x0000003f00127c82 */ /* 0x000fe20008000000 */
[----:B------:R-:W-:Y:S01]  /*9f40*/  LEA.HI.X.SX32 R5, R5, R10, 0x1, P0 ;  /* 0x0000000a05057211 */ /* 0x000fe200000f0eff */
        /* <DEDUP_REMOVED lines=10> */
[----:B------:R-:W-:-:S02]  /*9ff0*/  UIADD3 UR19, UR19, UR43, URZ ;  /* 0x0000002b13137290 */ /* 0x000fc4000fffe03f */
[----:B------:R-:W-:Y:S01]  /*a000*/  UIADD3 UR16, UR24, 0x2a000, URZ ;  /* 0x0002a00018107890 */ /* 0x000fe2000fffe03f */
[C---:B----4-:R-:W-:Y:S01]  /*a010*/  LEA R2, P0, R6.reuse, R2, 0x2 ;  /* 0x0000000206027211 */ /* 0x050fe200078010ff */
[----:B------:R-:W-:Y:S02]  /*a020*/  UIADD3 UR32, UR24, 0x30200, URZ ;  /* 0x0003020018207890 */ /* 0x000fe4000fffe03f */
[----:B------:R-:W-:Y:S01]  /*a030*/  UIADD3 UR8, UR24, 0x2c000, URZ ;  /* 0x0002c00018087890 */ /* 0x000fe2000fffe03f */
[----:B------:R-:W-:Y:S01]  /*a040*/  LEA.HI.X R3, R6, R3, R5, 0x2, P0 ;  /* 0x0000000306037211 */ /* 0x000fe200000f1405 */
[----:B------:R-:W-:Y:S01]  /*a050*/  UIADD3 UR24, UR24, 0x2e000, URZ ;  /* 0x0002e00018187890 */ /* 0x000fe2000fffe03f */
[----:B------:R-:W-:Y:S01]  /*a060*/  R2UR UR30, R2 ;  /* 0x00000000021e72ca */ /* 0x000fe200000e0000 */
[----:B------:R-:W-:Y:S01]  /*a070*/  UMOV UR9, UR17 ;  /* 0x0000001100097c82 */ /* 0x000fe20008000000 */
[----:B------:R-:W-:Y:S01]  /*a080*/  R2UR UR31, R3 ;  /* 0x00000000031f72ca */ /* 0x000fe200000e0000 */
[----:B------:R-:W-:Y:S01]  /*a090*/  UMOV UR11, UR19 ;  /* 0x00000013000b7c82 */ /* 0x000fe20008000000 */
        /* <DEDUP_REMOVED lines=12> */
[----:B----4-:R-:W-:-:S03]  /*a160*/  NOP ;  /* 0x0000000000007918 */ /* 0x010fc60000000000 */
.L_x_629:
[----:B------:R-:W-:Y:S05]  /*a170*/  BSYNC B0 ;  /* 0x0000000000007941 */ /* 0x000fea0003800000 */
.L_x_627:
[----:B------:R-:W-:-:S03]  /*a180*/  UMOV UR6, 0xffffffff ;  /* 0xffffffff00067882 */ /* 0x000fc60000000000 */
[----:B------:R-:W-:Y:S05]  /*a190*/  BRA.DIV UR6, `(.L_x_649) ;  /* 0x0000000606847947 */ /* 0x000fea000b800000 */
[----:B------:R-:W-:-:S13]  /*a1a0*/  ELECT P6, URZ, PT ;  /* 0x00000000003f782f */ /* 0x000fda00038c0000 */
.L_x_668:
[----:B------:R-:W-:Y:S05]  /*a1b0*/  @!P6 BRA `(.L_x_516) ;  /* 0x000000000070e947 */ /* 0x000fea0003800000 */
[----:B------:R-:W-:-:S04]  /*a1c0*/  LOP3.LUT R16, R16, 0x2, RZ, 0xfc, !PT ;  /* 0x0000000210107812 */ /* 0x000fc800078efcff */
[----:B------:R-:W-:-:S13]  /*a1d0*/  ISETP.NE.AND P2, PT, R16, 0x3, PT ;  /* 0x000000031000780c */ /* 0x000fda0003f45270 */
[----:B------:R-:W-:Y:S05]  /*a1e0*/  @!P2 BRA `(.L_x_650) ;  /* 0x000000000004a947 */ /* 0x000fea0003800000 */
[----:B--2---:R-:W-:Y:S01]  /*a1f0*/  BPT.TRAP 0x1 ;  /* 0x000000040000795c */ /* 0x004fe20000300000 */
.L_x_650:
[----:B------:R-:W4:Y:S01]  /*a200*/  S2R R3, SR_CgaCtaId ;  /* 0x0000000000037919 */ /* 0x000f220000008800 */
[----:B------:R-:W-:Y:S02]  /*a210*/  MOV R2, 0x400 ;  /* 0x0000040000027802 */ /* 0x000fe40000000f00 */
[----:B------:R-:W-:Y:S02]  /*a220*/  SHF.L.U32 R6, R0, 0x1f, RZ ;  /* 0x0000001f00067819 */ /* 0x000fe400000006ff */
[----:B----4-:R-:W-:-:S05]  /*a230*/  LEA R9, R3, R2, 0x18 ;  /* 0x0000000203097211 */ /* 0x010fca00078ec0ff */
[----:B------:R-:W-:-:S04]  /*a240*/  VIADD R2, R9, 0x36420 ;  /* 0x0003642009027836 */ /* 0x000fc80000000000 */
[C---:B------:R-:W-:Y:S02]  /*a250*/  IMAD R7, R5.reuse, 0x8, R2 ;  /* 0x0000000805077824 */ /* 0x040fe400078e0202 */
[----:B------:R-:W-:Y:S02]  /*a260*/  VIADD R5, R5, 0x1 ;  /* 0x0000000105057836 */ /* 0x000fe40000000000 */
[----:B------:R-:W4:Y:S03]  /*a270*/  SYNCS.PHASECHK.TRANS64.TRYWAIT P0, [R7+URZ], R6 ;  /* 0x00000006070075a7 */ /* 0x000f26000800017f */
[----:B------:R-:W-:-:S04]  /*a280*/  ISETP.NE.AND P1, PT, R5, 0x2, PT ;  /* 0x000000020500780c */ /* 0x000fc80003f25270 */
[----:B------:R-:W-:Y:S02]  /*a290*/  SEL R3, RZ, 0x1, P1 ;  /* 0x00000001ff037807 */ /* 0x000fe40000800000 */
[----:B------:R-:W-:Y:S02]  /*a2a0*/  SEL R5, R5, RZ, P1 ;  /* 0x000000ff05057207 */ /* 0x000fe40000800000 */
[----:B------:R-:W-:-:S03]  /*a2b0*/  LOP3.LUT R0, R0, R3, RZ, 0x3c, !PT ;  /* 0x0000000300007212 */ /* 0x000fc600078e3cff */
[----:B------:R-:W-:Y:S01]  /*a2c0*/  IMAD R5, R5, 0x8, R2 ;  /* 0x0000000805057824 */ /* 0x000fe200078e0202 */
[----:B------:R-:W-:Y:S01]  /*a2d0*/  SHF.L.U32 R0, R0, 0x1f, RZ ;  /* 0x0000001f00007819 */ /* 0x000fe200000006ff */
[----:B----4-:R-:W-:Y:S06]  /*a2e0*/  @!P0 BRA `(.L_x_651) ;  /* 0x0000000400508947 */ /* 0x010fec0003800000 */
.L_x_669:
[----:B------:R-:W5:Y:S02]  /*a2f0*/  SYNCS.PHASECHK.TRANS64.TRYWAIT P0, [R5+URZ], R0 ;  /* 0x00000000050075a7 */ /* 0x000f64000800017f */
[----:B-----5:R-:W-:Y:S05]  /*a300*/  @!P0 BRA `(.L_x_652) ;  /* 0x00000004005c8947 */ /* 0x020fea0003800000 */
.L_x_670:
[----:B------:R-:W-:Y:S05]  /*a310*/  @!P2 BRA `(.L_x_653) ;  /* 0x000000000004a947 */ /* 0x000fea0003800000 */
[----:B--2---:R-:W-:Y:S01]  /*a320*/  BPT.TRAP 0x1 ;  /* 0x000000040000795c */ /* 0x004fe20000300000 */
.L_x_653:
[----:B------:R-:W-:-:S07]  /*a330*/  SHF.L.U32 R4, R4, 0x1f, RZ ;  /* 0x0000001f04047819 */ /* 0x000fce00000006ff */
.L_x_654:
[----:B------:R1:W1:Y:S02]  /*a340*/  SYNCS.PHASECHK.TRANS64.TRYWAIT P0, [R9+URZ+0x36438], R4 ;  /* 0x03643804090075a7 */ /* 0x000264000800017f */
[----:B-1----:R-:W-:Y:S05]  /*a350*/  @!P0 NANOSLEEP.SYNCS 0x989680 ;  /* 0x009896800000895d */ /* 0x002fea0003900000 */
[----:B------:R-:W1:Y:S02]  /*a360*/  @!P0 SYNCS.PHASECHK.TRANS64 P0, [R9+URZ+0x36438], R4 ;  /* 0x03643804090085a7 */ /* 0x000e64000800007f */
[----:B-1----:R-:W-:Y:S05]  /*a370*/  @!P0 BRA `(.L_x_654) ;  /* 0xfffffffc00f08947 */ /* 0x002fea000383ffff */
.L_x_516:
[----:B--2---:R-:W-:Y:S05]  /*a380*/  BSYNC B6 ;  /* 0x0000000000067941 */ /* 0x004fea0003800000 */
.L_x_510:
[----:B------:R-:W-:Y:S05]  /*a390*/  EXIT ;  /* 0x000000000000794d */ /* 0x000fea0003800000 */
.L_x_526:
[----:B------:R-:W-:Y:S02]  /*a3a0*/  IMAD.MOV.U32 R12, RZ, RZ, RZ ;  /* 0x000000ffff0c7224 */ /* 0x000fe400078e00ff */
[----:B------:R-:W-:Y:S02]  /*a3b0*/  IMAD.MOV.U32 R11, RZ, RZ, 0x1f ;  /* 0x0000001fff0b7424 */ /* 0x000fe400078e00ff */
[----:B------:R-:W-:-:S07]  /*a3c0*/  IMAD.MOV.U32 R15, RZ, RZ, -0x1 ;  /* 0xffffffffff0f7424 */ /* 0x000fce00078e00ff */
[----:B------:R-:W-:Y:S05]  /*a3d0*/  WARPSYNC.COLLECTIVE R15, `(.L_x_655) ;  /* 0x000000000f087348 */ /* 0x000fea0003c00000 */
[----:B------:R1:W2:Y:S02]  /*a3e0*/  SHFL.IDX P6, R14, R13, R12, R11 ;  /* 0x0000000c0d0e7389 */ /* 0x0002a400000c000b */
[----:B-12---:R-:W-:Y:S01]  /*a3f0*/  ENDCOLLECTIVE ;  /* 0x000000000000791b */ /* 0x006fe20003800000 */
.L_x_655:
[----:B------:R-:W-:Y:S05]  /*a400*/  BRA `(.L_x_656) ;  /* 0xffffff6c00947947 */ /* 0x000fea000383ffff */
.L_x_528:
[----:B--2---:R-:W-:-:S04]  /*a410*/  IMAD.U32 R7, RZ, RZ, UR36 ;  /* 0x00000024ff077e24 */ /* 0x004fc8000f8e00ff */
[----:B------:R2:W3:Y:S03]  /*a420*/  SYNCS.PHASECHK.TRANS64.TRYWAIT P0, [R7+URZ+0x36400], R11 ;  /* 0x0364000b070075a7 */ /* 0x0004e6000800017f */
[----:B---3--:R-:W-:Y:S05]  /*a430*/  @!P0 NANOSLEEP.SYNCS 0x989680 ;  /* 0x009896800000895d */ /* 0x008fea0003900000 */
[----:B------:R-:W3:Y:S02]  /*a440*/  @!P0 SYNCS.PHASECHK.TRANS64 P0, [R7+URZ+0x36400], R11 ;  /* 0x0364000b070085a7 */ /* 0x000ee4000800007f */
[----:B---3--:R-:W-:Y:S05]  /*a450*/  @!P0 BRA `(.L_x_528) ;  /* 0xfffffffc00ec8947 */ /* 0x008fea000383ffff */
[----:B------:R-:W-:Y:S05]  /*a460*/  BRA `(.L_x_527) ;  /* 0xffffff6c00e47947 */ /* 0x000fea000383ffff */
.L_x_532:
[----:B--2---:R2:W3:Y:S02]  /*a470*/  SYNCS.PHASECHK.TRANS64.TRYWAIT P1, [R4+URZ+0x36410], R11 ;  /* 0x0364100b040075a7 */ /* 0x0044e4000802017f */
[----:B---3--:R-:W-:Y:S05]  /*a480*/  @!P1 NANOSLEEP.SYNCS 0x989680 ;  /* 0x009896800000995d */ /* 0x008fea0003900000 */
[----:B------:R-:W3:Y:S02]  /*a490*/  @!P1 SYNCS.PHASECHK.TRANS64 P1, [R4+URZ+0x36410], R11 ;  /* 0x0364100b040095a7 */ /* 0x000ee4000802007f */
[----:B---3--:R-:W-:Y:S05]  /*a4a0*/  @!P1 BRA `(.L_x_532) ;  /* 0xfffffffc00f09947 */ /* 0x008fea000383ffff */
[----:B------:R-:W-:Y:S05]  /*a4b0*/  BRA `(.L_x_531) ;  /* 0xffffff74008c7947 */ /* 0x000fea000383ffff */
.L_x_536:
[----:B--2---:R-:W-:-:S04]  /*a4c0*/  IMAD.U32 R120, RZ, RZ, UR36 ;  /* 0x00000024ff787e24 */ /* 0x004fc8000f8e00ff */
[----:B------:R2:W3:Y:S03]  /*a4d0*/  SYNCS.PHASECHK.TRANS64.TRYWAIT P1, [R120+URZ+0x36430], R15 ;  /* 0x0364300f780075a7 */ /* 0x0004e6000802017f */
[----:B---3--:R-:W-:Y:S05]  /*a4e0*/  @!P1 NANOSLEEP.SYNCS 0x989680 ;  /* 0x009896800000995d */ /* 0x008fea0003900000 */
[----:B------:R-:W3:Y:S02]  /*a4f0*/  @!P1 SYNCS.PHASECHK.TRANS64 P1, [R120+URZ+0x36430], R15 ;  /* 0x0364300f780095a7 */ /* 0x000ee4000802007f */
[----:B---3--:R-:W-:Y:S05]  /*a500*/  @!P1 BRA `(.L_x_536) ;  /* 0xfffffffc00ec9947 */ /* 0x008fea000383ffff */
[----:B------:R-:W-:Y:S05]  /*a510*/  BRA `(.L_x_535) ;  /* 0xffffff7c00a87947 */ /* 0x000fea000383ffff */
.L_x_630:
[----:B-1----:R1:W2:Y:S02]  /*a520*/  SYNCS.PHASECHK.TRANS64.TRYWAIT P1, [R12+URZ+0x36420], R11 ;  /* 0x0364200b0c0075a7 */ /* 0x0022a4000802017f */
[----:B--2---:R-:W-:Y:S05]  /*a530*/  @!P1 NANOSLEEP.SYNCS 0x989680 ;  /* 0x009896800000995d */ /* 0x004fea0003900000 */
[----:B------:R-:W2:Y:S02]  /*a540*/  @!P1 SYNCS.PHASECHK.TRANS64 P1, [R12+URZ+0x36420], R11 ;  /* 0x0364200b0c0095a7 */ /* 0x000ea4000802007f */
[----:B--2---:R-:W-:Y:S05]  /*a550*/  @!P1 BRA `(.L_x_630) ;  /* 0xfffffffc00f09947 */ /* 0x004fea000383ffff */
[----:B------:R-:W-:Y:S05]  /*a560*/  BRA `(.L_x_657) ;  /* 0xffffffe000107947 */ /* 0x000fea000383ffff */
.L_x_634:
[----:B-1----:R1:W2:Y:S02]  /*a570*/  SYNCS.PHASECHK.TRANS64.TRYWAIT P1, [R12+URZ+0x36438], R11 ;  /* 0x0364380b0c0075a7 */ /* 0x0022a4000802017f */
[----:B--2---:R-:W-:Y:S05]  /*a580*/  @!P1 NANOSLEEP.SYNCS 0x989680 ;  /* 0x009896800000995d */ /* 0x004fea0003900000 */
[----:B------:R-:W2:Y:S02]  /*a590*/  @!P1 SYNCS.PHASECHK.TRANS64 P1, [R12+URZ+0x36438], R11 ;  /* 0x0364380b0c0095a7 */ /* 0x000ea4000802007f */
[----:B--2---:R-:W-:Y:S05]  /*a5a0*/  @!P1 BRA `(.L_x_634) ;  /* 0xfffffffc00f09947 */ /* 0x004fea000383ffff */
[----:B------:R-:W-:Y:S05]  /*a5b0*/  BRA `(.L_x_658) ;  /* 0xffffffe400b87947 */ /* 0x000fea000383ffff */
.L_x_636:
[----:B--2---:R2:W3:Y:S02]  /*a5c0*/  SYNCS.PHASECHK.TRANS64.TRYWAIT P1, [R12+URZ+0x36428], R27 ;  /* 0x0364281b0c0075a7 */ /* 0x0044e4000802017f */
[----:B---3--:R-:W-:Y:S05]  /*a5d0*/  @!P1 NANOSLEEP.SYNCS 0x989680 ;  /* 0x009896800000995d */ /* 0x008fea0003900000 */
[----:B------:R-:W3:Y:S02]  /*a5e0*/  @!P1 SYNCS.PHASECHK.TRANS64 P1, [R12+URZ+0x36428], R27 ;  /* 0x0364281b0c0095a7 */ /* 0x000ee4000802007f */
[----:B---3--:R-:W-:Y:S05]  /*a5f0*/  @!P1 BRA `(.L_x_636) ;  /* 0xfffffffc00f09947 */ /* 0x008fea000383ffff */
[----:B------:R-:W-:Y:S05]  /*a600*/  BRA `(.L_x_659) ;  /* 0xffffffe800807947 */ /* 0x000fea000383ffff */
.L_x_638:
[----:B--2---:R2:W3:Y:S02]  /*a610*/  SYNCS.PHASECHK.TRANS64.TRYWAIT P1, [R12+URZ+0x36438], R28 ;  /* 0x0364381c0c0075a7 */ /* 0x0044e4000802017f */
[----:B---3--:R-:W-:Y:S05]  /*a620*/  @!P1 NANOSLEEP.SYNCS 0x989680 ;  /* 0x009896800000995d */ /* 0x008fea0003900000 */
[----:B------:R-:W3:Y:S02]  /*a630*/  @!P1 SYNCS.PHASECHK.TRANS64 P1, [R12+URZ+0x36438], R28 ;  /* 0x0364381c0c0095a7 */ /* 0x000ee4000802007f */
[----:B---3--:R-:W-:Y:S05]  /*a640*/  @!P1 BRA `(.L_x_638) ;  /* 0xfffffffc00f09947 */ /* 0x008fea000383ffff */
[----:B------:R-:W-:Y:S05]  /*a650*/  BRA `(.L_x_660) ;  /* 0xffffffec00187947 */ /* 0x000fea000383ffff */
.L_x_640:
[----:B------:R-:W-:-:S07]  /*a660*/  SHF.L.U32 R5, R0, 0x1f, RZ ;  /* 0x0000001f00057819 */ /* 0x000fce00000006ff */
.L_x_661:
[----:B---3--:R3:W4:Y:S02]  /*a670*/  SYNCS.PHASECHK.TRANS64.TRYWAIT P1, [R12+URZ+0x36420], R5 ;  /* 0x036420050c0075a7 */ /* 0x008724000802017f */
[----:B----4-:R-:W-:Y:S05]  /*a680*/  @!P1 NANOSLEEP.SYNCS 0x989680 ;  /* 0x009896800000995d */ /* 0x010fea0003900000 */
[----:B------:R-:W4:Y:S02]  /*a690*/  @!P1 SYNCS.PHASECHK.TRANS64 P1, [R12+URZ+0x36420], R5 ;  /* 0x036420050c0095a7 */ /* 0x000f24000802007f */
[----:B----4-:R-:W-:Y:S05]  /*a6a0*/  @!P1 BRA `(.L_x_661) ;  /* 0xfffffffc00f09947 */ /* 0x010fea000383ffff */
[----:B------:R-:W-:Y:S05]  /*a6b0*/  BRA `(.L_x_662) ;  /* 0xffffffec00b07947 */ /* 0x000fea000383ffff */
.L_x_643:
[----:B---3--:R3:W4:Y:S02]  /*a6c0*/  SYNCS.PHASECHK.TRANS64.TRYWAIT P1, [R12+URZ+0x36438], R11 ;  /* 0x0364380b0c0075a7 */ /* 0x008724000802017f */
[----:B----4-:R-:W-:Y:S05]  /*a6d0*/  @!P1 NANOSLEEP.SYNCS 0x989680 ;  /* 0x009896800000995d */ /* 0x010fea0003900000 */
[----:B------:R-:W4:Y:S02]  /*a6e0*/  @!P1 SYNCS.PHASECHK.TRANS64 P1, [R12+URZ+0x36438], R11 ;  /* 0x0364380b0c0095a7 */ /* 0x000f24000802007f */
[----:B----4-:R-:W-:Y:S05]  /*a6f0*/  @!P1 BRA `(.L_x_643) ;  /* 0xfffffffc00f09947 */ /* 0x010fea000383ffff */
[----:B------:R-:W-:Y:S05]  /*a700*/  BRA `(.L_x_663) ;  /* 0xfffffff0005c7947 */ /* 0x000fea000383ffff */
.L_x_645:
[----:B----4-:R4:W1:Y:S02]  /*a710*/  SYNCS.PHASECHK.TRANS64.TRYWAIT P1, [R12+URZ+0x36428], R5 ;  /* 0x036428050c0075a7 */ /* 0x010864000802017f */
[----:B-1----:R-:W-:Y:S05]  /*a720*/  @!P1 NANOSLEEP.SYNCS 0x989680 ;  /* 0x009896800000995d */ /* 0x002fea0003900000 */
[----:B------:R-:W1:Y:S02]  /*a730*/  @!P1 SYNCS.PHASECHK.TRANS64 P1, [R12+URZ+0x36428], R5 ;  /* 0x036428050c0095a7 */ /* 0x000e64000802007f */
[----:B-1----:R-:W-:Y:S05]  /*a740*/  @!P1 BRA `(.L_x_645) ;  /* 0xfffffffc00f09947 */ /* 0x002fea000383ffff */
[----:B------:R-:W-:Y:S05]  /*a750*/  BRA `(.L_x_664) ;  /* 0xfffffff400087947 */ /* 0x000fea000383ffff */
.L_x_647:
[----:B----4-:R4:W1:Y:S02]  /*a760*/  SYNCS.PHASECHK.TRANS64.TRYWAIT P1, [R12+URZ+0x36438], R3 ;  /* 0x036438030c0075a7 */ /* 0x010864000802017f */
[----:B-1----:R-:W-:Y:S05]  /*a770*/  @!P1 NANOSLEEP.SYNCS 0x989680 ;  /* 0x009896800000995d */ /* 0x002fea0003900000 */
[----:B------:R-:W1:Y:S02]  /*a780*/  @!P1 SYNCS.PHASECHK.TRANS64 P1, [R12+URZ+0x36438], R3 ;  /* 0x036438030c0095a7 */ /* 0x000e64000802007f */
[----:B-1----:R-:W-:Y:S05]  /*a790*/  @!P1 BRA `(.L_x_647) ;  /* 0xfffffffc00f09947 */ /* 0x002fea000383ffff */
[----:B------:R-:W-:Y:S05]  /*a7a0*/  BRA `(.L_x_665) ;  /* 0xfffffff400a47947 */ /* 0x000fea000383ffff */
.L_x_649:
[----:B------:R-:W-:Y:S01]  /*a7b0*/  BSSY B0, `(.L_x_666) ;  /* 0x0000006000007945 */ /* 0x000fe20003800000 */
[----:B------:R-:W-:-:S07]  /*a7c0*/  IMAD.MOV.U32 R15, RZ, RZ, -0x1 ;  /* 0xffffffffff0f7424 */ /* 0x000fce00078e00ff */
[----:B-123--:R-:W-:Y:S05]  /*a7d0*/  WARPSYNC.COLLECTIVE R15, `(.L_x_667) ;  /* 0x000000000f0c7348 */ /* 0x00efea0003c00000 */
[----:B------:R-:W-:Y:S02]  /*a7e0*/  ELECT P6, UR62, PT ;  /* 0x00000000003e782f */ /* 0x000fe400038c0000 */
[----:B------:R-:W-:Y:S01]  /*a7f0*/  MOV R14, UR62 ;  /* 0x0000003e000e7c02 */ /* 0x000fe20008000f00 */
[----:B-123--:R-:W-:Y:S10]  /*a800*/  ENDCOLLECTIVE ;  /* 0x000000000000791b */ /* 0x00eff40003800000 */
.L_x_667:
[----:B------:R-:W-:Y:S05]  /*a810*/  BSYNC B0 ;  /* 0x0000000000007941 */ /* 0x000fea0003800000 */
.L_x_666:
[----:B------:R-:W-:Y:S05]  /*a820*/  BRA `(.L_x_668) ;  /* 0xfffffff800607947 */ /* 0x000fea000383ffff */
.L_x_651:
[----:B----4-:R4:W1:Y:S02]  /*a830*/  SYNCS.PHASECHK.TRANS64.TRYWAIT P0, [R7+URZ], R6 ;  /* 0x00000006070075a7 */ /* 0x010864000800017f */
[----:B-1----:R-:W-:Y:S05]  /*a840*/  @!P0 NANOSLEEP.SYNCS 0x989680 ;  /* 0x009896800000895d */ /* 0x002fea0003900000 */
[----:B------:R-:W1:Y:S02]  /*a850*/  @!P0 SYNCS.PHASECHK.TRANS64 P0, [R7+URZ], R6 ;  /* 0x00000006070085a7 */ /* 0x000e64000800007f */
[----:B-1----:R-:W-:Y:S05]  /*a860*/  @!P0 BRA `(.L_x_651) ;  /* 0xfffffffc00f08947 */ /* 0x002fea000383ffff */
[----:B------:R-:W-:Y:S05]  /*a870*/  BRA `(.L_x_669) ;  /* 0xfffffff8009c7947 */ /* 0x000fea000383ffff */
.L_x_652:
[----:B------:R1:W1:Y:S02]  /*a880*/  SYNCS.PHASECHK.TRANS64.TRYWAIT P0, [R5+URZ], R0 ;  /* 0x00000000050075a7 */ /* 0x000264000800017f */
[----:B-1----:R-:W-:Y:S05]  /*a890*/  @!P0 NANOSLEEP.SYNCS 0x989680 ;  /* 0x009896800000895d */ /* 0x002fea0003900000 */
[----:B------:R-:W1:Y:S02]  /*a8a0*/  @!P0 SYNCS.PHASECHK.TRANS64 P0, [R5+URZ], R0 ;  /* 0x00000000050085a7 */ /* 0x000e64000800007f */
[----:B-1----:R-:W-:Y:S05]  /*a8b0*/  @!P0 BRA `(.L_x_652) ;  /* 0xfffffffc00f08947 */ /* 0x002fea000383ffff */
[----:B------:R-:W-:Y:S05]  /*a8c0*/  BRA `(.L_x_670) ;  /* 0xfffffff800907947 */ /* 0x000fea000383ffff */
.L_x_671:
        /* <DEDUP_REMOVED lines=11> */
.L_x_7653:


//--------------------- .text._ZN7cutlass13device_kernelIN5flash11enable_sm90INS1_16FlashAttnBwdSm90INS1_25CollectiveMainloopBwdSm90ILi2ELi1ELi1EN4cute5tupleIJNS5_1CILi1EEES8_S8_EEENS6_IJNS7_ILi64EEENS7_ILi96EEENS7_ILi192EEEEEENS_10bfloat16_tEfNS_4arch4Sm90ELb0ELb0ELb1ELb1ELb1ELb0ELb1ELb0ELi3ELi1ELi1ELi1ELb0EEENS1_21CollectiveEpilogueBwdISD_SE_SG_Li384ELb1ELb1ELi3EEENS1_19SingleTileSchedulerILb1ELb0ELb0ELi96EEEEEEEEEvNT_6ParamsE --------------------------
	.section	.text._ZN7cutlass13device_kernelIN5flash11enable_sm90INS1_16FlashAttnBwdSm90INS1_25CollectiveMainloopBwdSm90ILi2ELi1ELi1EN4cute5tupleIJNS5_1CILi1EEES8_S8_EEENS6_IJNS7_ILi64EEENS7_ILi96EEENS7_ILi192EEEEEENS_10bfloat16_tEfNS_4arch4Sm90ELb0ELb0ELb1ELb1ELb1ELb0ELb1ELb0ELi3ELi1ELi1ELi1ELb0EEENS1_21CollectiveEpilogueBwdISD_SE_SG_Li384ELb1ELb1ELi3EEENS1_19SingleTileSchedulerILb1ELb0ELb0ELi96EEEEEEEEEvNT_6ParamsE,"ax",@progbits
	.align	128
.text._ZN7cutlass13device_kernelIN5flash11enable_sm90INS1_16FlashAttnBwdSm90INS1_25CollectiveMainloopBwdSm90ILi2ELi1ELi1EN4cute5tupleIJNS5_1CILi1EEES8_S8_EEENS6_IJNS7_ILi64EEENS7_ILi96EEENS7_ILi192EEEEEENS_10bfloat16_tEfNS_4arch4Sm90ELb0ELb0ELb1ELb1ELb1ELb0ELb1ELb0ELi3ELi1ELi1ELi1ELb0EEENS1_21CollectiveEpilogueBwdISD_SE_SG_Li384ELb1ELb1ELi3EEENS1_19SingleTileSchedulerILb1ELb0ELb0ELi96EEEEEEEEEvNT_6ParamsE:
        .type           _ZN7cutlass13device_kernelIN5flash11enable_sm90INS1_16FlashAttnBwdSm90INS1_25CollectiveMainloopBwdSm90ILi2ELi1ELi1EN4cute5tupleIJNS5_1CILi1EEES8_S8_EEENS6_IJNS7_ILi64EEENS7_ILi96EEENS7_ILi192EEEEEENS_10bfloat16_tEfNS_4arch4Sm90ELb0ELb0ELb1ELb1ELb1ELb0ELb1ELb0ELi3ELi1ELi1ELi1ELb0EEENS1_21CollectiveEpilogueBwdISD_SE_SG_Li384ELb1ELb1ELi3EEENS1_19SingleTileSchedulerILb1ELb0ELb0ELi96EEEEEEEEEvNT_6ParamsE,@function
        .size           _ZN7cutlass13device_kernelIN5flash11enable_sm90INS1_16FlashAttnBwdSm90INS1_25CollectiveMainloopBwdSm90ILi2ELi1ELi1EN4cute5tupleIJNS5_1CILi1EEES8_S8_EEENS6_IJNS7_ILi64EEENS7_ILi96EEENS7_ILi192EEEEEENS_10bfloat16_tEfNS_4arch4Sm90ELb0ELb0ELb1ELb1ELb1ELb0ELb1ELb0ELi3ELi1ELi1ELi1ELb0EEENS1_21CollectiveEpilogueBwdISD_SE_SG_Li384ELb1ELb1ELi3EEENS1_19SingleTileSchedulerILb1ELb0ELb0ELi96EEEEEEEEEvNT_6ParamsE,(.L_x_7654 - _ZN7cutlass13device_kernelIN5flash11enable_sm90INS1_16FlashAttnBwdSm90INS1_25CollectiveMainloopBwdSm90ILi2ELi1ELi1EN4cute5tupleIJNS5_1CILi1EEES8_S8_EEENS6_IJNS7_ILi64EEENS7_ILi96EEENS7_ILi192EEEEEENS_10bfloat16_tEfNS_4arch4Sm90ELb0ELb0ELb1ELb1ELb1ELb0ELb1ELb0ELi3ELi1ELi1ELi1ELb0EEENS1_21CollectiveEpilogueBwdISD_SE_SG_Li384ELb1ELb1ELi3EEENS1_19SingleTileSchedulerILb1ELb0ELb0ELi96EEEEEEEEEvNT_6ParamsE)
        .other          _ZN7cutlass13device_kernelIN5flash11enable_sm90INS1_16FlashAttnBwdSm90INS1_25CollectiveMainloopBwdSm90ILi2ELi1ELi1EN4cute5tupleIJNS5_1CILi1EEES8_S8_EEENS6_IJNS7_ILi64EEENS7_ILi96EEENS7_ILi192EEEEEENS_10bfloat16_tEfNS_4arch4Sm90ELb0ELb0ELb1ELb1ELb1ELb0ELb1ELb0ELi3ELi1ELi1ELi1ELb0EEENS1_21CollectiveEpilogueBwdISD_SE_SG_Li384ELb1ELb1ELi3EEENS1_19SingleTileSchedulerILb1ELb0ELb0ELi96EEEEEEEEEvNT_6ParamsE,@"STO_CUDA_ENTRY STV_DEFAULT"
_ZN7cutlass13device_kernelIN5flash11enable_sm90INS1_16FlashAttnBwdSm90INS1_25CollectiveMainloopBwdSm90ILi2ELi1ELi1EN4cute5tupleIJNS5_1CILi1EEES8_S8_EEENS6_IJNS7_ILi64EEENS7_ILi96EEENS7_ILi192EEEEEENS_10bfloat16_tEfNS_4arch4Sm90ELb0ELb0ELb1ELb1ELb1ELb0ELb1ELb0ELi3ELi1ELi1ELi1ELb0EEENS1_21CollectiveEpilogueBwdISD_SE_SG_Li384ELb1ELb1ELi3EEENS1_19SingleTileSchedulerILb1ELb0ELb0ELi96EEEEEEEEEvNT_6ParamsE:
        /* <DEDUP_REMOVED lines=23> */
.L_x_673:
[----:B------:R-:W-:Y:S05]  /*0170*/  BSYNC B0 ;  /* 0x0000000000007941 */ /* 0x000fea0003800000 */
.L_x_672:
        /* <DEDUP_REMOVED lines=34> */
.L_x_674:
        /* <DEDUP_REMOVED lines=20> */
.L_x_675:
        /* <DEDUP_REMOVED lines=8> */
.L_x_678:
        /* <DEDUP_REMOVED lines=21> */
.L_x_679:
        /* <DEDUP_REMOVED lines=10> */
.L_x_681:
[----:B------:R-:W2:Y:S02]  /*0750*/  LDC R0, c[0x0][0x8bc] ;  /* 0x00022f00ff007b82 */ /* 0x000ea40000000800 */
.L_x_680:
        /* <DEDUP_REMOVED lines=15> */
.L_x_683:
        /* <DEDUP_REMOVED lines=10> */
.L_x_684:
        /* <DEDUP_REMOVED lines=8> */
.L_x_685:
        /* <DEDUP_REMOVED lines=9> */
.L_x_686:
        /* <DEDUP_REMOVED lines=76> */
.L_x_689:
        /* <DEDUP_REMOVED lines=15> */
.L_x_688:
        /* <DEDUP_REMOVED lines=20> */
.L_x_691:
        /* <DEDUP_REMOVED lines=15> */
.L_x_690:
        /* <DEDUP_REMOVED lines=8> */
.L_x_838:
        /* <DEDUP_REMOVED lines=26> */
.L_x_693:
        /* <DEDUP_REMOVED lines=100> */
.L_x_705:
[----:B------:R-:W-:-:S13]  /*1a40*/  ISETP.NE.AND P0, PT, R9, 0x3, PT ;  /* 0x000000030900780c */ /* 0x000fda0003f05270 */
[----:B------:R-:W-:Y:S05]  /*1a50*/  @!P0 BRA `(.L_x_695) ;  /* 0x0000000000048947 */ /* 0x000fea0003800000 */
[----:B------:R-:W-:Y:S01]  /*1a60*/  BPT.TRAP 0x1 ;  /* 0x000000040000795c */ /* 0x000fe20000300000 */
.L_x_695:
[----:B------:R-:W-:Y:S02]  /*1a70*/  LEA R4, R3, UR36, 0x3 ;  /* 0x0000002403047c11 */ /* 0x000fe4000f8e18ff */
[----:B------:R-:W-:-:S04]  /*1a80*/  SHF.L.U32 R11, R7, 0x1f, RZ ;  /* 0x0000001f070b7819 */ /* 0x000fc800000006ff */
[----:B------:R1:W2:Y:S01]  /*1a90*/  SYNCS.PHASECHK.TRANS64.TRYWAIT P1, [R4+URZ+0x36410], R11 ;  /* 0x0364100b040075a7 */ /* 0x0002a2000802017f */
[----:B------:R-:W-:Y:S05]  /*1aa0*/  @!P0 BRA `(.L_x_696) ;  /* 0x0000000000048947 */ /* 0x000fea0003800000 */
[----:B------:R-:W-:Y:S01]  /*1ab0*/  BPT.TRAP 0x1 ;  /* 0x000000040000795c */ /* 0x000fe20000300000 */
.L_x_696:
[----:B--2---:R-:W-:Y:S05]  /*1ac0*/  @P1 BRA `(.L_x_697) ;  /* 0x0000000000081947 */ /* 0x004fea0003800000 */
[----:B------:R-:W2:Y:S02]  /*1ad0*/  SYNCS.PHASECHK.TRANS64.TRYWAIT P1, [R4+URZ+0x36410], R11 ;  /* 0x0364100b040075a7 */ /* 0x000ea4000802017f */
[----:B--2---:R-:W-:Y:S05]  /*1ae0*/  @!P1 BRA `(.L_x_698) ;  /* 0x0000009000549947 */ /* 0x004fea0003800000 */
.L_x_697:
        /* <DEDUP_REMOVED lines=104> */
.L_x_699:
[----:B------:R-:W-:-:S04]  /*2170*/  SHF.L.U32 R15, R6, 0x1f, RZ ;  /* 0x0000001f060f7819 */ /* 0x000fc800000006ff */
[----:B------:R1:W1:Y:S01]  /*2180*/  SYNCS.PHASECHK.TRANS64.TRYWAIT P1, [UR36+0x36430], R15 ;  /* 0x0364300fff0075a7 */ /* 0x0002620008020164 */
[----:B------:R-:W-:Y:S05]  /*2190*/  @!P0 BRA `(.L_x_700) ;  /* 0x0000000000048947 */ /* 0x000fea0003800000 */
[----:B------:R-:W-:Y:S01]  /*21a0*/  BPT.TRAP 0x1 ;  /* 0x000000040000795c */ /* 0x000fe20000300000 */
.L_x_700:
        /* <DEDUP_REMOVED lines=33> */
.L_x_701:
        /* <DEDUP_REMOVED lines=340> */
.L_x_703:
        /* <DEDUP_REMOVED lines=60> */
.L_x_704:
        /* <DEDUP_REMOVED lines=63> */
.L_x_687:
        /* <DEDUP_REMOVED lines=129> */
.L_x_707:
        /* <DEDUP_REMOVED lines=54> */
.L_x_709:
[----:B------:R-:W-:Y:S05]  /*4c20*/  BSYNC B0 ;  /* 0x0000000000007941 */ /* 0x000fea0003800000 */
.L_x_708:
        /* <DEDUP_REMOVED lines=15> */
.L_x_711:
[----:B------:R-:W-:Y:S05]  /*4d20*/  BSYNC B0 ;  /* 0x0000000000007941 */ /* 0x000fea0003800000 */
.L_x_710:
        /* <DEDUP_REMOVED lines=18> */
.L_x_713:
[----:B------:R-:W-:Y:S05]  /*4e50*/  BSYNC B0 ;  /* 0x0000000000007941 */ /* 0x000fea0003800000 */
.L_x_712:
        /* <DEDUP_REMOVED lines=17> */
.L_x_715:
[----:B------:R-:W-:Y:S05]  /*4f70*/  BSYNC B0 ;  /* 0x0000000000007941 */ /* 0x000fea0003800000 */
.L_x_714:
        /* <DEDUP_REMOVED lines=18> */
.L_x_717:
[----:B------:R-:W-:Y:S05]  /*50a0*/  BSYNC B0 ;  /* 0x0000000000007941 */ /* 0x000fea0003800000 */
.L_x_716:
        /* <DEDUP_REMOVED lines=20> */
.L_x_719:
[----:B------:R-:W-:Y:S05]  /*51f0*/  BSYNC B0 ;  /* 0x0000000000007941 */ /* 0x000fea0003800000 */
.L_x_718:
        /* <DEDUP_REMOVED lines=26> */
.L_x_721:
[----:B------:R-:W-:Y:S05]  /*53a0*/  BSYNC B0 ;  /* 0x0000000000007941 */ /* 0x000fea0003800000 */
.L_x_720:
        /* <DEDUP_REMOVED lines=15> */
.L_x_723:
[----:B------:R-:W-:Y:S05]  /*54a0*/  BSYNC B0 ;  /* 0x0000000000007941 */ /* 0x000fea0003800000 */
.L_x_722:
        /* <DEDUP_REMOVED lines=15> */
.L_x_725:
[----:B------:R-:W-:Y:S05]  /*55a0*/  BSYNC B0 ;  /* 0x0000000000007941 */ /* 0x000fea0003800000 */
.L_x_724:
        /* <DEDUP_REMOVED lines=15> */
.L_x_727:
[----:B------:R-:W-:Y:S05]  /*56a0*/  BSYNC B0 ;  /* 0x0000000000007941 */ /* 0x000fea0003800000 */
.L_x_726:
        /* <DEDUP_REMOVED lines=15> */
.L_x_729:
[----:B------:R-:W-:Y:S05]  /*57a0*/  BSYNC B0 ;  /* 0x0000000000007941 */ /* 0x000fea0003800000 */
.L_x_728:
        /* <DEDUP_REMOVED lines=15> */
.L_x_706:
        /* <DEDUP_REMOVED lines=31> */
.L_x_730:
        /* <DEDUP_REMOVED lines=45> */
.L_x_732:
[----:B------:R-:W-:Y:S05]  /*5d60*/  BSYNC B0 ;  /* 0x0000000000007941 */ /* 0x000fea0003800000 */
.L_x_731:
        /* <DEDUP_REMOVED lines=16> */
.L_x_734:
[----:B------:R-:W-:Y:S05]  /*5e70*/  BSYNC B0 ;  /* 0x0000000000007941 */ /* 0x000fea0003800000 */
.L_x_733:
        /* <DEDUP_REMOVED lines=16> */
.L_x_736:
[----:B------:R-:W-:Y:S05]  /*5f80*/  BSYNC B0 ;  /* 0x0000000000007941 */ /* 0x000fea0003800000 */
.L_x_735:
        /* <DEDUP_REMOVED lines=17> */
.L_x_738:
[----:B------:R-:W-:Y:S05]  /*60a0*/  BSYNC B0 ;  /* 0x0000000000007941 */ /* 0x000fea0003800000 */
.L_x_737:
        /* <DEDUP_REMOVED lines=16> */
.L_x_740:
[----:B------:R-:W-:Y:S05]  /*61b0*/  BSYNC B0 ;  /* 0x0000000000007941 */ /* 0x000fea0003800000 */
.L_x_739:
        /* <DEDUP_REMOVED lines=20> */
.L_x_742:
[----:B------:R-:W-:Y:S05]  /*6300*/  BSYNC B0 ;  /* 0x0000000000007941 */ /* 0x000fea0003800000 */
.L_x_741:
        /* <DEDUP_REMOVED lines=24> */
.L_x_744:
[----:B------:R-:W-:Y:S05]  /*6490*/  BSYNC B0 ;  /* 0x0000000000007941 */ /* 0x000fea0003800000 */
.L_x_743:
        /* <DEDUP_REMOVED lines=15> */
.L_x_746:
[----:B------:R-:W-:Y:S05]  /*6590*/  BSYNC B0 ;  /* 0x0000000000007941 */ /* 0x000fea0003800000 */
.L_x_745:
        /* <DEDUP_REMOVED lines=15> */
.L_x_748:
[----:B------:R-:W-:Y:S05]  /*6690*/  BSYNC B0 ;  /* 0x0000000000007941 */ /* 0x000fea0003800000 */
.L_x_747:
        /* <DEDUP_REMOVED lines=15> */
.L_x_750:
[----:B------:R-:W-:Y:S05]  /*6790*/  BSYNC B0 ;  /* 0x0000000000007941 */ /* 0x000fea0003800000 */
.L_x_749:
        /* <DEDUP_REMOVED lines=15> */
.L_x_752:
[----:B------:R-:W-:Y:S05]  /*6890*/  BSYNC B0 ;  /* 0x0000000000007941 */ /* 0x000fea0003800000 */
.L_x_751:
        /* <DEDUP_REMOVED lines=15> */
.L_x_677:
        /* <DEDUP_REMOVED lines=9> */
[----:B------:R-:W1:Y:S01]  /*6a20*/  S2UR UR18, SR_CTAID.X ;  /* 0x00000000001279c3 */ /* 0x000e620000002500 */
[----:B------:R-:W-:-:S04]  /*6a30*/  ISETP.NE.U32.AND P0, PT, RZ, UR4, PT ;  /* 0x00000004ff007c0c */ /* 0x000fc8000bf05070 */
[----:B------:R-:W-:-:S03]  /*6a40*/  ISETP.NE.AND.EX P0, PT, RZ, UR5, PT, P0 ;  /* 0x00000005ff007c0c */ /* 0x000fc6000bf05300 */
[----:B------:R-:W2:Y:S10]  /*6a50*/  S2UR UR11, SR_CTAID.Z ;  /* 0x00000000000b79c3 */ /* 0x000eb40000002700 */
[----:B------:R-:W-:Y:S05]  /*6a60*/  @!P0 BRA `(.L_x_754) ;  /* 0x00000000001c8947 */ /* 0x000fea0003800000 */
[----:B------:R-:W-:Y:S02]  /*6a70*/  ULDC.64 UR4, c[0x0][0x8d8] ;  /* 0x0002360000047ab9 */ /* 0x000fe40000000a00 */
[----:B--2---:R-:W-:-:S06]  /*6a80*/  UIMAD.WIDE UR4, UR11, 0x4, UR4 ;  /* 0x000000040b0478a5 */ /* 0x004fcc000f8e0204 */
[----:B------:R-:W-:Y:S02]  /*6a90*/  IMAD.U32 R2, RZ, RZ, UR4 ;  /* 0x00000004ff027e24 */ /* 0x000fe4000f8e00ff */
[----:B------:R-:W-:-:S05]  /*6aa0*/  IMAD.U32 R3, RZ, RZ, UR5 ;  /* 0x00000005ff037e24 */ /* 0x000fca000f8e00ff */
[----:B------:R-:W2:Y:S02]  /*6ab0*/  LDG.E R2, desc[UR38][R2.64] ;  /* 0x0000002602027981 */ /* 0x000ea4000c1e1900 */
[----:B--2---:R-:W-:Y:S01]  /*6ac0*/  R2UR UR4, R2 ;  /* 0x00000000020472ca */ /* 0x004fe200000e0000 */
[----:B------:R-:W-:-:S14]  /*6ad0*/  BRA `(.L_x_755) ;  /* 0x0000000000387947 */ /* 0x000fdc0003800000 */
.L_x_754:
[----:B------:R-:W-:Y:S02]  /*6ae0*/  ULDC.64 UR4, c[0x0][0x8d0] ;  /* 0x0002340000047ab9 */ /* 0x000fe40000000a00 */
[----:B------:R-:W-:-:S04]  /*6af0*/  ISETP.NE.U32.AND P0, PT, RZ, UR4, PT ;  /* 0x00000004ff007c0c */ /* 0x000fc8000bf05070 */
[----:B------:R-:W-:-:S13]  /*6b00*/  ISETP.NE.AND.EX P0, PT, RZ, UR5, PT, P0 ;  /* 0x00000005ff007c0c */ /* 0x000fda000bf05300 */
[----:B------:R-:W-:Y:S05]  /*6b10*/  @!P0 BRA `(.L_x_756) ;  /* 0x0000000000248947 */ /* 0x000fea0003800000 */
[----:B------:R-:W-:Y:S02]  /*6b20*/  ULDC.64 UR4, c[0x0][0x8d0] ;  /* 0x0002340000047ab9 */ /* 0x000fe40000000a00 */
[----:B--2---:R-:W-:-:S06]  /*6b30*/  UIMAD.WIDE UR4, UR11, 0x4, UR4 ;  /* 0x000000040b0478a5 */ /* 0x004fcc000f8e0204 */
[----:B------:R-:W-:Y:S02]  /*6b40*/  IMAD.U32 R2, RZ, RZ, UR4 ;  /* 0x00000004ff027e24 */ /* 0x000fe4000f8e00ff */
[----:B------:R-:W-:-:S05]  /*6b50*/  IMAD.U32 R3, RZ, RZ, UR5 ;  /* 0x00000005ff037e24 */ /* 0x000fca000f8e00ff */
[----:B------:R-:W2:Y:S04]  /*6b60*/  LDG.E R0, desc[UR38][R2.64] ;  /* 0x0000002602007981 */ /* 0x000ea8000c1e1900 */
[----:B------:R-:W2:Y:S02]  /*6b70*/  LDG.E R5, desc[UR38][R2.64+0x4] ;  /* 0x0000042602057981 */ /* 0x000ea4000c1e1900 */
[----:B--2---:R-:W-:-:S05]  /*6b80*/  IMAD.IADD R0, R5, 0x1, -R0 ;  /* 0x0000000105007824 */ /* 0x004fca00078e0a00 */
[----:B------:R-:W-:Y:S01]  /*6b90*/  R2UR UR4, R0 ;  /* 0x00000000000472ca */ /* 0x000fe200000e0000 */
[----:B------:R-:W-:-:S14]  /*6ba0*/  BRA `(.L_x_755) ;  /* 0x0000000000047947 */ /* 0x000fdc0003800000 */
.L_x_756:
[----:B------:R-:W-:-:S05]  /*6bb0*/  ULDC UR4, c[0x0][0x8bc] ;  /* 0x00022f0000047ab9 */ /* 0x000fca0000000800 */
.L_x_755:
[----:B-1----:R-:W-:-:S04]  /*6bc0*/  UIMAD UR5, UR18, 0x60, URZ ;  /* 0x00000060120578a4 */ /* 0x002fc8000f8e023f */
[----:B------:R-:W-:-:S04]  /*6bd0*/  UISETP.GE.AND UP0, UPT, UR5, UR4, UPT ;  /* 0x000000040500728c */ /* 0x000fc8000bf06270 */
[----:B--2---:R-:W-:-:S06]  /*6be0*/  USEL UR11, UR11, 0xffffffff, !UP0 ;  /* 0xffffffff0b0b7887 */ /* 0x004fcc000c000000 */
        /* <DEDUP_REMOVED lines=36> */
.L_x_757:
[----:B-----5:R-:W-:Y:S01]  /*6e30*/  ISETP.GE.AND P0, PT, R0, 0x1, PT ;  /* 0x000000010000780c */ /* 0x020fe20003f06270 */
[----:B------:R-:W-:Y:S01]  /*6e40*/  @UP0 USHF.R.S32.HI UR7, URZ, 0x1f, UR6 ;  /* 0x0000001f3f070899 */ /* 0x000fe20008011406 */
[----:B------:R-:W-:Y:S01]  /*6e50*/  UMOV UR4, URZ ;  /* 0x0000003f00047c82 */ /* 0x000fe20008000000 */
[----:B------:R-:W-:Y:S01]  /*6e60*/  UMOV UR5, URZ ;  /* 0x0000003f00057c82 */ /* 0x000fe20008000000 */
[----:B------:R-:W-:-:S04]  /*6e70*/  @UP0 UMOV UR4, UR6 ;  /* 0x0000000600040c82 */ /* 0x000fc80008000000 */
[----:B------:R-:W-:-:S05]  /*6e80*/  @UP0 UMOV UR5, UR7 ;  /* 0x0000000700050c82 */ /* 0x000fca0008000000 */
[----:B------:R-:W-:Y:S05]  /*6e90*/  @!P0 BRA `(.L_x_682) ;  /* 0x0000003c002c8947 */ /* 0x000fea0003800000 */
[----:B------:R-:W1:Y:S01]  /*6ea0*/  S2R R4, SR_TID.X ;  /* 0x0000000000047919 */ /* 0x000e620000002100 */
        /* <DEDUP_REMOVED lines=8> */
[----:B------:R-:W-:Y:S01]  /*6f30*/  USEL UR19, UR11, URZ, !UP0 ;  /* 0x0000003f0b137287 */ /* 0x000fe2000c000000 */
[----:B------:R-:W-:Y:S01]  /*6f40*/  LEA.HI R3, R3, R2, RZ, 0x6 ;  /* 0x0000000203037211 */ /* 0x000fe200078f30ff */
[----:B------:R-:W-:-:S02]  /*6f50*/  USEL UR6, UR6, URZ, !UP0 ;  /* 0x0000003f06067287 */ /* 0x000fc4000c000000 */
[----:B------:R-:W-:Y:S01]  /*6f60*/  UIADD3 UR8, UP0, UR4, UR12, URZ ;  /* 0x0000000c04087290 */ /* 0x000fe2000ff1e03f */
[----:B------:R-:W-:Y:S01]  /*6f70*/  SHF.R.S32.HI R3, RZ, 0x6, R3 ;  /* 0x00000006ff037819 */ /* 0x000fe20000011403 */
[----:B------:R-:W-:Y:S01]  /*6f80*/  UIADD3 UR14, UR13, UR7, URZ ;  /* 0x000000070d0e7290 */ /* 0x000fe2000fffe03f */
[----:B------:R-:W-:Y:S01]  /*6f90*/  ULDC UR9, c[0x0][0x288] ;  /* 0x0000a20000097ab9 */ /* 0x000fe20000000800 */
[----:B------:R-:W-:Y:S01]  /*6fa0*/  ULDC UR10, c[0x0][0x760] ;  /* 0x0001d800000a7ab9 */ /* 0x000fe20000000800 */
[----:B------:R-:W-:Y:S01]  /*6fb0*/  ULDC.64 UR16, c[0x0][0x2e0] ;  /* 0x0000b80000107ab9 */ /* 0x000fe20000000a00 */
[----:B------:R-:W-:Y:S01]  /*6fc0*/  UIMAD UR11, UR11, UR9, URZ ;  /* 0x000000090b0b72a4 */ /* 0x000fe2000f8e023f */
[----:B------:R-:W-:Y:S01]  /*6fd0*/  VIMNMX R3, R3, 0x1, !PT ;  /* 0x0000000103037848 */ /* 0x000fe20007fe0100 */
[----:B------:R-:W-:Y:S02]  /*6fe0*/  UIMAD UR7, UR9, UR10, URZ ;  /* 0x0000000a090772a4 */ /* 0x000fe4000f8e023f */
[----:B------:R-:W-:Y:S01]  /*6ff0*/  UIADD3.X UR9, UR5, UR14, URZ, UP0, !UPT ;  /* 0x0000000e05097290 */ /* 0x000fe200087fe43f */
[----:B------:R-:W-:Y:S01]  /*7000*/  LOP3.LUT R6, R3, 0x1, RZ, 0xc0, !PT ;  /* 0x0000000103067812 */ /* 0x000fe200078ec0ff */
[----:B------:R-:W-:-:S02]  /*7010*/  UIMAD UR6, UR6, UR16, URZ ;  /* 0x00000010060672a4 */ /* 0x000fc4000f8e023f */
[----:B------:R-:W-:Y:S02]  /*7020*/  UIADD3 UR10, UP0, UR11, UR15, URZ ;  /* 0x0000000f0b0a7290 */ /* 0x000fe4000ff1e03f */
[----:B------:R-:W-:Y:S01]  /*7030*/  UIMAD UR15, UR19, UR17, UR6 ;  /* 0x00000011130f72a4 */ /* 0x000fe2000f8e0206 */
[----:B-1----:R-:W-:Y:S01]  /*7040*/  LOP3.LUT R0, R4, 0x1f, RZ, 0xc0, !PT ;  /* 0x0000001f04007812 */ /* 0x002fe200078ec0ff */
[----:B------:R-:W-:Y:S02]  /*7050*/  UIMAD.WIDE.U32 UR8, UR19, UR16, UR8 ;  /* 0x00000010130872a5 */ /* 0x000fe4000f8e0008 */
[----:B------:R-:W-:Y:S01]  /*7060*/  ULEA.HI.X.SX32 UR11, UR11, UR20, 0x1, UP0 ;  /* 0x000000140b0b7291 */ /* 0x000fe200080f0e3f */
[----:B------:R-:W-:Y:S01]  /*7070*/  ELECT P0, URZ, PT ;  /* 0x00000000003f782f */ /* 0x000fe20003800000 */
[----:B------:R-:W-:Y:S01]  /*7080*/  UIADD3 UR20, UR9, UR15, URZ ;  /* 0x0000000f09147290 */ /* 0x000fe2000fffe03f */
[----:B------:R-:W-:Y:S01]  /*7090*/  UMOV UR6, URZ ;  /* 0x0000003f00067c82 */ /* 0x000fe20008000000 */
[----:B------:R-:W-:Y:S10]  /*70a0*/  @!P1 BRA `(.L_x_758) ;  /* 0x0000000c00549947 */ /* 0x000ff40003800000 */
[----:B------:R-:W-:Y:S01]  /*70b0*/  UMOV UR13, UR14 ;  /* 0x0000000e000d7c82 */ /* 0x000fe20008000000 */
[----:B------:R-:W-:Y:S01]  /*70c0*/  ULDC.64 UR22, c[0x0][0x2c0] ;  /* 0x0000b00000167ab9 */ /* 0x000fe20000000a00 */
[----:B------:R-:W-:Y:S01]  /*70d0*/  UIMAD.WIDE.U32 UR12, UR19, UR16, UR12 ;  /* 0x00000010130c72a5 */ /* 0x000fe2000f8e000c */
[----:B------:R-:W-:Y:S01]  /*70e0*/  IMAD.IADD R4, R3, 0x1, -R6 ;  /* 0x0000000103047824 */ /* 0x000fe200078e0a06 */
[----:B------:R-:W-:Y:S02]  /*70f0*/  UMOV UR6, URZ ;  /* 0x0000003f00067c82 */ /* 0x000fe40008000000 */
[----:B------:R-:W-:-:S04]  /*7100*/  UIADD3 UR17, UP0, UR4, UR12, URZ ;  /* 0x0000000c04117290 */ /* 0x000fc8000ff1e03f */
[----:B------:R-:W-:Y:S02]  /*7110*/  UIADD3.X UR4, UR5, UR15, UR13, UP0, !UPT ;  /* 0x0000000f05047290 */ /* 0x000fe400087fe40d */
[----:B------:R-:W-:-:S04]  /*7120*/  ULEA UR16, UP0, UR17, UR22, 0x2 ;  /* 0x0000001611107291 */ /* 0x000fc8000f80103f */
[----:B------:R-:W-:Y:S02]  /*7130*/  ULEA.HI.X UR17, UR17, UR23, UR4, 0x2, UP0 ;  /* 0x0000001711117291 */ /* 0x000fe400080f1404 */
[----:B------:R-:W-:Y:S01]  /*7140*/  UIADD3 UR16, UP0, UR16, 0x4000, URZ ;  /* 0x0000400010107890 */ /* 0x000fe2000ff1e03f */
[----:B------:R-:W-:-:S03]  /*7150*/  UMOV UR4, URZ ;  /* 0x0000003f00047c82 */ /* 0x000fc60008000000 */
[----:B------:R-:W-:-:S12]  /*7160*/  UIADD3.X UR17, URZ, UR17, URZ, UP0, !UPT ;  /* 0x000000113f117290 */ /* 0x000fd800087fe43f */
.L_x_791:
        /* <DEDUP_REMOVED lines=13> */
.L_x_761:
[----:B------:R-:W2:Y:S04]  /*7240*/  LDG.E.STRONG.GPU R5, desc[UR38][R2.64] ;  /* 0x0000002602057981 */ /* 0x000ea8000c1ef900 */
[----:B--2---:R-:W-:Y:S01]  /*7250*/  CCTL.IVALL ;  /* 0x00000000ff00798f */ /* 0x004fe20002000000 */
[----:B------:R-:W-:Y:S05]  /*7260*/  YIELD ;  /* 0x0000000000007946 */ /* 0x000fea0003800000 */
[----:B------:R-:W-:-:S13]  /*7270*/  ISETP.NE.AND P1, PT, R5, UR18, PT ;  /* 0x0000001205007c0c */ /* 0x000fda000bf25270 */
[----:B------:R-:W-:Y:S05]  /*7280*/  @P1 BRA `(.L_x_761) ;  /* 0xfffffffc00ec1947 */ /* 0x000fea000383ffff */
.L_x_760:
[----:B------:R-:W-:Y:S05]  /*7290*/  BSYNC B0 ;  /* 0x0000000000007941 */ /* 0x000fea0003800000 */
.L_x_759:
[----:B------:R-:W-:-:S03]  /*72a0*/  UMOV UR5, 0xffffffff ;  /* 0xffffffff00057882 */ /* 0x000fc60000000000 */
[----:B------:R-:W-:Y:S05]  /*72b0*/  BRA.DIV UR5, `(.L_x_762) ;  /* 0x0000003a058c7947 */ /* 0x000fea000b800000 */
[----:B------:R-:W-:Y:S01]  /*72c0*/  NOP ;  /* 0x0000000000007918 */ /* 0x000fe20000000000 */
.L_x_841:
        /* <DEDUP_REMOVED lines=19> */
.L_x_764:
[----:B------:R-:W-:Y:S05]  /*7400*/  BSYNC B0 ;  /* 0x0000000000007941 */ /* 0x000fea0003800000 */
.L_x_763:
        /* <DEDUP_REMOVED lines=14> */
.L_x_766:
[----:B------:R-:W-:Y:S05]  /*74f0*/  BSYNC B0 ;  /* 0x0000000000007941 */ /* 0x000fea0003800000 */
.L_x_765:
        /* <DEDUP_REMOVED lines=15> */
.L_x_768:
[----:B------:R-:W-:Y:S05]  /*75f0*/  BSYNC B0 ;  /* 0x0000000000007941 */ /* 0x000fea0003800000 */
.L_x_767:
[----:B------:R-:W-:Y:S06]  /*7600*/  BAR.ARV 0xa, 0xa0 ;  /* 0x0282800000007b1d */ /* 0x000fec0000002000 */
[----:B------:R-:W-:Y:S04]  /*7610*/  BSSY B0, `(.L_x_769) ;  /* 0x0000003000007945 */ /* 0x000fe80003800000 */
[----:B------:R-:W-:Y:S05]  /*7620*/  @!P0 BRA `(.L_x_770) ;  /* 0x0000000000048947 */ /* 0x000fea0003800000 */
[----:B------:R-:W-:-:S04]  /*7630*/  DEPBAR.LE SB0, 0x1 ;  /* 0x000080400000791a */ /* 0x000fc80000000000 */
.L_x_770:
[----:B------:R-:W-:Y:S05]  /*7640*/  BSYNC B0 ;  /* 0x0000000000007941 */ /* 0x000fea0003800000 */
.L_x_769:
[----:B------:R-:W-:Y:S06]  /*7650*/  BAR.ARV 0xb, 0xa0 ;  /* 0x02c2800000007b1d */ /* 0x000fec0000002000 */
[----:B------:R-:W-:Y:S04]  /*7660*/  BSSY B0, `(.L_x_771) ;  /* 0x0000003000007945 */ /* 0x000fe80003800000 */
[----:B------:R-:W-:Y:S05]  /*7670*/  @!P0 BRA `(.L_x_772) ;  /* 0x0000000000048947 */ /* 0x000fea0003800000 */
[----:B------:R-:W-:-:S04]  /*7680*/  DEPBAR.LE SB0, 0x0 ;  /* 0x000080000000791a */ /* 0x000fc80000000000 */
.L_x_772:
[----:B------:R-:W-:Y:S05]  /*7690*/  BSYNC B0 ;  /* 0x0000000000007941 */ /* 0x000fea0003800000 */
.L_x_771:
        /* <DEDUP_REMOVED lines=19> */
.L_x_774:
[----:B------:R-:W-:Y:S05]  /*77d0*/  BSYNC B0 ;  /* 0x0000000000007941 */ /* 0x000fea0003800000 */
.L_x_773:
        /* <DEDUP_REMOVED lines=9> */
.L_x_777:
[----:B------:R-:W2:Y:S04]  /*7870*/  LDG.E.STRONG.GPU R5, desc[UR38][R2.64] ;  /* 0x0000002602057981 */ /* 0x000ea8000c1ef900 */
[----:B--2---:R-:W-:Y:S01]  /*7880*/  CCTL.IVALL ;  /* 0x00000000ff00798f */ /* 0x004fe20002000000 */
[----:B------:R-:W-:Y:S05]  /*7890*/  YIELD ;  /* 0x0000000000007946 */ /* 0x000fea0003800000 */
[----:B------:R-:W-:-:S13]  /*78a0*/  ISETP.NE.AND P1, PT, R5, UR18, PT ;  /* 0x0000001205007c0c */ /* 0x000fda000bf25270 */
[----:B------:R-:W-:Y:S05]  /*78b0*/  @P1 BRA `(.L_x_777) ;  /* 0xfffffffc00ec1947 */ /* 0x000fea000383ffff */
.L_x_776:
[----:B------:R-:W-:Y:S05]  /*78c0*/  BSYNC B0 ;  /* 0x0000000000007941 */ /* 0x000fea0003800000 */
.L_x_775:
[----:B------:R-:W-:-:S03]  /*78d0*/  UMOV UR5, 0xffffffff ;  /* 0xffffffff00057882 */ /* 0x000fc60000000000 */
[----:B------:R-:W-:Y:S05]  /*78e0*/  BRA.DIV UR5, `(.L_x_778) ;  /* 0x00000036051c7947 */ /* 0x000fea000b800000 */
[----:B------:R-:W-:Y:S01]  /*78f0*/  NOP ;  /* 0x0000000000007918 */ /* 0x000fe20000000000 */
.L_x_844:
[----:B------:R-:W-:Y:S05]  /*7900*/  WARPSYNC.ALL ;  /* 0x0000000000007948 */ /* 0x000fea0003800000 */
        /* <DEDUP_REMOVED lines=12> */
[----:B------:R1:W-:Y:S02]  /*79d0*/  UBLKRED.G.S.ADD.F32.RN [UR12], [UR5], UR19, desc[UR22] ;  /* 0x0000160c050073bb */ /* 0x0003e400080a1413 */
[----:B-1----:R0:W-:Y:S02]  /*79e0*/  UTMACMDFLUSH ;  /* 0x00000000000079b7 */ /* 0x0021e40000000000 */
.L_x_780:
[----:B------:R-:W-:Y:S05]  /*79f0*/  BSYNC B0 ;  /* 0x0000000000007941 */ /* 0x000fea0003800000 */
.L_x_779:
        /* <DEDUP_REMOVED lines=14> */
.L_x_782:
[----:B------:R-:W-:Y:S05]  /*7ae0*/  BSYNC B0 ;  /* 0x0000000000007941 */ /* 0x000fea0003800000 */
.L_x_781:
        /* <DEDUP_REMOVED lines=15> */
.L_x_784:
[----:B------:R-:W-:Y:S05]  /*7be0*/  BSYNC B0 ;  /* 0x0000000000007941 */ /* 0x000fea0003800000 */
.L_x_783:
[----:B------:R-:W-:Y:S06]  /*7bf0*/  BAR.ARV 0xa, 0xa0 ;  /* 0x0282800000007b1d */ /* 0x000fec0000002000 */
[----:B------:R-:W-:Y:S04]  /*7c00*/  BSSY B0, `(.L_x_785) ;  /* 0x0000003000007945 */ /* 0x000fe80003800000 */
[----:B------:R-:W-:Y:S05]  /*7c10*/  @!P0 BRA `(.L_x_786) ;  /* 0x0000000000048947 */ /* 0x000fea0003800000 */
[----:B------:R-:W-:-:S04]  /*7c20*/  DEPBAR.LE SB0, 0x1 ;  /* 0x000080400000791a */ /* 0x000fc80000000000 */
.L_x_786:
[----:B------:R-:W-:Y:S05]  /*7c30*/  BSYNC B0 ;  /* 0x0000000000007941 */ /* 0x000fea0003800000 */
.L_x_785:
[----:B------:R-:W-:Y:S06]  /*7c40*/  BAR.ARV 0xb, 0xa0 ;  /* 0x02c2800000007b1d */ /* 0x000fec0000002000 */
[----:B------:R-:W-:Y:S04]  /*7c50*/  BSSY B0, `(.L_x_787) ;  /* 0x0000003000007945 */ /* 0x000fe80003800000 */
[----:B------:R-:W-:Y:S05]  /*7c60*/  @!P0 BRA `(.L_x_788) ;  /* 0x0000000000048947 */ /* 0x000fea0003800000 */
[----:B------:R-:W-:-:S04]  /*7c70*/  DEPBAR.LE SB0, 0x0 ;  /* 0x000080000000791a */ /* 0x000fc80000000000 */
.L_x_788:
[----:B------:R-:W-:Y:S05]  /*7c80*/  BSYNC B0 ;  /* 0x0000000000007941 */ /* 0x000fea0003800000 */
.L_x_787:
        /* <DEDUP_REMOVED lines=19> */
.L_x_790:
[----:B------:R-:W-:Y:S05]  /*7dc0*/  BSYNC B0 ;  /* 0x0000000000007941 */ /* 0x000fea0003800000 */
.L_x_789:
[----:B------:R-:W-:Y:S02]  /*7dd0*/  UIADD3 UR6, UR6, 0x2, URZ ;  /* 0x0000000206067890 */ /* 0x000fe4000fffe03f */
[----:B------:R-:W-:Y:S01]  /*7de0*/  UIADD3 UR4, UR4, 0x1, URZ ;  /* 0x0000000104047890 */ /* 0x000fe2000fffe03f */
[----:B------:R-:W-:Y:S11]  /*7df0*/  @P3 BRA `(.L_x_791) ;  /* 0xfffffff000dc3947 */ /* 0x000ff6000383ffff */
.L_x_758:
        /* <DEDUP_REMOVED lines=13> */
.L_x_794:
[----:B------:R-:W2:Y:S04]  /*7ed0*/  LDG.E.STRONG.GPU R0, desc[UR38][R2.64] ;  /* 0x0000002602007981 */ /* 0x000ea8000c1ef900 */
[----:B--2---:R-:W-:Y:S01]  /*7ee0*/  CCTL.IVALL ;  /* 0x00000000ff00798f */ /* 0x004fe20002000000 */
[----:B------:R-:W-:Y:S05]  /*7ef0*/  YIELD ;  /* 0x0000000000007946 */ /* 0x000fea0003800000 */
[----:B------:R-:W-:-:S13]  /*7f00*/  ISETP.NE.AND P1, PT, R0, UR18, PT ;  /* 0x0000001200007c0c */ /* 0x000fda000bf25270 */
[----:B------:R-:W-:Y:S05]  /*7f10*/  @P1 BRA `(.L_x_794) ;  /* 0xfffffffc00ec1947 */ /* 0x000fea000383ffff */
.L_x_793:
[----:B------:R-:W-:Y:S05]  /*7f20*/  BSYNC B0 ;  /* 0x0000000000007941 */ /* 0x000fea0003800000 */
.L_x_792:
[----:B------:R-:W-:-:S03]  /*7f30*/  UMOV UR4, 0xffffffff ;  /* 0xffffffff00047882 */ /* 0x000fc60000000000 */
[----:B------:R-:W-:Y:S05]  /*7f40*/  BRA.DIV UR4, `(.L_x_795) ;  /* 0x0000002e04a07947 */ /* 0x000fea000b800000 */
[----:B------:R-:W-:Y:S01]  /*7f50*/  NOP ;  /* 0x0000000000007918 */ /* 0x000fe20000000000 */
.L_x_847:
        /* <DEDUP_REMOVED lines=22> */
.L_x_797:
[----:B------:R-:W-:Y:S05]  /*80c0*/  BSYNC B0 ;  /* 0x0000000000007941 */ /* 0x000fea0003800000 */
.L_x_796:
[----:B------:R-:W-:Y:S06]  /*80d0*/  BAR.SYNC.DEFER_BLOCKING 0xe, 0xa0 ;  /* 0x0382800000007b1d */ /* 0x000fec0000010000 */
[----:B------:R-:W-:Y:S04]  /*80e0*/  BSSY B0, `(.L_x_798) ;  /* 0x0000012000007945 */ /* 0x000fe80003800000 */
[----:B------:R-:W-:Y:S05]  /*80f0*/  @!P0 BRA `(.L_x_799) ;  /* 0x0000000000408947 */ /* 0x000fea0003800000 */
[----:B------:R-:W1:Y:S01]  /*8100*/  S2UR UR14, SR_CgaCtaId ;  /* 0x00000000000e79c3 */ /* 0x000e620000008800 */
[----:B------:R-:W-:Y:S01]  /*8110*/  R2UR UR4, R6 ;  /* 0x00000000060472ca */ /* 0x000fe200000e0000 */
[----:B------:R-:W-:Y:S01]  /*8120*/  UMOV UR5, 0x400 ;  /* 0x0000040000057882 */ /* 0x000fe20000000000 */
[----:B------:R-:W-:Y:S01]  /*8130*/  ULDC.64 UR12, c[0x0][0x2c0] ;  /* 0x0000b000000c7ab9 */ /* 0x000fe20000000a00 */
[----:B------:R-:W-:Y:S01]  /*8140*/  UMOV UR16, 0x0 ;  /* 0x0000000000107882 */ /* 0x000fe20000000000 */
[----:B------:R-:W-:-:S09]  /*8150*/  UMOV UR17, 0x14f00000 ;  /* 0x14f0000000117882 */ /* 0x000fd20000000000 */
[----:B------:R-:W-:-:S04]  /*8160*/  UIADD3 UR4, UR4, 0x1000, URZ ;  /* 0x0000100004047890 */ /* 0x000fc8000fffe03f */
[----:B------:R-:W-:Y:S02]  /*8170*/  UIADD3 UR15, UP0, UR4, UR8, URZ ;  /* 0x00000008040f7290 */ /* 0x000fe4000ff1e03f */
[----:B-1----:R-:W-:Y:S02]  /*8180*/  ULEA UR14, UR14, UR5, 0x18 ;  /* 0x000000050e0e7291 */ /* 0x002fe4000f8ec03f */
[----:B------:R-:W-:Y:S02]  /*8190*/  ULEA.HI.X.SX32 UR5, UR4, UR20, 0x1, UP0 ;  /* 0x0000001404057291 */ /* 0x000fe400080f0e3f */
[----:B------:R-:W-:Y:S02]  /*81a0*/  ULEA UR4, UP0, UR15, UR12, 0x2 ;  /* 0x0000000c0f047291 */ /* 0x000fe4000f80103f */
[----:B------:R-:W-:Y:S02]  /*81b0*/  UIADD3 UR14, UR14, 0x16000, URZ ;  /* 0x000160000e0e7890 */ /* 0x000fe4000fffe03f */
[----:B------:R-:W-:Y:S01]  /*81c0*/  ULEA.HI.X UR5, UR15, UR13, UR5, 0x2, UP0 ;  /* 0x0000000d0f057291 */ /* 0x000fe200080f1405 */
[----:B------:R-:W-:-:S08]  /*81d0*/  UMOV UR12, 0x400 ;  /* 0x00000400000c7882 */ /* 0x000fd00000000000 */
[----:B------:R1:W-:Y:S02]  /*81e0*/  UBLKRED.G.S.ADD.F32.RN [UR4], [UR14], UR12, desc[UR16] ;  /* 0x000010040e0073bb */ /* 0x0003e400080a140c */
[----:B-1----:R0:W-:Y:S02]  /*81f0*/  UTMACMDFLUSH ;  /* 0x00000000000079b7 */ /* 0x0021e40000000000 */
.L_x_799:
[----:B------:R-:W-:Y:S05]  /*8200*/  BSYNC B0 ;  /* 0x0000000000007941 */ /* 0x000fea0003800000 */
.L_x_798:
        /* <DEDUP_REMOVED lines=17> */
[----:B------:R1:W-:Y:S01]  /*8320*/  UBLKRED.G.S.ADD.F32.RN [UR4], [UR14], UR12, desc[UR16] ;  /* 0x000010040e0073bb */ /* 0x0003e200080a140c */
[----:B------:R0:W-:Y:S01]  /*8330*/  UTMACMDFLUSH ;  /* 0x00000000000079b7 */ /* 0x0001e20000000000 */
[----:B-1----:R-:W-:-:S04]  /*8340*/  DEPBAR.LE SB0, 0x2 ;  /* 0x000080800000791a */ /* 0x002fc80000000000 */
.L_x_801:
[----:B------:R-:W-:Y:S05]  /*8350*/  BSYNC B0 ;  /* 0x0000000000007941 */ /* 0x000fea0003800000 */
.L_x_800:
[----:B------:R-:W-:Y:S06]  /*8360*/  BAR.ARV 0xa, 0xa0 ;  /* 0x0282800000007b1d */ /* 0x000fec0000002000 */
[----:B------:R-:W-:Y:S04]  /*8370*/  BSSY B0, `(.L_x_802) ;  /* 0x0000003000007945 */ /* 0x000fe80003800000 */
[----:B------:R-:W-:Y:S05]  /*8380*/  @!P0 BRA `(.L_x_803) ;  /* 0x0000000000048947 */ /* 0x000fea0003800000 */
[----:B------:R-:W-:-:S04]  /*8390*/  DEPBAR.LE SB0, 0x1 ;  /* 0x000080400000791a */ /* 0x000fc80000000000 */
.L_x_803:
[----:B------:R-:W-:Y:S05]  /*83a0*/  BSYNC B0 ;  /* 0x0000000000007941 */ /* 0x000fea0003800000 */
.L_x_802:
[----:B------:R-:W-:Y:S06]  /*83b0*/  BAR.ARV 0xb, 0xa0 ;  /* 0x02c2800000007b1d */ /* 0x000fec0000002000 */
[----:B------:R-:W-:Y:S04]  /*83c0*/  BSSY B0, `(.L_x_804) ;  /* 0x0000003000007945 */ /* 0x000fe80003800000 */
[----:B------:R-:W-:Y:S05]  /*83d0*/  @!P0 BRA `(.L_x_805) ;  /* 0x0000000000048947 */ /* 0x000fea0003800000 */
[----:B------:R-:W-:-:S04]  /*83e0*/  DEPBAR.LE SB0, 0x0 ;  /* 0x000080000000791a */ /* 0x000fc80000000000 */
.L_x_805:
[----:B------:R-:W-:Y:S05]  /*83f0*/  BSYNC B0 ;  /* 0x0000000000007941 */ /* 0x000fea0003800000 */
.L_x_804:
        /* <DEDUP_REMOVED lines=19> */
.L_x_753:
        /* <DEDUP_REMOVED lines=10> */
.L_x_806:
        /* <DEDUP_REMOVED lines=10> */
.L_x_808:
[----:B------:R-:W3:Y:S02]  /*8670*/  LDC R0, c[0x0][0x8bc] ;  /* 0x00022f00ff007b82 */ /* 0x000ee40000000800 */
.L_x_807:
[----:B------:R-:W1:Y:S01]  /*8680*/  S2R R9, SR_CTAID.X ;  /* 0x0000000000097919 */ /* 0x000e620000002500 */
[----:B------:R-:W-:Y:S02]  /*8690*/  IMAD.MOV.U32 R5, RZ, RZ, RZ ;  /* 0x000000ffff057224 */ /* 0x000fe400078e00ff */
[----:B------:R-:W-:Y:S02]  /*86a0*/  IMAD.MOV.U32 R4, RZ, RZ, 0x1 ;  /* 0x00000001ff047424 */ /* 0x000fe400078e00ff */
[----:B-1----:R-:W-:-:S05]  /*86b0*/  IMAD R9, R9, 0x60, RZ ;  /* 0x0000006009097824 */ /* 0x002fca00078e02ff */
[----:B---3-5:R-:W-:Y:S01]  /*86c0*/  ISETP.GE.AND P0, PT, R9, R0, PT ;  /* 0x000000000900720c */ /* 0x028fe20003f06270 */
[----:B------:R-:W-:-:S03]  /*86d0*/  IMAD.MOV.U32 R0, RZ, RZ, 0x1 ;  /* 0x00000001ff007424 */ /* 0x000fc600078e00ff */
[----:B------:R-:W-:-:S04]  /*86e0*/  SEL R11, R11, 0xffffffff, !P0 ;  /* 0xffffffff0b0b7807 */ /* 0x000fc80004000000 */
[----:B------:R-:W-:-:S13]  /*86f0*/  ISETP.GE.AND P0, PT, R11, RZ, PT ;  /* 0x000000ff0b00720c */ /* 0x000fda0003f06270 */
[----:B------:R-:W-:Y:S05]  /*8700*/  @!P0 BRA `(.L_x_809) ;  /* 0x0000002000908947 */ /* 0x000fea0003800000 */
[----:B------:R-:W1:Y:S08]  /*8710*/  LDC.64 R4, c[0x0][0x778] ;  /* 0x0001de00ff047b82 */ /* 0x000e700000000a00 */
[----:B------:R-:W3:Y:S08]  /*8720*/  LDC.64 R6, c[0x0][0x780] ;  /* 0x0001e000ff067b82 */ /* 0x000ef00000000a00 */
[----:B------:R-:W2:Y:S01]  /*8730*/  LDC.64 R12, c[0x0][0x770] ;  /* 0x0001dc00ff0c7b82 */ /* 0x000ea20000000a00 */
[----:B-1----:R-:W-:-:S07]  /*8740*/  ISETP.NE.U32.AND P0, PT, R4, RZ, PT ;  /* 0x000000ff0400720c */ /* 0x002fce0003f05070 */
[----:B----4-:R-:W1:Y:S01]  /*8750*/  LDC.64 R2, c[0x0][0x770] ;  /* 0x0001dc00ff027b82 */ /* 0x010e620000000a00 */
[----:B------:R-:W-:Y:S02]  /*8760*/  ISETP.NE.AND.EX P0, PT, R5, RZ, PT, P0 ;  /* 0x000000ff0500720c */ /* 0x000fe40003f05300 */
[----:B---3--:R-:W-:-:S04]  /*8770*/  ISETP.NE.U32.AND P2, PT, R6, RZ, PT ;  /* 0x000000ff0600720c */ /* 0x008fc80003f45070 */
[----:B------:R-:W-:Y:S02]  /*8780*/  ISETP.NE.AND.EX P2, PT, R7, RZ, PT, P2 ;  /* 0x000000ff0700720c */ /* 0x000fe40003f45320 */
[----:B--2---:R-:W-:-:S05]  /*8790*/  ISETP.NE.U32.AND P1, PT, R12, RZ, PT ;  /* 0x000000ff0c00720c */ /* 0x004fca0003f25070 */
[----:B------:R-:W2:Y:S01]  /*87a0*/  @P0 LDC.64 R4, c[0x0][0x778] ;  /* 0x0001de00ff040b82 */ /* 0x000ea20000000a00 */
[----:B------:R-:W-:-:S07]  /*87b0*/  ISETP.NE.AND.EX P1, PT, R13, RZ, PT, P1 ;  /* 0x000000ff0d00720c */ /* 0x000fce0003f25310 */
[----:B------:R-:W3:Y:S01]  /*87c0*/  @P2 LDC.64 R6, c[0x0][0x780] ;  /* 0x0001e000ff062b82 */ /* 0x000ee20000000a00 */
[----:B-1----:R-:W-:-:S05]  /*87d0*/  IMAD.WIDE R2, R11, 0x4, R2 ;  /* 0x000000040b027825 */ /* 0x002fca00078e0202 */
[----:B------:R-:W4:Y:S01]  /*87e0*/  @P1 LDG.E R18, desc[UR38][R2.64] ;  /* 0x0000002602121981 */ /* 0x000f22000c1e1900 */
[----:B------:R-:W-:Y:S01]  /*87f0*/  IMAD.MOV.U32 R10, RZ, RZ, RZ ;  /* 0x000000ffff0a7224 */ /* 0x000fe200078e00ff */
[----:B------:R-:W-:Y:S02]  /*8800*/  ULDC UR4, c[0x0][0x280] ;  /* 0x0000a00000047ab9 */ /* 0x000fe40000000800 */
[----:B------:R-:W4:Y:S01]  /*8810*/  @P1 LDG.E R14, desc[UR38][R2.64] ;  /* 0x00000026020e1981 */ /* 0x000f22000c1e1900 */
[----:B--2---:R-:W-:-:S04]  /*8820*/  @P0 IMAD.WIDE R4, R11, 0x4, R4 ;  /* 0x000000040b040825 */ /* 0x004fc800078e0204 */
[----:B------:R-:W-:Y:S01]  /*8830*/  IMAD.U32 R8, RZ, RZ, UR4 ;  /* 0x00000004ff087e24 */ /* 0x000fe2000f8e00ff */
[----:B------:R3:W5:Y:S02]  /*8840*/  @P0 LDG.E R10, desc[UR38][R4.64] ;  /* 0x00000026040a0981 */ /* 0x000764000c1e1900 */
[----:B---3--:R-:W-:-:S05]  /*8850*/  @P2 IMAD.WIDE R4, R11, 0x4, R6 ;  /* 0x000000040b042825 */ /* 0x008fca00078e0206 */
[----:B------:R1:W5:Y:S01]  /*8860*/  @P2 LDG.E R8, desc[UR38][R4.64] ;  /* 0x0000002604082981 */ /* 0x000362000c1e1900 */
[----:B------:R-:W-:Y:S01]  /*8870*/  VOTEU.ANY UP0, P1 ;  /* 0x00000000003f7886 */ /* 0x000fe20000800100 */
[----:B----4-:R-:W-:Y:S01]  /*8880*/  @P1 IMAD R6, R11, 0x40, R18 ;  /* 0x000000400b061824 */ /* 0x010fe200078e0212 */
        /* <DEDUP_REMOVED lines=9> */
.L_x_810:
        /* <DEDUP_REMOVED lines=70> */
.L_x_848:
        /* <DEDUP_REMOVED lines=9> */
.L_x_813:
        /* <DEDUP_REMOVED lines=98> */
.L_x_824:
[----:B-1----:R-:W-:-:S05]  /*9430*/  IMAD.MOV.U32 R11, RZ, RZ, 0x1 ;  /* 0x00000001ff0b7424 */ /* 0x002fca00078e00ff */
[----:B------:R-:W-:-:S04]  /*9440*/  SHF.L.U32 R11, R11, 0x1f, RZ ;  /* 0x0000001f0b0b7819 */ /* 0x000fc800000006ff */
[----:B------:R-:W1:Y:S02]  /*9450*/  SYNCS.PHASECHK.TRANS64.TRYWAIT P1, [R12+URZ+0x36438], R11 ;  /* 0x0364380b0c0075a7 */ /* 0x000e64000802017f */
[----:B-1234-:R-:W-:Y:S05]  /*9460*/  @!P1 BRA `(.L_x_816) ;  /* 0x0000001800889947 */ /* 0x01efea0003800000 */
.L_x_849:
[----:B------:R-:W-:Y:S05]  /*9470*/  @P0 BRA `(.L_x_817) ;  /* 0x0000000000140947 */ /* 0x000fea0003800000 */
[----:B------:R-:W-:Y:S01]  /*9480*/  ISETP.NE.AND P1, PT, R8, RZ, PT ;  /* 0x000000ff0800720c */ /* 0x000fe20003f25270 */
[----:B------:R-:W-:-:S04]  /*9490*/  IMAD.MOV.U32 R3, RZ, RZ, 0x6100 ;  /* 0x00006100ff037424 */ /* 0x000fc800078e00ff */
[----:B------:R2:W-:Y:S08]  /*94a0*/  SYNCS.ARRIVE.TRANS64 RZ, [R12+URZ+0x36430], R3 ;  /* 0x036430030cff79a7 */ /* 0x0005f0000800003f */
[----:B------:R-:W-:Y:S05]  /*94b0*/  @!P1 BRA `(.L_x_817) ;  /* 0x0000000000049947 */ /* 0x000fea0003800000 */
[----:B------:R-:W-:Y:S01]  /*94c0*/  BPT.TRAP 0x1 ;  /* 0x000000040000795c */ /* 0x000fe20000300000 */
.L_x_817:
        /* <DEDUP_REMOVED lines=49> */
.L_x_850:
[----:B------:R-:W-:Y:S05]  /*97e0*/  @P0 BRA `(.L_x_819) ;  /* 0x0000000000140947 */ /* 0x000fea0003800000 */
[----:B------:R-:W-:Y:S01]  /*97f0*/  ISETP.NE.AND P1, PT, R8, RZ, PT ;  /* 0x000000ff0800720c */ /* 0x000fe20003f25270 */
[----:B--2---:R-:W-:-:S04]  /*9800*/  IMAD.MOV.U32 R27, RZ, RZ, 0x6100 ;  /* 0x00006100ff1b7424 */ /* 0x004fc800078e00ff */
[----:B------:R3:W-:Y:S08]  /*9810*/  SYNCS.ARRIVE.TRANS64 RZ, [R12+URZ+0x36418], R27 ;  /* 0x0364181b0cff79a7 */ /* 0x0007f0000800003f */
[----:B------:R-:W-:Y:S05]  /*9820*/  @!P1 BRA `(.L_x_819) ;  /* 0x0000000000049947 */ /* 0x000fea0003800000 */
[----:B------:R-:W-:Y:S01]  /*9830*/  BPT.TRAP 0x1 ;  /* 0x000000040000795c */ /* 0x000fe20000300000 */
.L_x_819:
        /* <DEDUP_REMOVED lines=37> */
.L_x_851:
[----:B--2---:R-:W-:Y:S01]  /*9a90*/  SHF.R.S32.HI R28, RZ, 0x1f, R26 ;  /* 0x0000001fff1c7819 */ /* 0x004fe2000001141a */
[----:B------:R-:W-:Y:S06]  /*9aa0*/  @P0 BRA `(.L_x_821) ;  /* 0x0000000000140947 */ /* 0x000fec0003800000 */
[----:B------:R-:W-:Y:S01]  /*9ab0*/  ISETP.NE.AND P1, PT, R8, RZ, PT ;  /* 0x000000ff0800720c */ /* 0x000fe20003f25270 */
[----:B------:R-:W-:-:S04]  /*9ac0*/  IMAD.MOV.U32 R29, RZ, RZ, 0x6100 ;  /* 0x00006100ff1d7424 */ /* 0x000fc800078e00ff */
[----:B------:R2:W-:Y:S08]  /*9ad0*/  SYNCS.ARRIVE.TRANS64 RZ, [R12+URZ+0x36430], R29 ;  /* 0x0364301d0cff79a7 */ /* 0x0005f0000800003f */
[----:B------:R-:W-:Y:S05]  /*9ae0*/  @!P1 BRA `(.L_x_821) ;  /* 0x0000000000049947 */ /* 0x000fea0003800000 */
[----:B------:R-:W-:Y:S01]  /*9af0*/  BPT.TRAP 0x1 ;  /* 0x000000040000795c */ /* 0x000fe20000300000 */
.L_x_821:
        /* <DEDUP_REMOVED lines=37> */
.L_x_853:
[----:B------:R-:W-:Y:S05]  /*9d50*/  @P0 BRA `(.L_x_823) ;  /* 0x0000000000140947 */ /* 0x000fea0003800000 */
[----:B------:R-:W-:Y:S01]  /*9d60*/  ISETP.NE.AND P1, PT, R8, RZ, PT ;  /* 0x000000ff0800720c */ /* 0x000fe20003f25270 */
[----:B---3--:R-:W-:-:S04]  /*9d70*/  IMAD.MOV.U32 R5, RZ, RZ, 0x6100 ;  /* 0x00006100ff057424 */ /* 0x008fc800078e00ff */
[----:B------:R4:W-:Y:S08]  /*9d80*/  SYNCS.ARRIVE.TRANS64 RZ, [R12+URZ+0x36410], R5 ;  /* 0x036410050cff79a7 */ /* 0x0009f0000800003f */
[----:B------:R-:W-:Y:S05]  /*9d90*/  @!P1 BRA `(.L_x_823) ;  /* 0x0000000000049947 */ /* 0x000fea0003800000 */
[----:B------:R-:W-:Y:S01]  /*9da0*/  BPT.TRAP 0x1 ;  /* 0x000000040000795c */ /* 0x000fe20000300000 */
.L_x_823:
        /* <DEDUP_REMOVED lines=37> */
.L_x_815:
[----:B------:R-:W-:Y:S01]  /*a000*/  ISETP.NE.AND P1, PT, R17, RZ, PT ;  /* 0x000000ff1100720c */ /* 0x000fe20003f25270 */
[----:B------:R-:W-:-:S12]  /*a010*/  IMAD.MOV.U32 R4, RZ, RZ, 0x1 ;  /* 0x00000001ff047424 */ /* 0x000fd800078e00ff */
[----:B------:R-:W-:Y:S05]  /*a020*/  @!P1 BRA `(.L_x_814) ;  /* 0x00000004006c9947 */ /* 0x000fea0003800000 */
[----:B------:R-:W3:Y:S02]  /*a030*/  SYNCS.PHASECHK.TRANS64.TRYWAIT P1, [R12+URZ+0x36438], R11 ;  /* 0x0364380b0c0075a7 */ /* 0x000ee4000802017f */
[----:B---3--:R-:W-:Y:S05]  /*a040*/  @!P1 BRA `(.L_x_825) ;  /* 0x0000000c00e49947 */ /* 0x008fea0003800000 */
.L_x_854:
[----:B------:R-:W-:Y:S05]  /*a050*/  @P0 BRA `(.L_x_826) ;  /* 0x0000000000140947 */ /* 0x000fea0003800000 */
[----:B------:R-:W-:Y:S01]  /*a060*/  ISETP.NE.AND P1, PT, R8, RZ, PT ;  /* 0x000000ff0800720c */ /* 0x000fe20003f25270 */
[----:B------:R-:W-:-:S04]  /*a070*/  IMAD.MOV.U32 R5, RZ, RZ, 0x6100 ;  /* 0x00006100ff057424 */ /* 0x000fc800078e00ff */
[----:B------:R4:W-:Y:S08]  /*a080*/  SYNCS.ARRIVE.TRANS64 RZ, [R12+URZ+0x36430], R5 ;  /* 0x036430050cff79a7 */ /* 0x0009f0000800003f */
[----:B------:R-:W-:Y:S05]  /*a090*/  @!P1 BRA `(.L_x_826) ;  /* 0x0000000000049947 */ /* 0x000fea0003800000 */
[----:B------:R-:W-:Y:S01]  /*a0a0*/  BPT.TRAP 0x1 ;  /* 0x000000040000795c */ /* 0x000fe20000300000 */
.L_x_826:
        /* <DEDUP_REMOVED lines=42> */
.L_x_855:
[----:B------:R-:W-:Y:S01]  /*a350*/  IMAD.MOV.U32 R4, RZ, RZ, RZ ;  /* 0x000000ffff047224 */ /* 0x000fe200078e00ff */
[----:B------:R-:W-:Y:S06]  /*a360*/  @P0 BRA `(.L_x_828) ;  /* 0x0000000000140947 */ /* 0x000fec0003800000 */
[----:B------:R-:W-:Y:S01]  /*a370*/  ISETP.NE.AND P1, PT, R8, RZ, PT ;  /* 0x000000ff0800720c */ /* 0x000fe20003f25270 */
[----:B----4-:R-:W-:-:S04]  /*a380*/  IMAD.MOV.U32 R5, RZ, RZ, 0x6100 ;  /* 0x00006100ff057424 */ /* 0x010fc800078e00ff */
[----:B------:R4:W-:Y:S08]  /*a390*/  SYNCS.ARRIVE.TRANS64 RZ, [R12+URZ+0x36418], R5 ;  /* 0x036418050cff79a7 */ /* 0x0009f0000800003f */
[----:B------:R-:W-:Y:S05]  /*a3a0*/  @!P1 BRA `(.L_x_828) ;  /* 0x0000000000049947 */ /* 0x000fea0003800000 */
[----:B------:R-:W-:Y:S01]  /*a3b0*/  BPT.TRAP 0x1 ;  /* 0x000000040000795c */ /* 0x000fe20000300000 */
.L_x_828:
        /* <DEDUP_REMOVED lines=34> */
.L_x_814:
[----:B------:R-:W-:-:S04]  /*a5e0*/  SHF.L.U32 R3, R4, 0x1f, RZ ;  /* 0x0000001f04037819 */ /* 0x000fc800000006ff */
[----:B------:R-:W4:Y:S02]  /*a5f0*/  SYNCS.PHASECHK.TRANS64.TRYWAIT P1, [R12+URZ+0x36438], R3 ;  /* 0x036438030c0075a7 */ /* 0x000f24000802017f */
[----:B----4-:R-:W-:Y:S05]  /*a600*/  @!P1 BRA `(.L_x_829) ;  /* 0x00000008009c9947 */ /* 0x010fea0003800000 */
.L_x_856:
[----:B------:R-:W-:Y:S05]  /*a610*/  @P0 BRA `(.L_x_830) ;  /* 0x0000000000180947 */ /* 0x000fea0003800000 */
[----:B------:R-:W5:Y:S01]  /*a620*/  S2R R2, SR_TID.X ;  /* 0x0000000000027919 */ /* 0x000f620000002100 */
[----:B----4-:R-:W-:-:S04]  /*a630*/  IMAD.MOV.U32 R3, RZ, RZ, 0x6100 ;  /* 0x00006100ff037424 */ /* 0x010fc800078e00ff */
[----:B------:R4:W-:Y:S01]  /*a640*/  SYNCS.ARRIVE.TRANS64 RZ, [R12+URZ+0x36430], R3 ;  /* 0x036430030cff79a7 */ /* 0x0009e2000800003f */
[----:B-----5:R-:W-:-:S13]  /*a650*/  LOP3.LUT P0, RZ, R2, 0x1f, RZ, 0xc0, !PT ;  /* 0x0000001f02ff7812 */ /* 0x020fda000780c0ff */
[----:B----4-:R-:W-:Y:S05]  /*a660*/  @!P0 BRA `(.L_x_830) ;  /* 0x0000000000048947 */ /* 0x010fea0003800000 */
[----:B------:R-:W-:Y:S01]  /*a670*/  BPT.TRAP 0x1 ;  /* 0x000000040000795c */ /* 0x000fe20000300000 */
.L_x_830:
        /* <DEDUP_REMOVED lines=44> */
.L_x_811:
[----:B------:R-:W-:Y:S05]  /*a940*/  BSYNC B0 ;  /* 0x0000000000007941 */ /* 0x000fea0003800000 */
.L_x_809:
[----:B------:R-:W-:-:S03]  /*a950*/  UMOV UR6, 0xffffffff ;  /* 0xffffffff00067882 */ /* 0x000fc60000000000 */
[----:B------:R-:W-:Y:S05]  /*a960*/  BRA.DIV UR6, `(.L_x_831) ;  /* 0x0000000606d87947 */ /* 0x000fea000b800000 */
[----:B------:R-:W-:-:S13]  /*a970*/  ELECT P6, URZ, PT ;  /* 0x00000000003f782f */ /* 0x000fda00038c0000 */
.L_x_859:
[----:B------:R-:W-:Y:S05]  /*a980*/  @!P6 BRA `(.L_x_682) ;  /* 0x000000000070e947 */ /* 0x000fea0003800000 */
[----:B------:R-:W-:-:S04]  /*a990*/  LOP3.LUT R16, R16, 0x2, RZ, 0xfc, !PT ;  /* 0x0000000210107812 */ /* 0x000fc800078efcff */
[----:B------:R-:W-:-:S13]  /*a9a0*/  ISETP.NE.AND P2, PT, R16, 0x3, PT ;  /* 0x000000031000780c */ /* 0x000fda0003f45270 */
[----:B------:R-:W-:Y:S05]  /*a9b0*/  @!P2 BRA `(.L_x_832) ;  /* 0x000000000004a947 */ /* 0x000fea0003800000 */
[----:B--2---:R-:W-:Y:S01]  /*a9c0*/  BPT.TRAP 0x1 ;  /* 0x000000040000795c */ /* 0x004fe20000300000 */
.L_x_832:
[----:B----4-:R-:W4:Y:S01]  /*a9d0*/  S2R R3, SR_CgaCtaId ;  /* 0x0000000000037919 */ /* 0x010f220000008800 */
        /* <DEDUP_REMOVED lines=14> */
.L_x_860:
[----:B------:R-:W5:Y:S02]  /*aac0*/  SYNCS.PHASECHK.TRANS64.TRYWAIT P0, [R5+URZ], R0 ;  /* 0x00000000050075a7 */ /* 0x000f64000800017f */
[----:B-----5:R-:W-:Y:S05]  /*aad0*/  @!P0 BRA `(.L_x_834) ;  /* 0x0000000400b08947 */ /* 0x020fea0003800000 */
.L_x_861:
[----:B------:R-:W-:Y:S05]  /*aae0*/  @!P2 BRA `(.L_x_835) ;  /* 0x000000000004a947 */ /* 0x000fea0003800000 */
[----:B--2---:R-:W-:Y:S01]  /*aaf0*/  BPT.TRAP 0x1 ;  /* 0x000000040000795c */ /* 0x004fe20000300000 */
.L_x_835:
[----:B------:R-:W-:-:S07]  /*ab00*/  SHF.L.U32 R4, R4, 0x1f, RZ ;  /* 0x0000001f04047819 */ /* 0x000fce00000006ff */
.L_x_836:
[----:B------:R1:W1:Y:S02]  /*ab10*/  SYNCS.PHASECHK.TRANS64.TRYWAIT P0, [R9+URZ+0x36438], R4 ;  /* 0x03643804090075a7 */ /* 0x000264000800017f */
[----:B-1----:R-:W-:Y:S05]  /*ab20*/  @!P0 NANOSLEEP.SYNCS 0x989680 ;  /* 0x009896800000895d */ /* 0x002fea0003900000 */
[----:B------:R-:W1:Y:S02]  /*ab30*/  @!P0 SYNCS.PHASECHK.TRANS64 P0, [R9+URZ+0x36438], R4 ;  /* 0x03643804090085a7 */ /* 0x000e64000800007f */
[----:B-1----:R-:W-:Y:S05]  /*ab40*/  @!P0 BRA `(.L_x_836) ;  /* 0xfffffffc00f08947 */ /* 0x002fea000383ffff */
.L_x_682:
[----:B--2---:R-:W-:Y:S05]  /*ab50*/  BSYNC B6 ;  /* 0x0000000000067941 */ /* 0x004fea0003800000 */
.L_x_676:
[----:B------:R-:W-:Y:S05]  /*ab60*/  EXIT ;  /* 0x000000000000794d */ /* 0x000fea0003800000 */
.L_x_692:
[----:B------:R-:W-:Y:S02]  /*ab70*/  IMAD.MOV.U32 R12, RZ, RZ, RZ ;  /* 0x000000ffff0c7224 */ /* 0x000fe400078e00ff */
[----:B------:R-:W-:Y:S02]  /*ab80*/  IMAD.MOV.U32 R11, RZ, RZ, 0x1f ;  /* 0x0000001fff0b7424 */ /* 0x000fe400078e00ff */
[----:B------:R-:W-:-:S07]  /*ab90*/  IMAD.MOV.U32 R15, RZ, RZ, -0x1 ;  /* 0xffffffffff0f7424 */ /* 0x000fce00078e00ff */
[----:B------:R-:W-:Y:S05]  /*aba0*/  WARPSYNC.COLLECTIVE R15, `(.L_x_837) ;  /* 0x000000000f087348 */ /* 0x000fea0003c00000 */
[----:B------:R1:W2:Y:S02]  /*abb0*/  SHFL.IDX P6, R14, R13, R12, R11 ;  /* 0x0000000c0d0e7389 */ /* 0x0002a400000c000b */
[----:B-12---:R-:W-:Y:S01]  /*abc0*/  ENDCOLLECTIVE ;  /* 0x000000000000791b */ /* 0x006fe20003800000 */
.L_x_837:
[----:B------:R-:W-:Y:S05]  /*abd0*/  BRA `(.L_x_838) ;  /* 0xffffff6400a07947 */ /* 0x000fea000383ffff */
.L_x_694:
[----:B--2---:R-:W-:-:S04]  /*abe0*/  IMAD.U32 R7, RZ, RZ, UR36 ;  /* 0x00000024ff077e24 */ /* 0x004fc8000f8e00ff */
[----:B------:R2:W3:Y:S03]  /*abf0*/  SYNCS.PHASECHK.TRANS64.TRYWAIT P0, [R7+URZ+0x36400], R11 ;  /* 0x0364000b070075a7 */ /* 0x0004e6000800017f */
[----:B---3--:R-:W-:Y:S05]  /*ac00*/  @!P0 NANOSLEEP.SYNCS 0x989680 ;  /* 0x009896800000895d */ /* 0x008fea0003900000 */
[----:B------:R-:W3:Y:S02]  /*ac10*/  @!P0 SYNCS.PHASECHK.TRANS64 P0, [R7+URZ+0x36400], R11 ;  /* 0x0364000b070085a7 */ /* 0x000ee4000800007f */
[----:B---3--:R-:W-:Y:S05]  /*ac20*/  @!P0 BRA `(.L_x_694) ;  /* 0xfffffffc00ec8947 */ /* 0x008fea000383ffff */
[----:B------:R-:W-:Y:S05]  /*ac30*/  BRA `(.L_x_693) ;  /* 0xffffff6400f07947 */ /* 0x000fea000383ffff */
.L_x_698:
[----:B--2---:R2:W3:Y:S02]  /*ac40*/  SYNCS.PHASECHK.TRANS64.TRYWAIT P1, [R4+URZ+0x36410], R11 ;  /* 0x0364100b040075a7 */ /* 0x0044e4000802017f */
[----:B---3--:R-:W-:Y:S05]  /*ac50*/  @!P1 NANOSLEEP.SYNCS 0x989680 ;  /* 0x009896800000995d */ /* 0x008fea0003900000 */
[----:B------:R-:W3:Y:S02]  /*ac60*/  @!P1 SYNCS.PHASECHK.TRANS64 P1, [R4+URZ+0x36410], R11 ;  /* 0x0364100b040095a7 */ /* 0x000ee4000802007f */
[----:B---3--:R-:W-:Y:S05]  /*ac70*/  @!P1 BRA `(.L_x_698) ;  /* 0xfffffffc00f09947 */ /* 0x008fea000383ffff */
[----:B------:R-:W-:Y:S05]  /*ac80*/  BRA `(.L_x_697) ;  /* 0xffffff6c00987947 */ /* 0x000fea000383ffff */
.L_x_702:
[----:B--2---:R-:W-:-:S04]  /*ac90*/  IMAD.U32 R120, RZ, RZ, UR36 ;  /* 0x00000024ff787e24 */ /* 0x004fc8000f8e00ff */
[----:B------:R2:W3:Y:S03]  /*aca0*/  SYNCS.PHASECHK.TRANS64.TRYWAIT P1, [R120+URZ+0x36430], R15 ;  /* 0x0364300f780075a7 */ /* 0x0004e6000802017f */
[----:B---3--:R-:W-:Y:S05]  /*acb0*/  @!P1 NANOSLEEP.SYNCS 0x989680 ;  /* 0x009896800000995d */ /* 0x008fea0003900000 */
[----:B------:R-:W3:Y:S02]  /*acc0*/  @!P1 SYNCS.PHASECHK.TRANS64 P1, [R120+URZ+0x36430], R15 ;  /* 0x0364300f780095a7 */ /* 0x000ee4000802007f */
[----:B---3--:R-:W-:Y:S05]  /*acd0*/  @!P1 BRA `(.L_x_702) ;  /* 0xfffffffc00ec9947 */ /* 0x008fea000383ffff */
[----:B------:R-:W-:Y:S05]  /*ace0*/  BRA `(.L_x_701) ;  /* 0xffffff7400b47947 */ /* 0x000fea000383ffff */
.L_x_762:
[----:B------:R-:W-:Y:S01]  /*acf0*/  BSSY B0, `(.L_x_839) ;  /* 0x0000005000007945 */ /* 0x000fe20003800000 */
[----:B------:R-:W-:-:S07]  /*ad00*/  IMAD.MOV.U32 R15, RZ, RZ, -0x1 ;  /* 0xffffffffff0f7424 */ /* 0x000fce00078e00ff */
[----:B------:R-:W-:Y:S05]  /*ad10*/  WARPSYNC.COLLECTIVE R15, `(.L_x_840) ;  /* 0x000000000f087348 */ /* 0x000fea0003c00000 */
[----:B------:R-:W-:Y:S01]  /*ad20*/  NOP ;  /* 0x0000000000007918 */ /* 0x000fe20000000000 */
[----:B------:R-:W-:Y:S01]  /*ad30*/  ENDCOLLECTIVE ;  /* 0x000000000000791b */ /* 0x000fe20003800000 */
.L_x_840:
[----:B------:R-:W-:Y:S05]  /*ad40*/  BSYNC B0 ;  /* 0x0000000000007941 */ /* 0x000fea0003800000 */
.L_x_839:
[----:B------:R-:W-:Y:S05]  /*ad50*/  BRA `(.L_x_841) ;  /* 0xffffffc4005c7947 */ /* 0x000fea000383ffff */
.L_x_778:
[----:B------:R-:W-:Y:S01]  /*ad60*/  BSSY B0, `(.L_x_842) ;  /* 0x0000005000007945 */ /* 0x000fe20003800000 */
[----:B------:R-:W-:-:S07]  /*ad70*/  IMAD.MOV.U32 R15, RZ, RZ, -0x1 ;  /* 0xffffffffff0f7424 */ /* 0x000fce00078e00ff */
[----:B------:R-:W-:Y:S05]  /*ad80*/  WARPSYNC.COLLECTIVE R15, `(.L_x_843) ;  /* 0x000000000f087348 */ /* 0x000fea0003c00000 */
[----:B------:R-:W-:Y:S01]  /*ad90*/  NOP ;  /* 0x0000000000007918 */ /* 0x000fe20000000000 */
[----:B------:R-:W-:Y:S01]  /*ada0*/  ENDCOLLECTIVE ;  /* 0x000000000000791b */ /* 0x000fe20003800000 */
.L_x_843:
[----:B------:R-:W-:Y:S05]  /*adb0*/  BSYNC B0 ;  /* 0x0000000000007941 */ /* 0x000fea0003800000 */
.L_x_842:
[----:B------:R-:W-:Y:S05]  /*adc0*/  BRA `(.L_x_844) ;  /* 0xffffffc800cc7947 */ /* 0x000fea000383ffff */
.L_x_795:
[----:B------:R-:W-:Y:S01]  /*add0*/  BSSY B0, `(.L_x_845) ;  /* 0x0000005000007945 */ /* 0x000fe20003800000 */
[----:B------:R-:W-:-:S07]  /*ade0*/  IMAD.MOV.U32 R15, RZ, RZ, -0x1 ;  /* 0xffffffffff0f7424 */ /* 0x000fce00078e00ff */
[----:B------:R-:W-:Y:S05]  /*adf0*/  WARPSYNC.COLLECTIVE R15, `(.L_x_846) ;  /* 0x000000000f087348 */ /* 0x000fea0003c00000 */
[----:B------:R-:W-:Y:S01]  /*ae00*/  NOP ;  /* 0x0000000000007918 */ /* 0x000fe20000000000 */
[----:B------:R-:W-:Y:S01]  /*ae10*/  ENDCOLLECTIVE ;  /* 0x000000000000791b */ /* 0x000fe20003800000 */
.L_x_846:
[----:B------:R-:W-:Y:S05]  /*ae20*/  BSYNC B0 ;  /* 0x0000000000007941 */ /* 0x000fea0003800000 */
.L_x_845:
[----:B------:R-:W-:Y:S05]  /*ae30*/  BRA `(.L_x_847) ;  /* 0xffffffd000487947 */ /* 0x000fea000383ffff */
.L_x_812:
[----:B-1----:R1:W2:Y:S02]  /*ae40*/  SYNCS.PHASECHK.TRANS64.TRYWAIT P1, [R12+URZ+0x36420], R11 ;  /* 0x0364200b0c0075a7 */ /* 0x0022a4000802017f */
[----:B--2---:R-:W-:Y:S05]  /*ae50*/  @!P1 NANOSLEEP.SYNCS 0x989680 ;  /* 0x009896800000995d */ /* 0x004fea0003900000 */
[----:B------:R-:W2:Y:S02]  /*ae60*/  @!P1 SYNCS.PHASECHK.TRANS64 P1, [R12+URZ+0x36420], R11 ;  /* 0x0364200b0c0095a7 */ /* 0x000ea4000802007f */
[----:B--2---:R-:W-:Y:S05]  /*ae70*/  @!P1 BRA `(.L_x_812) ;  /* 0xfffffffc00f09947 */ /* 0x004fea000383ffff */
[----:B------:R-:W-:Y:S05]  /*ae80*/  BRA `(.L_x_848) ;  /* 0xffffffdc00bc7947 */ /* 0x000fea000383ffff */
.L_x_816:
[----:B-1----:R1:W2:Y:S02]  /*ae90*/  SYNCS.PHASECHK.TRANS64.TRYWAIT P1, [R12+URZ+0x36438], R11 ;  /* 0x0364380b0c0075a7 */ /* 0x0022a4000802017f */
[----:B--2---:R-:W-:Y:S05]  /*aea0*/  @!P1 NANOSLEEP.SYNCS 0x989680 ;  /* 0x009896800000995d */ /* 0x004fea0003900000 */
[----:B------:R-:W2:Y:S02]  /*aeb0*/  @!P1 SYNCS.PHASECHK.TRANS64 P1, [R12+URZ+0x36438], R11 ;  /* 0x0364380b0c0095a7 */ /* 0x000ea4000802007f */
[----:B--2---:R-:W-:Y:S05]  /*aec0*/  @!P1 BRA `(.L_x_816) ;  /* 0xfffffffc00f09947 */ /* 0x004fea000383ffff */
[----:B------:R-:W-:Y:S05]  /*aed0*/  BRA `(.L_x_849) ;  /* 0xffffffe400647947 */ /* 0x000fea000383ffff */
.L_x_818:
[----:B--2---:R2:W3:Y:S02]  /*aee0*/  SYNCS.PHASECHK.TRANS64.TRYWAIT P1, [R12+URZ+0x36428], R27 ;  /* 0x0364281b0c0075a7 */ /* 0x0044e4000802017f */
[----:B---3--:R-:W-:Y:S05]  /*aef0*/  @!P1 NANOSLEEP.SYNCS 0x989680 ;  /* 0x009896800000995d */ /* 0x008fea0003900000 */
[----:B------:R-:W3:Y:S02]  /*af00*/  @!P1 SYNCS.PHASECHK.TRANS64 P1, [R12+URZ+0x36428], R27 ;  /* 0x0364281b0c0095a7 */ /* 0x000ee4000802007f */
[----:B---3--:R-:W-:Y:S05]  /*af10*/  @!P1 BRA `(.L_x_818) ;  /* 0xfffffffc00f09947 */ /* 0x008fea000383ffff */
[----:B------:R-:W-:Y:S05]  /*af20*/  BRA `(.L_x_850) ;  /* 0xffffffe8002c7947 */ /* 0x000fea000383ffff */
.L_x_820:
[----:B--2---:R2:W3:Y:S02]  /*af30*/  SYNCS.PHASECHK.TRANS64.TRYWAIT P1, [R12+URZ+0x36438], R28 ;  /* 0x0364381c0c0075a7 */ /* 0x0044e4000802017f */
[----:B---3--:R-:W-:Y:S05]  /*af40*/  @!P1 NANOSLEEP.SYNCS 0x989680 ;  /* 0x009896800000995d */ /* 0x008fea0003900000 */
[----:B------:R-:W3:Y:S02]  /*af50*/  @!P1 SYNCS.PHASECHK.TRANS64 P1, [R12+URZ+0x36438], R28 ;  /* 0x0364381c0c0095a7 */ /* 0x000ee4000802007f */
[----:B---3--:R-:W-:Y:S05]  /*af60*/  @!P1 BRA `(.L_x_820) ;  /* 0xfffffffc00f09947 */ /* 0x008fea000383ffff */
[----:B------:R-:W-:Y:S05]  /*af70*/  BRA `(.L_x_851) ;  /* 0xffffffe800c47947 */ /* 0x000fea000383ffff */
.L_x_822:
[----:B------:R-:W-:-:S07]  /*af80*/  SHF.L.U32 R5, R0, 0x1f, RZ ;  /* 0x0000001f00057819 */ /* 0x000fce00000006ff */
.L_x_852:
[----:B---3--:R3:W4:Y:S02]  /*af90*/  SYNCS.PHASECHK.TRANS64.TRYWAIT P1, [R12+URZ+0x36420], R5 ;  /* 0x036420050c0075a7 */ /* 0x008724000802017f */
[----:B----4-:R-:W-:Y:S05]  /*afa0*/  @!P1 NANOSLEEP.SYNCS 0x989680 ;  /* 0x009896800000995d */ /* 0x010fea0003900000 */
[----:B------:R-:W4:Y:S02]  /*afb0*/  @!P1 SYNCS.PHASECHK.TRANS64 P1, [R12+URZ+0x36420], R5 ;  /* 0x036420050c0095a7 */ /* 0x000f24000802007f */
[----:B----4-:R-:W-:Y:S05]  /*afc0*/  @!P1 BRA `(.L_x_852) ;  /* 0xfffffffc00f09947 */ /* 0x010fea000383ffff */
[----:B------:R-:W-:Y:S05]  /*afd0*/  BRA `(.L_x_853) ;  /* 0xffffffec005c7947 */ /* 0x000fea000383ffff */
.L_x_825:
[----:B---3--:R3:W4:Y:S02]  /*afe0*/  SYNCS.PHASECHK.TRANS64.TRYWAIT P1, [R12+URZ+0x36438], R11 ;  /* 0x0364380b0c0075a7 */ /* 0x008724000802017f */
[----:B----4-:R-:W-:Y:S05]  /*aff0*/  @!P1 NANOSLEEP.SYNCS 0x989680 ;  /* 0x009896800000995d */ /* 0x010fea0003900000 */
[----:B------:R-:W4:Y:S02]  /*b000*/  @!P1 SYNCS.PHASECHK.TRANS64 P1, [R12+URZ+0x36438], R11 ;  /* 0x0364380b0c0095a7 */ /* 0x000f24000802007f */
[----:B----4-:R-:W-:Y:S05]  /*b010*/  @!P1 BRA `(.L_x_825) ;  /* 0xfffffffc00f09947 */ /* 0x010fea000383ffff */
[----:B------:R-:W-:Y:S05]  /*b020*/  BRA `(.L_x_854) ;  /* 0xfffffff000087947 */ /* 0x000fea000383ffff */
.L_x_827:
[----:B----4-:R4:W1:Y:S02]  /*b030*/  SYNCS.PHASECHK.TRANS64.TRYWAIT P1, [R12+URZ+0x36428], R5 ;  /* 0x036428050c0075a7 */ /* 0x010864000802017f */
[----:B-1----:R-:W-:Y:S05]  /*b040*/  @!P1 NANOSLEEP.SYNCS 0x989680 ;  /* 0x009896800000995d */ /* 0x002fea0003900000 */
[----:B------:R-:W1:Y:S02]  /*b050*/  @!P1 SYNCS.PHASECHK.TRANS64 P1, [R12+URZ+0x36428], R5 ;  /* 0x036428050c0095a7 */ /* 0x000e64000802007f */
[----:B-1----:R-:W-:Y:S05]  /*b060*/  @!P1 BRA `(.L_x_827) ;  /* 0xfffffffc00f09947 */ /* 0x002fea000383ffff */
[----:B------:R-:W-:Y:S05]  /*b070*/  BRA `(.L_x_855) ;  /* 0xfffffff000b47947 */ /* 0x000fea000383ffff */
.L_x_829:
[----:B----4-:R4:W1:Y:S02]  /*b080*/  SYNCS.PHASECHK.TRANS64.TRYWAIT P1, [R12+URZ+0x36438], R3 ;  /* 0x036438030c0075a7 */ /* 0x010864000802017f */
[----:B-1----:R-:W-:Y:S05]  /*b090*/  @!P1 NANOSLEEP.SYNCS 0x989680 ;  /* 0x009896800000995d */ /* 0x002fea0003900000 */
[----:B------:R-:W1:Y:S02]  /*b0a0*/  @!P1 SYNCS.PHASECHK.TRANS64 P1, [R12+URZ+0x36438], R3 ;  /* 0x036438030c0095a7 */ /* 0x000e64000802007f */
[----:B-1----:R-:W-:Y:S05]  /*b0b0*/  @!P1 BRA `(.L_x_829) ;  /* 0xfffffffc00f09947 */ /* 0x002fea000383ffff */
[----:B------:R-:W-:Y:S05]  /*b0c0*/  BRA `(.L_x_856) ;  /* 0xfffffff400507947 */ /* 0x000fea000383ffff */
.L_x_831:
[----:B------:R-:W-:Y:S01]  /*b0d0*/  BSSY B0, `(.L_x_857) ;  /* 0x0000006000007945 */ /* 0x000fe20003800000 */
[----:B------:R-:W-:-:S07]  /*b0e0*/  IMAD.MOV.U32 R15, RZ, RZ, -0x1 ;  /* 0xffffffffff0f7424 */ /* 0x000fce00078e00ff */
[----:B-1234-:R-:W-:Y:S05]  /*b0f0*/  WARPSYNC.COLLECTIVE R15, `(.L_x_858) ;  /* 0x000000000f0c7348 */ /* 0x01efea0003c00000 */
[----:B------:R-:W-:Y:S02]  /*b100*/  ELECT P6, UR62, PT ;  /* 0x00000000003e782f */ /* 0x000fe400038c0000 */
[----:B------:R-:W-:Y:S01]  /*b110*/  MOV R14, UR62 ;  /* 0x0000003e000e7c02 */ /* 0x000fe20008000f00 */
[----:B-1234-:R-:W-:Y:S10]  /*b120*/  ENDCOLLECTIVE ;  /* 0x000000000000791b */ /* 0x01eff40003800000 */
.L_x_858:
[----:B------:R-:W-:Y:S05]  /*b130*/  BSYNC B0 ;  /* 0x0000000000007941 */ /* 0x000fea0003800000 */
.L_x_857:
[----:B------:R-:W-:Y:S05]  /*b140*/  BRA `(.L_x_859) ;  /* 0xfffffff8000c7947 */ /* 0x000fea000383ffff */
.L_x_833:
[----:B----4-:R4:W1:Y:S02]  /*b150*/  SYNCS.PHASECHK.TRANS64.TRYWAIT P0, [R7+URZ], R6 ;  /* 0x00000006070075a7 */ /* 0x010864000800017f */
[----:B-1----:R-:W-:Y:S05]  /*b160*/  @!P0 NANOSLEEP.SYNCS 0x989680 ;  /* 0x009896800000895d */ /* 0x002fea0003900000 */
[----:B------:R-:W1:Y:S02]  /*b170*/  @!P0 SYNCS.PHASECHK.TRANS64 P0, [R7+URZ], R6 ;  /* 0x00000006070085a7 */ /* 0x000e64000800007f */
[----:B-1----:R-:W-:Y:S05]  /*b180*/  @!P0 BRA `(.L_x_833) ;  /* 0xfffffffc00f08947 */ /* 0x002fea000383ffff */
[----:B------:R-:W-:Y:S05]  /*b190*/  BRA `(.L_x_860) ;  /* 0xfffffff800487947 */ /* 0x000fea000383ffff */
.L_x_834:
[----:B------:R1:W1:Y:S02]  /*b1a0*/  SYNCS.PHASECHK.TRANS64.TRYWAIT P0, [R5+URZ], R0 ;  /* 0x00000000050075a7 */ /* 0x000264000800017f */
[----:B-1----:R-:W-:Y:S05]  /*b1b0*/  @!P0 NANOSLEEP.SYNCS 0x989680 ;  /* 0x009896800000895d */ /* 0x002fea0003900000 */
[----:B------:R-:W1:Y:S02]  /*b1c0*/  @!P0 SYNCS.PHASECHK.TRANS64 P0, [R5+URZ], R0 ;  /* 0x00000000050085a7 */ /* 0x000e64000800007f */
[----:B-1----:R-:W-:Y:S05]  /*b1d0*/  @!P0 BRA `(.L_x_834) ;  /* 0xfffffffc00f08947 */ /* 0x002fea000383ffff */
[----:B------:R-:W-:Y:S05]  /*b1e0*/  BRA `(.L_x_861) ;  /* 0xfffffff8003c7947 */ /* 0x000fea000383ffff */
.L_x_862:
        /* <DEDUP_REMOVED lines=9> */
.L_x_7654:


//--------------------- .text._ZN7cutlass13device_kernelIN5flash11enable_sm90INS1_16FlashAttnBwdSm90INS1_25CollectiveMainloopBwdSm90ILi2ELi1ELi1EN4cute5tupleIJNS5_1CILi1EEES8_S8_EEENS6_IJNS7_ILi64EEENS7_ILi96EEENS7_ILi192EEEEEENS_10bfloat16_tEfNS_4arch4Sm90ELb0ELb0ELb1ELb1ELb0ELb0ELb1ELb0ELi3ELi1ELi1ELi1ELb0EEENS1_24CollectiveEpilogueBwdGQAISD_fSG_Li384ELb1ELb0EEENS1_19SingleTileSchedulerILb1ELb0ELb0ELi96EEEEEEEEEvNT_6ParamsE --------------------------
	.section	.text._ZN7cutlass13device_kernelIN5flash11enable_sm90INS1_16FlashAttnBwdSm90INS1_25CollectiveMainloopBwdSm90ILi2ELi1ELi1EN4cute5tupleIJNS5_1CILi1EEES8_S8_EEENS6_IJNS7_ILi64EEENS7_ILi96EEENS7_ILi192EEEEEENS_10bfloat16_tEfNS_4arch4Sm90ELb0ELb0ELb1ELb1ELb0ELb0ELb1ELb0ELi3ELi1ELi1ELi1ELb0EEENS1_24CollectiveEpilogueBwdGQAISD_fSG_Li384ELb1ELb0EEENS1_19SingleTileSchedulerILb1ELb0ELb0ELi96EEEEEEEEEvNT_6ParamsE,"ax",@progbits
	.align	128
.text._ZN7cutlass13device_kernelIN5flash11enable_sm90INS1_16FlashAttnBwdSm90INS1_25CollectiveMainloopBwdSm90ILi2ELi1ELi1EN4cute5tupleIJNS5_1CILi1EEES8_S8_EEENS6_IJNS7_ILi64EEENS7_ILi96EEENS7_ILi192EEEEEENS_10bfloat16_tEfNS_4arch4Sm90ELb0ELb0ELb1ELb1ELb0ELb0ELb1ELb0ELi3ELi1ELi1ELi1ELb0EEENS1_24CollectiveEpilogueBwdGQAISD_fSG_Li384ELb1ELb0EEENS1_19SingleTileSchedulerILb1ELb0ELb0ELi96EEEEEEEEEvNT_6ParamsE:
        .type           _ZN7cutlass13device_kernelIN5flash11enable_sm90INS1_16FlashAttnBwdSm90INS1_25CollectiveMainloopBwdSm90ILi2ELi1ELi1EN4cute5tupleIJNS5_1CILi1EEES8_S8_EEENS6_IJNS7_ILi64EEENS7_ILi96EEENS7_ILi192EEEEEENS_10bfloat16_tEfNS_4arch4Sm90ELb0ELb0ELb1ELb1ELb0ELb0ELb1ELb0ELi3ELi1ELi1ELi1ELb0EEENS1_24CollectiveEpilogueBwdGQAISD_fSG_Li384ELb1ELb0EEENS1_19SingleTileSchedulerILb1ELb0ELb0ELi96EEEEEEEEEvNT_6ParamsE,@function
        .size           _ZN7cutlass13device_kernelIN5flash11enable_sm90INS1_16FlashAttnBwdSm90INS1_25CollectiveMainloopBwdSm90ILi2ELi1ELi1EN4cute5tupleIJNS5_1CILi1EEES8_S8_EEENS6_IJNS7_ILi64EEENS7_ILi96EEENS7_ILi192EEEEEENS_10bfloat16_tEfNS_4arch4Sm90ELb0ELb0ELb1ELb1ELb0ELb0ELb1ELb0ELi3ELi1ELi1ELi1ELb0EEENS1_24CollectiveEpilogueBwdGQAISD_fSG_Li384ELb1ELb0EEENS1_19SingleTileSchedulerILb1ELb0ELb0ELi96EEEEEEEEEvNT_6ParamsE,(.L_x_7655 - _ZN7cutlass13device_kernelIN5flash11enable_sm90INS1_16FlashAttnBwdSm90INS1_25CollectiveMainloopBwdSm90ILi2ELi1ELi1EN4cute5tupleIJNS5_1CILi1EEES8_S8_EEENS6_IJNS7_ILi64EEENS7_ILi96EEENS7_ILi192EEEEEENS_10bfloat16_tEfNS_4arch4Sm90ELb0ELb0ELb1ELb1ELb0ELb0ELb1ELb0ELi3ELi1ELi1ELi1ELb0EEENS1_24CollectiveEpilogueBwdGQAISD_fSG_Li384ELb1ELb0EEENS1_19SingleTileSchedulerILb1ELb0ELb0ELi96EEEEEEEEEvNT_6ParamsE)
        .other          _ZN7cutlass13device_kernelIN5flash11enable_sm90INS1_16FlashAttnBwdSm90INS1_25CollectiveMainloopBwdSm90ILi2ELi1ELi1EN4cute5tupleIJNS5_1CILi1EEES8_S8_EEENS6_IJNS7_ILi64EEENS7_ILi96EEENS7_ILi192EEEEEENS_10bfloat16_tEfNS_4arch4Sm90ELb0ELb0ELb1ELb1ELb0ELb0ELb1ELb0ELi3ELi1ELi1ELi1ELb0EEENS1_24CollectiveEpilogueBwdGQAISD_fSG_Li384ELb1ELb0EEENS1_19SingleTileSchedulerILb1ELb0ELb0ELi96EEEEEEEEEvNT_6ParamsE,@"STO_CUDA_ENTRY STV_DEFAULT"
_ZN7cutlass13device_kernelIN5flash11enable_sm90INS1_16FlashAttnBwdSm90INS1_25CollectiveMainloopBwdSm90ILi2ELi1ELi1EN4cute5tupleIJNS5_1CILi1EEES8_S8_EEENS6_IJNS7_ILi64EEENS7_ILi96EEENS7_ILi192EEEEEENS_10bfloat16_tEfNS_4arch4Sm90ELb0ELb0ELb1ELb1ELb0ELb0ELb1ELb0ELi3ELi1ELi1ELi1ELb0EEENS1_24CollectiveEpilogueBwdGQAISD_fSG_Li384ELb1ELb0EEENS1_19SingleTileSchedulerILb1ELb0ELb0ELi96EEEEEEEEEvNT_6ParamsE:
        /* <DEDUP_REMOVED lines=23> */
.L_x_864:
[----:B------:R-:W-:Y:S05]  /*0170*/  BSYNC B0 ;  /* 0x0000000000007941 */ /* 0x000fea0003800000 */
.L_x_863:
        /* <DEDUP_REMOVED lines=34> */
.L_x_865:
        /* <DEDUP_REMOVED lines=20> */
.L_x_866:
        /* <DEDUP_REMOVED lines=8> */
.L_x_869:
        /* <DEDUP_REMOVED lines=21> */
.L_x_870:
        /* <DEDUP_REMOVED lines=10> */
.L_x_872:
[----:B------:R-:W2:Y:S02]  /*0750*/  LDC R0, c[0x0][0x8c4] ;  /* 0x00023100ff007b82 */ /* 0x000ea40000000800 */
.L_x_871:
        /* <DEDUP_REMOVED lines=15> */
.L_x_874:
        /* <DEDUP_REMOVED lines=10> */
.L_x_875:
        /* <DEDUP_REMOVED lines=8> */
.L_x_876:
        /* <DEDUP_REMOVED lines=9> */
.L_x_877:
        /* <DEDUP_REMOVED lines=76> */
.L_x_880:
        /* <DEDUP_REMOVED lines=15> */
.L_x_879:
        /* <DEDUP_REMOVED lines=20> */
.L_x_882:
        /* <DEDUP_REMOVED lines=15> */
.L_x_881:
        /* <DEDUP_REMOVED lines=8> */
.L_x_970:
        /* <DEDUP_REMOVED lines=26> */
.L_x_884:
        /* <DEDUP_REMOVED lines=100> */
.L_x_896:
[----:B------:R-:W-:-:S13]  /*1a40*/  ISETP.NE.AND P0, PT, R9, 0x3, PT ;  /* 0x000000030900780c */ /* 0x000fda0003f05270 */
[----:B------:R-:W-:Y:S05]  /*1a50*/  @!P0 BRA `(.L_x_886) ;  /* 0x0000000000048947 */ /* 0x000fea0003800000 */
[----:B------:R-:W-:Y:S01]  /*1a60*/  BPT.TRAP 0x1 ;  /* 0x000000040000795c */ /* 0x000fe20000300000 */
.L_x_886:
[----:B------:R-:W-:Y:S02]  /*1a70*/  LEA R4, R3, UR36, 0x3 ;  /* 0x0000002403047c11 */ /* 0x000fe4000f8e18ff */
[----:B------:R-:W-:-:S04]  /*1a80*/  SHF.L.U32 R11, R7, 0x1f, RZ ;  /* 0x0000001f070b7819 */ /* 0x000fc800000006ff */
[----:B------:R1:W2:Y:S01]  /*1a90*/  SYNCS.PHASECHK.TRANS64.TRYWAIT P1, [R4+URZ+0x36410], R11 ;  /* 0x0364100b040075a7 */ /* 0x0002a2000802017f */
[----:B------:R-:W-:Y:S05]  /*1aa0*/  @!P0 BRA `(.L_x_887) ;  /* 0x0000000000048947 */ /* 0x000fea0003800000 */
[----:B------:R-:W-:Y:S01]  /*1ab0*/  BPT.TRAP 0x1 ;  /* 0x000000040000795c */ /* 0x000fe20000300000 */
.L_x_887:
[----:B--2---:R-:W-:Y:S05]  /*1ac0*/  @P1 BRA `(.L_x_888) ;  /* 0x0000000000081947 */ /* 0x004fea0003800000 */
[----:B------:R-:W2:Y:S02]  /*1ad0*/  SYNCS.PHASECHK.TRANS64.TRYWAIT P1, [R4+URZ+0x36410], R11 ;  /* 0x0364100b040075a7 */ /* 0x000ea4000802017f */
[----:B--2---:R-:W-:Y:S05]  /*1ae0*/  @!P1 BRA `(.L_x_889) ;  /* 0x0000006800649947 */ /* 0x004fea0003800000 */
.L_x_888:
        /* <DEDUP_REMOVED lines=104> */
.L_x_890:
[----:B------:R-:W-:-:S04]  /*2170*/  SHF.L.U32 R15, R6, 0x1f, RZ ;  /* 0x0000001f060f7819 */ /* 0x000fc800000006ff */
[----:B------:R1:W1:Y:S01]  /*2180*/  SYNCS.PHASECHK.TRANS64.TRYWAIT P1, [UR36+0x36430], R15 ;  /* 0x0364300fff0075a7 */ /* 0x0002620008020164 */
[----:B------:R-:W-:Y:S05]  /*2190*/  @!P0 BRA `(.L_x_891) ;  /* 0x0000000000048947 */ /* 0x000fea0003800000 */
[----:B------:R-:W-:Y:S01]  /*21a0*/  BPT.TRAP 0x1 ;  /* 0x000000040000795c */ /* 0x000fe20000300000 */
.L_x_891:
        /* <DEDUP_REMOVED lines=33> */
.L_x_892:
        /* <DEDUP_REMOVED lines=340> */
.L_x_894:
        /* <DEDUP_REMOVED lines=60> */
.L_x_895:
        /* <DEDUP_REMOVED lines=63> */
.L_x_878:
[----:B------:R-:W-:Y:S05]  /*40b0*/  @P0 BRA `(.L_x_873) ;  /* 0x0000004000b40947 */ /* 0x000fea0003800000 */
[----:B------:R-:W3:Y:S01]  /*40c0*/  LDL.LU R120, [R1+0x8] ;  /* 0x0000080001787983 */ /* 0x000ee20000300800 */
[----:B-12---:R-:W1:Y:S01]  /*40d0*/  LDC.64 R2, c[0x0][0x878] ;  /* 0x00021e00ff027b82 */ /* 0x006e620000000a00 */
[----:B------:R-:W2:Y:S01]  /*40e0*/  S2R R0, SR_TID.X ;  /* 0x0000000000007919 */ /* 0x000ea20000002100 */
[----:B------:R-:W4:Y:S06]  /*40f0*/  S2R R6, SR_CTAID.Y ;  /* 0x0000000000067919 */ /* 0x000f2c0000002600 */
[----:B------:R-:W5:Y:S01]  /*4100*/  S2UR UR5, SR_CgaCtaId ;  /* 0x00000000000579c3 */ /* 0x000f620000008800 */
[----:B------:R-:W4:Y:S07]  /*4110*/  S2R R10, SR_CTAID.X ;  /* 0x00000000000a7919 */ /* 0x000f2e0000002500 */
[----:B------:R-:W4:Y:S01]  /*4120*/  LDC.64 R12, c[0x0][0x818] ;  /* 0x00020600ff0c7b82 */ /* 0x000f220000000a00 */
[----:B-1----:R-:W-:-:S07]  /*4130*/  ISETP.NE.U32.AND P0, PT, R2, RZ, PT ;  /* 0x000000ff0200720c */ /* 0x002fce0003f05070 */
[----:B------:R-:W1:Y:S01]  /*4140*/  LDC.64 R16, c[0x0][0x840] ;  /* 0x00021000ff107b82 */ /* 0x000e620000000a00 */
[----:B------:R-:W-:-:S07]  /*4150*/  ISETP.NE.AND.EX P0, PT, R3, RZ, PT, P0 ;  /* 0x000000ff0300720c */ /* 0x000fce0003f05300 */
[----:B------:R-:W5:Y:S08]  /*4160*/  LDC R2, c[0x0][0x850] ;  /* 0x00021400ff027b82 */ /* 0x000f700000000800 */
[----:B------:R-:W3:Y:S01]  /*4170*/  @P0 LDC.64 R4, c[0x0][0x878] ;  /* 0x00021e00ff040b82 */ /* 0x000ee20000000a00 */
[----:B------:R-:W-:-:S07]  /*4180*/  UMOV UR4, 0x400 ;  /* 0x0000040000047882 */ /* 0x000fce0000000000 */
[----:B------:R-:W1:Y:S08]  /*4190*/  LDC.64 R14, c[0x0][0x820] ;  /* 0x00020800ff0e7b82 */ /* 0x000e700000000a00 */
[----:B------:R-:W1:Y:S08]  /*41a0*/  LDC.64 R18, c[0x0][0x848] ;  /* 0x00021200ff127b82 */ /* 0x000e700000000a00 */
[----:B------:R-:W1:Y:S08]  /*41b0*/  LDC.64 R20, c[0x0][0x800] ;  /* 0x00020000ff147b82 */ /* 0x000e700000000a00 */
[----:B------:R-:W1:Y:S01]  /*41c0*/  LDC.64 R22, c[0x0][0x828] ;  /* 0x00020a00ff167b82 */ /* 0x000e620000000a00 */
[----:B---3--:R-:W-:-:S06]  /*41d0*/  @P0 IMAD.WIDE R4, R120, 0x4, R4 ;  /* 0x0000000478040825 */ /* 0x008fcc00078e0204 */
[----:B------:R-:W3:Y:S01]  /*41e0*/  @P0 LDG.E R4, desc[UR38][R4.64] ;  /* 0x0000002604040981 */ /* 0x000ee2000c1e1900 */
[----:B------:R-:W-:Y:S01]  /*41f0*/  BAR.SYNC.DEFER_BLOCKING 0x1, 0x180 ;  /* 0x0046000000007b1d */ /* 0x000fe20000010000 */
[----:B-----5:R-:W-:Y:S01]  /*4200*/  ISETP.NE.AND P1, PT, R2, 0x1, PT ;  /* 0x000000010200780c */ /* 0x020fe20003f25270 */
[----:B--2---:R-:W-:Y:S01]  /*4210*/  VIADD R2, R0, 0xffffff80 ;  /* 0xffffff8000027836 */ /* 0x004fe20000000000 */
[----:B------:R-:W-:-:S03]  /*4220*/  ULEA UR4, UR5, UR4, 0x18 ;  /* 0x0000000405047291 */ /* 0x000fc6000f8ec03f */
[----:B------:R-:W-:Y:S01]  /*4230*/  BSSY B0, `(.L_x_897) ;  /* 0x0000052000007945 */ /* 0x000fe20003800000 */
[----:B------:R-:W-:-:S04]  /*4240*/  SHF.R.S32.HI R3, RZ, 0x1f, R2 ;  /* 0x0000001fff037819 */ /* 0x000fc80000011402 */
[----:B------:R-:W-:-:S03]  /*4250*/  LEA.HI R7, R3, R2, RZ, 0x7 ;  /* 0x0000000203077211 */ /* 0x000fc600078f38ff */
[----:B------:R-:W2:Y:S01]  /*4260*/  @P1 LDC R9, c[0x0][0x854] ;  /* 0x00021500ff091b82 */ /* 0x000ea20000000800 */
[----:B------:R-:W-:Y:S02]  /*4270*/  LOP3.LUT R3, R7, 0x3fffff80, RZ, 0xc0, !PT ;  /* 0x3fffff8007037812 */ /* 0x000fe400078ec0ff */
[----:B------:R-:W-:-:S03]  /*4280*/  SHF.R.S32.HI R8, RZ, 0x7, R7 ;  /* 0x00000007ff087819 */ /* 0x000fc60000011407 */
[----:B------:R-:W-:Y:S02]  /*4290*/  IMAD.IADD R3, R2, 0x1, -R3 ;  /* 0x0000000102037824 */ /* 0x000fe400078e0a03 */
[----:B------:R-:W5:Y:S02]  /*42a0*/  @P1 LDC R11, c[0x0][0x858] ;  /* 0x00021600ff0b1b82 */ /* 0x000f640000000800 */
[----:B------:R-:W-:Y:S02]  /*42b0*/  IMAD R7, R8, 0x600, R3 ;  /* 0x0000060008077824 */ /* 0x000fe400078e0203 */
[----:B----4-:R-:W-:Y:S02]  /*42c0*/  IMAD.MOV.U32 R3, RZ, RZ, R6 ;  /* 0x000000ffff037224 */ /* 0x010fe400078e0006 */
[----:B------:R-:W-:-:S05]  /*42d0*/  IMAD.SHL.U32 R7, R7, 0x4, RZ ;  /* 0x0000000407077824 */ /* 0x000fca00078e00ff */
[----:B------:R-:W-:Y:S01]  /*42e0*/  LEA R8, R7, UR4, 0x2 ;  /* 0x0000000407087c11 */ /* 0x000fe2000f8e10ff */
[----:B------:R-:W-:-:S04]  /*42f0*/  IMAD R7, R10, 0x4800, RZ ;  /* 0x000048000a077824 */ /* 0x000fc800078e02ff */
        /* <DEDUP_REMOVED lines=17> */
[----:B-1----:R-:W1:Y:S01]  /*4410*/  FENCE.VIEW.ASYNC.S ;  /* 0x00000000000073c6 */ /* 0x002e620000000000 */
[----:B---3--:R-:W-:-:S04]  /*4420*/  @P0 IMAD R4, R120, 0x60, R4 ;  /* 0x0000006078040824 */ /* 0x008fc800078e0204 */
[----:B------:R-:W-:-:S04]  /*4430*/  @P0 IMAD.HI R5, R4, 0x2aaaaaab, RZ ;  /* 0x2aaaaaab04050827 */ /* 0x000fc800078e02ff */
[----:B--2---:R-:W-:Y:S01]  /*4440*/  @P1 IMAD.HI.U32 R4, R6, R9, RZ ;  /* 0x0000000906041227 */ /* 0x004fe200078e00ff */
[----:B------:R-:W-:-:S04]  /*4450*/  @P0 SHF.R.U32.HI R6, RZ, 0x1f, R5 ;  /* 0x0000001fff060819 */ /* 0x000fc80000011605 */
[----:B------:R-:W-:Y:S02]  /*4460*/  @P0 LEA.HI.SX32 R6, R5, R6, 0x1c ;  /* 0x0000000605060211 */ /* 0x000fe400078fe2ff */
[----:B-----5:R-:W-:-:S03]  /*4470*/  @P1 SHF.R.U32.HI R3, RZ, R11, R4 ;  /* 0x0000000bff031219 */ /* 0x020fc60000011604 */
[----:B------:R-:W-:Y:S01]  /*4480*/  @P0 IMAD R4, R6, 0x4800, RZ ;  /* 0x0000480006040824 */ /* 0x000fe200078e02ff */
[----:B------:R-:W-:-:S04]  /*4490*/  SHF.R.S32.HI R9, RZ, 0x1f, R3 ;  /* 0x0000001fff097819 */ /* 0x000fc80000011403 */
[----:B------:R-:W-:Y:S02]  /*44a0*/  @P0 SHF.R.S32.HI R5, RZ, 0x1f, R4 ;  /* 0x0000001fff050819 */ /* 0x000fe40000011404 */
[----:B------:R-:W-:Y:S01]  /*44b0*/  @!P0 CS2R R4, SRZ ;  /* 0x0000000000048805 */ /* 0x000fe2000001ff00 */
[----:B------:R-:W-:Y:S01]  /*44c0*/  IMAD R10, R9, R16, RZ ;  /* 0x00000010090a7224 */ /* 0x000fe200078e02ff */
[----:B-1----:R-:W-:Y:S04]  /*44d0*/  BAR.SYNC.DEFER_BLOCKING 0x1, 0x180 ;  /* 0x0046000000007b1d */ /* 0x002fe80000010000 */
[----:B------:R-:W-:Y:S01]  /*44e0*/  IADD3 R6, P1, R7, R4, RZ ;  /* 0x0000000407067210 */ /* 0x000fe20007f3e0ff */
[----:B------:R-:W-:Y:S01]  /*44f0*/  IMAD R4, R9, R12, RZ ;  /* 0x0000000c09047224 */ /* 0x000fe200078e02ff */
[----:B------:R-:W-:-:S02]  /*4500*/  SEL R9, R120, RZ, !P0 ;  /* 0x000000ff78097207 */ /* 0x000fc40004000000 */
[----:B------:R-:W-:Y:S01]  /*4510*/  LEA.HI.X.SX32 R7, R7, R5, 0x1, P1 ;  /* 0x0000000507077211 */ /* 0x000fe200008f0eff */
[C---:B------:R-:W-:Y:S02]  /*4520*/  IMAD R11, R3.reuse, R13, R4 ;  /* 0x0000000d030b7224 */ /* 0x040fe400078e0204 */
[C---:B------:R-:W-:Y:S02]  /*4530*/  IMAD R13, R3.reuse, R17, R10 ;  /* 0x00000011030d7224 */ /* 0x040fe400078e020a */
[----:B------:R-:W-:-:S04]  /*4540*/  IMAD.WIDE.U32 R4, R3, R12, R6 ;  /* 0x0000000c03047225 */ /* 0x000fc800078e0006 */
[----:B------:R-:W-:Y:S01]  /*4550*/  IMAD.WIDE.U32 R6, R3, R16, R6 ;  /* 0x0000001003067225 */ /* 0x000fe200078e0006 */
[----:B------:R-:W-:-:S03]  /*4560*/  SHF.R.S32.HI R3, RZ, 0x1f, R120 ;  /* 0x0000001fff037819 */ /* 0x000fc60000011478 */
[----:B------:R-:W-:Y:S01]  /*4570*/  IMAD.IADD R5, R5, 0x1, R11 ;  /* 0x0000000105057824 */ /* 0x000fe200078e020b */
[----:B------:R-:W-:Y:S01]  /*4580*/  SEL R3, R3, RZ, !P0 ;  /* 0x000000ff03037207 */ /* 0x000fe20004000000 */
[----:B------:R-:W-:Y:S01]  /*4590*/  IMAD.IADD R7, R7, 0x1, R13 ;  /* 0x0000000107077824 */ /* 0x000fe200078e020d */
[----:B------:R-:W-:Y:S01]  /*45a0*/  ISETP.NE.AND P0, PT, R2, RZ, PT ;  /* 0x000000ff0200720c */ /* 0x000fe20003f05270 */
[----:B------:R-:W-:-:S04]  /*45b0*/  IMAD.WIDE.U32 R4, R9, R14, R4 ;  /* 0x0000000e09047225 */ /* 0x000fc800078e0004 */
[C---:B------:R-:W-:Y:S01]  /*45c0*/  IMAD R10, R3.reuse, R14, RZ ;  /* 0x0000000e030a7224 */ /* 0x040fe200078e02ff */
[----:B------:R-:W-:Y:S01]  /*45d0*/  LEA R20, P1, R4, R20, 0x2 ;  /* 0x0000001404147211 */ /* 0x000fe200078210ff */
[-C--:B------:R-:W-:Y:S02]  /*45e0*/  IMAD R12, R3, R18.reuse, RZ ;  /* 0x00000012030c7224 */ /* 0x080fe400078e02ff */
[----:B------:R-:W-:-:S04]  /*45f0*/  IMAD.WIDE.U32 R6, R9, R18, R6 ;  /* 0x0000001209067225 */ /* 0x000fc800078e0006 */
[C---:B------:R-:W-:Y:S01]  /*4600*/  IMAD R3, R9.reuse, R15, R10 ;  /* 0x0000000f09037224 */ /* 0x040fe200078e020a */
[----:B------:R-:W-:Y:S01]  /*4610*/  LEA R22, P2, R6, R22, 0x2 ;  /* 0x0000001606167211 */ /* 0x000fe200078410ff */
[----:B------:R-:W-:Y:S02]  /*4620*/  IMAD R9, R9, R19, R12 ;  /* 0x0000001309097224 */ /* 0x000fe400078e020c */
[----:B------:R-:W-:Y:S02]  /*4630*/  IMAD.IADD R3, R5, 0x1, R3 ;  /* 0x0000000105037824 */ /* 0x000fe400078e0203 */
[----:B------:R-:W-:-:S03]  /*4640*/  IMAD.IADD R2, R7, 0x1, R9 ;  /* 0x0000000107027824 */ /* 0x000fc600078e0209 */
[----:B------:R-:W-:Y:S02]  /*4650*/  LEA.HI.X R3, R4, R21, R3, 0x2, P1 ;  /* 0x0000001504037211 */ /* 0x000fe400008f1403 */
[----:B------:R-:W-:Y:S01]  /*4660*/  LEA.HI.X R2, R6, R23, R2, 0x2, P2 ;  /* 0x0000001706027211 */ /* 0x000fe200010f1402 */
[----:B----4-:R-:W-:Y:S06]  /*4670*/  @P0 BRA `(.L_x_898) ;  /* 0x0000000000340947 */ /* 0x010fec0003800000 */
[----:B------:R-:W-:Y:S01]  /*4680*/  R2UR UR6, R22 ;  /* 0x00000000160672ca */ /* 0x000fe200000e0000 */
[----:B------:R-:W-:Y:S01]  /*4690*/  UMOV UR5, 0x1200 ;  /* 0x0000120000057882 */ /* 0x000fe20000000000 */
[----:B------:R-:W-:Y:S01]  /*46a0*/  R2UR UR7, R2 ;  /* 0x00000000020772ca */ /* 0x000fe200000e0000 */
[----:B------:R-:W-:Y:S01]  /*46b0*/  UMOV UR8, 0x0 ;  /* 0x0000000000087882 */ /* 0x000fe20000000000 */
[----:B------:R-:W-:Y:S01]  /*46c0*/  PLOP3.LUT P0, PT, PT, PT, PT, 0x80, 0x0 ;  /* 0x000000000000781c */ /* 0x000fe20003f0f070 */
[----:B------:R-:W-:-:S12]  /*46d0*/  UMOV UR9, 0x14f00000 ;  /* 0x14f0000000097882 */ /* 0x000fd80000000000 */
.L_x_899:
[----:B------:R-:W-:Y:S01]  /*46e0*/  @P0 ELECT P1, URZ, PT ;  /* 0x00000000003f082f */ /* 0x000fe20003820000 */
[----:B------:R1:W-:-:S12]  /*46f0*/  UBLKRED.G.S.ADD.F32.RN [UR6], [UR4], UR5, desc[UR8] ;  /* 0x00000806040073bb */ /* 0x0003d800080a1405 */
[----:B------:R-:W-:Y:S02]  /*4700*/  @P1 PLOP3.LUT P0, PT, P1, PT, PT, 0x8, 0x0 ;  /* 0x000000000000181c */ /* 0x000fe40000f0e170 */
[----:B------:R-:W-:-:S11]  /*4710*/  PLOP3.LUT P1, PT, PT, PT, PT, 0x8, 0x0 ;  /* 0x000000000000781c */ /* 0x000fd60003f2e170 */
[----:B-1----:R-:W-:Y:S05]  /*4720*/  @P0 BRA.U.ANY `(.L_x_899) ;  /* 0xfffffffd00ec0947 */ /* 0x002fea000393ffff */
[----:B------:R0:W-:Y:S01]  /*4730*/  UTMACMDFLUSH ;  /* 0x00000000000079b7 */ /* 0x0001e20000000000 */
[----:B------:R-:W-:-:S04]  /*4740*/  DEPBAR.LE SB0, 0x0 ;  /* 0x000080000000791a */ /* 0x000fc80000000000 */
.L_x_898:
[----:B------:R-:W-:Y:S05]  /*4750*/  BSYNC B0 ;  /* 0x0000000000007941 */ /* 0x000fea0003800000 */
.L_x_897:
[----:B------:R-:W-:Y:S01]  /*4760*/  BAR.SYNC.DEFER_BLOCKING 0x1, 0x180 ;  /* 0x0046000000007b1d */ /* 0x000fe20000010000 */
[----:B------:R-:W-:-:S05]  /*4770*/  ISETP.NE.AND P0, PT, R0, 0x80, PT ;  /* 0x000000800000780c */ /* 0x000fca0003f05270 */
        /* <DEDUP_REMOVED lines=26> */
.L_x_900:
        /* <DEDUP_REMOVED lines=8> */
.L_x_868:
        /* <DEDUP_REMOVED lines=20> */
.L_x_902:
        /* <DEDUP_REMOVED lines=13> */
.L_x_904:
[----:B------:R-:W-:-:S05]  /*4bb0*/  ULDC UR5, c[0x0][0x8c4] ;  /* 0x0002310000057ab9 */ /* 0x000fca0000000800 */
.L_x_903:
        /* <DEDUP_REMOVED lines=40> */
.L_x_905:
        /* <DEDUP_REMOVED lines=53> */
.L_x_927:
        /* <DEDUP_REMOVED lines=23> */
.L_x_908:
[----:B------:R-:W-:Y:S05]  /*5300*/  BSYNC B0 ;  /* 0x0000000000007941 */ /* 0x000fea0003800000 */
.L_x_907:
        /* <DEDUP_REMOVED lines=12> */
.L_x_910:
[----:B------:R-:W-:Y:S05]  /*53d0*/  BSYNC B0 ;  /* 0x0000000000007941 */ /* 0x000fea0003800000 */
.L_x_909:
        /* <DEDUP_REMOVED lines=13> */
.L_x_912:
[----:B------:R-:W-:Y:S05]  /*54b0*/  BSYNC B0 ;  /* 0x0000000000007941 */ /* 0x000fea0003800000 */
.L_x_911:
[----:B------:R-:W-:Y:S06]  /*54c0*/  BAR.ARV 0xa, 0xa0 ;  /* 0x0282800000007b1d */ /* 0x000fec0000002000 */
[----:B------:R-:W-:Y:S04]  /*54d0*/  BSSY B0, `(.L_x_913) ;  /* 0x0000003000007945 */ /* 0x000fe80003800000 */
[----:B------:R-:W-:Y:S05]  /*54e0*/  @!P0 BRA `(.L_x_914) ;  /* 0x0000000000048947 */ /* 0x000fea0003800000 */
[----:B------:R-:W-:-:S04]  /*54f0*/  DEPBAR.LE SB0, 0x1 ;  /* 0x000080400000791a */ /* 0x000fc80000000000 */
.L_x_914:
[----:B------:R-:W-:Y:S05]  /*5500*/  BSYNC B0 ;  /* 0x0000000000007941 */ /* 0x000fea0003800000 */
.L_x_913:
[----:B------:R-:W-:Y:S06]  /*5510*/  BAR.ARV 0xb, 0xa0 ;  /* 0x02c2800000007b1d */ /* 0x000fec0000002000 */
[----:B------:R-:W-:Y:S04]  /*5520*/  BSSY B0, `(.L_x_915) ;  /* 0x0000003000007945 */ /* 0x000fe80003800000 */
[----:B------:R-:W-:Y:S05]  /*5530*/  @!P0 BRA `(.L_x_916) ;  /* 0x0000000000048947 */ /* 0x000fea0003800000 */
[----:B------:R-:W-:-:S04]  /*5540*/  DEPBAR.LE SB0, 0x0 ;  /* 0x000080000000791a */ /* 0x000fc80000000000 */
.L_x_916:
[----:B------:R-:W-:Y:S05]  /*5550*/  BSYNC B0 ;  /* 0x0000000000007941 */ /* 0x000fea0003800000 */
.L_x_915:
        /* <DEDUP_REMOVED lines=13> */
.L_x_918:
[----:B------:R-:W-:Y:S05]  /*5630*/  BSYNC B0 ;  /* 0x0000000000007941 */ /* 0x000fea0003800000 */
.L_x_917:
        /* <DEDUP_REMOVED lines=12> */
.L_x_920:
[----:B------:R-:W-:Y:S05]  /*5700*/  BSYNC B0 ;  /* 0x0000000000007941 */ /* 0x000fea0003800000 */
.L_x_919:
        /* <DEDUP_REMOVED lines=13> */
.L_x_922:
[----:B------:R-:W-:Y:S05]  /*57e0*/  BSYNC B0 ;  /* 0x0000000000007941 */ /* 0x000fea0003800000 */
.L_x_921:
[----:B------:R-:W-:Y:S06]  /*57f0*/  BAR.ARV 0xa, 0xa0 ;  /* 0x0282800000007b1d */ /* 0x000fec0000002000 */
[----:B------:R-:W-:Y:S04]  /*5800*/  BSSY B0, `(.L_x_923) ;  /* 0x0000003000007945 */ /* 0x000fe80003800000 */
[----:B------:R-:W-:Y:S05]  /*5810*/  @!P0 BRA `(.L_x_924) ;  /* 0x0000000000048947 */ /* 0x000fea0003800000 */
[----:B------:R-:W-:-:S04]  /*5820*/  DEPBAR.LE SB0, 0x1 ;  /* 0x000080400000791a */ /* 0x000fc80000000000 */
.L_x_924:
[----:B------:R-:W-:Y:S05]  /*5830*/  BSYNC B0 ;  /* 0x0000000000007941 */ /* 0x000fea0003800000 */
.L_x_923:
[----:B------:R-:W-:Y:S01]  /*5840*/  VIADD R0, R0, 0xfffffffe ;  /* 0xfffffffe00007836 */ /* 0x000fe20000000000 */
[----:B------:R-:W-:Y:S06]  /*5850*/  BAR.ARV 0xb, 0xa0 ;  /* 0x02c2800000007b1d */ /* 0x000fec0000002000 */
[----:B------:R-:W-:Y:S01]  /*5860*/  BSSY B0, `(.L_x_925) ;  /* 0x0000004000007945 */ /* 0x000fe20003800000 */
[----:B------:R-:W-:-:S03]  /*5870*/  ISETP.NE.AND P1, PT, R0, RZ, PT ;  /* 0x000000ff0000720c */ /* 0x000fc60003f25270 */
[----:B------:R-:W-:Y:S10]  /*5880*/  @!P0 BRA `(.L_x_926) ;  /* 0x0000000000048947 */ /* 0x000ff40003800000 */
[----:B------:R-:W-:-:S04]  /*5890*/  DEPBAR.LE SB0, 0x0 ;  /* 0x000080000000791a */ /* 0x000fc80000000000 */
.L_x_926:
[----:B------:R-:W-:Y:S05]  /*58a0*/  BSYNC B0 ;  /* 0x0000000000007941 */ /* 0x000fea0003800000 */
.L_x_925:
[----:B------:R-:W-:Y:S06]  /*58b0*/  BAR.ARV 0xc, 0xa0 ;  /* 0x0302800000007b1d */ /* 0x000fec0000002000 */
[----:B------:R-:W-:Y:S02]  /*58c0*/  UIADD3 UR5, UR5, 0x2, URZ ;  /* 0x0000000205057890 */ /* 0x000fe4000fffe03f */
[----:B------:R-:W-:Y:S01]  /*58d0*/  UIADD3 UR4, UR4, 0x1, URZ ;  /* 0x0000000104047890 */ /* 0x000fe2000fffe03f */
[----:B------:R-:W-:Y:S11]  /*58e0*/  @P1 BRA `(.L_x_927) ;  /* 0xfffffff800281947 */ /* 0x000ff6000383ffff */
[----:B------:R-:W-:-:S12]  /*58f0*/  UIADD3 UR6, UR20, 0x6000, URZ ;  /* 0x0000600014067890 */ /* 0x000fd8000fffe03f */
.L_x_906:
        /* <DEDUP_REMOVED lines=19> */
.L_x_929:
[----:B------:R-:W-:Y:S05]  /*5a30*/  BSYNC B0 ;  /* 0x0000000000007941 */ /* 0x000fea0003800000 */
.L_x_928:
        /* <DEDUP_REMOVED lines=18> */
.L_x_931:
[----:B------:R-:W-:Y:S05]  /*5b60*/  BSYNC B0 ;  /* 0x0000000000007941 */ /* 0x000fea0003800000 */
.L_x_930:
        /* <DEDUP_REMOVED lines=19> */
.L_x_933:
[----:B------:R-:W-:Y:S05]  /*5ca0*/  BSYNC B0 ;  /* 0x0000000000007941 */ /* 0x000fea0003800000 */
.L_x_932:
[----:B------:R-:W-:Y:S06]  /*5cb0*/  BAR.ARV 0xa, 0xa0 ;  /* 0x0282800000007b1d */ /* 0x000fec0000002000 */
[----:B------:R-:W-:Y:S04]  /*5cc0*/  BSSY B0, `(.L_x_934) ;  /* 0x0000003000007945 */ /* 0x000fe80003800000 */
[----:B------:R-:W-:Y:S05]  /*5cd0*/  @!P0 BRA `(.L_x_935) ;  /* 0x0000000000048947 */ /* 0x000fea0003800000 */
[----:B------:R-:W-:-:S04]  /*5ce0*/  DEPBAR.LE SB0, 0x1 ;  /* 0x000080400000791a */ /* 0x000fc80000000000 */
.L_x_935:
[----:B------:R-:W-:Y:S05]  /*5cf0*/  BSYNC B0 ;  /* 0x0000000000007941 */ /* 0x000fea0003800000 */
.L_x_934:
[----:B------:R-:W-:Y:S06]  /*5d00*/  BAR.ARV 0xb, 0xa0 ;  /* 0x02c2800000007b1d */ /* 0x000fec0000002000 */
[----:B------:R-:W-:Y:S04]  /*5d10*/  BSSY B0, `(.L_x_936) ;  /* 0x0000003000007945 */ /* 0x000fe80003800000 */
[----:B------:R-:W-:Y:S05]  /*5d20*/  @!P0 BRA `(.L_x_937) ;  /* 0x0000000000048947 */ /* 0x000fea0003800000 */
[----:B------:R-:W-:-:S04]  /*5d30*/  DEPBAR.LE SB0, 0x0 ;  /* 0x000080000000791a */ /* 0x000fc80000000000 */
.L_x_937:
[----:B------:R-:W-:Y:S05]  /*5d40*/  BSYNC B0 ;  /* 0x0000000000007941 */ /* 0x000fea0003800000 */
.L_x_936:
[----:B------:R-:W-:Y:S06]  /*5d50*/  BAR.ARV 0xc, 0xa0 ;  /* 0x0302800000007b1d */ /* 0x000fec0000002000 */
[----:B------:R-:W-:Y:S05]  /*5d60*/  BRA `(.L_x_873) ;  /* 0x0000002400887947 */ /* 0x000fea0003800000 */
.L_x_901:
        /* <DEDUP_REMOVED lines=10> */
.L_x_938:
        /* <DEDUP_REMOVED lines=10> */
.L_x_940:
[----:B------:R-:W3:Y:S02]  /*5eb0*/  LDC R0, c[0x0][0x8c4] ;  /* 0x00023100ff007b82 */ /* 0x000ee40000000800 */
.L_x_939:
        /* <DEDUP_REMOVED lines=42> */
.L_x_942:
        /* <DEDUP_REMOVED lines=70> */
.L_x_971:
        /* <DEDUP_REMOVED lines=9> */
.L_x_945:
        /* <DEDUP_REMOVED lines=98> */
.L_x_956:
[----:B-1----:R-:W-:-:S05]  /*6c70*/  IMAD.MOV.U32 R11, RZ, RZ, 0x1 ;  /* 0x00000001ff0b7424 */ /* 0x002fca00078e00ff */
[----:B------:R-:W-:-:S04]  /*6c80*/  SHF.L.U32 R11, R11, 0x1f, RZ ;  /* 0x0000001f0b0b7819 */ /* 0x000fc800000006ff */
[----:B------:R-:W1:Y:S02]  /*6c90*/  SYNCS.PHASECHK.TRANS64.TRYWAIT P1, [R12+URZ+0x36438], R11 ;  /* 0x0364380b0c0075a7 */ /* 0x000e64000802017f */
[----:B-1234-:R-:W-:Y:S05]  /*6ca0*/  @!P1 BRA `(.L_x_948) ;  /* 0x0000001800349947 */ /* 0x01efea0003800000 */
.L_x_972:
[----:B------:R-:W-:Y:S05]  /*6cb0*/  @P0 BRA `(.L_x_949) ;  /* 0x0000000000140947 */ /* 0x000fea0003800000 */
[----:B------:R-:W-:Y:S01]  /*6cc0*/  ISETP.NE.AND P1, PT, R8, RZ, PT ;  /* 0x000000ff0800720c */ /* 0x000fe20003f25270 */
[----:B------:R-:W-:-:S04]  /*6cd0*/  IMAD.MOV.U32 R3, RZ, RZ, 0x6100 ;  /* 0x00006100ff037424 */ /* 0x000fc800078e00ff */
[----:B------:R2:W-:Y:S08]  /*6ce0*/  SYNCS.ARRIVE.TRANS64 RZ, [R12+URZ+0x36430], R3 ;  /* 0x036430030cff79a7 */ /* 0x0005f0000800003f */
[----:B------:R-:W-:Y:S05]  /*6cf0*/  @!P1 BRA `(.L_x_949) ;  /* 0x0000000000049947 */ /* 0x000fea0003800000 */
[----:B------:R-:W-:Y:S01]  /*6d00*/  BPT.TRAP 0x1 ;  /* 0x000000040000795c */ /* 0x000fe20000300000 */
.L_x_949:
        /* <DEDUP_REMOVED lines=49> */
.L_x_973:
[----:B------:R-:W-:Y:S05]  /*7020*/  @P0 BRA `(.L_x_951) ;  /* 0x0000000000140947 */ /* 0x000fea0003800000 */
[----:B------:R-:W-:Y:S01]  /*7030*/  ISETP.NE.AND P1, PT, R8, RZ, PT ;  /* 0x000000ff0800720c */ /* 0x000fe20003f25270 */
[----:B--2---:R-:W-:-:S04]  /*7040*/  IMAD.MOV.U32 R27, RZ, RZ, 0x6100 ;  /* 0x00006100ff1b7424 */ /* 0x004fc800078e00ff */
[----:B------:R3:W-:Y:S08]  /*7050*/  SYNCS.ARRIVE.TRANS64 RZ, [R12+URZ+0x36418], R27 ;  /* 0x0364181b0cff79a7 */ /* 0x0007f0000800003f */
[----:B------:R-:W-:Y:S05]  /*7060*/  @!P1 BRA `(.L_x_951) ;  /* 0x0000000000049947 */ /* 0x000fea0003800000 */
[----:B------:R-:W-:Y:S01]  /*7070*/  BPT.TRAP 0x1 ;  /* 0x000000040000795c */ /* 0x000fe20000300000 */
.L_x_951:
        /* <DEDUP_REMOVED lines=37> */
.L_x_974:
[----:B--2---:R-:W-:Y:S01]  /*72d0*/  SHF.R.S32.HI R28, RZ, 0x1f, R26 ;  /* 0x0000001fff1c7819 */ /* 0x004fe2000001141a */
[----:B------:R-:W-:Y:S06]  /*72e0*/  @P0 BRA `(.L_x_953) ;  /* 0x0000000000140947 */ /* 0x000fec0003800000 */
[----:B------:R-:W-:Y:S01]  /*72f0*/  ISETP.NE.AND P1, PT, R8, RZ, PT ;  /* 0x000000ff0800720c */ /* 0x000fe20003f25270 */
[----:B------:R-:W-:-:S04]  /*7300*/  IMAD.MOV.U32 R29, RZ, RZ, 0x6100 ;  /* 0x00006100ff1d7424 */ /* 0x000fc800078e00ff */
[----:B------:R2:W-:Y:S08]  /*7310*/  SYNCS.ARRIVE.TRANS64 RZ, [R12+URZ+0x36430], R29 ;  /* 0x0364301d0cff79a7 */ /* 0x0005f0000800003f */
[----:B------:R-:W-:Y:S05]  /*7320*/  @!P1 BRA `(.L_x_953) ;  /* 0x0000000000049947 */ /* 0x000fea0003800000 */
[----:B------:R-:W-:Y:S01]  /*7330*/  BPT.TRAP 0x1 ;  /* 0x000000040000795c */ /* 0x000fe20000300000 */
.L_x_953:
        /* <DEDUP_REMOVED lines=37> */
.L_x_976:
[----:B------:R-:W-:Y:S05]  /*7590*/  @P0 BRA `(.L_x_955) ;  /* 0x0000000000140947 */ /* 0x000fea0003800000 */
[----:B------:R-:W-:Y:S01]  /*75a0*/  ISETP.NE.AND P1, PT, R8, RZ, PT ;  /* 0x000000ff0800720c */ /* 0x000fe20003f25270 */
[----:B---3--:R-:W-:-:S04]  /*75b0*/  IMAD.MOV.U32 R5, RZ, RZ, 0x6100 ;  /* 0x00006100ff057424 */ /* 0x008fc800078e00ff */
[----:B------:R4:W-:Y:S08]  /*75c0*/  SYNCS.ARRIVE.TRANS64 RZ, [R12+URZ+0x36410], R5 ;  /* 0x036410050cff79a7 */ /* 0x0009f0000800003f */
[----:B------:R-:W-:Y:S05]  /*75d0*/  @!P1 BRA `(.L_x_955) ;  /* 0x0000000000049947 */ /* 0x000fea0003800000 */
[----:B------:R-:W-:Y:S01]  /*75e0*/  BPT.TRAP 0x1 ;  /* 0x000000040000795c */ /* 0x000fe20000300000 */
.L_x_955:
        /* <DEDUP_REMOVED lines=37> */
.L_x_947:
[----:B------:R-:W-:Y:S01]  /*7840*/  ISETP.NE.AND P1, PT, R17, RZ, PT ;  /* 0x000000ff1100720c */ /* 0x000fe20003f25270 */
[----:B------:R-:W-:-:S12]  /*7850*/  IMAD.MOV.U32 R4, RZ, RZ, 0x1 ;  /* 0x00000001ff047424 */ /* 0x000fd800078e00ff */
[----:B------:R-:W-:Y:S05]  /*7860*/  @!P1 BRA `(.L_x_946) ;  /* 0x00000004006c9947 */ /* 0x000fea0003800000 */
[----:B------:R-:W3:Y:S02]  /*7870*/  SYNCS.PHASECHK.TRANS64.TRYWAIT P1, [R12+URZ+0x36438], R11 ;  /* 0x0364380b0c0075a7 */ /* 0x000ee4000802017f */
[----:B---3--:R-:W-:Y:S05]  /*7880*/  @!P1 BRA `(.L_x_957) ;  /* 0x0000000c00909947 */ /* 0x008fea0003800000 */
.L_x_977:
[----:B------:R-:W-:Y:S05]  /*7890*/  @P0 BRA `(.L_x_958) ;  /* 0x0000000000140947 */ /* 0x000fea0003800000 */
[----:B------:R-:W-:Y:S01]  /*78a0*/  ISETP.NE.AND P1, PT, R8, RZ, PT ;  /* 0x000000ff0800720c */ /* 0x000fe20003f25270 */
[----:B------:R-:W-:-:S04]  /*78b0*/  IMAD.MOV.U32 R5, RZ, RZ, 0x6100 ;  /* 0x00006100ff057424 */ /* 0x000fc800078e00ff */
[----:B------:R4:W-:Y:S08]  /*78c0*/  SYNCS.ARRIVE.TRANS64 RZ, [R12+URZ+0x36430], R5 ;  /* 0x036430050cff79a7 */ /* 0x0009f0000800003f */
[----:B------:R-:W-:Y:S05]  /*78d0*/  @!P1 BRA `(.L_x_958) ;  /* 0x0000000000049947 */ /* 0x000fea0003800000 */
[----:B------:R-:W-:Y:S01]  /*78e0*/  BPT.TRAP 0x1 ;  /* 0x000000040000795c */ /* 0x000fe20000300000 */
.L_x_958:
        /* <DEDUP_REMOVED lines=42> */
.L_x_978:
[----:B------:R-:W-:Y:S01]  /*7b90*/  IMAD.MOV.U32 R4, RZ, RZ, RZ ;  /* 0x000000ffff047224 */ /* 0x000fe200078e00ff */
[----:B------:R-:W-:Y:S06]  /*7ba0*/  @P0 BRA `(.L_x_960) ;  /* 0x0000000000140947 */ /* 0x000fec0003800000 */
[----:B------:R-:W-:Y:S01]  /*7bb0*/  ISETP.NE.AND P1, PT, R8, RZ, PT ;  /* 0x000000ff0800720c */ /* 0x000fe20003f25270 */
[----:B----4-:R-:W-:-:S04]  /*7bc0*/  IMAD.MOV.U32 R5, RZ, RZ, 0x6100 ;  /* 0x00006100ff057424 */ /* 0x010fc800078e00ff */
[----:B------:R4:W-:Y:S08]  /*7bd0*/  SYNCS.ARRIVE.TRANS64 RZ, [R12+URZ+0x36418], R5 ;  /* 0x036418050cff79a7 */ /* 0x0009f0000800003f */
[----:B------:R-:W-:Y:S05]  /*7be0*/  @!P1 BRA `(.L_x_960) ;  /* 0x0000000000049947 */ /* 0x000fea0003800000 */
[----:B------:R-:W-:Y:S01]  /*7bf0*/  BPT.TRAP 0x1 ;  /* 0x000000040000795c */ /* 0x000fe20000300000 */
.L_x_960:
        /* <DEDUP_REMOVED lines=34> */
.L_x_946:
[----:B------:R-:W-:-:S04]  /*7e20*/  SHF.L.U32 R3, R4, 0x1f, RZ ;  /* 0x0000001f04037819 */ /* 0x000fc800000006ff */
[----:B------:R-:W4:Y:S02]  /*7e30*/  SYNCS.PHASECHK.TRANS64.TRYWAIT P1, [R12+URZ+0x36438], R3 ;  /* 0x036438030c0075a7 */ /* 0x000f24000802017f */
[----:B----4-:R-:W-:Y:S05]  /*7e40*/  @!P1 BRA `(.L_x_961) ;  /* 0x0000000800489947 */ /* 0x010fea0003800000 */
.L_x_979:
[----:B------:R-:W-:Y:S05]  /*7e50*/  @P0 BRA `(.L_x_962) ;  /* 0x0000000000180947 */ /* 0x000fea0003800000 */
[----:B------:R-:W5:Y:S01]  /*7e60*/  S2R R2, SR_TID.X ;  /* 0x0000000000027919 */ /* 0x000f620000002100 */
[----:B----4-:R-:W-:-:S04]  /*7e70*/  IMAD.MOV.U32 R3, RZ, RZ, 0x6100 ;  /* 0x00006100ff037424 */ /* 0x010fc800078e00ff */
[----:B------:R4:W-:Y:S01]  /*7e80*/  SYNCS.ARRIVE.TRANS64 RZ, [R12+URZ+0x36430], R3 ;  /* 0x036430030cff79a7 */ /* 0x0009e2000800003f */
[----:B-----5:R-:W-:-:S13]  /*7e90*/  LOP3.LUT P0, RZ, R2, 0x1f, RZ, 0xc0, !PT ;  /* 0x0000001f02ff7812 */ /* 0x020fda000780c0ff */
[----:B----4-:R-:W-:Y:S05]  /*7ea0*/  @!P0 BRA `(.L_x_962) ;  /* 0x0000000000048947 */ /* 0x010fea0003800000 */
[----:B------:R-:W-:Y:S01]  /*7eb0*/  BPT.TRAP 0x1 ;  /* 0x000000040000795c */ /* 0x000fe20000300000 */
.L_x_962:
        /* <DEDUP_REMOVED lines=44> */
.L_x_943:
[----:B------:R-:W-:Y:S05]  /*8180*/  BSYNC B0 ;  /* 0x0000000000007941 */ /* 0x000fea0003800000 */
.L_x_941:
[----:B------:R-:W-:-:S03]  /*8190*/  UMOV UR6, 0xffffffff ;  /* 0xffffffff00067882 */ /* 0x000fc60000000000 */
[----:B------:R-:W-:Y:S05]  /*81a0*/  BRA.DIV UR6, `(.L_x_963) ;  /* 0x0000000606847947 */ /* 0x000fea000b800000 */
[----:B------:R-:W-:-:S13]  /*81b0*/  ELECT P6, URZ, PT ;  /* 0x00000000003f782f */ /* 0x000fda00038c0000 */
.L_x_982:
[----:B------:R-:W-:Y:S05]  /*81c0*/  @!P6 BRA `(.L_x_873) ;  /* 0x000000000070e947 */ /* 0x000fea0003800000 */
[----:B------:R-:W-:-:S04]  /*81d0*/  LOP3.LUT R16, R16, 0x2, RZ, 0xfc, !PT ;  /* 0x0000000210107812 */ /* 0x000fc800078efcff */
[----:B------:R-:W-:-:S13]  /*81e0*/  ISETP.NE.AND P2, PT, R16, 0x3, PT ;  /* 0x000000031000780c */ /* 0x000fda0003f45270 */
[----:B------:R-:W-:Y:S05]  /*81f0*/  @!P2 BRA `(.L_x_964) ;  /* 0x000000000004a947 */ /* 0x000fea0003800000 */
[----:B--2---:R-:W-:Y:S01]  /*8200*/  BPT.TRAP 0x1 ;  /* 0x000000040000795c */ /* 0x004fe20000300000 */
.L_x_964:
        /* <DEDUP_REMOVED lines=15> */
.L_x_983:
[----:B------:R-:W5:Y:S02]  /*8300*/  SYNCS.PHASECHK.TRANS64.TRYWAIT P0, [R5+URZ], R0 ;  /* 0x00000000050075a7 */ /* 0x000f64000800017f */
[----:B-----5:R-:W-:Y:S05]  /*8310*/  @!P0 BRA `(.L_x_966) ;  /* 0x00000004005c8947 */ /* 0x020fea0003800000 */
.L_x_984:
[----:B------:R-:W-:Y:S05]  /*8320*/  @!P2 BRA `(.L_x_967) ;  /* 0x000000000004a947 */ /* 0x000fea0003800000 */
[----:B--2---:R-:W-:Y:S01]  /*8330*/  BPT.TRAP 0x1 ;  /* 0x000000040000795c */ /* 0x004fe20000300000 */
.L_x_967:
[----:B------:R-:W-:-:S07]  /*8340*/  SHF.L.U32 R4, R4, 0x1f, RZ ;  /* 0x0000001f04047819 */ /* 0x000fce00000006ff */
.L_x_968:
[----:B------:R1:W1:Y:S02]  /*8350*/  SYNCS.PHASECHK.TRANS64.TRYWAIT P0, [R9+URZ+0x36438], R4 ;  /* 0x03643804090075a7 */ /* 0x000264000800017f */
[----:B-1----:R-:W-:Y:S05]  /*8360*/  @!P0 NANOSLEEP.SYNCS 0x989680 ;  /* 0x009896800000895d */ /* 0x002fea0003900000 */
[----:B------:R-:W1:Y:S02]  /*8370*/  @!P0 SYNCS.PHASECHK.TRANS64 P0, [R9+URZ+0x36438], R4 ;  /* 0x03643804090085a7 */ /* 0x000e64000800007f */
[----:B-1----:R-:W-:Y:S05]  /*8380*/  @!P0 BRA `(.L_x_968) ;  /* 0xfffffffc00f08947 */ /* 0x002fea000383ffff */
.L_x_873:
[----:B--2---:R-:W-:Y:S05]  /*8390*/  BSYNC B6 ;  /* 0x0000000000067941 */ /* 0x004fea0003800000 */
.L_x_867:
[----:B------:R-:W-:Y:S05]  /*83a0*/  EXIT ;  /* 0x000000000000794d */ /* 0x000fea0003800000 */
.L_x_883:
[----:B------:R-:W-:Y:S02]  /*83b0*/  IMAD.MOV.U32 R12, RZ, RZ, RZ ;  /* 0x000000ffff0c7224 */ /* 0x000fe400078e00ff */
[----:B------:R-:W-:Y:S02]  /*83c0*/  IMAD.MOV.U32 R11, RZ, RZ, 0x1f ;  /* 0x0000001fff0b7424 */ /* 0x000fe400078e00ff */
[----:B------:R-:W-:-:S07]  /*83d0*/  IMAD.MOV.U32 R15, RZ, RZ, -0x1 ;  /* 0xffffffffff0f7424 */ /* 0x000fce00078e00ff */
[----:B------:R-:W-:Y:S05]  /*83e0*/  WARPSYNC.COLLECTIVE R15, `(.L_x_969) ;  /* 0x000000000f087348 */ /* 0x000fea0003c00000 */
[----:B------:R1:W2:Y:S02]  /*83f0*/  SHFL.IDX P6, R14, R13, R12, R11 ;  /* 0x0000000c0d0e7389 */ /* 0x0002a400000c000b */
[----:B-12---:R-:W-:Y:S01]  /*8400*/  ENDCOLLECTIVE ;  /* 0x000000000000791b */ /* 0x006fe20003800000 */
.L_x_969:
[----:B------:R-:W-:Y:S05]  /*8410*/  BRA `(.L_x_970) ;  /* 0xffffff8c00907947 */ /* 0x000fea000383ffff */
.L_x_885:
[----:B--2---:R-:W-:-:S04]  /*8420*/  IMAD.U32 R7, RZ, RZ, UR36 ;  /* 0x00000024ff077e24 */ /* 0x004fc8000f8e00ff */
[----:B------:R2:W3:Y:S03]  /*8430*/  SYNCS.PHASECHK.TRANS64.TRYWAIT P0, [R7+URZ+0x36400], R11 ;  /* 0x0364000b070075a7 */ /* 0x0004e6000800017f */
[----:B---3--:R-:W-:Y:S05]  /*8440*/  @!P0 NANOSLEEP.SYNCS 0x989680 ;  /* 0x009896800000895d */ /* 0x008fea0003900000 */
[----:B------:R-:W3:Y:S02]  /*8450*/  @!P0 SYNCS.PHASECHK.TRANS64 P0, [R7+URZ+0x36400], R11 ;  /* 0x0364000b070085a7 */ /* 0x000ee4000800007f */
[----:B---3--:R-:W-:Y:S05]  /*8460*/  @!P0 BRA `(.L_x_885) ;  /* 0xfffffffc00ec8947 */ /* 0x008fea000383ffff */
[----:B------:R-:W-:Y:S05]  /*8470*/  BRA `(.L_x_884) ;  /* 0xffffff8c00e07947 */ /* 0x000fea000383ffff */
.L_x_889:
[----:B--2---:R2:W3:Y:S02]  /*8480*/  SYNCS.PHASECHK.TRANS64.TRYWAIT P1, [R4+URZ+0x36410], R11 ;  /* 0x0364100b040075a7 */ /* 0x0044e4000802017f */
[----:B---3--:R-:W-:Y:S05]  /*8490*/  @!P1 NANOSLEEP.SYNCS 0x989680 ;  /* 0x009896800000995d */ /* 0x008fea0003900000 */
[----:B------:R-:W3:Y:S02]  /*84a0*/  @!P1 SYNCS.PHASECHK.TRANS64 P1, [R4+URZ+0x36410], R11 ;  /* 0x0364100b040095a7 */ /* 0x000ee4000802007f */
[----:B---3--:R-:W-:Y:S05]  /*84b0*/  @!P1 BRA `(.L_x_889) ;  /* 0xfffffffc00f09947 */ /* 0x008fea000383ffff */
[----:B------:R-:W-:Y:S05]  /*84c0*/  BRA `(.L_x_888) ;  /* 0xffffff9400887947 */ /* 0x000fea000383ffff */
.L_x_893:
[----:B--2---:R-:W-:-:S04]  /*84d0*/  IMAD.U32 R120, RZ, RZ, UR36 ;  /* 0x00000024ff787e24 */ /* 0x004fc8000f8e00ff */
[----:B------:R2:W3:Y:S03]  /*84e0*/  SYNCS.PHASECHK.TRANS64.TRYWAIT P1, [R120+URZ+0x36430], R15 ;  /* 0x0364300f780075a7 */ /* 0x0004e6000802017f */
[----:B---3--:R-:W-:Y:S05]  /*84f0*/  @!P1 NANOSLEEP.SYNCS 0x989680 ;  /* 0x009896800000995d */ /* 0x008fea0003900000 */
[----:B------:R-:W3:Y:S02]  /*8500*/  @!P1 SYNCS.PHASECHK.TRANS64 P1, [R120+URZ+0x36430], R15 ;  /* 0x0364300f780095a7 */ /* 0x000ee4000802007f */
[----:B---3--:R-:W-:Y:S05]  /*8510*/  @!P1 BRA `(.L_x_893) ;  /* 0xfffffffc00ec9947 */ /* 0x008fea000383ffff */
[----:B------:R-:W-:Y:S05]  /*8520*/  BRA `(.L_x_892) ;  /* 0xffffff9c00a47947 */ /* 0x000fea000383ffff */
.L_x_944:
[----:B-1----:R1:W2:Y:S02]  /*8530*/  SYNCS.PHASECHK.TRANS64.TRYWAIT P1, [R12+URZ+0x36420], R11 ;  /* 0x0364200b0c0075a7 */ /* 0x0022a4000802017f */
[----:B--2---:R-:W-:Y:S05]  /*8540*/  @!P1 NANOSLEEP.SYNCS 0x989680 ;  /* 0x009896800000995d */ /* 0x004fea0003900000 */
[----:B------:R-:W2:Y:S02]  /*8550*/  @!P1 SYNCS.PHASECHK.TRANS64 P1, [R12+URZ+0x36420], R11 ;  /* 0x0364200b0c0095a7 */ /* 0x000ea4000802007f */
[----:B--2---:R-:W-:Y:S05]  /*8560*/  @!P1 BRA `(.L_x_944) ;  /* 0xfffffffc00f09947 */ /* 0x004fea000383ffff */
[----:B------:R-:W-:Y:S05]  /*8570*/  BRA `(.L_x_971) ;  /* 0xffffffe000107947 */ /* 0x000fea000383ffff */
.L_x_948:
[----:B-1----:R1:W2:Y:S02]  /*8580*/  SYNCS.PHASECHK.TRANS64.TRYWAIT P1, [R12+URZ+0x36438], R11 ;  /* 0x0364380b0c0075a7 */ /* 0x0022a4000802017f */
[----:B--2---:R-:W-:Y:S05]  /*8590*/  @!P1 NANOSLEEP.SYNCS 0x989680 ;  /* 0x009896800000995d */ /* 0x004fea0003900000 */
[----:B------:R-:W2:Y:S02]  /*85a0*/  @!P1 SYNCS.PHASECHK.TRANS64 P1, [R12+URZ+0x36438], R11 ;  /* 0x0364380b0c0095a7 */ /* 0x000ea4000802007f */
[----:B--2---:R-:W-:Y:S05]  /*85b0*/  @!P1 BRA `(.L_x_948) ;  /* 0xfffffffc00f09947 */ /* 0x004fea000383ffff */
[----:B------:R-:W-:Y:S05]  /*85c0*/  BRA `(.L_x_972) ;  /* 0xffffffe400b87947 */ /* 0x000fea000383ffff */
.L_x_950:
[----:B--2---:R2:W3:Y:S02]  /*85d0*/  SYNCS.PHASECHK.TRANS64.TRYWAIT P1, [R12+URZ+0x36428], R27 ;  /* 0x0364281b0c0075a7 */ /* 0x0044e4000802017f */
[----:B---3--:R-:W-:Y:S05]  /*85e0*/  @!P1 NANOSLEEP.SYNCS 0x989680 ;  /* 0x009896800000995d */ /* 0x008fea0003900000 */
[----:B------:R-:W3:Y:S02]  /*85f0*/  @!P1 SYNCS.PHASECHK.TRANS64 P1, [R12+URZ+0x36428], R27 ;  /* 0x0364281b0c0095a7 */ /* 0x000ee4000802007f */
[----:B---3--:R-:W-:Y:S05]  /*8600*/  @!P1 BRA `(.L_x_950) ;  /* 0xfffffffc00f09947 */ /* 0x008fea000383ffff */
[----:B------:R-:W-:Y:S05]  /*8610*/  BRA `(.L_x_973) ;  /* 0xffffffe800807947 */ /* 0x000fea000383ffff */
.L_x_952:
[----:B--2---:R2:W3:Y:S02]  /*8620*/  SYNCS.PHASECHK.TRANS64.TRYWAIT P1, [R12+URZ+0x36438], R28 ;  /* 0x0364381c0c0075a7 */ /* 0x0044e4000802017f */
[----:B---3--:R-:W-:Y:S05]  /*8630*/  @!P1 NANOSLEEP.SYNCS 0x989680 ;  /* 0x009896800000995d */ /* 0x008fea0003900000 */
[----:B------:R-:W3:Y:S02]  /*8640*/  @!P1 SYNCS.PHASECHK.TRANS64 P1, [R12+URZ+0x36438], R28 ;  /* 0x0364381c0c0095a7 */ /* 0x000ee4000802007f */
[----:B---3--:R-:W-:Y:S05]  /*8650*/  @!P1 BRA `(.L_x_952) ;  /* 0xfffffffc00f09947 */ /* 0x008fea000383ffff */
[----:B------:R-:W-:Y:S05]  /*8660*/  BRA `(.L_x_974) ;  /* 0xffffffec00187947 */ /* 0x000fea000383ffff */
.L_x_954:
[----:B------:R-:W-:-:S07]  /*8670*/  SHF.L.U32 R5, R0, 0x1f, RZ ;  /* 0x0000001f00057819 */ /* 0x000fce00000006ff */
.L_x_975:
[----:B---3--:R3:W4:Y:S02]  /*8680*/  SYNCS.PHASECHK.TRANS64.TRYWAIT P1, [R12+URZ+0x36420], R5 ;  /* 0x036420050c0075a7 */ /* 0x008724000802017f */
[----:B----4-:R-:W-:Y:S05]  /*8690*/  @!P1 NANOSLEEP.SYNCS 0x989680 ;  /* 0x009896800000995d */ /* 0x010fea0003900000 */
[----:B------:R-:W4:Y:S02]  /*86a0*/  @!P1 SYNCS.PHASECHK.TRANS64 P1, [R12+URZ+0x36420], R5 ;  /* 0x036420050c0095a7 */ /* 0x000f24000802007f */
[----:B----4-:R-:W-:Y:S05]  /*86b0*/  @!P1 BRA `(.L_x_975) ;  /* 0xfffffffc00f09947 */ /* 0x010fea000383ffff */
[----:B------:R-:W-:Y:S05]  /*86c0*/  BRA `(.L_x_976) ;  /* 0xffffffec00b07947 */ /* 0x000fea000383ffff */
.L_x_957:
[----:B---3--:R3:W4:Y:S02]  /*86d0*/  SYNCS.PHASECHK.TRANS64.TRYWAIT P1, [R12+URZ+0x36438], R11 ;  /* 0x0364380b0c0075a7 */ /* 0x008724000802017f */
[----:B----4-:R-:W-:Y:S05]  /*86e0*/  @!P1 NANOSLEEP.SYNCS 0x989680 ;  /* 0x009896800000995d */ /* 0x010fea0003900000 */
[----:B------:R-:W4:Y:S02]  /*86f0*/  @!P1 SYNCS.PHASECHK.TRANS64 P1, [R12+URZ+0x36438], R11 ;  /* 0x0364380b0c0095a7 */ /* 0x000f24000802007f */
[----:B----4-:R-:W-:Y:S05]  /*8700*/  @!P1 BRA `(.L_x_957) ;  /* 0xfffffffc00f09947 */ /* 0x010fea000383ffff */
[----:B------:R-:W-:Y:S05]  /*8710*/  BRA `(.L_x_977) ;  /* 0xfffffff0005c7947 */ /* 0x000fea000383ffff */
.L_x_959:
[----:B----4-:R4:W1:Y:S02]  /*8720*/  SYNCS.PHASECHK.TRANS64.TRYWAIT P1, [R12+URZ+0x36428], R5 ;  /* 0x036428050c0075a7 */ /* 0x010864000802017f */
[----:B-1----:R-:W-:Y:S05]  /*8730*/  @!P1 NANOSLEEP.SYNCS 0x989680 ;  /* 0x009896800000995d */ /* 0x002fea0003900000 */
[----:B------:R-:W1:Y:S02]  /*8740*/  @!P1 SYNCS.PHASECHK.TRANS64 P1, [R12+URZ+0x36428], R5 ;  /* 0x036428050c0095a7 */ /* 0x000e64000802007f */
[----:B-1----:R-:W-:Y:S05]  /*8750*/  @!P1 BRA `(.L_x_959) ;  /* 0xfffffffc00f09947 */ /* 0x002fea000383ffff */
[----:B------:R-:W-:Y:S05]  /*8760*/  BRA `(.L_x_978) ;  /* 0xfffffff400087947 */ /* 0x000fea000383ffff */
.L_x_961:
[----:B----4-:R4:W1:Y:S02]  /*8770*/  SYNCS.PHASECHK.TRANS64.TRYWAIT P1, [R12+URZ+0x36438], R3 ;  /* 0x036438030c0075a7 */ /* 0x010864000802017f */
[----:B-1----:R-:W-:Y:S05]  /*8780*/  @!P1 NANOSLEEP.SYNCS 0x989680 ;  /* 0x009896800000995d */ /* 0x002fea0003900000 */
[----:B------:R-:W1:Y:S02]  /*8790*/  @!P1 SYNCS.PHASECHK.TRANS64 P1, [R12+URZ+0x36438], R3 ;  /* 0x036438030c0095a7 */ /* 0x000e64000802007f */
[----:B-1----:R-:W-:Y:S05]  /*87a0*/  @!P1 BRA `(.L_x_961) ;  /* 0xfffffffc00f09947 */ /* 0x002fea000383ffff */
[----:B------:R-:W-:Y:S05]  /*87b0*/  BRA `(.L_x_979) ;  /* 0xfffffff400a47947 */ /* 0x000fea000383ffff */
.L_x_963:
[----:B------:R-:W-:Y:S01]  /*87c0*/  BSSY B0, `(.L_x_980) ;  /* 0x0000006000007945 */ /* 0x000fe20003800000 */
[----:B------:R-:W-:-:S07]  /*87d0*/  IMAD.MOV.U32 R15, RZ, RZ, -0x1 ;  /* 0xffffffffff0f7424 */ /* 0x000fce00078e00ff */
[----:B-1234-:R-:W-:Y:S05]  /*87e0*/  WARPSYNC.COLLECTIVE R15, `(.L_x_981) ;  /* 0x000000000f0c7348 */ /* 0x01efea0003c00000 */
[----:B------:R-:W-:Y:S02]  /*87f0*/  ELECT P6, UR62, PT ;  /* 0x00000000003e782f */ /* 0x000fe400038c0000 */
[----:B------:R-:W-:Y:S01]  /*8800*/  MOV R14, UR62 ;  /* 0x0000003e000e7c02 */ /* 0x000fe20008000f00 */
[----:B-1234-:R-:W-:Y:S10]  /*8810*/  ENDCOLLECTIVE ;  /* 0x000000000000791b */ /* 0x01eff40003800000 */
.L_x_981:
[----:B------:R-:W-:Y:S05]  /*8820*/  BSYNC B0 ;  /* 0x0000000000007941 */ /* 0x000fea0003800000 */
.L_x_980:
[----:B------:R-:W-:Y:S05]  /*8830*/  BRA `(.L_x_982) ;  /* 0xfffffff800607947 */ /* 0x000fea000383ffff */
.L_x_965:
[----:B----4-:R4:W1:Y:S02]  /*8840*/  SYNCS.PHASECHK.TRANS64.TRYWAIT P0, [R7+URZ], R6 ;  /* 0x00000006070075a7 */ /* 0x010864000800017f */
[----:B-1----:R-:W-:Y:S05]  /*8850*/  @!P0 NANOSLEEP.SYNCS 0x989680 ;  /* 0x009896800000895d */ /* 0x002fea0003900000 */
[----:B------:R-:W1:Y:S02]  /*8860*/  @!P0 SYNCS.PHASECHK.TRANS64 P0, [R7+URZ], R6 ;  /* 0x00000006070085a7 */ /* 0x000e64000800007f */
[----:B-1----:R-:W-:Y:S05]  /*8870*/  @!P0 BRA `(.L_x_965) ;  /* 0xfffffffc00f08947 */ /* 0x002fea000383ffff */
[----:B------:R-:W-:Y:S05]  /*8880*/  BRA `(.L_x_983) ;  /* 0xfffffff8009c7947 */ /* 0x000fea000383ffff */
.L_x_966:
[----:B------:R1:W1:Y:S02]  /*8890*/  SYNCS.PHASECHK.TRANS64.TRYWAIT P0, [R5+URZ], R0 ;  /* 0x00000000050075a7 */ /* 0x000264000800017f */
[----:B-1----:R-:W-:Y:S05]  /*88a0*/  @!P0 NANOSLEEP.SYNCS 0x989680 ;  /* 0x009896800000895d */ /* 0x002fea0003900000 */
[----:B------:R-:W1:Y:S02]  /*88b0*/  @!P0 SYNCS.PHASECHK.TRANS64 P0, [R5+URZ], R0 ;  /* 0x00000000050085a7 */ /* 0x000e64000800007f */
[----:B-1----:R-:W-:Y:S05]  /*88c0*/  @!P0 BRA `(.L_x_966) ;  /* 0xfffffffc00f08947 */ /* 0x002fea000383ffff */
[----:B------:R-:W-:Y:S05]  /*88d0*/  BRA `(.L_x_984) ;  /* 0xfffffff800907947 */ /* 0x000fea000383ffff */
.L_x_985:
        /* <DEDUP_REMOVED lines=10> */
.L_x_7655:


//--------------------- .text._ZN7cutlass13device_kernelIN5flash11enable_sm90INS1_16FlashAttnBwdSm90INS1_25CollectiveMainloopBwdSm90ILi2ELi1ELi1EN4cute5tupleIJNS5_1CILi1EEES8_S8_EEENS6_IJNS7_ILi64EEENS7_ILi96EEENS7_ILi192EEEEEENS_10bfloat16_tEfNS_4arch4Sm90ELb0ELb0ELb1ELb1ELb1ELb0ELb1ELb0ELi3ELi1ELi1ELi1ELb0EEENS1_24CollectiveEpilogueBwdGQAISD_fSG_Li384ELb1ELb1EEENS1_19SingleTileSchedulerILb1ELb0ELb0ELi96EEEEEEEEEvNT_6ParamsE --------------------------
	.section	.text._ZN7cutlass13device_kernelIN5flash11enable_sm90INS1_16FlashAttnBwdSm90INS1_25CollectiveMainloopBwdSm90ILi2ELi1ELi1EN4cute5tupleIJNS5_1CILi1EEES8_S8_EEENS6_IJNS7_ILi64EEENS7_ILi96EEENS7_ILi192EEEEEENS_10bfloat16_tEfNS_4arch4Sm90ELb0ELb0ELb1ELb1ELb1ELb0ELb1ELb0ELi3ELi1ELi1ELi1ELb0EEENS1_24CollectiveEpilogueBwdGQAISD_fSG_Li384ELb1ELb1EEENS1_19SingleTileSchedulerILb1ELb0ELb0ELi96EEEEEEEEEvNT_6ParamsE,"ax",@progbits
	.align	128
.text._ZN7cutlass13device_kernelIN5flash11enable_sm90INS1_16FlashAttnBwdSm90INS1_25CollectiveMainloopBwdSm90ILi2ELi1ELi1EN4cute5tupleIJNS5_1CILi1EEES8_S8_EEENS6_IJNS7_ILi64EEENS7_ILi96EEENS7_ILi192EEEEEENS_10bfloat16_tEfNS_4arch4Sm90ELb0ELb0ELb1ELb1ELb1ELb0ELb1ELb0ELi3ELi1ELi1ELi1ELb0EEENS1_24CollectiveEpilogueBwdGQAISD_fSG_Li384ELb1ELb1EEENS1_19SingleTileSchedulerILb1ELb0ELb0ELi96EEEEEEEEEvNT_6ParamsE:
        .type           _ZN7cutlass13device_kernelIN5flash11enable_sm90INS1_16FlashAttnBwdSm90INS1_25CollectiveMainloopBwdSm90ILi2ELi1ELi1EN4cute5tupleIJNS5_1CILi1EEES8_S8_EEENS6_IJNS7_ILi64EEENS7_ILi96EEENS7_ILi192EEEEEENS_10bfloat16_tEfNS_4arch4Sm90ELb0ELb0ELb1ELb1ELb1ELb0ELb1ELb0ELi3ELi1ELi1ELi1ELb0EEENS1_24CollectiveEpilogueBwdGQAISD_fSG_Li384ELb1ELb1EEENS1_19SingleTileSchedulerILb1ELb0ELb0ELi96EEEEEEEEEvNT_6ParamsE,@function
        .size           _ZN7cutlass13device_kernelIN5flash11enable_sm90INS1_16FlashAttnBwdSm90INS1_25CollectiveMainloopBwdSm90ILi2ELi1ELi1EN4cute5tupleIJNS5_1CILi1EEES8_S8_EEENS6_IJNS7_ILi64EEENS7_ILi96EEENS7_ILi192EEEEEENS_10bfloat16_tEfNS_4arch4Sm90ELb0ELb0ELb1ELb1ELb1ELb0ELb1ELb0ELi3ELi1ELi1ELi1ELb0EEENS1_24CollectiveEpilogueBwdGQAISD_fSG_Li384ELb1ELb1EEENS1_19SingleTileSchedulerILb1ELb0ELb0ELi96EEEEEEEEEvNT_6ParamsE,(.L_x_7656 - _ZN7cutlass13device_kernelIN5flash11enable_sm90INS1_16FlashAttnBwdSm90INS1_25CollectiveMainloopBwdSm90ILi2ELi1ELi1EN4cute5tupleIJNS5_1CILi1EEES8_S8_EEENS6_IJNS7_ILi64EEENS7_ILi96EEENS7_ILi192EEEEEENS_10bfloat16_tEfNS_4arch4Sm90ELb0ELb0ELb1ELb1ELb1ELb0ELb1ELb0ELi3ELi1ELi1ELi1ELb0EEENS1_24CollectiveEpilogueBwdGQAISD_fSG_Li384ELb1ELb1EEENS1_19SingleTileSchedulerILb1ELb0ELb0ELi96EEEEEEEEEvNT_6ParamsE)
        .other          _ZN7cutlass13device_kernelIN5flash11enable_sm90INS1_16FlashAttnBwdSm90INS1_25CollectiveMainloopBwdSm90ILi2ELi1ELi1EN4cute5tupleIJNS5_1CILi1EEES8_S8_EEENS6_IJNS7_ILi64EEENS7_ILi96EEENS7_ILi192EEEEEENS_10bfloat16_tEfNS_4arch4Sm90ELb0ELb0ELb1ELb1ELb1ELb0ELb1ELb0ELi3ELi1ELi1ELi1ELb0EEENS1_24CollectiveEpilogueBwdGQAISD_fSG_Li384ELb1ELb1EEENS1_19SingleTileSchedulerILb1ELb0ELb0ELi96EEEEEEEEEvNT_6ParamsE,@"STO_CUDA_ENTRY STV_DEFAULT"
_ZN7cutlass13device_kernelIN5flash11enable_sm90INS1_16FlashAttnBwdSm90INS1_25CollectiveMainloopBwdSm90ILi2ELi1ELi1EN4cute5tupleIJNS5_1CILi1EEES8_S8_EEENS6_IJNS7_ILi64EEENS7_ILi96EEENS7_ILi192EEEEEENS_10bfloat16_tEfNS_4arch4Sm90ELb0ELb0ELb1ELb1ELb1ELb0ELb1ELb0ELi3ELi1ELi1ELi1ELb0EEENS1_24CollectiveEpilogueBwdGQAISD_fSG_Li384ELb1ELb1EEENS1_19SingleTileSchedulerILb1ELb0ELb0ELi96EEEEEEEEEvNT_6ParamsE:
        /* <DEDUP_REMOVED lines=23> */
.L_x_987:
[----:B------:R-:W-:Y:S05]  /*0170*/  BSYNC B0 ;  /* 0x0000000000007941 */ /* 0x000fea0003800000 */
.L_x_986:
        /* <DEDUP_REMOVED lines=34> */
.L_x_988:
        /* <DEDUP_REMOVED lines=20> */
.L_x_989:
        /* <DEDUP_REMOVED lines=8> */
.L_x_992:
        /* <DEDUP_REMOVED lines=21> */
.L_x_993:
        /* <DEDUP_REMOVED lines=10> */
.L_x_995:
[----:B------:R-:W2:Y:S02]  /*0750*/  LDC R0, c[0x0][0x8c4] ;  /* 0x00023100ff007b82 */ /* 0x000ea40000000800 */
.L_x_994:
        /* <DEDUP_REMOVED lines=15> */
.L_x_997:
        /* <DEDUP_REMOVED lines=10> */
.L_x_998:
        /* <DEDUP_REMOVED lines=8> */
.L_x_999:
        /* <DEDUP_REMOVED lines=9> */
.L_x_1000:
        /* <DEDUP_REMOVED lines=76> */
.L_x_1003:
        /* <DEDUP_REMOVED lines=15> */
.L_x_1002:
        /* <DEDUP_REMOVED lines=20> */
.L_x_1005:
        /* <DEDUP_REMOVED lines=15> */
.L_x_1004:
        /* <DEDUP_REMOVED lines=8> */
.L_x_1121:
        /* <DEDUP_REMOVED lines=26> */
.L_x_1007:
        /* <DEDUP_REMOVED lines=100> */
.L_x_1019:
[----:B------:R-:W-:-:S13]  /*1a40*/  ISETP.NE.AND P0, PT, R9, 0x3, PT ;  /* 0x000000030900780c */ /* 0x000fda0003f05270 */
[----:B------:R-:W-:Y:S05]  /*1a50*/  @!P0 BRA `(.L_x_1009) ;  /* 0x0000000000048947 */ /* 0x000fea0003800000 */
[----:B------:R-:W-:Y:S01]  /*1a60*/  BPT.TRAP 0x1 ;  /* 0x000000040000795c */ /* 0x000fe20000300000 */
.L_x_1009:
[----:B------:R-:W-:Y:S02]  /*1a70*/  LEA R4, R3, UR36, 0x3 ;  /* 0x0000002403047c11 */ /* 0x000fe4000f8e18ff */
[----:B------:R-:W-:-:S04]  /*1a80*/  SHF.L.U32 R11, R7, 0x1f, RZ ;  /* 0x0000001f070b7819 */ /* 0x000fc800000006ff */
[----:B------:R1:W2:Y:S01]  /*1a90*/  SYNCS.PHASECHK.TRANS64.TRYWAIT P1, [R4+URZ+0x36410], R11 ;  /* 0x0364100b040075a7 */ /* 0x0002a2000802017f */
[----:B------:R-:W-:Y:S05]  /*1aa0*/  @!P0 BRA `(.L_x_1010) ;  /* 0x0000000000048947 */ /* 0x000fea0003800000 */
[----:B------:R-:W-:Y:S01]  /*1ab0*/  BPT.TRAP 0x1 ;  /* 0x000000040000795c */ /* 0x000fe20000300000 */
.L_x_1010:
[----:B--2---:R-:W-:Y:S05]  /*1ac0*/  @P1 BRA `(.L_x_1011) ;  /* 0x0000000000081947 */ /* 0x004fea0003800000 */
[----:B------:R-:W2:Y:S02]  /*1ad0*/  SYNCS.PHASECHK.TRANS64.TRYWAIT P1, [R4+URZ+0x36410], R11 ;  /* 0x0364100b040075a7 */ /* 0x000ea4000802017f */
[----:B--2---:R-:W-:Y:S05]  /*1ae0*/  @!P1 BRA `(.L_x_1012) ;  /* 0x00000074007c9947 */ /* 0x004fea0003800000 */
.L_x_1011:
        /* <DEDUP_REMOVED lines=104> */
.L_x_1013:
[----:B------:R-:W-:-:S04]  /*2170*/  SHF.L.U32 R15, R6, 0x1f, RZ ;  /* 0x0000001f060f7819 */ /* 0x000fc800000006ff */
[----:B------:R1:W1:Y:S01]  /*2180*/  SYNCS.PHASECHK.TRANS64.TRYWAIT P1, [UR36+0x36430], R15 ;  /* 0x0364300fff0075a7 */ /* 0x0002620008020164 */
[----:B------:R-:W-:Y:S05]  /*2190*/  @!P0 BRA `(.L_x_1014) ;  /* 0x0000000000048947 */ /* 0x000fea0003800000 */
[----:B------:R-:W-:Y:S01]  /*21a0*/  BPT.TRAP 0x1 ;  /* 0x000000040000795c */ /* 0x000fe20000300000 */
.L_x_1014:
        /* <DEDUP_REMOVED lines=33> */
.L_x_1015:
        /* <DEDUP_REMOVED lines=340> */
.L_x_1017:
        /* <DEDUP_REMOVED lines=60> */
.L_x_1018:
        /* <DEDUP_REMOVED lines=63> */
.L_x_1001:
[----:B------:R-:W-:Y:S05]  /*40b0*/  @P0 BRA `(.L_x_996) ;  /* 0x0000004c00cc0947 */ /* 0x000fea0003800000 */
[----:B------:R-:W3:Y:S01]  /*40c0*/  LDL.LU R120, [R1+0x8] ;  /* 0x0000080001787983 */ /* 0x000ee20000300800 */
[----:B-12---:R-:W1:Y:S01]  /*40d0*/  LDC.64 R2, c[0x0][0x878] ;  /* 0x00021e00ff027b82 */ /* 0x006e620000000a00 */
[----:B------:R-:W-:Y:S01]  /*40e0*/  ULDC UR7, c[0x0][0x870] ;  /* 0x00021c0000077ab9 */ /* 0x000fe20000000800 */
[----:B------:R-:W-:Y:S01]  /*40f0*/  ULDC UR6, c[0x0][0x80c] ;  /* 0x0002030000067ab9 */ /* 0x000fe20000000800 */
[----:B------:R-:W2:Y:S01]  /*4100*/  S2R R8, SR_TID.X ;  /* 0x0000000000087919 */ /* 0x000ea20000002100 */
[----:B------:R-:W4:Y:S01]  /*4110*/  S2R R0, SR_CTAID.Y ;  /* 0x0000000000007919 */ /* 0x000f220000002600 */
[----:B------:R-:W5:Y:S03]  /*4120*/  S2R R16, SR_CTAID.X ;  /* 0x0000000000107919 */ /* 0x000f660000002500 */
[----:B------:R-:W2:Y:S01]  /*4130*/  S2UR UR5, SR_CgaCtaId ;  /* 0x00000000000579c3 */ /* 0x000ea20000008800 */
[----:B------:R-:W-:-:S07]  /*4140*/  UMOV UR4, 0x400 ;  /* 0x0000040000047882 */ /* 0x000fce0000000000 */
[----:B------:R-:W5:Y:S01]  /*4150*/  LDC.64 R18, c[0x0][0x820] ;  /* 0x00020800ff127b82 */ /* 0x000f620000000a00 */
[----:B-1----:R-:W-:-:S04]  /*4160*/  ISETP.NE.U32.AND P0, PT, R2, RZ, PT ;  /* 0x000000ff0200720c */ /* 0x002fc80003f05070 */
[----:B------:R-:W-:-:S03]  /*4170*/  ISETP.NE.AND.EX P0, PT, R3, RZ, PT, P0 ;  /* 0x000000ff0300720c */ /* 0x000fc60003f05300 */
[----:B------:R-:W1:Y:S08]  /*4180*/  LDC.64 R20, c[0x0][0x848] ;  /* 0x00021200ff147b82 */ /* 0x000e700000000a00 */
[----:B------:R-:W2:Y:S08]  /*4190*/  LDC R3, c[0x0][0x850] ;  /* 0x00021400ff037b82 */ /* 0x000eb00000000800 */
[----:B------:R-:W3:Y:S08]  /*41a0*/  @P0 LDC.64 R4, c[0x0][0x878] ;  /* 0x00021e00ff040b82 */ /* 0x000ef00000000a00 */
[----:B------:R-:W1:Y:S01]  /*41b0*/  LDC.64 R22, c[0x0][0x800] ;  /* 0x00020000ff167b82 */ /* 0x000e620000000a00 */
[----:B---3--:R-:W-:-:S06]  /*41c0*/  @P0 IMAD.WIDE R4, R120, 0x4, R4 ;  /* 0x0000000478040825 */ /* 0x008fcc00078e0204 */
[----:B------:R3:W5:Y:S01]  /*41d0*/  @P0 LDG.E R5, desc[UR38][R4.64] ;  /* 0x0000002604050981 */ /* 0x000762000c1e1900 */
[----:B------:R-:W-:Y:S01]  /*41e0*/  BAR.SYNC.DEFER_BLOCKING 0x1, 0x180 ;  /* 0x0046000000007b1d */ /* 0x000fe20000010000 */
[----:B--2---:R-:W-:Y:S01]  /*41f0*/  ISETP.NE.AND P2, PT, R3, 0x1, PT ;  /* 0x000000010300780c */ /* 0x004fe20003f45270 */
[C---:B------:R-:W-:Y:S01]  /*4200*/  VIADD R15, R8.reuse, 0xffffff80 ;  /* 0xffffff80080f7836 */ /* 0x040fe20000000000 */
[----:B------:R-:W-:Y:S01]  /*4210*/  ISETP.NE.AND P1, PT, R8, 0x80, PT ;  /* 0x000000800800780c */ /* 0x000fe20003f25270 */
[----:B------:R-:W-:Y:S02]  /*4220*/  ULEA UR4, UR5, UR4, 0x18 ;  /* 0x0000000405047291 */ /* 0x000fe4000f8ec03f */
[----:B------:R-:W-:Y:S01]  /*4230*/  BSSY B0, `(.L_x_1020) ;  /* 0x0000052000007945 */ /* 0x000fe20003800000 */
[----:B------:R-:W-:-:S04]  /*4240*/  SHF.R.S32.HI R2, RZ, 0x1f, R15 ;  /* 0x0000001fff027819 */ /* 0x000fc8000001140f */
[----:B------:R-:W-:-:S03]  /*4250*/  LEA.HI R6, R2, R15, RZ, 0x7 ;  /* 0x0000000f02067211 */ /* 0x000fc600078f38ff */
[----:B------:R-:W3:Y:S01]  /*4260*/  @P2 LDC R7, c[0x0][0x854] ;  /* 0x00021500ff072b82 */ /* 0x000ee20000000800 */
[----:B------:R-:W-:Y:S02]  /*4270*/  LOP3.LUT R2, R6, 0x3fffff80, RZ, 0xc0, !PT ;  /* 0x3fffff8006027812 */ /* 0x000fe400078ec0ff */
[----:B------:R-:W-:-:S03]  /*4280*/  SHF.R.S32.HI R11, RZ, 0x7, R6 ;  /* 0x00000007ff0b7819 */ /* 0x000fc60000011406 */
[----:B------:R-:W-:Y:S02]  /*4290*/  IMAD.IADD R6, R15, 0x1, -R2 ;  /* 0x000000010f067824 */ /* 0x000fe400078e0a02 */
[----:B------:R-:W2:Y:S01]  /*42a0*/  @P2 LDC R9, c[0x0][0x858] ;  /* 0x00021600ff092b82 */ /* 0x000ea20000000800 */
[----:B----4-:R-:W-:Y:S02]  /*42b0*/  IMAD.MOV.U32 R2, RZ, RZ, R0 ;  /* 0x000000ffff027224 */ /* 0x010fe400078e0000 */
[----:B------:R-:W-:-:S04]  /*42c0*/  IMAD R10, R11, 0x600, R6 ;  /* 0x000006000b0a7824 */ /* 0x000fc800078e0206 */
[----:B------:R-:W-:Y:S02]  /*42d0*/  IMAD.SHL.U32 R10, R10, 0x4, RZ ;  /* 0x000000040a0a7824 */ /* 0x000fe400078e00ff */
[----:B---3--:R-:W-:-:S04]  /*42e0*/  @P2 IMAD.HI.U32 R4, R0, R7, RZ ;  /* 0x0000000700042227 */ /* 0x008fc800078e00ff */
[----:B-----5:R-:W-:Y:S01]  /*42f0*/  IMAD R7, R16, UR7, RZ ;  /* 0x0000000710077c24 */ /* 0x020fe2000f8e02ff */
[----:B--2---:R-:W-:Y:S01]  /*4300*/  @P2 SHF.R.U32.HI R2, RZ, R9, R4 ;  /* 0x00000009ff022219 */ /* 0x004fe20000011604 */
[----:B------:R-:W-:Y:S01]  /*4310*/  IMAD R9, R120, UR6, RZ ;  /* 0x0000000678097c24 */ /* 0x000fe2000f8e02ff */
[----:B------:R-:W-:Y:S01]  /*4320*/  ISETP.NE.AND P2, PT, R15, RZ, PT ;  /* 0x000000ff0f00720c */ /* 0x000fe20003f45270 */
[----:B------:R-:W-:Y:S01]  /*4330*/  IMAD R11, R7, UR6, RZ ;  /* 0x00000006070b7c24 */ /* 0x000fe2000f8e02ff */
[--C-:B------:R-:W-:Y:S01]  /*4340*/  SHF.R.S32.HI R13, RZ, 0x1f, R2.reuse ;  /* 0x0000001fff0d7819 */ /* 0x100fe20000011402 */
[----:B------:R-:W-:Y:S01]  /*4350*/  ULDC.64 UR6, c[0x0][0x868] ;  /* 0x00021a0000067ab9 */ /* 0x000fe20000000a00 */
[----:B------:R-:W-:Y:S02]  /*4360*/  SHF.R.S32.HI R12, RZ, 0x1f, R9 ;  /* 0x0000001fff0c7819 */ /* 0x000fe40000011409 */
[----:B------:R-:W-:Y:S02]  /*4370*/  IADD3 R14, P3, P4, R11, R9, R2 ;  /* 0x000000090b0e7210 */ /* 0x000fe40007c7e002 */
[----:B------:R-:W-:-:S04]  /*4380*/  SHF.R.S32.HI R11, RZ, 0x1f, R11 ;  /* 0x0000001fff0b7819 */ /* 0x000fc8000001140b */
[----:B------:R-:W-:Y:S01]  /*4390*/  IADD3.X R15, R11, R12, R13, P3, P4 ;  /* 0x0000000c0b0f7210 */ /* 0x000fe20001fe840d */
[----:B------:R-:W-:Y:S02]  /*43a0*/  @P0 IMAD R6, R120, 0x60, R5 ;  /* 0x0000006078060824 */ /* 0x000fe400078e0205 */
[----:B------:R-:W2:Y:S02]  /*43b0*/  LDC.64 R4, c[0x0][0x818] ;  /* 0x00020600ff047b82 */ /* 0x000ea40000000a00 */
[----:B------:R-:W-:-:S05]  /*43c0*/  @P0 IMAD.HI R8, R6, 0x2aaaaaab, RZ ;  /* 0x2aaaaaab06080827 */ /* 0x000fca00078e02ff */
[----:B------:R-:W-:Y:S01]  /*43d0*/  @P0 SHF.R.U32.HI R9, RZ, 0x1f, R8 ;  /* 0x0000001fff090819 */ /* 0x000fe20000011608 */
[----:B------:R-:W3:Y:S03]  /*43e0*/  LDC.64 R6, c[0x0][0x840] ;  /* 0x00021000ff067b82 */ /* 0x000ee60000000a00 */
[----:B------:R-:W-:Y:S02]  /*43f0*/  @P0 LEA.HI.SX32 R9, R8, R9, 0x1c ;  /* 0x0000000908090211 */ /* 0x000fe400078fe2ff */
[----:B------:R-:W-:-:S03]  /*4400*/  LEA R8, R10, UR4, 0x2 ;  /* 0x000000040a087c11 */ /* 0x000fc6000f8e10ff */
[----:B------:R-:W-:Y:S02]  /*4410*/  @P0 IMAD R10, R9, 0x4800, RZ ;  /* 0x00004800090a0824 */ /* 0x000fe400078e02ff */
[----:B------:R-:W-:Y:S01]  /*4420*/  IMAD R9, R16, 0x4800, RZ ;  /* 0x0000480010097824 */ /* 0x000fe200078e02ff */
[----:B------:R4:W-:Y:S02]  /*4430*/  STS.128 [R8], R24 ;  /* 0x0000001808007388 */ /* 0x0009e40000000c00 */
[----:B------:R-:W-:Y:S02]  /*4440*/  @P0 SHF.R.S32.HI R11, RZ, 0x1f, R10 ;  /* 0x0000001fff0b0819 */ /* 0x000fe4000001140a */
[----:B------:R-:W-:Y:S01]  /*4450*/  @!P0 CS2R R10, SRZ ;  /* 0x00000000000a8805 */ /* 0x000fe2000001ff00 */
[----:B------:R1:W-:Y:S01]  /*4460*/  STS.128 [R8+0x800], R28 ;  /* 0x0008001c08007388 */ /* 0x0003e20000000c00 */
[----:B--2---:R-:W-:-:S03]  /*4470*/  IMAD R12, R13, R4, RZ ;  /* 0x000000040d0c7224 */ /* 0x004fc600078e02ff */
[----:B------:R2:W-:Y:S01]  /*4480*/  STS.128 [R8+0x1000], R32 ;  /* 0x0010002008007388 */ /* 0x0005e20000000c00 */
[----:B------:R-:W-:-:S03]  /*4490*/  IADD3 R10, P3, R9, R10, RZ ;  /* 0x0000000a090a7210 */ /* 0x000fc60007f7e0ff */
[----:B------:R2:W-:Y:S01]  /*44a0*/  STS.128 [R8+0x1800], R36 ;  /* 0x0018002408007388 */ /* 0x0005e20000000c00 */
[----:B---3--:R-:W-:Y:S01]  /*44b0*/  IMAD R16, R13, R6, RZ ;  /* 0x000000060d107224 */ /* 0x008fe200078e02ff */
[----:B------:R-:W-:Y:S01]  /*44c0*/  LEA.HI.X.SX32 R11, R9, R11, 0x1, P3 ;  /* 0x0000000b090b7211 */ /* 0x000fe200018f0eff */
[C---:B------:R-:W-:Y:S01]  /*44d0*/  IMAD R13, R2.reuse, R5, R12 ;  /* 0x00000005020d7224 */ /* 0x040fe200078e020c */
[----:B----4-:R-:W3:Y:S01]  /*44e0*/  LDC.64 R24, c[0x0][0x828] ;  /* 0x00020a00ff187b82 */ /* 0x010ee20000000a00 */
[----:B------:R-:W-:Y:S01]  /*44f0*/  SHF.R.S32.HI R9, RZ, 0x1f, R120 ;  /* 0x0000001fff097819 */ /* 0x000fe20000011478 */
[----:B------:R2:W-:Y:S01]  /*4500*/  STS.128 [R8+0x2000], R40 ;  /* 0x0020002808007388 */ /* 0x0005e20000000c00 */
[----:B------:R-:W-:Y:S01]  /*4510*/  IMAD R17, R2, R7, R16 ;  /* 0x0000000702117224 */ /* 0x000fe200078e0210 */
[----:B------:R-:W-:Y:S01]  /*4520*/  SHF.L.U64.HI R16, R14, 0x2, R15 ;  /* 0x000000020e107819 */ /* 0x000fe2000001020f */
[C-C-:B------:R-:W-:Y:S01]  /*4530*/  IMAD.WIDE.U32 R4, R2.reuse, R4, R10.reuse ;  /* 0x0000000402047225 */ /* 0x140fe200078e000a */
[----:B------:R2:W-:Y:S03]  /*4540*/  STS.128 [R8+0x2800], R44 ;  /* 0x0028002c08007388 */ /* 0x0005e60000000c00 */
[----:B------:R-:W-:Y:S01]  /*4550*/  IMAD.WIDE.U32 R6, R2, R6, R10 ;  /* 0x0000000602067225 */ /* 0x000fe200078e000a */
[----:B------:R2:W-:Y:S01]  /*4560*/  STS.128 [R8+0x3000], R48 ;  /* 0x0030003008007388 */ /* 0x0005e20000000c00 */
[----:B------:R-:W-:-:S02]  /*4570*/  SEL R11, R9, RZ, !P0 ;  /* 0x000000ff090b7207 */ /* 0x000fc40004000000 */
[----:B------:R-:W-:Y:S01]  /*4580*/  SEL R9, R120, RZ, !P0 ;  /* 0x000000ff78097207 */ /* 0x000fe20004000000 */
[----:B------:R2:W-:Y:S01]  /*4590*/  STS.128 [R8+0x3800], R52 ;  /* 0x0038003408007388 */ /* 0x0005e20000000c00 */
[----:B------:R-:W-:Y:S02]  /*45a0*/  IMAD.SHL.U32 R14, R14, 0x4, RZ ;  /* 0x000000040e0e7824 */ /* 0x000fe400078e00ff */
[----:B------:R-:W-:Y:S01]  /*45b0*/  IMAD R10, R11, R18, RZ ;  /* 0x000000120b0a7224 */ /* 0x000fe200078e02ff */
[----:B------:R2:W-:Y:S01]  /*45c0*/  STS.128 [R8+0x4000], R56 ;  /* 0x0040003808007388 */ /* 0x0005e20000000c00 */
[----:B------:R-:W-:Y:S02]  /*45d0*/  IMAD.IADD R5, R5, 0x1, R13 ;  /* 0x0000000105057824 */ /* 0x000fe400078e020d */
[----:B------:R-:W-:Y:S01]  /*45e0*/  IMAD.IADD R7, R7, 0x1, R17 ;  /* 0x0000000107077824 */ /* 0x000fe200078e0211 */
[----:B------:R2:W-:Y:S01]  /*45f0*/  STS.128 [R8+0x4800], R60 ;  /* 0x0048003c08007388 */ /* 0x0005e20000000c00 */
[----:B------:R-:W-:Y:S01]  /*4600*/  IMAD R13, R9, R19, R10 ;  /* 0x00000013090d7224 */ /* 0x000fe200078e020a */
[----:B------:R-:W-:Y:S01]  /*4610*/  IADD3 R10, P0, R14, UR6, RZ ;  /* 0x000000060e0a7c10 */ /* 0x000fe2000ff1e0ff */
[----:B-1----:R-:W-:Y:S01]  /*4620*/  IMAD R12, R11, R20, RZ ;  /* 0x000000140b0c7224 */ /* 0x002fe200078e02ff */
[----:B------:R2:W-:Y:S01]  /*4630*/  STS.128 [R8+0x5000], R64 ;  /* 0x0050004008007388 */ /* 0x0005e20000000c00 */
[----:B------:R-:W-:Y:S01]  /*4640*/  IMAD.WIDE.U32 R4, R9, R18, R4 ;  /* 0x0000001209047225 */ /* 0x000fe200078e0004 */
[----:B------:R-:W-:-:S02]  /*4650*/  IADD3.X R11, R16, UR7, RZ, P0, !PT ;  /* 0x00000007100b7c10 */ /* 0x000fc400087fe4ff */
[----:B------:R2:W-:Y:S01]  /*4660*/  STS.128 [R8+0x5800], R68 ;  /* 0x0058004408007388 */ /* 0x0005e20000000c00 */
[----:B------:R-:W-:Y:S01]  /*4670*/  IMAD.WIDE.U32 R6, R9, R20, R6 ;  /* 0x0000001409067225 */ /* 0x000fe200078e0006 */
[----:B------:R-:W-:-:S03]  /*4680*/  LEA R22, P3, R4, R22, 0x2 ;  /* 0x0000001604167211 */ /* 0x000fc600078610ff */
[----:B------:R-:W-:Y:S01]  /*4690*/  IMAD.MOV R2, RZ, RZ, -R2 ;  /* 0x000000ffff027224 */ /* 0x000fe200078e0a02 */
[----:B---3--:R-:W-:Y:S01]  /*46a0*/  LEA R24, P4, R6, R24, 0x2 ;  /* 0x0000001806187211 */ /* 0x008fe200078810ff */
[----:B------:R-:W-:Y:S02]  /*46b0*/  IMAD R9, R9, R21, R12 ;  /* 0x0000001509097224 */ /* 0x000fe400078e020c */
[----:B------:R-:W-:Y:S02]  /*46c0*/  IMAD R17, R3, R2, R0 ;  /* 0x0000000203117224 */ /* 0x000fe400078e0200 */
[----:B------:R-:W-:Y:S02]  /*46d0*/  IMAD.IADD R3, R5, 0x1, R13 ;  /* 0x0000000105037824 */ /* 0x000fe400078e020d */
[----:B------:R-:W-:Y:S01]  /*46e0*/  IMAD.IADD R2, R7, 0x1, R9 ;  /* 0x0000000107027824 */ /* 0x000fe200078e0209 */
[----:B--2---:R-:W-:Y:S06]  /*46f0*/  @P2 BRA `(.L_x_1021) ;  /* 0x0000000000142947 */ /* 0x004fec0003800000 */
.L_x_1022:
[----:B------:R-:W2:Y:S04]  /*4700*/  LDG.E.STRONG.GPU R0, desc[UR38][R10.64] ;  /* 0x000000260a007981 */ /* 0x000ea8000c1ef900 */
[----:B--2---:R-:W-:Y:S01]  /*4710*/  CCTL.IVALL ;  /* 0x00000000ff00798f */ /* 0x004fe20002000000 */
[----:B------:R-:W-:Y:S05]  /*4720*/  YIELD ;  /* 0x0000000000007946 */ /* 0x000fea0003800000 */
[----:B------:R-:W-:-:S13]  /*4730*/  ISETP.NE.AND P0, PT, R0, R17, PT ;  /* 0x000000110000720c */ /* 0x000fda0003f05270 */
[----:B------:R-:W-:Y:S05]  /*4740*/  @P0 BRA `(.L_x_1022) ;  /* 0xfffffffc00ec0947 */ /* 0x000fea000383ffff */
.L_x_1021:
[----:B------:R-:W-:Y:S05]  /*4750*/  BSYNC B0 ;  /* 0x0000000000007941 */ /* 0x000fea0003800000 */
.L_x_1020:
[----:B------:R-:W-:Y:S01]  /*4760*/  UMOV UR5, 0xffffffff ;  /* 0xffffffff00057882 */ /* 0x000fe20000000000 */
[----:B------:R-:W-:Y:S02]  /*4770*/  LEA.HI.X R23, R4, R23, R3, 0x2, P3 ;  /* 0x0000001704177211 */ /* 0x000fe400018f1403 */
[----:B------:R-:W-:Y:S01]  /*4780*/  LEA.HI.X R2, R6, R25, R2, 0x2, P4 ;  /* 0x0000001906027211 */ /* 0x000fe200020f1402 */
[----:B------:R-:W-:Y:S06]  /*4790*/  BRA.DIV UR5, `(.L_x_1023) ;  /* 0x0000004a057c7947 */ /* 0x000fec000b800000 */
[----:B------:R-:W-:Y:S01]  /*47a0*/  NOP ;  /* 0x0000000000007918 */ /* 0x000fe20000000000 */
.L_x_1124:
        /* <DEDUP_REMOVED lines=16> */
.L_x_1026:
[----:B------:R-:W-:Y:S01]  /*48b0*/  @P0 ELECT P2, URZ, PT ;  /* 0x00000000003f082f */ /* 0x000fe20003840000 */
[----:B------:R1:W-:-:S12]  /*48c0*/  UBLKRED.G.S.ADD.F32.RN [UR6], [UR4], UR5, desc[UR8] ;  /* 0x00000806040073bb */ /* 0x0003d800080a1405 */
[----:B------:R-:W-:Y:S02]  /*48d0*/  @P2 PLOP3.LUT P0, PT, P2, PT, PT, 0x8, 0x0 ;  /* 0x000000000000281c */ /* 0x000fe4000170e170 */
[----:B------:R-:W-:-:S11]  /*48e0*/  PLOP3.LUT P2, PT, PT, PT, PT, 0x8, 0x0 ;  /* 0x000000000000781c */ /* 0x000fd60003f4e170 */
[----:B-1----:R-:W-:Y:S05]  /*48f0*/  @P0 BRA.U.ANY `(.L_x_1026) ;  /* 0xfffffffd00ec0947 */ /* 0x002fea000393ffff */
[----:B------:R0:W-:Y:S01]  /*4900*/  UTMACMDFLUSH ;  /* 0x00000000000079b7 */ /* 0x0001e20000000000 */
[----:B------:R-:W-:-:S04]  /*4910*/  DEPBAR.LE SB0, 0x0 ;  /* 0x000080000000791a */ /* 0x000fc80000000000 */
.L_x_1025:
[----:B------:R-:W-:Y:S05]  /*4920*/  BSYNC B0 ;  /* 0x0000000000007941 */ /* 0x000fea0003800000 */
.L_x_1024:
        /* <DEDUP_REMOVED lines=14> */
.L_x_1028:
[----:B------:R-:W-:Y:S05]  /*4a10*/  BSYNC B0 ;  /* 0x0000000000007941 */ /* 0x000fea0003800000 */
.L_x_1027:
        /* <DEDUP_REMOVED lines=18> */
.L_x_1031:
[----:B------:R-:W2:Y:S04]  /*4b40*/  LDG.E.STRONG.GPU R0, desc[UR38][R2.64] ;  /* 0x0000002602007981 */ /* 0x000ea8000c1ef900 */
[----:B--2---:R-:W-:Y:S01]  /*4b50*/  CCTL.IVALL ;  /* 0x00000000ff00798f */ /* 0x004fe20002000000 */
[----:B------:R-:W-:Y:S05]  /*4b60*/  YIELD ;  /* 0x0000000000007946 */ /* 0x000fea0003800000 */
[----:B------:R-:W-:-:S13]  /*4b70*/  ISETP.NE.AND P0, PT, R0, R17, PT ;  /* 0x000000110000720c */ /* 0x000fda0003f05270 */
[----:B------:R-:W-:Y:S05]  /*4b80*/  @P0 BRA `(.L_x_1031) ;  /* 0xfffffffc00ec0947 */ /* 0x000fea000383ffff */
.L_x_1030:
[----:B------:R-:W-:Y:S05]  /*4b90*/  BSYNC B0 ;  /* 0x0000000000007941 */ /* 0x000fea0003800000 */
.L_x_1029:
[----:B------:R-:W-:-:S03]  /*4ba0*/  UMOV UR5, 0xffffffff ;  /* 0xffffffff00057882 */ /* 0x000fc60000000000 */
[----:B------:R-:W-:Y:S05]  /*4bb0*/  BRA.DIV UR5, `(.L_x_1032) ;  /* 0x0000004605907947 */ /* 0x000fea000b800000 */
[----:B------:R-:W-:Y:S01]  /*4bc0*/  NOP ;  /* 0x0000000000007918 */ /* 0x000fe20000000000 */
.L_x_1127:
        /* <DEDUP_REMOVED lines=16> */
.L_x_1035:
[----:B------:R-:W-:Y:S01]  /*4cd0*/  @P0 ELECT P2, URZ, PT ;  /* 0x00000000003f082f */ /* 0x000fe20003840000 */
[----:B------:R2:W-:-:S12]  /*4ce0*/  UBLKRED.G.S.ADD.F32.RN [UR6], [UR4], UR5, desc[UR8] ;  /* 0x00000806040073bb */ /* 0x0005d800080a1405 */
[----:B------:R-:W-:Y:S02]  /*4cf0*/  @P2 PLOP3.LUT P0, PT, P2, PT, PT, 0x8, 0x0 ;  /* 0x000000000000281c */ /* 0x000fe4000170e170 */
[----:B------:R-:W-:-:S11]  /*4d00*/  PLOP3.LUT P2, PT, PT, PT, PT, 0x8, 0x0 ;  /* 0x000000000000781c */ /* 0x000fd60003f4e170 */
[----:B--2---:R-:W-:Y:S05]  /*4d10*/  @P0 BRA.U.ANY `(.L_x_1035) ;  /* 0xfffffffd00ec0947 */ /* 0x004fea000393ffff */
[----:B------:R0:W-:Y:S01]  /*4d20*/  UTMACMDFLUSH ;  /* 0x00000000000079b7 */ /* 0x0001e20000000000 */
[----:B------:R-:W-:-:S04]  /*4d30*/  DEPBAR.LE SB0, 0x0 ;  /* 0x000080000000791a */ /* 0x000fc80000000000 */
.L_x_1034:
[----:B------:R-:W-:Y:S05]  /*4d40*/  BSYNC B0 ;  /* 0x0000000000007941 */ /* 0x000fea0003800000 */
.L_x_1033:
        /* <DEDUP_REMOVED lines=14> */
.L_x_991:
        /* <DEDUP_REMOVED lines=21> */
.L_x_1037:
        /* <DEDUP_REMOVED lines=13> */
.L_x_1039:
[----:B------:R-:W-:-:S05]  /*5050*/  ULDC UR4, c[0x0][0x8c4] ;  /* 0x0002310000047ab9 */ /* 0x000fca0000000800 */
.L_x_1038:
        /* <DEDUP_REMOVED lines=39> */
.L_x_1040:
        /* <DEDUP_REMOVED lines=34> */
[----:B------:R-:W-:Y:S01]  /*54f0*/  UIMAD.WIDE.U32 UR8, UR17, UR22, UR8 ;  /* 0x00000016110872a5 */ /* 0x000fe2000f8e0008 */
[----:B------:R-:W-:Y:S01]  /*5500*/  ELECT P0, URZ, PT ;  /* 0x00000000003f782f */ /* 0x000fe20003800000 */
[----:B------:R-:W-:Y:S02]  /*5510*/  ULEA.HI.X.SX32 UR11, UR11, UR14, 0x1, UP0 ;  /* 0x0000000e0b0b7291 */ /* 0x000fe400080f0e3f */
        /* <DEDUP_REMOVED lines=15> */
.L_x_1074:
        /* <DEDUP_REMOVED lines=13> */
.L_x_1044:
[----:B------:R-:W2:Y:S04]  /*56e0*/  LDG.E.STRONG.GPU R5, desc[UR38][R2.64] ;  /* 0x0000002602057981 */ /* 0x000ea8000c1ef900 */
[----:B--2---:R-:W-:Y:S01]  /*56f0*/  CCTL.IVALL ;  /* 0x00000000ff00798f */ /* 0x004fe20002000000 */
[----:B------:R-:W-:Y:S05]  /*5700*/  YIELD ;  /* 0x0000000000007946 */ /* 0x000fea0003800000 */
[----:B------:R-:W-:-:S13]  /*5710*/  ISETP.NE.AND P1, PT, R5, UR18, PT ;  /* 0x0000001205007c0c */ /* 0x000fda000bf25270 */
[----:B------:R-:W-:Y:S05]  /*5720*/  @P1 BRA `(.L_x_1044) ;  /* 0xfffffffc00ec1947 */ /* 0x000fea000383ffff */
.L_x_1043:
[----:B------:R-:W-:Y:S05]  /*5730*/  BSYNC B0 ;  /* 0x0000000000007941 */ /* 0x000fea0003800000 */
.L_x_1042:
[----:B------:R-:W-:-:S03]  /*5740*/  UMOV UR5, 0xffffffff ;  /* 0xffffffff00057882 */ /* 0x000fc60000000000 */
[----:B------:R-:W-:Y:S05]  /*5750*/  BRA.DIV UR5, `(.L_x_1045) ;  /* 0x0000003a05c47947 */ /* 0x000fea000b800000 */
[----:B------:R-:W-:Y:S01]  /*5760*/  NOP ;  /* 0x0000000000007918 */ /* 0x000fe20000000000 */
.L_x_1130:
        /* <DEDUP_REMOVED lines=19> */
.L_x_1047:
[----:B------:R-:W-:Y:S05]  /*58a0*/  BSYNC B0 ;  /* 0x0000000000007941 */ /* 0x000fea0003800000 */
.L_x_1046:
        /* <DEDUP_REMOVED lines=14> */
.L_x_1049:
[----:B------:R-:W-:Y:S05]  /*5990*/  BSYNC B0 ;  /* 0x0000000000007941 */ /* 0x000fea0003800000 */
.L_x_1048:
        /* <DEDUP_REMOVED lines=15> */
.L_x_1051:
[----:B------:R-:W-:Y:S05]  /*5a90*/  BSYNC B0 ;  /* 0x0000000000007941 */ /* 0x000fea0003800000 */
.L_x_1050:
[----:B------:R-:W-:Y:S06]  /*5aa0*/  BAR.ARV 0xa, 0xa0 ;  /* 0x0282800000007b1d */ /* 0x000fec0000002000 */
[----:B------:R-:W-:Y:S04]  /*5ab0*/  BSSY B0, `(.L_x_1052) ;  /* 0x0000003000007945 */ /* 0x000fe80003800000 */
[----:B------:R-:W-:Y:S05]  /*5ac0*/  @!P0 BRA `(.L_x_1053) ;  /* 0x0000000000048947 */ /* 0x000fea0003800000 */
[----:B------:R-:W-:-:S04]  /*5ad0*/  DEPBAR.LE SB0, 0x1 ;  /* 0x000080400000791a */ /* 0x000fc80000000000 */
.L_x_1053:
[----:B------:R-:W-:Y:S05]  /*5ae0*/  BSYNC B0 ;  /* 0x0000000000007941 */ /* 0x000fea0003800000 */
.L_x_1052:
[----:B------:R-:W-:Y:S06]  /*5af0*/  BAR.ARV 0xb, 0xa0 ;  /* 0x02c2800000007b1d */ /* 0x000fec0000002000 */
[----:B------:R-:W-:Y:S04]  /*5b00*/  BSSY B0, `(.L_x_1054) ;  /* 0x0000003000007945 */ /* 0x000fe80003800000 */
[----:B------:R-:W-:Y:S05]  /*5b10*/  @!P0 BRA `(.L_x_1055) ;  /* 0x0000000000048947 */ /* 0x000fea0003800000 */
[----:B------:R-:W-:-:S04]  /*5b20*/  DEPBAR.LE SB0, 0x0 ;  /* 0x000080000000791a */ /* 0x000fc80000000000 */
.L_x_1055:
[----:B------:R-:W-:Y:S05]  /*5b30*/  BSYNC B0 ;  /* 0x0000000000007941 */ /* 0x000fea0003800000 */
.L_x_1054:
        /* <DEDUP_REMOVED lines=19> */
.L_x_1057:
[----:B------:R-:W-:Y:S05]  /*5c70*/  BSYNC B0 ;  /* 0x0000000000007941 */ /* 0x000fea0003800000 */
.L_x_1056:
        /* <DEDUP_REMOVED lines=9> */
.L_x_1060:
[----:B------:R-:W2:Y:S04]  /*5d10*/  LDG.E.STRONG.GPU R5, desc[UR38][R2.64] ;  /* 0x0000002602057981 */ /* 0x000ea8000c1ef900 */
[----:B--2---:R-:W-:Y:S01]  /*5d20*/  CCTL.IVALL ;  /* 0x00000000ff00798f */ /* 0x004fe20002000000 */
[----:B------:R-:W-:Y:S05]  /*5d30*/  YIELD ;  /* 0x0000000000007946 */ /* 0x000fea0003800000 */
[----:B------:R-:W-:-:S13]  /*5d40*/  ISETP.NE.AND P1, PT, R5, UR18, PT ;  /* 0x0000001205007c0c */ /* 0x000fda000bf25270 */
[----:B------:R-:W-:Y:S05]  /*5d50*/  @P1 BRA `(.L_x_1060) ;  /* 0xfffffffc00ec1947 */ /* 0x000fea000383ffff */
.L_x_1059:
[----:B------:R-:W-:Y:S05]  /*5d60*/  BSYNC B0 ;  /* 0x0000000000007941 */ /* 0x000fea0003800000 */
.L_x_1058:
[----:B------:R-:W-:-:S03]  /*5d70*/  UMOV UR5, 0xffffffff ;  /* 0xffffffff00057882 */ /* 0x000fc60000000000 */
[----:B------:R-:W-:Y:S05]  /*5d80*/  BRA.DIV UR5, `(.L_x_1061) ;  /* 0x0000003605547947 */ /* 0x000fea000b800000 */
[----:B------:R-:W-:Y:S01]  /*5d90*/  NOP ;  /* 0x0000000000007918 */ /* 0x000fe20000000000 */
.L_x_1133:
        /* <DEDUP_REMOVED lines=15> */
.L_x_1063:
[----:B------:R-:W-:Y:S05]  /*5e90*/  BSYNC B0 ;  /* 0x0000000000007941 */ /* 0x000fea0003800000 */
.L_x_1062:
        /* <DEDUP_REMOVED lines=14> */
.L_x_1065:
[----:B------:R-:W-:Y:S05]  /*5f80*/  BSYNC B0 ;  /* 0x0000000000007941 */ /* 0x000fea0003800000 */
.L_x_1064:
        /* <DEDUP_REMOVED lines=15> */
.L_x_1067:
[----:B------:R-:W-:Y:S05]  /*6080*/  BSYNC B0 ;  /* 0x0000000000007941 */ /* 0x000fea0003800000 */
.L_x_1066:
[----:B------:R-:W-:Y:S06]  /*6090*/  BAR.ARV 0xa, 0xa0 ;  /* 0x0282800000007b1d */ /* 0x000fec0000002000 */
[----:B------:R-:W-:Y:S04]  /*60a0*/  BSSY B0, `(.L_x_1068) ;  /* 0x0000003000007945 */ /* 0x000fe80003800000 */
[----:B------:R-:W-:Y:S05]  /*60b0*/  @!P0 BRA `(.L_x_1069) ;  /* 0x0000000000048947 */ /* 0x000fea0003800000 */
[----:B------:R-:W-:-:S04]  /*60c0*/  DEPBAR.LE SB0, 0x1 ;  /* 0x000080400000791a */ /* 0x000fc80000000000 */
.L_x_1069:
[----:B------:R-:W-:Y:S05]  /*60d0*/  BSYNC B0 ;  /* 0x0000000000007941 */ /* 0x000fea0003800000 */
.L_x_1068:
[----:B------:R-:W-:Y:S06]  /*60e0*/  BAR.ARV 0xb, 0xa0 ;  /* 0x02c2800000007b1d */ /* 0x000fec0000002000 */
[----:B------:R-:W-:Y:S04]  /*60f0*/  BSSY B0, `(.L_x_1070) ;  /* 0x0000003000007945 */ /* 0x000fe80003800000 */
[----:B------:R-:W-:Y:S05]  /*6100*/  @!P0 BRA `(.L_x_1071) ;  /* 0x0000000000048947 */ /* 0x000fea0003800000 */
[----:B------:R-:W-:-:S04]  /*6110*/  DEPBAR.LE SB0, 0x0 ;  /* 0x000080000000791a */ /* 0x000fc80000000000 */
.L_x_1071:
[----:B------:R-:W-:Y:S05]  /*6120*/  BSYNC B0 ;  /* 0x0000000000007941 */ /* 0x000fea0003800000 */
.L_x_1070:
        /* <DEDUP_REMOVED lines=19> */
.L_x_1073:
[----:B------:R-:W-:Y:S05]  /*6260*/  BSYNC B0 ;  /* 0x0000000000007941 */ /* 0x000fea0003800000 */
.L_x_1072:
[----:B------:R-:W-:Y:S02]  /*6270*/  UIADD3 UR6, UR6, 0x2, URZ ;  /* 0x0000000206067890 */ /* 0x000fe4000fffe03f */
[----:B------:R-:W-:Y:S01]  /*6280*/  UIADD3 UR4, UR4, 0x1, URZ ;  /* 0x0000000104047890 */ /* 0x000fe2000fffe03f */
[----:B------:R-:W-:Y:S11]  /*6290*/  @P3 BRA `(.L_x_1074) ;  /* 0xfffffff000dc3947 */ /* 0x000ff6000383ffff */
.L_x_1041:
        /* <DEDUP_REMOVED lines=13> */
.L_x_1077:
[----:B------:R-:W2:Y:S04]  /*6370*/  LDG.E.STRONG.GPU R0, desc[UR38][R2.64] ;  /* 0x0000002602007981 */ /* 0x000ea8000c1ef900 */
[----:B--2---:R-:W-:Y:S01]  /*6380*/  CCTL.IVALL ;  /* 0x00000000ff00798f */ /* 0x004fe20002000000 */
[----:B------:R-:W-:Y:S05]  /*6390*/  YIELD ;  /* 0x0000000000007946 */ /* 0x000fea0003800000 */
[----:B------:R-:W-:-:S13]  /*63a0*/  ISETP.NE.AND P1, PT, R0, UR18, PT ;  /* 0x0000001200007c0c */ /* 0x000fda000bf25270 */
[----:B------:R-:W-:Y:S05]  /*63b0*/  @P1 BRA `(.L_x_1077) ;  /* 0xfffffffc00ec1947 */ /* 0x000fea000383ffff */
.L_x_1076:
[----:B------:R-:W-:Y:S05]  /*63c0*/  BSYNC B0 ;  /* 0x0000000000007941 */ /* 0x000fea0003800000 */
.L_x_1075:
[----:B------:R-:W-:-:S03]  /*63d0*/  UMOV UR4, 0xffffffff ;  /* 0xffffffff00047882 */ /* 0x000fc60000000000 */
[----:B------:R-:W-:Y:S05]  /*63e0*/  BRA.DIV UR4, `(.L_x_1078) ;  /* 0x0000002e04d87947 */ /* 0x000fea000b800000 */
[----:B------:R-:W-:Y:S01]  /*63f0*/  NOP ;  /* 0x0000000000007918 */ /* 0x000fe20000000000 */
.L_x_1136:
        /* <DEDUP_REMOVED lines=22> */
.L_x_1080:
[----:B------:R-:W-:Y:S05]  /*6560*/  BSYNC B0 ;  /* 0x0000000000007941 */ /* 0x000fea0003800000 */
.L_x_1079:
        /* <DEDUP_REMOVED lines=19> */
.L_x_1082:
[----:B------:R-:W-:Y:S05]  /*66a0*/  BSYNC B0 ;  /* 0x0000000000007941 */ /* 0x000fea0003800000 */
.L_x_1081:
        /* <DEDUP_REMOVED lines=20> */
.L_x_1084:
[----:B------:R-:W-:Y:S05]  /*67f0*/  BSYNC B0 ;  /* 0x0000000000007941 */ /* 0x000fea0003800000 */
.L_x_1083:
[----:B------:R-:W-:Y:S06]  /*6800*/  BAR.ARV 0xa, 0xa0 ;  /* 0x0282800000007b1d */ /* 0x000fec0000002000 */
[----:B------:R-:W-:Y:S04]  /*6810*/  BSSY B0, `(.L_x_1085) ;  /* 0x0000003000007945 */ /* 0x000fe80003800000 */
[----:B------:R-:W-:Y:S05]  /*6820*/  @!P0 BRA `(.L_x_1086) ;  /* 0x0000000000048947 */ /* 0x000fea0003800000 */
[----:B------:R-:W-:-:S04]  /*6830*/  DEPBAR.LE SB0, 0x1 ;  /* 0x000080400000791a */ /* 0x000fc80000000000 */
.L_x_1086:
[----:B------:R-:W-:Y:S05]  /*6840*/  BSYNC B0 ;  /* 0x0000000000007941 */ /* 0x000fea0003800000 */
.L_x_1085:
[----:B------:R-:W-:Y:S06]  /*6850*/  BAR.ARV 0xb, 0xa0 ;  /* 0x02c2800000007b1d */ /* 0x000fec0000002000 */
[----:B------:R-:W-:Y:S04]  /*6860*/  BSSY B0, `(.L_x_1087) ;  /* 0x0000003000007945 */ /* 0x000fe80003800000 */
[----:B------:R-:W-:Y:S05]  /*6870*/  @!P0 BRA `(.L_x_1088) ;  /* 0x0000000000048947 */ /* 0x000fea0003800000 */
[----:B------:R-:W-:-:S04]  /*6880*/  DEPBAR.LE SB0, 0x0 ;  /* 0x000080000000791a */ /* 0x000fc80000000000 */
.L_x_1088:
[----:B------:R-:W-:Y:S05]  /*6890*/  BSYNC B0 ;  /* 0x0000000000007941 */ /* 0x000fea0003800000 */
.L_x_1087:
        /* <DEDUP_REMOVED lines=19> */
.L_x_1036:
        /* <DEDUP_REMOVED lines=10> */
.L_x_1089:
        /* <DEDUP_REMOVED lines=10> */
.L_x_1091:
[----:B------:R-:W3:Y:S02]  /*6b10*/  LDC R0, c[0x0][0x8c4] ;  /* 0x00023100ff007b82 */ /* 0x000ee40000000800 */
.L_x_1090:
        /* <DEDUP_REMOVED lines=42> */
.L_x_1093:
        /* <DEDUP_REMOVED lines=70> */
.L_x_1137:
        /* <DEDUP_REMOVED lines=9> */
.L_x_1096:
        /* <DEDUP_REMOVED lines=98> */
.L_x_1107:
[----:B-1----:R-:W-:-:S05]  /*78d0*/  IMAD.MOV.U32 R11, RZ, RZ, 0x1 ;  /* 0x00000001ff0b7424 */ /* 0x002fca00078e00ff */
[----:B------:R-:W-:-:S04]  /*78e0*/  SHF.L.U32 R11, R11, 0x1f, RZ ;  /* 0x0000001f0b0b7819 */ /* 0x000fc800000006ff */
[----:B------:R-:W1:Y:S02]  /*78f0*/  SYNCS.PHASECHK.TRANS64.TRYWAIT P1, [R12+URZ+0x36438], R11 ;  /* 0x0364380b0c0075a7 */ /* 0x000e64000802017f */
[----:B-1234-:R-:W-:Y:S05]  /*7900*/  @!P1 BRA `(.L_x_1099) ;  /* 0x0000001800c09947 */ /* 0x01efea0003800000 */
.L_x_1138:
[----:B------:R-:W-:Y:S05]  /*7910*/  @P0 BRA `(.L_x_1100) ;  /* 0x0000000000140947 */ /* 0x000fea0003800000 */
[----:B------:R-:W-:Y:S01]  /*7920*/  ISETP.NE.AND P1, PT, R8, RZ, PT ;  /* 0x000000ff0800720c */ /* 0x000fe20003f25270 */
[----:B------:R-:W-:-:S04]  /*7930*/  IMAD.MOV.U32 R3, RZ, RZ, 0x6100 ;  /* 0x00006100ff037424 */ /* 0x000fc800078e00ff */
[----:B------:R2:W-:Y:S08]  /*7940*/  SYNCS.ARRIVE.TRANS64 RZ, [R12+URZ+0x36430], R3 ;  /* 0x036430030cff79a7 */ /* 0x0005f0000800003f */
[----:B------:R-:W-:Y:S05]  /*7950*/  @!P1 BRA `(.L_x_1100) ;  /* 0x0000000000049947 */ /* 0x000fea0003800000 */
[----:B------:R-:W-:Y:S01]  /*7960*/  BPT.TRAP 0x1 ;  /* 0x000000040000795c */ /* 0x000fe20000300000 */
.L_x_1100:
        /* <DEDUP_REMOVED lines=49> */
.L_x_1139:
[----:B------:R-:W-:Y:S05]  /*7c80*/  @P0 BRA `(.L_x_1102) ;  /* 0x0000000000140947 */ /* 0x000fea0003800000 */
[----:B------:R-:W-:Y:S01]  /*7c90*/  ISETP.NE.AND P1, PT, R8, RZ, PT ;  /* 0x000000ff0800720c */ /* 0x000fe20003f25270 */
[----:B--2---:R-:W-:-:S04]  /*7ca0*/  IMAD.MOV.U32 R27, RZ, RZ, 0x6100 ;  /* 0x00006100ff1b7424 */ /* 0x004fc800078e00ff */
[----:B------:R3:W-:Y:S08]  /*7cb0*/  SYNCS.ARRIVE.TRANS64 RZ, [R12+URZ+0x36418], R27 ;  /* 0x0364181b0cff79a7 */ /* 0x0007f0000800003f */
[----:B------:R-:W-:Y:S05]  /*7cc0*/  @!P1 BRA `(.L_x_1102) ;  /* 0x0000000000049947 */ /* 0x000fea0003800000 */
[----:B------:R-:W-:Y:S01]  /*7cd0*/  BPT.TRAP 0x1 ;  /* 0x000000040000795c */ /* 0x000fe20000300000 */
.L_x_1102:
        /* <DEDUP_REMOVED lines=37> */
.L_x_1140:
[----:B--2---:R-:W-:Y:S01]  /*7f30*/  SHF.R.S32.HI R28, RZ, 0x1f, R26 ;  /* 0x0000001fff1c7819 */ /* 0x004fe2000001141a */
[----:B------:R-:W-:Y:S06]  /*7f40*/  @P0 BRA `(.L_x_1104) ;  /* 0x0000000000140947 */ /* 0x000fec0003800000 */
[----:B------:R-:W-:Y:S01]  /*7f50*/  ISETP.NE.AND P1, PT, R8, RZ, PT ;  /* 0x000000ff0800720c */ /* 0x000fe20003f25270 */
[----:B------:R-:W-:-:S04]  /*7f60*/  IMAD.MOV.U32 R29, RZ, RZ, 0x6100 ;  /* 0x00006100ff1d7424 */ /* 0x000fc800078e00ff */
[----:B------:R2:W-:Y:S08]  /*7f70*/  SYNCS.ARRIVE.TRANS64 RZ, [R12+URZ+0x36430], R29 ;  /* 0x0364301d0cff79a7 */ /* 0x0005f0000800003f */
[----:B------:R-:W-:Y:S05]  /*7f80*/  @!P1 BRA `(.L_x_1104) ;  /* 0x0000000000049947 */ /* 0x000fea0003800000 */
[----:B------:R-:W-:Y:S01]  /*7f90*/  BPT.TRAP 0x1 ;  /* 0x000000040000795c */ /* 0x000fe20000300000 */
.L_x_1104:
        /* <DEDUP_REMOVED lines=37> */
.L_x_1142:
[----:B------:R-:W-:Y:S05]  /*81f0*/  @P0 BRA `(.L_x_1106) ;  /* 0x0000000000140947 */ /* 0x000fea0003800000 */
[----:B------:R-:W-:Y:S01]  /*8200*/  ISETP.NE.AND P1, PT, R8, RZ, PT ;  /* 0x000000ff0800720c */ /* 0x000fe20003f25270 */
[----:B---3--:R-:W-:-:S04]  /*8210*/  IMAD.MOV.U32 R5, RZ, RZ, 0x6100 ;  /* 0x00006100ff057424 */ /* 0x008fc800078e00ff */
[----:B------:R4:W-:Y:S08]  /*8220*/  SYNCS.ARRIVE.TRANS64 RZ, [R12+URZ+0x36410], R5 ;  /* 0x036410050cff79a7 */ /* 0x0009f0000800003f */
[----:B------:R-:W-:Y:S05]  /*8230*/  @!P1 BRA `(.L_x_1106) ;  /* 0x0000000000049947 */ /* 0x000fea0003800000 */
[----:B------:R-:W-:Y:S01]  /*8240*/  BPT.TRAP 0x1 ;  /* 0x000000040000795c */ /* 0x000fe20000300000 */
.L_x_1106:
        /* <DEDUP_REMOVED lines=37> */
.L_x_1098:
[----:B------:R-:W-:Y:S01]  /*84a0*/  ISETP.NE.AND P1, PT, R17, RZ, PT ;  /* 0x000000ff1100720c */ /* 0x000fe20003f25270 */
[----:B------:R-:W-:-:S12]  /*84b0*/  IMAD.MOV.U32 R4, RZ, RZ, 0x1 ;  /* 0x00000001ff047424 */ /* 0x000fd800078e00ff */
[----:B------:R-:W-:Y:S05]  /*84c0*/  @!P1 BRA `(.L_x_1097) ;  /* 0x00000004006c9947 */ /* 0x000fea0003800000 */
[----:B------:R-:W3:Y:S02]  /*84d0*/  SYNCS.PHASECHK.TRANS64.TRYWAIT P1, [R12+URZ+0x36438], R11 ;  /* 0x0364380b0c0075a7 */ /* 0x000ee4000802017f */
[----:B---3--:R-:W-:Y:S05]  /*84e0*/  @!P1 BRA `(.L_x_1108) ;  /* 0x00000010001c9947 */ /* 0x008fea0003800000 */
.L_x_1143:
[----:B------:R-:W-:Y:S05]  /*84f0*/  @P0 BRA `(.L_x_1109) ;  /* 0x0000000000140947 */ /* 0x000fea0003800000 */
[----:B------:R-:W-:Y:S01]  /*8500*/  ISETP.NE.AND P1, PT, R8, RZ, PT ;  /* 0x000000ff0800720c */ /* 0x000fe20003f25270 */
[----:B------:R-:W-:-:S04]  /*8510*/  IMAD.MOV.U32 R5, RZ, RZ, 0x6100 ;  /* 0x00006100ff057424 */ /* 0x000fc800078e00ff */
[----:B------:R4:W-:Y:S08]  /*8520*/  SYNCS.ARRIVE.TRANS64 RZ, [R12+URZ+0x36430], R5 ;  /* 0x036430050cff79a7 */ /* 0x0009f0000800003f */
[----:B------:R-:W-:Y:S05]  /*8530*/  @!P1 BRA `(.L_x_1109) ;  /* 0x0000000000049947 */ /* 0x000fea0003800000 */
[----:B------:R-:W-:Y:S01]  /*8540*/  BPT.TRAP 0x1 ;  /* 0x000000040000795c */ /* 0x000fe20000300000 */
.L_x_1109:
        /* <DEDUP_REMOVED lines=42> */
.L_x_1144:
[----:B------:R-:W-:Y:S01]  /*87f0*/  IMAD.MOV.U32 R4, RZ, RZ, RZ ;  /* 0x000000ffff047224 */ /* 0x000fe200078e00ff */
[----:B------:R-:W-:Y:S06]  /*8800*/  @P0 BRA `(.L_x_1111) ;  /* 0x0000000000140947 */ /* 0x000fec0003800000 */
[----:B------:R-:W-:Y:S01]  /*8810*/  ISETP.NE.AND P1, PT, R8, RZ, PT ;  /* 0x000000ff0800720c */ /* 0x000fe20003f25270 */
[----:B----4-:R-:W-:-:S04]  /*8820*/  IMAD.MOV.U32 R5, RZ, RZ, 0x6100 ;  /* 0x00006100ff057424 */ /* 0x010fc800078e00ff */
[----:B------:R4:W-:Y:S08]  /*8830*/  SYNCS.ARRIVE.TRANS64 RZ, [R12+URZ+0x36418], R5 ;  /* 0x036418050cff79a7 */ /* 0x0009f0000800003f */
[----:B------:R-:W-:Y:S05]  /*8840*/  @!P1 BRA `(.L_x_1111) ;  /* 0x0000000000049947 */ /* 0x000fea0003800000 */
[----:B------:R-:W-:Y:S01]  /*8850*/  BPT.TRAP 0x1 ;  /* 0x000000040000795c */ /* 0x000fe20000300000 */
.L_x_1111:
        /* <DEDUP_REMOVED lines=34> */
.L_x_1097:
[----:B------:R-:W-:-:S04]  /*8a80*/  SHF.L.U32 R3, R4, 0x1f, RZ ;  /* 0x0000001f04037819 */ /* 0x000fc800000006ff */
[----:B------:R-:W4:Y:S02]  /*8a90*/  SYNCS.PHASECHK.TRANS64.TRYWAIT P1, [R12+URZ+0x36438], R3 ;  /* 0x036438030c0075a7 */ /* 0x000f24000802017f */
[----:B----4-:R-:W-:Y:S05]  /*8aa0*/  @!P1 BRA `(.L_x_1112) ;  /* 0x0000000800d49947 */ /* 0x010fea0003800000 */
.L_x_1145:
[----:B------:R-:W-:Y:S05]  /*8ab0*/  @P0 BRA `(.L_x_1113) ;  /* 0x0000000000180947 */ /* 0x000fea0003800000 */
[----:B------:R-:W5:Y:S01]  /*8ac0*/  S2R R2, SR_TID.X ;  /* 0x0000000000027919 */ /* 0x000f620000002100 */
[----:B----4-:R-:W-:-:S04]  /*8ad0*/  IMAD.MOV.U32 R3, RZ, RZ, 0x6100 ;  /* 0x00006100ff037424 */ /* 0x010fc800078e00ff */
[----:B------:R4:W-:Y:S01]  /*8ae0*/  SYNCS.ARRIVE.TRANS64 RZ, [R12+URZ+0x36430], R3 ;  /* 0x036430030cff79a7 */ /* 0x0009e2000800003f */
[----:B-----5:R-:W-:-:S13]  /*8af0*/  LOP3.LUT P0, RZ, R2, 0x1f, RZ, 0xc0, !PT ;  /* 0x0000001f02ff7812 */ /* 0x020fda000780c0ff */
[----:B----4-:R-:W-:Y:S05]  /*8b00*/  @!P0 BRA `(.L_x_1113) ;  /* 0x0000000000048947 */ /* 0x010fea0003800000 */
[----:B------:R-:W-:Y:S01]  /*8b10*/  BPT.TRAP 0x1 ;  /* 0x000000040000795c */ /* 0x000fe20000300000 */
.L_x_1113:
        /* <DEDUP_REMOVED lines=44> */
.L_x_1094:
[----:B------:R-:W-:Y:S05]  /*8de0*/  BSYNC B0 ;  /* 0x0000000000007941 */ /* 0x000fea0003800000 */
.L_x_1092:
[----:B------:R-:W-:-:S03]  /*8df0*/  UMOV UR6, 0xffffffff ;  /* 0xffffffff00067882 */ /* 0x000fc60000000000 */
[----:B------:R-:W-:Y:S05]  /*8e00*/  BRA.DIV UR6, `(.L_x_1114) ;  /* 0x0000000a06107947 */ /* 0x000fea000b800000 */
[----:B------:R-:W-:-:S13]  /*8e10*/  ELECT P6, URZ, PT ;  /* 0x00000000003f782f */ /* 0x000fda00038c0000 */
.L_x_1148:
[----:B------:R-:W-:Y:S05]  /*8e20*/  @!P6 BRA `(.L_x_996) ;  /* 0x000000000070e947 */ /* 0x000fea0003800000 */
[----:B------:R-:W-:-:S04]  /*8e30*/  LOP3.LUT R16, R16, 0x2, RZ, 0xfc, !PT ;  /* 0x0000000210107812 */ /* 0x000fc800078efcff */
[----:B------:R-:W-:-:S13]  /*8e40*/  ISETP.NE.AND P2, PT, R16, 0x3, PT ;  /* 0x000000031000780c */ /* 0x000fda0003f45270 */
[----:B------:R-:W-:Y:S05]  /*8e50*/  @!P2 BRA `(.L_x_1115) ;  /* 0x000000000004a947 */ /* 0x000fea0003800000 */
[----:B--2---:R-:W-:Y:S01]  /*8e60*/  BPT.TRAP 0x1 ;  /* 0x000000040000795c */ /* 0x004fe20000300000 */
.L_x_1115:
        /* <DEDUP_REMOVED lines=15> */
.L_x_1149:
[----:B------:R-:W5:Y:S02]  /*8f60*/  SYNCS.PHASECHK.TRANS64.TRYWAIT P0, [R5+URZ], R0 ;  /* 0x00000000050075a7 */ /* 0x000f64000800017f */
[----:B-----5:R-:W-:Y:S05]  /*8f70*/  @!P0 BRA `(.L_x_1117) ;  /* 0x0000000400e88947 */ /* 0x020fea0003800000 */
.L_x_1150:
[----:B------:R-:W-:Y:S05]  /*8f80*/  @!P2 BRA `(.L_x_1118) ;  /* 0x000000000004a947 */ /* 0x000fea0003800000 */
[----:B--2---:R-:W-:Y:S01]  /*8f90*/  BPT.TRAP 0x1 ;  /* 0x000000040000795c */ /* 0x004fe20000300000 */
.L_x_1118:
[----:B------:R-:W-:-:S07]  /*8fa0*/  SHF.L.U32 R4, R4, 0x1f, RZ ;  /* 0x0000001f04047819 */ /* 0x000fce00000006ff */
.L_x_1119:
[----:B------:R1:W1:Y:S02]  /*8fb0*/  SYNCS.PHASECHK.TRANS64.TRYWAIT P0, [R9+URZ+0x36438], R4 ;  /* 0x03643804090075a7 */ /* 0x000264000800017f */
[----:B-1----:R-:W-:Y:S05]  /*8fc0*/  @!P0 NANOSLEEP.SYNCS 0x989680 ;  /* 0x009896800000895d */ /* 0x002fea0003900000 */
[----:B------:R-:W1:Y:S02]  /*8fd0*/  @!P0 SYNCS.PHASECHK.TRANS64 P0, [R9+URZ+0x36438], R4 ;  /* 0x03643804090085a7 */ /* 0x000e64000800007f */
[----:B-1----:R-:W-:Y:S05]  /*8fe0*/  @!P0 BRA `(.L_x_1119) ;  /* 0xfffffffc00f08947 */ /* 0x002fea000383ffff */
.L_x_996:
[----:B--2---:R-:W-:Y:S05]  /*8ff0*/  BSYNC B6 ;  /* 0x0000000000067941 */ /* 0x004fea0003800000 */
.L_x_990:
[----:B------:R-:W-:Y:S05]  /*9000*/  EXIT ;  /* 0x000000000000794d */ /* 0x000fea0003800000 */
.L_x_1006:
[----:B------:R-:W-:Y:S02]  /*9010*/  IMAD.MOV.U32 R12, RZ, RZ, RZ ;  /* 0x000000ffff0c7224 */ /* 0x000fe400078e00ff */
[----:B------:R-:W-:Y:S02]  /*9020*/  IMAD.MOV.U32 R11, RZ, RZ, 0x1f ;  /* 0x0000001fff0b7424 */ /* 0x000fe400078e00ff */
[----:B------:R-:W-:-:S07]  /*9030*/  IMAD.MOV.U32 R15, RZ, RZ, -0x1 ;  /* 0xffffffffff0f7424 */ /* 0x000fce00078e00ff */
[----:B------:R-:W-:Y:S05]  /*9040*/  WARPSYNC.COLLECTIVE R15, `(.L_x_1120) ;  /* 0x000000000f087348 */ /* 0x000fea0003c00000 */
[----:B------:R1:W2:Y:S02]  /*9050*/  SHFL.IDX P6, R14, R13, R12, R11 ;  /* 0x0000000c0d0e7389 */ /* 0x0002a400000c000b */
[----:B-12---:R-:W-:Y:S01]  /*9060*/  ENDCOLLECTIVE ;  /* 0x000000000000791b */ /* 0x006fe20003800000 */
.L_x_1120:
[----:B------:R-:W-:Y:S05]  /*9070*/  BRA `(.L_x_1121) ;  /* 0xffffff8000787947 */ /* 0x000fea000383ffff */
.L_x_1008:
[----:B--2---:R-:W-:-:S04]  /*9080*/  IMAD.U32 R7, RZ, RZ, UR36 ;  /* 0x00000024ff077e24 */ /* 0x004fc8000f8e00ff */
[----:B------:R2:W3:Y:S03]  /*9090*/  SYNCS.PHASECHK.TRANS64.TRYWAIT P0, [R7+URZ+0x36400], R11 ;  /* 0x0364000b070075a7 */ /* 0x0004e6000800017f */
[----:B---3--:R-:W-:Y:S05]  /*90a0*/  @!P0 NANOSLEEP.SYNCS 0x989680 ;  /* 0x009896800000895d */ /* 0x008fea0003900000 */
[----:B------:R-:W3:Y:S02]  /*90b0*/  @!P0 SYNCS.PHASECHK.TRANS64 P0, [R7+URZ+0x36400], R11 ;  /* 0x0364000b070085a7 */ /* 0x000ee4000800007f */
[----:B---3--:R-:W-:Y:S05]  /*90c0*/  @!P0 BRA `(.L_x_1008) ;  /* 0xfffffffc00ec8947 */ /* 0x008fea000383ffff */
[----:B------:R-:W-:Y:S05]  /*90d0*/  BRA `(.L_x_1007) ;  /* 0xffffff8000c87947 */ /* 0x000fea000383ffff */
.L_x_1012:
[----:B--2---:R2:W3:Y:S02]  /*90e0*/  SYNCS.PHASECHK.TRANS64.TRYWAIT P1, [R4+URZ+0x36410], R11 ;  /* 0x0364100b040075a7 */ /* 0x0044e4000802017f */
[----:B---3--:R-:W-:Y:S05]  /*90f0*/  @!P1 NANOSLEEP.SYNCS 0x989680 ;  /* 0x009896800000995d */ /* 0x008fea0003900000 */
[----:B------:R-:W3:Y:S02]  /*9100*/  @!P1 SYNCS.PHASECHK.TRANS64 P1, [R4+URZ+0x36410], R11 ;  /* 0x0364100b040095a7 */ /* 0x000ee4000802007f */
[----:B---3--:R-:W-:Y:S05]  /*9110*/  @!P1 BRA `(.L_x_1012) ;  /* 0xfffffffc00f09947 */ /* 0x008fea000383ffff */
[----:B------:R-:W-:Y:S05]  /*9120*/  BRA `(.L_x_1011) ;  /* 0xffffff8800707947 */ /* 0x000fea000383ffff */
.L_x_1016:
[----:B--2---:R-:W-:-:S04]  /*9130*/  IMAD.U32 R120, RZ, RZ, UR36 ;  /* 0x00000024ff787e24 */ /* 0x004fc8000f8e00ff */
[----:B------:R2:W3:Y:S03]  /*9140*/  SYNCS.PHASECHK.TRANS64.TRYWAIT P1, [R120+URZ+0x36430], R15 ;  /* 0x0364300f780075a7 */ /* 0x0004e6000802017f */
[----:B---3--:R-:W-:Y:S05]  /*9150*/  @!P1 NANOSLEEP.SYNCS 0x989680 ;  /* 0x009896800000995d */ /* 0x008fea0003900000 */
[----:B------:R-:W3:Y:S02]  /*9160*/  @!P1 SYNCS.PHASECHK.TRANS64 P1, [R120+URZ+0x36430], R15 ;  /* 0x0364300f780095a7 */ /* 0x000ee4000802007f */
[----:B---3--:R-:W-:Y:S05]  /*9170*/  @!P1 BRA `(.L_x_1016) ;  /* 0xfffffffc00ec9947 */ /* 0x008fea000383ffff */
[----:B------:R-:W-:Y:S05]  /*9180*/  BRA `(.L_x_1015) ;  /* 0xffffff90008c7947 */ /* 0x000fea000383ffff */
.L_x_1023:
[----:B------:R-:W-:Y:S01]  /*9190*/  BSSY B0, `(.L_x_1122) ;  /* 0x0000005000007945 */ /* 0x000fe20003800000 */
[----:B------:R-:W-:-:S07]  /*91a0*/  IMAD.MOV.U32 R15, RZ, RZ, -0x1 ;  /* 0xffffffffff0f7424 */ /* 0x000fce00078e00ff */
[----:B------:R-:W-:Y:S05]  /*91b0*/  WARPSYNC.COLLECTIVE R15, `(.L_x_1123) ;  /* 0x000000000f087348 */ /* 0x000fea0003c00000 */
[----:B------:R-:W-:Y:S01]  /*91c0*/  NOP ;  /* 0x0000000000007918 */ /* 0x000fe20000000000 */
[----:B------:R-:W-:Y:S01]  /*91d0*/  ENDCOLLECTIVE ;  /* 0x000000000000791b */ /* 0x000fe20003800000 */
.L_x_1123:
[----:B------:R-:W-:Y:S05]  /*91e0*/  BSYNC B0 ;  /* 0x0000000000007941 */ /* 0x000fea0003800000 */
.L_x_1122:
[----:B------:R-:W-:Y:S05]  /*91f0*/  BRA `(.L_x_1124) ;  /* 0xffffffb4006c7947 */ /* 0x000fea000383ffff */
.L_x_1032:
[----:B------:R-:W-:Y:S01]  /*9200*/  BSSY B0, `(.L_x_1125) ;  /* 0x0000005000007945 */ /* 0x000fe20003800000 */
[----:B------:R-:W-:-:S07]  /*9210*/  IMAD.MOV.U32 R15, RZ, RZ, -0x1 ;  /* 0xffffffffff0f7424 */ /* 0x000fce00078e00ff */
[----:B-1----:R-:W-:Y:S05]  /*9220*/  WARPSYNC.COLLECTIVE R15, `(.L_x_1126) ;  /* 0x000000000f087348 */ /* 0x002fea0003c00000 */
[----:B------:R-:W-:Y:S01]  /*9230*/  NOP ;  /* 0x0000000000007918 */ /* 0x000fe20000000000 */
[----:B-1----:R-:W-:Y:S01]  /*9240*/  ENDCOLLECTIVE ;  /* 0x000000000000791b */ /* 0x002fe20003800000 */
.L_x_1126:
[----:B------:R-:W-:Y:S05]  /*9250*/  BSYNC B0 ;  /* 0x0000000000007941 */ /* 0x000fea0003800000 */
.L_x_1125:
[----:B------:R-:W-:Y:S05]  /*9260*/  BRA `(.L_x_1127) ;  /* 0xffffffb800587947 */ /* 0x000fea000383ffff */
.L_x_1045:
[----:B------:R-:W-:Y:S01]  /*9270*/  BSSY B0, `(.L_x_1128) ;  /* 0x0000005000007945 */ /* 0x000fe20003800000 */
[----:B------:R-:W-:-:S07]  /*9280*/  IMAD.MOV.U32 R15, RZ, RZ, -0x1 ;  /* 0xffffffffff0f7424 */ /* 0x000fce00078e00ff */
[----:B------:R-:W-:Y:S05]  /*9290*/  WARPSYNC.COLLECTIVE R15, `(.L_x_1129) ;  /* 0x000000000f087348 */ /* 0x000fea0003c00000 */
[----:B------:R-:W-:Y:S01]  /*92a0*/  NOP ;  /* 0x0000000000007918 */ /* 0x000fe20000000000 */
[----:B------:R-:W-:Y:S01]  /*92b0*/  ENDCOLLECTIVE ;  /* 0x000000000000791b */ /* 0x000fe20003800000 */
.L_x_1129:
[----:B------:R-:W-:Y:S05]  /*92c0*/  BSYNC B0 ;  /* 0x0000000000007941 */ /* 0x000fea0003800000 */
.L_x_1128:
[----:B------:R-:W-:Y:S05]  /*92d0*/  BRA `(.L_x_1130) ;  /* 0xffffffc400247947 */ /* 0x000fea000383ffff */
.L_x_1061:
[----:B------:R-:W-:Y:S01]  /*92e0*/  BSSY B0, `(.L_x_1131) ;  /* 0x0000005000007945 */ /* 0x000fe20003800000 */
[----:B------:R-:W-:-:S07]  /*92f0*/  IMAD.MOV.U32 R15, RZ, RZ, -0x1 ;  /* 0xffffffffff0f7424 */ /* 0x000fce00078e00ff */
[----:B------:R-:W-:Y:S05]  /*9300*/  WARPSYNC.COLLECTIVE R15, `(.L_x_1132) ;  /* 0x000000000f087348 */ /* 0x000fea0003c00000 */
[----:B------:R-:W-:Y:S01]  /*9310*/  NOP ;  /* 0x0000000000007918 */ /* 0x000fe20000000000 */
[----:B------:R-:W-:Y:S01]  /*9320*/  ENDCOLLECTIVE ;  /* 0x000000000000791b */ /* 0x000fe20003800000 */
.L_x_1132:
[----:B------:R-:W-:Y:S05]  /*9330*/  BSYNC B0 ;  /* 0x0000000000007941 */ /* 0x000fea0003800000 */
.L_x_1131:
[----:B------:R-:W-:Y:S05]  /*9340*/  BRA `(.L_x_1133) ;  /* 0xffffffc800947947 */ /* 0x000fea000383ffff */
.L_x_1078:
[----:B------:R-:W-:Y:S01]  /*9350*/  BSSY B0, `(.L_x_1134) ;  /* 0x0000005000007945 */ /* 0x000fe20003800000 */
[----:B------:R-:W-:-:S07]  /*9360*/  IMAD.MOV.U32 R15, RZ, RZ, -0x1 ;  /* 0xffffffffff0f7424 */ /* 0x000fce00078e00ff */
[----:B------:R-:W-:Y:S05]  /*9370*/  WARPSYNC.COLLECTIVE R15, `(.L_x_1135) ;  /* 0x000000000f087348 */ /* 0x000fea0003c00000 */
[----:B------:R-:W-:Y:S01]  /*9380*/  NOP ;  /* 0x0000000000007918 */ /* 0x000fe20000000000 */
[----:B------:R-:W-:Y:S01]  /*9390*/  ENDCOLLECTIVE ;  /* 0x000000000000791b */ /* 0x000fe20003800000 */
.L_x_1135:
[----:B------:R-:W-:Y:S05]  /*93a0*/  BSYNC B0 ;  /* 0x0000000000007941 */ /* 0x000fea0003800000 */
.L_x_1134:
[----:B------:R-:W-:Y:S05]  /*93b0*/  BRA `(.L_x_1136) ;  /* 0xffffffd000107947 */ /* 0x000fea000383ffff */
.L_x_1095:
[----:B-1----:R1:W2:Y:S02]  /*93c0*/  SYNCS.PHASECHK.TRANS64.TRYWAIT P1, [R12+URZ+0x36420], R11 ;  /* 0x0364200b0c0075a7 */ /* 0x0022a4000802017f */
[----:B--2---:R-:W-:Y:S05]  /*93d0*/  @!P1 NANOSLEEP.SYNCS 0x989680 ;  /* 0x009896800000995d */ /* 0x004fea0003900000 */
[----:B------:R-:W2:Y:S02]  /*93e0*/  @!P1 SYNCS.PHASECHK.TRANS64 P1, [R12+URZ+0x36420], R11 ;  /* 0x0364200b0c0095a7 */ /* 0x000ea4000802007f */
[----:B--2---:R-:W-:Y:S05]  /*93f0*/  @!P1 BRA `(.L_x_1095) ;  /* 0xfffffffc00f09947 */ /* 0x004fea000383ffff */
[----:B------:R-:W-:Y:S05]  /*9400*/  BRA `(.L_x_1137) ;  /* 0xffffffdc00847947 */ /* 0x000fea000383ffff */
.L_x_1099:
[----:B-1----:R1:W2:Y:S02]  /*9410*/  SYNCS.PHASECHK.TRANS64.TRYWAIT P1, [R12+URZ+0x36438], R11 ;  /* 0x0364380b0c0075a7 */ /* 0x0022a4000802017f */
[----:B--2---:R-:W-:Y:S05]  /*9420*/  @!P1 NANOSLEEP.SYNCS 0x989680 ;  /* 0x009896800000995d */ /* 0x004fea0003900000 */
[----:B------:R-:W2:Y:S02]  /*9430*/  @!P1 SYNCS.PHASECHK.TRANS64 P1, [R12+URZ+0x36438], R11 ;  /* 0x0364380b0c0095a7 */ /* 0x000ea4000802007f */
[----:B--2---:R-:W-:Y:S05]  /*9440*/  @!P1 BRA `(.L_x_1099) ;  /* 0xfffffffc00f09947 */ /* 0x004fea000383ffff */
[----:B------:R-:W-:Y:S05]  /*9450*/  BRA `(.L_x_1138) ;  /* 0xffffffe4002c7947 */ /* 0x000fea000383ffff */
.L_x_1101:
[----:B--2---:R2:W3:Y:S02]  /*9460*/  SYNCS.PHASECHK.TRANS64.TRYWAIT P1, [R12+URZ+0x36428], R27 ;  /* 0x0364281b0c0075a7 */ /* 0x0044e4000802017f */
[----:B---3--:R-:W-:Y:S05]  /*9470*/  @!P1 NANOSLEEP.SYNCS 0x989680 ;  /* 0x009896800000995d */ /* 0x008fea0003900000 */
[----:B------:R-:W3:Y:S02]  /*9480*/  @!P1 SYNCS.PHASECHK.TRANS64 P1, [R12+URZ+0x36428], R27 ;  /* 0x0364281b0c0095a7 */ /* 0x000ee4000802007f */
[----:B---3--:R-:W-:Y:S05]  /*9490*/  @!P1 BRA `(.L_x_1101) ;  /* 0xfffffffc00f09947 */ /* 0x008fea000383ffff */
[----:B------:R-:W-:Y:S05]  /*94a0*/  BRA `(.L_x_1139) ;  /* 0xffffffe400f47947 */ /* 0x000fea000383ffff */
.L_x_1103:
[----:B--2---:R2:W3:Y:S02]  /*94b0*/  SYNCS.PHASECHK.TRANS64.TRYWAIT P1, [R12+URZ+0x36438], R28 ;  /* 0x0364381c0c0075a7 */ /* 0x0044e4000802017f */
[----:B---3--:R-:W-:Y:S05]  /*94c0*/  @!P1 NANOSLEEP.SYNCS 0x989680 ;  /* 0x009896800000995d */ /* 0x008fea0003900000 */
[----:B------:R-:W3:Y:S02]  /*94d0*/  @!P1 SYNCS.PHASECHK.TRANS64 P1, [R12+URZ+0x36438], R28 ;  /* 0x0364381c0c0095a7 */ /* 0x000ee4000802007f */
[----:B---3--:R-:W-:Y:S05]  /*94e0*/  @!P1 BRA `(.L_x_1103) ;  /* 0xfffffffc00f09947 */ /* 0x008fea000383ffff */
[----:B------:R-:W-:Y:S05]  /*94f0*/  BRA `(.L_x_1140) ;  /* 0xffffffe8008c7947 */ /* 0x000fea000383ffff */
.L_x_1105:
[----:B------:R-:W-:-:S07]  /*9500*/  SHF.L.U32 R5, R0, 0x1f, RZ ;  /* 0x0000001f00057819 */ /* 0x000fce00000006ff */
.L_x_1141:
[----:B---3--:R3:W4:Y:S02]  /*9510*/  SYNCS.PHASECHK.TRANS64.TRYWAIT P1, [R12+URZ+0x36420], R5 ;  /* 0x036420050c0075a7 */ /* 0x008724000802017f */
[----:B----4-:R-:W-:Y:S05]  /*9520*/  @!P1 NANOSLEEP.SYNCS 0x989680 ;  /* 0x009896800000995d */ /* 0x010fea0003900000 */
[----:B------:R-:W4:Y:S02]  /*9530*/  @!P1 SYNCS.PHASECHK.TRANS64 P1, [R12+URZ+0x36420], R5 ;  /* 0x036420050c0095a7 */ /* 0x000f24000802007f */
[----:B----4-:R-:W-:Y:S05]  /*9540*/  @!P1 BRA `(.L_x_1141) ;  /* 0xfffffffc00f09947 */ /* 0x010fea000383ffff */
[----:B------:R-:W-:Y:S05]  /*9550*/  BRA `(.L_x_1142) ;  /* 0xffffffec00247947 */ /* 0x000fea000383ffff */
.L_x_1108:
[----:B---3--:R3:W4:Y:S02]  /*9560*/  SYNCS.PHASECHK.TRANS64.TRYWAIT P1, [R12+URZ+0x36438], R11 ;  /* 0x0364380b0c0075a7 */ /* 0x008724000802017f */
[----:B----4-:R-:W-:Y:S05]  /*9570*/  @!P1 NANOSLEEP.SYNCS 0x989680 ;  /* 0x009896800000995d */ /* 0x010fea0003900000 */
[----:B------:R-:W4:Y:S02]  /*9580*/  @!P1 SYNCS.PHASECHK.TRANS64 P1, [R12+URZ+0x36438], R11 ;  /* 0x0364380b0c0095a7 */ /* 0x000f24000802007f */
[----:B----4-:R-:W-:Y:S05]  /*9590*/  @!P1 BRA `(.L_x_1108) ;  /* 0xfffffffc00f09947 */ /* 0x010fea000383ffff */
[----:B------:R-:W-:Y:S05]  /*95a0*/  BRA `(.L_x_1143) ;  /* 0xffffffec00d07947 */ /* 0x000fea000383ffff */
.L_x_1110:
[----:B----4-:R4:W1:Y:S02]  /*95b0*/  SYNCS.PHASECHK.TRANS64.TRYWAIT P1, [R12+URZ+0x36428], R5 ;  /* 0x036428050c0075a7 */ /* 0x010864000802017f */
[----:B-1----:R-:W-:Y:S05]  /*95c0*/  @!P1 NANOSLEEP.SYNCS 0x989680 ;  /* 0x009896800000995d */ /* 0x002fea0003900000 */
[----:B------:R-:W1:Y:S02]  /*95d0*/  @!P1 SYNCS.PHASECHK.TRANS64 P1, [R12+URZ+0x36428], R5 ;  /* 0x036428050c0095a7 */ /* 0x000e64000802007f */
[----:B-1----:R-:W-:Y:S05]  /*95e0*/  @!P1 BRA `(.L_x_1110) ;  /* 0xfffffffc00f09947 */ /* 0x002fea000383ffff */
[----:B------:R-:W-:Y:S05]  /*95f0*/  BRA `(.L_x_1144) ;  /* 0xfffffff0007c7947 */ /* 0x000fea000383ffff */
.L_x_1112:
[----:B----4-:R4:W1:Y:S02]  /*9600*/  SYNCS.PHASECHK.TRANS64.TRYWAIT P1, [R12+URZ+0x36438], R3 ;  /* 0x036438030c0075a7 */ /* 0x010864000802017f */
[----:B-1----:R-:W-:Y:S05]  /*9610*/  @!P1 NANOSLEEP.SYNCS 0x989680 ;  /* 0x009896800000995d */ /* 0x002fea0003900000 */
[----:B------:R-:W1:Y:S02]  /*9620*/  @!P1 SYNCS.PHASECHK.TRANS64 P1, [R12+URZ+0x36438], R3 ;  /* 0x036438030c0095a7 */ /* 0x000e64000802007f */
[----:B-1----:R-:W-:Y:S05]  /*9630*/  @!P1 BRA `(.L_x_1112) ;  /* 0xfffffffc00f09947 */ /* 0x002fea000383ffff */
[----:B------:R-:W-:Y:S05]  /*9640*/  BRA `(.L_x_1145) ;  /* 0xfffffff400187947 */ /* 0x000fea000383ffff */
.L_x_1114:
[----:B------:R-:W-:Y:S01]  /*9650*/  BSSY B0, `(.L_x_1146) ;  /* 0x0000006000007945 */ /* 0x000fe20003800000 */
[----:B------:R-:W-:-:S07]  /*9660*/  IMAD.MOV.U32 R15, RZ, RZ, -0x1 ;  /* 0xffffffffff0f7424 */ /* 0x000fce00078e00ff */
[----:B-123--:R-:W-:Y:S05]  /*9670*/  WARPSYNC.COLLECTIVE R15, `(.L_x_1147) ;  /* 0x000000000f0c7348 */ /* 0x00efea0003c00000 */
[----:B------:R-:W-:Y:S02]  /*9680*/  ELECT P6, UR62, PT ;  /* 0x00000000003e782f */ /* 0x000fe400038c0000 */
[----:B------:R-:W-:Y:S01]  /*9690*/  MOV R14, UR62 ;  /* 0x0000003e000e7c02 */ /* 0x000fe20008000f00 */
[----:B-123--:R-:W-:Y:S10]  /*96a0*/  ENDCOLLECTIVE ;  /* 0x000000000000791b */ /* 0x00eff40003800000 */
.L_x_1147:
[----:B------:R-:W-:Y:S05]  /*96b0*/  BSYNC B0 ;  /* 0x0000000000007941 */ /* 0x000fea0003800000 */
.L_x_1146:
[----:B------:R-:W-:Y:S05]  /*96c0*/  BRA `(.L_x_1148) ;  /* 0xfffffff400d47947 */ /* 0x000fea000383ffff */
.L_x_1116:
[----:B----4-:R4:W1:Y:S02]  /*96d0*/  SYNCS.PHASECHK.TRANS64.TRYWAIT P0, [R7+URZ], R6 ;  /* 0x00000006070075a7 */ /* 0x010864000800017f */
[----:B-1----:R-:W-:Y:S05]  /*96e0*/  @!P0 NANOSLEEP.SYNCS 0x989680 ;  /* 0x009896800000895d */ /* 0x002fea0003900000 */
[----:B------:R-:W1:Y:S02]  /*96f0*/  @!P0 SYNCS.PHASECHK.TRANS64 P0, [R7+URZ], R6 ;  /* 0x00000006070085a7 */ /* 0x000e64000800007f */
[----:B-1----:R-:W-:Y:S05]  /*9700*/  @!P0 BRA `(.L_x_1116) ;  /* 0xfffffffc00f08947 */ /* 0x002fea000383ffff */
[----:B------:R-:W-:Y:S05]  /*9710*/  BRA `(.L_x_1149) ;  /* 0xfffffff800107947 */ /* 0x000fea000383ffff */
.L_x_1117:
[----:B------:R1:W1:Y:S02]  /*9720*/  SYNCS.PHASECHK.TRANS64.TRYWAIT P0, [R5+URZ], R0 ;  /* 0x00000000050075a7 */ /* 0x000264000800017f */
[----:B-1----:R-:W-:Y:S05]  /*9730*/  @!P0 NANOSLEEP.SYNCS 0x989680 ;  /* 0x009896800000895d */ /* 0x002fea0003900000 */
[----:B------:R-:W1:Y:S02]  /*9740*/  @!P0 SYNCS.PHASECHK.TRANS64 P0, [R5+URZ], R0 ;  /* 0x00000000050085a7 */ /* 0x000e64000800007f */
[----:B-1----:R-:W-:Y:S05]  /*9750*/  @!P0 BRA `(.L_x_1117) ;  /* 0xfffffffc00f08947 */ /* 0x002fea000383ffff */
[----:B------:R-:W-:Y:S05]  /*9760*/  BRA `(.L_x_1150) ;  /* 0xfffffff800047947 */ /* 0x000fea000383ffff */
.L_x_1151:
        /* <DEDUP_REMOVED lines=9> */
.L_x_7656:


//--------------------- .text._ZN7cutlass13device_kernelIN5flash11enable_sm90INS1_16FlashAttnBwdSm90INS1_25CollectiveMainloopBwdSm90ILi2ELi1ELi1EN4cute5tupleIJNS5_1CILi1EEES8_S8_EEENS6_IJNS7_ILi64EEENS7_ILi96EEENS7_ILi192EEEEEENS_10bfloat16_tEfNS_4arch4Sm90ELb0ELb1ELb1ELb0ELb0ELb0ELb1ELb0ELi3ELi1ELi1ELi1ELb0EEENS1_21CollectiveEpilogueBwdISD_SE_SG_Li384ELb0ELb1ELi3EEENS1_19SingleTileSchedulerILb0ELb0ELb0ELi96EEEEEEEEEvNT_6ParamsE --------------------------
	.section	.text._ZN7cutlass13device_kernelIN5flash11enable_sm90INS1_16FlashAttnBwdSm90INS1_25CollectiveMainloopBwdSm90ILi2ELi1ELi1EN4cute5tupleIJNS5_1CILi1EEES8_S8_EEENS6_IJNS7_ILi64EEENS7_ILi96EEENS7_ILi192EEEEEENS_10bfloat16_tEfNS_4arch4Sm90ELb0ELb1ELb1ELb0ELb0ELb0ELb1ELb0ELi3ELi1ELi1ELi1ELb0EEENS1_21CollectiveEpilogueBwdISD_SE_SG_Li384ELb0ELb1ELi3EEENS1_19SingleTileSchedulerILb0ELb0ELb0ELi96EEEEEEEEEvNT_6ParamsE,"ax",@progbits
	.align	128
.text._ZN7cutlass13device_kernelIN5flash11enable_sm90INS1_16FlashAttnBwdSm90INS1_25CollectiveMainloopBwdSm90ILi2ELi1ELi1EN4cute5tupleIJNS5_1CILi1EEES8_S8_EEENS6_IJNS7_ILi64EEENS7_ILi96EEENS7_ILi192EEEEEENS_10bfloat16_tEfNS_4arch4Sm90ELb0ELb1ELb1ELb0ELb0ELb0ELb1ELb0ELi3ELi1ELi1ELi1ELb0EEENS1_21CollectiveEpilogueBwdISD_SE_SG_Li384ELb0ELb1ELi3EEENS1_19SingleTileSchedulerILb0ELb0ELb0ELi96EEEEEEEEEvNT_6ParamsE:
        .type           _ZN7cutlass13device_kernelIN5flash11enable_sm90INS1_16FlashAttnBwdSm90INS1_25CollectiveMainloopBwdSm90ILi2ELi1ELi1EN4cute5tupleIJNS5_1CILi1EEES8_S8_EEENS6_IJNS7_ILi64EEENS7_ILi96EEENS7_ILi192EEEEEENS_10bfloat16_tEfNS_4arch4Sm90ELb0ELb1ELb1ELb0ELb0ELb0ELb1ELb0ELi3ELi1ELi1ELi1ELb0EEENS1_21CollectiveEpilogueBwdISD_SE_SG_Li384ELb0ELb1ELi3EEENS1_19SingleTileSchedulerILb0ELb0ELb0ELi96EEEEEEEEEvNT_6ParamsE,@function
        .size           _ZN7cutlass13device_kernelIN5flash11enable_sm90INS1_16FlashAttnBwdSm90INS1_25CollectiveMainloopBwdSm90ILi2ELi1ELi1EN4cute5tupleIJNS5_1CILi1EEES8_S8_EEENS6_IJNS7_ILi64EEENS7_ILi96EEENS7_ILi192EEEEEENS_10bfloat16_tEfNS_4arch4Sm90ELb0ELb1ELb1ELb0ELb0ELb0ELb1ELb0ELi3ELi1ELi1ELi1ELb0EEENS1_21CollectiveEpilogueBwdISD_SE_SG_Li384ELb0ELb1ELi3EEENS1_19SingleTileSchedulerILb0ELb0ELb0ELi96EEEEEEEEEvNT_6ParamsE,(.L_x_7657 - _ZN7cutlass13device_kernelIN5flash11enable_sm90INS1_16FlashAttnBwdSm90INS1_25CollectiveMainloopBwdSm90ILi2ELi1ELi1EN4cute5tupleIJNS5_1CILi1EEES8_S8_EEENS6_IJNS7_ILi64EEENS7_ILi96EEENS7_ILi192EEEEEENS_10bfloat16_tEfNS_4arch4Sm90ELb0ELb1ELb1ELb0ELb0ELb0ELb1ELb0ELi3ELi1ELi1ELi1ELb0EEENS1_21CollectiveEpilogueBwdISD_SE_SG_Li384ELb0ELb1ELi3EEENS1_19SingleTileSchedulerILb0ELb0ELb0ELi96EEEEEEEEEvNT_6ParamsE)
        .other          _ZN7cutlass13device_kernelIN5flash11enable_sm90INS1_16FlashAttnBwdSm90INS1_25CollectiveMainloopBwdSm90ILi2ELi1ELi1EN4cute5tupleIJNS5_1CILi1EEES8_S8_EEENS6_IJNS7_ILi64EEENS7_ILi96EEENS7_ILi192EEEEEENS_10bfloat16_tEfNS_4arch4Sm90ELb0ELb1ELb1ELb0ELb0ELb0ELb1ELb0ELi3ELi1ELi1ELi1ELb0EEENS1_21CollectiveEpilogueBwdISD_SE_SG_Li384ELb0ELb1ELi3EEENS1_19SingleTileSchedulerILb0ELb0ELb0ELi96EEEEEEEEEvNT_6ParamsE,@"STO_CUDA_ENTRY STV_DEFAULT"
_ZN7cutlass13device_kernelIN5flash11enable_sm90INS1_16FlashAttnBwdSm90INS1_25CollectiveMainloopBwdSm90ILi2ELi1ELi1EN4cute5tupleIJNS5_1CILi1EEES8_S8_EEENS6_IJNS7_ILi64EEENS7_ILi96EEENS7_ILi192EEEEEENS_10bfloat16_tEfNS_4arch4Sm90ELb0ELb1ELb1ELb0ELb0ELb0ELb1ELb0ELi3ELi1ELi1ELi1ELb0EEENS1_21CollectiveEpilogueBwdISD_SE_SG_Li384ELb0ELb1ELi3EEENS1_19SingleTileSchedulerILb0ELb0ELb0ELi96EEEEEEEEEvNT_6ParamsE:
[----:B------:R-:W1:Y:S02]  /*0000*/  LDC R1, c[0x0][0x28] ;  /* 0x00000a00ff017b82 */ /* 0x000e640000000800 */
[----:B-1----:R-:W-:Y:S01]  /*0010*/  VIADD R1, R1, 0xfffffff0 ;  /* 0xfffffff001017836 */ /* 0x002fe20000000000 */
[----:B------:R-:W1:Y:S01]  /*0020*/  S2R R3, SR_TID.X ;  /* 0x0000000000037919 */ /* 0x000e620000002100 */
[----:B------:R-:W-:Y:S01]  /*0030*/  ELECT P0, URZ, PT ;  /* 0x00000000003f782f */ /* 0x000fe20003800000 */
[----:B------:R-:W-:Y:S01]  /*0040*/  BSSY B0, `(.L_x_1152) ;  /* 0x000001a000007945 */ /* 0x000fe20003800000 */
[--C-:B-1----:R-:W-:Y:S02]  /*0050*/  SHF.R.U32.HI R0, RZ, 0x5, R3.reuse ;  /* 0x00000005ff007819 */ /* 0x102fe40000011603 */
[----:B------:R-:W-:-:S03]  /*0060*/  SHF.R.U32.HI R3, RZ, 0x7, R3 ;  /* 0x00000007ff037819 */ /* 0x000fc60000011603 */
        /* <DEDUP_REMOVED lines=23> */
.L_x_1153:
[----:B------:R-:W-:Y:S05]  /*01e0*/  BSYNC B0 ;  /* 0x0000000000007941 */ /* 0x000fea0003800000 */
.L_x_1152:
[----:B------:R-:W-:Y:S01]  /*01f0*/  VOTEU.ANY UP0, P0 ;  /* 0x00000000003f7886 */ /* 0x000fe20000000100 */
[----:B------:R-:W1:Y:S01]  /*0200*/  SHFL.IDX PT, R3, R3, RZ, 0x1f ;  /* 0x00001fff03037589 */ /* 0x000e6200000e0000 */
[----:B------:R-:W-:Y:S01]  /*0210*/  UMOV UR4, 0x1 ;  /* 0x0000000100047882 */ /* 0x000fe20000000000 */
[----:B------:R-:W-:Y:S01]  /*0220*/  VOTEU.ANY UP1, P0 ;  /* 0x00000000003f7886 */ /* 0x000fe20000020100 */
[----:B------:R-:W-:Y:S01]  /*0230*/  UMOV UR38, 0x1 ;  /* 0x0000000100267882 */ /* 0x000fe20000000000 */
[----:B------:R-:W2:Y:S01]  /*0240*/  @UP0 S2UR UR7, SR_CgaCtaId ;  /* 0x00000000000709c3 */ /* 0x000ea20000008800 */
[----:B------:R-:W3:Y:S01]  /*0250*/  SHFL.IDX PT, R2, R0, RZ, 0x1f ;  /* 0x00001fff00027589 */ /* 0x000ee200000e0000 */
[----:B------:R-:W-:Y:S01]  /*0260*/  @UP0 UMOV UR6, 0x400 ;  /* 0x0000040000060882 */ /* 0x000fe20000000000 */
[----:B------:R-:W-:-:S04]  /*0270*/  @UP0 UIADD3 UR4, -UR4, 0x100000, URZ ;  /* 0x0010000004040890 */ /* 0x000fc8000fffe13f */
[----:B------:R-:W-:Y:S02]  /*0280*/  @UP0 USHF.L.U32 UR5, UR4, 0xb, URZ ;  /* 0x0000000b04050899 */ /* 0x000fe4000800063f */
[----:B------:R-:W-:Y:S01]  /*0290*/  @UP0 USHF.L.U32 UR4, UR4, 0x1, URZ ;  /* 0x0000000104040899 */ /* 0x000fe2000800063f */
[----:B-1----:R-:W-:Y:S01]  /*02a0*/  R2UR UR8, R3 ;  /* 0x00000000030872ca */ /* 0x002fe200000e0000 */
[----:B--2---:R-:W-:Y:S01]  /*02b0*/  @UP0 ULEA UR6, UR7, UR6, 0x18 ;  /* 0x0000000607060291 */ /* 0x004fe2000f8ec03f */
[----:B---3--:R-:W-:-:S11]  /*02c0*/  ISETP.NE.AND P1, PT, R2, RZ, PT ;  /* 0x000000ff0200720c */ /* 0x008fd60003f25270 */
[----:B------:R-:W-:Y:S01]  /*02d0*/  UISETP.NE.AND UP0, UPT, UR8, URZ, UPT ;  /* 0x0000003f0800728c */ /* 0x000fe2000bf05270 */
[----:B------:R-:W1:Y:S02]  /*02e0*/  FENCE.VIEW.ASYNC.S ;  /* 0x00000000000073c6 */ /* 0x000e640000000000 */
[----:B-1----:R1:W2:Y:S01]  /*02f0*/  @UP1 SYNCS.EXCH.64 URZ, [UR6+0x36400], UR4 ;  /* 0x03640004063f15b2 */ /* 0x0022a20008000100 */
[----:B------:R-:W-:Y:S01]  /*0300*/  USEL UR38, UR38, 0x2, !UP0 ;  /* 0x0000000226267887 */ /* 0x000fe2000c000000 */
[----:B------:R-:W-:Y:S11]  /*0310*/  @P1 BRA `(.L_x_1154) ;  /* 0x0000000000481947 */ /* 0x000ff60003800000 */
[----:B-1----:R-:W1:Y:S01]  /*0320*/  S2UR UR5, SR_CgaCtaId ;  /* 0x00000000000579c3 */ /* 0x002e620000008800 */
        /* <DEDUP_REMOVED lines=15> */
[----:B------:R3:W1:Y:S02]  /*0420*/  SYNCS.EXCH.64 URZ, [UR8+0x36428], UR4 ;  /* 0x03642804083f75b2 */ /* 0x0006640008000100 */
[----:B---3--:R-:W-:Y:S01]  /*0430*/  NOP ;  /* 0x0000000000007918 */ /* 0x008fe20000000000 */
.L_x_1154:
        /* <DEDUP_REMOVED lines=20> */
.L_x_1155:
[----:B------:R-:W-:Y:S01]  /*0580*/  PLOP3.LUT P0, PT, PT, PT, UP0, 0x80, 0x0 ;  /* 0x000000000000781c */ /* 0x000fe20003f0f008 */
[----:B------:R-:W-:Y:S01]  /*0590*/  NOP ;  /* 0x0000000000007918 */ /* 0x000fe20000000000 */
[----:B-12-4-:R-:W-:Y:S11]  /*05a0*/  BAR.SYNC.DEFER_BLOCKING 0x0 ;  /* 0x0000000000007b1d */ /* 0x016ff60000010000 */
[----:B------:R-:W-:Y:S05]  /*05b0*/  @!P0 BRA `(.L_x_1156) ;  /* 0x0000005c00608947 */ /* 0x000fea0003800000 */
.L_x_1157:
        /* <DEDUP_REMOVED lines=14> */
[----:B------:R-:W1:Y:S01]  /*06a0*/  S2UR UR7, SR_CTAID.X ;  /* 0x00000000000779c3 */ /* 0x000e620000002500 */
[----:B------:R-:W-:Y:S01]  /*06b0*/  ULDC UR8, c[0x0][0x280] ;  /* 0x0000a00000087ab9 */ /* 0x000fe20000000800 */
[----:B------:R-:W-:Y:S01]  /*06c0*/  ULDC UR6, c[0x0][0x290] ;  /* 0x0000a40000067ab9 */ /* 0x000fe20000000800 */
[----:B------:R-:W-:Y:S01]  /*06d0*/  ULDC UR4, c[0x0][0x74c] ;  /* 0x0001d30000047ab9 */ /* 0x000fe20000000800 */
        /* <DEDUP_REMOVED lines=19> */
[----:B------:R-:W-:Y:S01]  /*0810*/  CS2R R34, SRZ ;  /* 0x0000000000227805 */ /* 0x000fe2000001ff00 */
[----:B-1----:R-:W-:Y:S02]  /*0820*/  UIMAD UR5, UR7, 0x60, UR8 ;  /* 0x00000060070578a4 */ /* 0x002fe4000f8e0208 */
[----:B------:R-:W-:Y:S02]  /*0830*/  ISETP.LE.AND P1, PT, RZ, UR7, PT ;  /* 0x00000007ff007c0c */ /* 0x000fe4000bf23270 */
[----:B------:R-:W-:-:S02]  /*0840*/  CS2R R32, SRZ ;  /* 0x0000000000207805 */ /* 0x000fc4000001ff00 */
[----:B------:R-:W-:Y:S01]  /*0850*/  CS2R R30, SRZ ;  /* 0x00000000001e7805 */ /* 0x000fe2000001ff00 */
[----:B------:R-:W-:Y:S01]  /*0860*/  UIADD3 UR4, -UR4, UR5, -UR6 ;  /* 0x0000000504047290 */ /* 0x000fe2000fffe906 */
[----:B------:R-:W-:Y:S02]  /*0870*/  CS2R R28, SRZ ;  /* 0x00000000001c7805 */ /* 0x000fe4000001ff00 */
[----:B------:R-:W-:Y:S02]  /*0880*/  CS2R R26, SRZ ;  /* 0x00000000001a7805 */ /* 0x000fe4000001ff00 */
[----:B------:R-:W-:Y:S01]  /*0890*/  CS2R R24, SRZ ;  /* 0x0000000000187805 */ /* 0x000fe2000001ff00 */
[----:B------:R-:W-:Y:S01]  /*08a0*/  USHF.R.S32.HI UR5, URZ, 0x1f, UR4 ;  /* 0x0000001f3f057899 */ /* 0x000fe20008011404 */
[----:B------:R-:W-:Y:S02]  /*08b0*/  CS2R R118, SRZ ;  /* 0x0000000000767805 */ /* 0x000fe4000001ff00 */
[----:B------:R-:W-:-:S02]  /*08c0*/  CS2R R116, SRZ ;  /* 0x0000000000747805 */ /* 0x000fc4000001ff00 */
[----:B------:R-:W-:Y:S01]  /*08d0*/  CS2R R114, SRZ ;  /* 0x0000000000727805 */ /* 0x000fe2000001ff00 */
[----:B------:R-:W-:Y:S01]  /*08e0*/  ULEA.HI UR5, UR5, UR4, URZ, 0x6 ;  /* 0x0000000405057291 */ /* 0x000fe2000f8f303f */
[----:B------:R-:W-:Y:S01]  /*08f0*/  CS2R R112, SRZ ;  /* 0x0000000000707805 */ /* 0x000fe2000001ff00 */
[----:B------:R-:W-:Y:S01]  /*0900*/  UIADD3 UR4, UR8, 0x3f, URZ ;  /* 0x0000003f08047890 */ /* 0x000fe2000fffe03f */
[----:B------:R-:W-:Y:S01]  /*0910*/  CS2R R110, SRZ ;  /* 0x00000000006e7805 */ /* 0x000fe2000001ff00 */
[----:B------:R-:W-:Y:S01]  /*0920*/  USHF.R.S32.HI UR6, URZ, 0x6, UR5 ;  /* 0x000000063f067899 */ /* 0x000fe20008011405 */
[----:B------:R-:W-:Y:S01]  /*0930*/  CS2R R108, SRZ ;  /* 0x00000000006c7805 */ /* 0x000fe2000001ff00 */
[----:B------:R-:W-:Y:S01]  /*0940*/  USHF.R.S32.HI UR5, URZ, 0x1f, UR4 ;  /* 0x0000001f3f057899 */ /* 0x000fe20008011404 */
[----:B------:R-:W-:Y:S01]  /*0950*/  CS2R R106, SRZ ;  /* 0x00000000006a7805 */ /* 0x000fe2000001ff00 */
[----:B------:R-:W-:Y:S01]  /*0960*/  UISETP.LT.AND UP0, UPT, URZ, UR6, UPT ;  /* 0x000000063f00728c */ /* 0x000fe2000bf01270 */
[----:B------:R-:W-:Y:S01]  /*0970*/  CS2R R104, SRZ ;  /* 0x0000000000687805 */ /* 0x000fe2000001ff00 */
[----:B------:R-:W-:Y:S01]  /*0980*/  ULEA.HI UR5, UR5, UR4, URZ, 0x6 ;  /* 0x0000000405057291 */ /* 0x000fe2000f8f303f */
[----:B------:R-:W-:Y:S01]  /*0990*/  CS2R R102, SRZ ;  /* 0x0000000000667805 */ /* 0x000fe2000001ff00 */
[----:B------:R-:W-:Y:S01]  /*09a0*/  USEL UR39, URZ, UR6, !UP0 ;  /* 0x000000063f277287 */ /* 0x000fe2000c000000 */
[----:B------:R-:W-:Y:S01]  /*09b0*/  CS2R R100, SRZ ;  /* 0x0000000000647805 */ /* 0x000fe2000001ff00 */
[----:B------:R-:W-:Y:S01]  /*09c0*/  USHF.R.S32.HI UR36, URZ, 0x6, UR5 ;  /* 0x000000063f247899 */ /* 0x000fe20008011405 */
[----:B------:R-:W-:-:S02]  /*09d0*/  CS2R R98, SRZ ;  /* 0x0000000000627805 */ /* 0x000fc4000001ff00 */
[----:B------:R-:W-:Y:S02]  /*09e0*/  CS2R R96, SRZ ;  /* 0x0000000000607805 */ /* 0x000fe4000001ff00 */
[----:B------:R-:W-:Y:S02]  /*09f0*/  CS2R R94, SRZ ;  /* 0x00000000005e7805 */ /* 0x000fe4000001ff00 */
[----:B------:R-:W-:Y:S02]  /*0a00*/  CS2R R92, SRZ ;  /* 0x00000000005c7805 */ /* 0x000fe4000001ff00 */
[----:B------:R-:W-:Y:S02]  /*0a10*/  CS2R R90, SRZ ;  /* 0x00000000005a7805 */ /* 0x000fe4000001ff00 */
[----:B------:R-:W-:Y:S02]  /*0a20*/  CS2R R88, SRZ ;  /* 0x0000000000587805 */ /* 0x000fe4000001ff00 */
[----:B------:R-:W-:-:S02]  /*0a30*/  CS2R R86, SRZ ;  /* 0x0000000000567805 */ /* 0x000fc4000001ff00 */
[----:B------:R-:W-:Y:S01]  /*0a40*/  CS2R R84, SRZ ;  /* 0x0000000000547805 */ /* 0x000fe2000001ff00 */
[----:B------:R-:W-:Y:S01]  /*0a50*/  IMAD.MOV.U32 R83, RZ, RZ, RZ ;  /* 0x000000ffff537224 */ /* 0x000fe200078e00ff */
[----:B------:R-:W-:Y:S06]  /*0a60*/  @!P1 BRA `(.L_x_1158) ;  /* 0x0000000000289947 */ /* 0x000fec0003800000 */
[----:B------:R-:W-:Y:S01]  /*0a70*/  UIMAD UR4, UR7, 0x60, UR8 ;  /* 0x00000060070478a4 */ /* 0x000fe2000f8e0208 */
[----:B------:R-:W-:-:S03]  /*0a80*/  ULDC UR5, c[0x0][0x290] ;  /* 0x0000a40000057ab9 */ /* 0x000fc60000000800 */
[----:B------:R-:W-:-:S03]  /*0a90*/  UIADD3 UR4, -UR5, 0x9f, UR4 ;  /* 0x0000009f05047890 */ /* 0x000fc6000fffe104 */
[----:B------:R-:W-:Y:S02]  /*0aa0*/  ULDC UR5, c[0x0][0x748] ;  /* 0x0001d20000057ab9 */ /* 0x000fe40000000800 */
[----:B------:R-:W-:-:S04]  /*0ab0*/  UIADD3 UR4, UR4, UR5, URZ ;  /* 0x0000000504047290 */ /* 0x000fc8000fffe03f */
[----:B------:R-:W-:-:S04]  /*0ac0*/  USHF.R.S32.HI UR5, URZ, 0x1f, UR4 ;  /* 0x0000001f3f057899 */ /* 0x000fc80008011404 */
[----:B------:R-:W-:-:S04]  /*0ad0*/  ULEA.HI UR5, UR5, UR4, URZ, 0x6 ;  /* 0x0000000405057291 */ /* 0x000fc8000f8f303f */
[----:B------:R-:W-:-:S04]  /*0ae0*/  USHF.R.S32.HI UR5, URZ, 0x6, UR5 ;  /* 0x000000063f057899 */ /* 0x000fc80008011405 */
[----:B------:R-:W-:-:S04]  /*0af0*/  UISETP.LT.AND UP0, UPT, UR36, UR5, UPT ;  /* 0x000000052400728c */ /* 0x000fc8000bf01270 */
[----:B------:R-:W-:-:S12]  /*0b00*/  USEL UR36, UR36, UR5, UP0 ;  /* 0x0000000524247287 */ /* 0x000fd80008000000 */
.L_x_1158:
[----:B------:R-:W-:Y:S01]  /*0b10*/  UISETP.GT.AND UP0, UPT, UR36, UR39, UPT ;  /* 0x000000272400728c */ /* 0x000fe2000bf04270 */
[----:B------:R-:W-:Y:S01]  /*0b20*/  IMAD.MOV.U32 R82, RZ, RZ, RZ ;  /* 0x000000ffff527224 */ /* 0x000fe200078e00ff */
[----:B------:R-:W-:Y:S02]  /*0b30*/  CS2R R80, SRZ ;  /* 0x0000000000507805 */ /* 0x000fe4000001ff00 */
[----:B------:R-:W-:Y:S02]  /*0b40*/  CS2R R78, SRZ ;  /* 0x00000000004e7805 */ /* 0x000fe4000001ff00 */
[----:B------:R-:W-:Y:S02]  /*0b50*/  CS2R R76, SRZ ;  /* 0x00000000004c7805 */ /* 0x000fe4000001ff00 */
[----:B------:R-:W-:Y:S02]  /*0b60*/  CS2R R74, SRZ ;  /* 0x00000000004a7805 */ /* 0x000fe4000001ff00 */
[----:B------:R-:W-:-:S02]  /*0b70*/  PLOP3.LUT P1, PT, PT, PT, UP0, 0x80, 0x0 ;  /* 0x000000000000781c */ /* 0x000fc40003f2f008 */
[----:B------:R-:W-:-:S11]  /*0b80*/  CS2R R72, SRZ ;  /* 0x0000000000487805 */ /* 0x000fd6000001ff00 */
[----:B------:R-:W-:Y:S05]  /*0b90*/  @!P1 BRA `(.L_x_1159) ;  /* 0x0000003800909947 */ /* 0x000fea0003800000 */
[----:B------:R-:W1:Y:S01]  /*0ba0*/  S2UR UR4, SR_CgaCtaId ;  /* 0x00000000000479c3 */ /* 0x000e620000008800 */
[----:B------:R-:W-:Y:S01]  /*0bb0*/  UMOV UR37, 0x400 ;  /* 0x0000040000257882 */ /* 0x000fe20000000000 */
[----:B------:R-:W-:Y:S01]  /*0bc0*/  ULDC UR43, c[0x0][0x290] ;  /* 0x0000a400002b7ab9 */ /* 0x000fe20000000800 */
[----:B------:R-:W-:Y:S01]  /*0bd0*/  ULDC UR44, c[0x0][0x750] ;  /* 0x0001d400002c7ab9 */ /* 0x000fe20000000800 */
[----:B------:R-:W-:Y:S01]  /*0be0*/  ULDC UR45, c[0x0][0x75c] ;  /* 0x0001d700002d7ab9 */ /* 0x000fe20000000800 */
[----:B------:R-:W-:Y:S01]  /*0bf0*/  ULDC UR46, c[0x0][0x744] ;  /* 0x0001d100002e7ab9 */ /* 0x000fe20000000800 */
[----:B------:R-:W-:Y:S01]  /*0c00*/  ULDC.64 UR40, c[0x0][0x748] ;  /* 0x0001d20000287ab9 */ /* 0x000fe20000000a00 */
        /* <DEDUP_REMOVED lines=21> */
.L_x_1161:
        /* <DEDUP_REMOVED lines=15> */
.L_x_1160:
        /* <DEDUP_REMOVED lines=20> */
.L_x_1163:
        /* <DEDUP_REMOVED lines=15> */
.L_x_1162:
        /* <DEDUP_REMOVED lines=8> */
.L_x_1283:
[----:B------:R-:W-:Y:S02]  /*1100*/  SHF.L.U32 R10, RZ, 0x1f, RZ ;  /* 0x0000001fff0a7819 */ /* 0x000fe400000006ff */
[CC--:B------:R-:W-:Y:S02]  /*1110*/  LEA.HI R4, R3.reuse, R0.reuse, RZ, 0x4 ;  /* 0x0000000003047211 */ /* 0x0c0fe400078f20ff */
[----:B------:R-:W3:Y:S01]  /*1120*/  SYNCS.PHASECHK.TRANS64.TRYWAIT P0, [UR37+0x36400], R10 ;  /* 0x0364000aff0075a7 */ /* 0x000ee20008000165 */
[----:B------:R-:W-:Y:S01]  /*1130*/  LEA.HI R6, R3, R0, RZ, 0x5 ;  /* 0x0000000003067211 */ /* 0x000fe200078f28ff */
[----:B--2---:R-:W-:Y:S01]  /*1140*/  IMAD.HI R3, R14, 0x55555556, RZ ;  /* 0x555555560e037827 */ /* 0x004fe200078e02ff */
[----:B------:R-:W-:Y:S02]  /*1150*/  LOP3.LUT R7, R4, 0xfffffff0, RZ, 0xc0, !PT ;  /* 0xfffffff004077812 */ /* 0x000fe400078ec0ff */
[--C-:B------:R-:W-:Y:S02]  /*1160*/  SHF.R.S32.HI R9, RZ, 0x5, R6.reuse ;  /* 0x00000005ff097819 */ /* 0x100fe40000011406 */
[----:B------:R-:W-:Y:S01]  /*1170*/  SHF.R.S32.HI R6, RZ, 0x1f, R6 ;  /* 0x0000001fff067819 */ /* 0x000fe20000011406 */
[----:B------:R-:W-:Y:S01]  /*1180*/  IMAD.IADD R7, R0, 0x1, -R7 ;  /* 0x0000000100077824 */ /* 0x000fe200078e0a07 */
[----:B------:R-:W-:-:S02]  /*1190*/  LOP3.LUT R5, R2, 0xffffff80, RZ, 0xc0, !PT ;  /* 0xffffff8002057812 */ /* 0x000fc400078ec0ff */
[----:B------:R-:W-:Y:S02]  /*11a0*/  LEA.HI R3, R3, R3, RZ, 0x1 ;  /* 0x0000000303037211 */ /* 0x000fe400078f08ff */
[----:B------:R-:W-:Y:S01]  /*11b0*/  LEA.HI R6, R6, R9, RZ, 0x2 ;  /* 0x0000000906067211 */ /* 0x000fe200078f10ff */
[----:B------:R-:W-:Y:S01]  /*11c0*/  IMAD.IADD R0, R0, 0x1, -R5 ;  /* 0x0000000100007824 */ /* 0x000fe200078e0a05 */
[----:B------:R-:W-:Y:S01]  /*11d0*/  LEA.HI R2, R7, R7, RZ, 0x1 ;  /* 0x0000000707027211 */ /* 0x000fe200078f08ff */
[----:B------:R-:W-:Y:S01]  /*11e0*/  IMAD R8, R3, -0x3, R14 ;  /* 0xfffffffd03087824 */ /* 0x000fe200078e020e */
[----:B------:R-:W-:Y:S01]  /*11f0*/  LOP3.LUT R6, R6, 0x3ffffc, RZ, 0xc0, !PT ;  /* 0x003ffffc06067812 */ /* 0x000fe200078ec0ff */
[----:B---3--:R-:W-:Y:S06]  /*1200*/  @P0 BRA `(.L_x_1165) ;  /* 0x0000000000080947 */ /* 0x008fec0003800000 */
[----:B------:R-:W2:Y:S02]  /*1210*/  SYNCS.PHASECHK.TRANS64.TRYWAIT P0, [UR37+0x36400], R10 ;  /* 0x0364000aff0075a7 */ /* 0x000ea40008000165 */
[----:B--2---:R-:W-:Y:S05]  /*1220*/  @!P0 BRA `(.L_x_1166) ;  /* 0x0000008800088947 */ /* 0x004fea0003800000 */
.L_x_1165:
[----:B------:R-:W-:Y:S01]  /*1230*/  IMAD.IADD R12, R9, 0x1, -R6 ;  /* 0x00000001090c7824 */ /* 0x000fe200078e0a06 */
[--C-:B------:R-:W-:Y:S01]  /*1240*/  SHF.R.S32.HI R5, RZ, 0x1, R2.reuse ;  /* 0x00000001ff057819 */ /* 0x100fe20000011402 */
[C---:B------:R-:W-:Y:S01]  /*1250*/  IMAD.HI R11, R13.reuse, 0x55555556, RZ ;  /* 0x555555560d0b7827 */ /* 0x040fe200078e02ff */
[----:B------:R-:W-:Y:S01]  /*1260*/  SHF.R.S32.HI R6, RZ, 0x1f, R2 ;  /* 0x0000001fff067819 */ /* 0x000fe20000011402 */
[----:B------:R-:W-:Y:S01]  /*1270*/  ULDC UR4, c[0x0][0x290] ;  /* 0x0000a40000047ab9 */ /* 0x000fe20000000800 */
[----:B--2---:R-:W-:Y:S01]  /*1280*/  SHF.R.S32.HI R10, RZ, 0x1f, R7 ;  /* 0x0000001fff0a7819 */ /* 0x004fe20000011407 */
[----:B------:R-:W-:Y:S01]  /*1290*/  IMAD R15, R13, 0x400, R0 ;  /* 0x000004000d0f7824 */ /* 0x000fe200078e0200 */
[----:B------:R-:W-:Y:S01]  /*12a0*/  LEA.HI R6, R6, R5, RZ, 0x2 ;  /* 0x0000000506067211 */ /* 0x000fe200078f10ff */
[----:B------:R-:W-:Y:S01]  /*12b0*/  ULDC UR5, c[0x0][0x280] ;  /* 0x0000a00000057ab9 */ /* 0x000fe20000000800 */
[----:B------:R-:W-:Y:S02]  /*12c0*/  LEA.HI R10, R10, R7, RZ, 0x3 ;  /* 0x000000070a0a7211 */ /* 0x000fe400078f18ff */
[----:B------:R-:W-:-:S02]  /*12d0*/  CS2R R70, SRZ ;  /* 0x0000000000467805 */ /* 0x000fc4000001ff00 */
[----:B------:R-:W-:Y:S02]  /*12e0*/  LOP3.LUT R2, R2, 0x7fffffe, RZ, 0xc0, !PT ;  /* 0x07fffffe02027812 */ /* 0x000fe400078ec0ff */
[----:B------:R-:W-:Y:S02]  /*12f0*/  CS2R R68, SRZ ;  /* 0x0000000000447805 */ /* 0x000fe4000001ff00 */
[----:B------:R-:W-:Y:S01]  /*1300*/  LOP3.LUT R6, R6, 0xfffffffc, RZ, 0xc0, !PT ;  /* 0xfffffffc06067812 */ /* 0x000fe200078ec0ff */
[----:B------:R-:W-:Y:S01]  /*1310*/  IMAD.SHL.U32 R10, R10, 0x20, RZ ;  /* 0x000000200a0a7824 */ /* 0x000fe200078e00ff */
[----:B------:R-:W-:Y:S01]  /*1320*/  SHF.R.S32.HI R3, RZ, 0x1f, R0 ;  /* 0x0000001fff037819 */ /* 0x000fe20000011400 */
[----:B------:R-:W-:Y:S01]  /*1330*/  IMAD.IADD R9, R7, 0x1, -R2 ;  /* 0x0000000107097824 */ /* 0x000fe200078e0a02 */
[----:B------:R-:W-:Y:S01]  /*1340*/  LEA.HI R14, R11, R11, RZ, 0x1 ;  /* 0x0000000b0b0e7211 */ /* 0x000fe200078f08ff */
[----:B------:R-:W-:Y:S01]  /*1350*/  IMAD.IADD R7, R5, 0x1, -R6 ;  /* 0x0000000105077824 */ /* 0x000fe200078e0a06 */
[----:B------:R-:W-:-:S02]  /*1360*/  LOP3.LUT R10, R10, 0x7fffff00, RZ, 0xc0, !PT ;  /* 0x7fffff000a0a7812 */ /* 0x000fc400078ec0ff */
[----:B------:R-:W-:Y:S02]  /*1370*/  CS2R R66, SRZ ;  /* 0x0000000000427805 */ /* 0x000fe4000001ff00 */
[----:B------:R-:W-:Y:S01]  /*1380*/  SHF.R.S32.HI R4, RZ, 0x4, R4 ;  /* 0x00000004ff047819 */ /* 0x000fe20000011404 */
[----:B------:R-:W-:Y:S01]  /*1390*/  IMAD.SHL.U32 R6, R7, 0x40, RZ ;  /* 0x0000004007067824 */ /* 0x000fe200078e00ff */
[CC--:B------:R-:W-:Y:S01]  /*13a0*/  LEA.HI R2, R3.reuse, R0.reuse, RZ, 0x2 ;  /* 0x0000000003027211 */ /* 0x0c0fe200078f10ff */
[----:B------:R-:W-:Y:S01]  /*13b0*/  IMAD R14, R14, -0x3, R13 ;  /* 0xfffffffd0e0e7824 */ /* 0x000fe200078e020d */
[----:B------:R-:W-:Y:S01]  /*13c0*/  LEA.HI R3, R3, R0, RZ, 0x5 ;  /* 0x0000000003037211 */ /* 0x000fe200078f28ff */
[----:B------:R-:W-:Y:S01]  /*13d0*/  IMAD R10, R13, 0x800, R10 ;  /* 0x000008000d0a7824 */ /* 0x000fe200078e020a */
[----:B-1----:R-:W-:Y:S01]  /*13e0*/  LOP3.LUT R13, R2, 0x7ffffffc, RZ, 0xc0, !PT ;  /* 0x7ffffffc020d7812 */ /* 0x002fe200078ec0ff */
[----:B------:R-:W-:Y:S01]  /*13f0*/  IMAD.SHL.U32 R11, R4, 0x8, RZ ;  /* 0x00000008040b7824 */ /* 0x000fe200078e00ff */
[----:B------:R-:W-:Y:S01]  /*1400*/  LOP3.LUT R6, R6, 0xc0, RZ, 0xc0, !PT ;  /* 0x000000c006067812 */ /* 0x000fe200078ec0ff */
[----:B------:R-:W-:Y:S01]  /*1410*/  IMAD R9, R9, 0x20, R10 ;  /* 0x0000002009097824 */ /* 0x000fe200078e020a */
[----:B------:R-:W-:Y:S01]  /*1420*/  SHF.R.S32.HI R4, RZ, 0x2, R2 ;  /* 0x00000002ff047819 */ /* 0x000fe20000011402 */
[----:B------:R-:W-:Y:S01]  /*1430*/  IMAD.IADD R13, R0, 0x1, -R13 ;  /* 0x00000001000d7824 */ /* 0x000fe200078e0a0d */
[----:B------:R-:W-:Y:S01]  /*1440*/  LOP3.LUT R11, R6, 0x8, R11, 0xf8, !PT ;  /* 0x00000008060b7812 */ /* 0x000fe200078ef80b */
[----:B------:R-:W-:Y:S01]  /*1450*/  IMAD R9, R12, 0x200, R9 ;  /* 0x000002000c097824 */ /* 0x000fe200078e0209 */
[----:B------:R-:W-:Y:S01]  /*1460*/  SHF.R.U32.HI R0, RZ, 0x3, R6 ;  /* 0x00000003ff007819 */ /* 0x000fe20000011606 */
[----:B------:R-:W-:Y:S01]  /*1470*/  IMAD R13, R14, 0x10, R13 ;  /* 0x000000100e0d7824 */ /* 0x000fe200078e020d */
[----:B------:R-:W-:Y:S01]  /*1480*/  SHF.R.S32.HI R5, RZ, 0x1f, R2 ;  /* 0x0000001fff057819 */ /* 0x000fe20000011402 */
[----:B------:R-:W-:Y:S01]  /*1490*/  IMAD.MOV.U32 R12, RZ, RZ, 0x20 ;  /* 0x00000020ff0c7424 */ /* 0x000fe200078e00ff */
[----:B------:R-:W-:Y:S01]  /*14a0*/  LOP3.LUT R0, R11, R0, RZ, 0x3c, !PT ;  /* 0x000000000b007212 */ /* 0x000fe200078e3cff */
[----:B------:R-:W-:Y:S01]  /*14b0*/  IMAD.MOV.U32 R2, RZ, RZ, RZ ;  /* 0x000000ffff027224 */ /* 0x000fe200078e00ff */
[----:B------:R-:W-:-:S02]  /*14c0*/  LEA.HI R5, R5, R4, RZ, 0x3 ;  /* 0x0000000405057211 */ /* 0x000fc400078f18ff */
[----:B------:R-:W-:Y:S02]  /*14d0*/  CS2R R64, SRZ ;  /* 0x0000000000407805 */ /* 0x000fe4000001ff00 */
[----:B------:R-:W-:Y:S01]  /*14e0*/  SHF.R.S32.HI R3, RZ, 0x5, R3 ;  /* 0x00000005ff037819 */ /* 0x000fe20000011403 */
[----:B------:R-:W-:Y:S01]  /*14f0*/  IMAD.IADD R9, R9, 0x1, R0 ;  /* 0x0000000109097824 */ /* 0x000fe200078e0200 */
[----:B------:R-:W-:Y:S01]  /*1500*/  LOP3.LUT R5, R5, 0xfffffff8, RZ, 0xc0, !PT ;  /* 0xfffffff805057812 */ /* 0x000fe200078ec0ff */
[----:B------:R-:W1:Y:S01]  /*1510*/  S2R R0, SR_CTAID.X ;  /* 0x0000000000007919 */ /* 0x000e620000002500 */
[----:B------:R-:W-:Y:S01]  /*1520*/  LOP3.LUT P0, RZ, R7, 0x2, RZ, 0xc0, !PT ;  /* 0x0000000207ff7812 */ /* 0x000fe2000780c0ff */
[----:B------:R-:W-:Y:S01]  /*1530*/  IMAD.MOV.U32 R7, RZ, RZ, RZ ;  /* 0x000000ffff077224 */ /* 0x000fe200078e00ff */
[----:B------:R-:W-:Y:S01]  /*1540*/  LEA R157, R9, UR37, 0x1 ;  /* 0x00000025099d7c11 */ /* 0x000fe2000f8e08ff */
[----:B------:R-:W-:Y:S01]  /*1550*/  IMAD.IADD R6, R4, 0x1, -R5 ;  /* 0x0000000104067824 */ /* 0x000fe200078e0a05 */
[----:B------:R-:W-:Y:S01]  /*1560*/  SEL R12, R12, 0xffffffe0, !P0 ;  /* 0xffffffe00c0c7807 */ /* 0x000fe20004000000 */
[----:B------:R-:W-:Y:S01]  /*1570*/  IMAD.MOV.U32 R4, RZ, RZ, RZ ;  /* 0x000000ffff047224 */ /* 0x000fe200078e00ff */
[----:B------:R-:W-:Y:S01]  /*1580*/  CS2R R62, SRZ ;  /* 0x00000000003e7805 */ /* 0x000fe2000001ff00 */
[----:B------:R-:W-:Y:S01]  /*1590*/  IMAD R6, R3, 0x10, R6 ;  /* 0x0000001003067824 */ /* 0x000fe200078e0206 */
[----:B------:R-:W-:Y:S01]  /*15a0*/  CS2R R60, SRZ ;  /* 0x00000000003c7805 */ /* 0x000fe2000001ff00 */
[----:B------:R-:W-:Y:S01]  /*15b0*/  IMAD.SHL.U32 R3, R13, 0x2, RZ ;  /* 0x000000020d037824 */ /* 0x000fe200078e00ff */
        /* <DEDUP_REMOVED lines=21> */
[----:B-1----:R-:W-:Y:S01]  /*1710*/  IMAD R16, R0, -0x60, RZ ;  /* 0xffffffa000107824 */ /* 0x002fe200078e02ff */
[----:B------:R-:W-:Y:S01]  /*1720*/  CS2R R112, SRZ ;  /* 0x0000000000707805 */ /* 0x000fe2000001ff00 */
[----:B------:R-:W-:Y:S01]  /*1730*/  IMAD.SHL.U32 R0, R15, 0x4, RZ ;  /* 0x000000040f007824 */ /* 0x000fe200078e00ff */
[----:B------:R-:W-:Y:S01]  /*1740*/  CS2R R110, SRZ ;  /* 0x00000000006e7805 */ /* 0x000fe2000001ff00 */
[C---:B------:R-:W-:Y:S01]  /*1750*/  IMAD.IADD R9, R16.reuse, 0x1, -R3 ;  /* 0x0000000110097824 */ /* 0x040fe200078e0a03 */
[----:B------:R-:W-:Y:S02]  /*1760*/  IADD3.X R10, R16, UR4, RZ, PT, !PT ;  /* 0x00000004100a7c10 */ /* 0x000fe4000bffe4ff */
[----:B------:R-:W-:-:S02]  /*1770*/  CS2R R108, SRZ ;  /* 0x00000000006c7805 */ /* 0x000fc4000001ff00 */
[----:B------:R-:W-:Y:S02]  /*1780*/  CS2R R106, SRZ ;  /* 0x00000000006a7805 */ /* 0x000fe4000001ff00 */
[----:B------:R-:W-:Y:S02]  /*1790*/  CS2R R104, SRZ ;  /* 0x0000000000687805 */ /* 0x000fe4000001ff00 */
[----:B------:R-:W-:Y:S02]  /*17a0*/  IADD3 R5, R10, -UR5, -R3 ;  /* 0x800000050a057c10 */ /* 0x000fe4000fffe803 */
[----:B------:R-:W-:Y:S02]  /*17b0*/  CS2R R102, SRZ ;  /* 0x0000000000667805 */ /* 0x000fe4000001ff00 */
[----:B------:R-:W-:Y:S02]  /*17c0*/  IADD3 R10, -R3, UR4, R16 ;  /* 0x00000004030a7c10 */ /* 0x000fe4000fffe110 */
[----:B------:R-:W-:-:S02]  /*17d0*/  CS2R R100, SRZ ;  /* 0x0000000000647805 */ /* 0x000fc4000001ff00 */
[----:B------:R-:W-:Y:S02]  /*17e0*/  IADD3 R3, R12, 0x30400, R157 ;  /* 0x000304000c037810 */ /* 0x000fe40007ffe09d */
[----:B------:R-:W-:Y:S02]  /*17f0*/  CS2R R98, SRZ ;  /* 0x0000000000627805 */ /* 0x000fe4000001ff00 */
[----:B------:R-:W-:Y:S01]  /*1800*/  CS2R R96, SRZ ;  /* 0x0000000000607805 */ /* 0x000fe2000001ff00 */
[----:B------:R1:W-:Y:S01]  /*1810*/  STL [R1+0x8], R10 ;  /* 0x0000080a01007387 */ /* 0x0003e20000100800 */
[----:B------:R-:W-:Y:S02]  /*1820*/  CS2R R94, SRZ ;  /* 0x00000000005e7805 */ /* 0x000fe4000001ff00 */
[----:B------:R-:W-:Y:S02]  /*1830*/  CS2R R92, SRZ ;  /* 0x00000000005c7805 */ /* 0x000fe4000001ff00 */
[----:B------:R-:W-:Y:S01]  /*1840*/  CS2R R90, SRZ ;  /* 0x00000000005a7805 */ /* 0x000fe2000001ff00 */
[----:B------:R1:W-:Y:S01]  /*1850*/  STL [R1], R3 ;  /* 0x0000000301007387 */ /* 0x0003e20000100800 */
[----:B------:R-:W-:-:S02]  /*1860*/  CS2R R88, SRZ ;  /* 0x0000000000587805 */ /* 0x000fc4000001ff00 */
[----:B------:R-:W-:Y:S02]  /*1870*/  CS2R R86, SRZ ;  /* 0x0000000000567805 */ /* 0x000fe4000001ff00 */
[----:B------:R-:W-:Y:S01]  /*1880*/  CS2R R84, SRZ ;  /* 0x0000000000547805 */ /* 0x000fe2000001ff00 */
[----:B------:R1:W-:Y:S01]  /*1890*/  STL [R1+0x4], R9 ;  /* 0x0000040901007387 */ /* 0x0003e20000100800 */
[----:B------:R-:W-:Y:S02]  /*18a0*/  CS2R R82, SRZ ;  /* 0x0000000000527805 */ /* 0x000fe4000001ff00 */
[----:B------:R-:W-:Y:S02]  /*18b0*/  CS2R R80, SRZ ;  /* 0x0000000000507805 */ /* 0x000fe4000001ff00 */
[----:B------:R-:W-:Y:S02]  /*18c0*/  CS2R R78, SRZ ;  /* 0x00000000004e7805 */ /* 0x000fe4000001ff00 */
[----:B------:R-:W-:-:S02]  /*18d0*/  CS2R R76, SRZ ;  /* 0x00000000004c7805 */ /* 0x000fc4000001ff00 */
[----:B------:R-:W-:Y:S02]  /*18e0*/  CS2R R74, SRZ ;  /* 0x00000000004a7805 */ /* 0x000fe4000001ff00 */
[----:B------:R-:W-:Y:S02]  /*18f0*/  CS2R R72, SRZ ;  /* 0x0000000000487805 */ /* 0x000fe4000001ff00 */
[----:B-1----:R-:W-:-:S07]  /*1900*/  LEA R0, R0, UR37, 0x2 ;  /* 0x0000002500007c11 */ /* 0x002fce000f8e10ff */
.L_x_1185:
[----:B------:R-:W-:Y:S01]  /*1910*/  IMAD.U32 R3, RZ, RZ, UR38 ;  /* 0x00000026ff037e24 */ /* 0x000fe2000f8e00ff */
[----:B------:R-:W-:Y:S05]  /*1920*/  YIELD ;  /* 0x0000000000007946 */ /* 0x000fea0003800000 */
[----:B------:R-:W-:-:S04]  /*1930*/  LOP3.LUT R3, R3, 0x1, RZ, 0xfc, !PT ;  /* 0x0000000103037812 */ /* 0x000fc800078efcff */
[----:B------:R-:W-:-:S13]  /*1940*/  ISETP.NE.AND P0, PT, R3, 0x3, PT ;  /* 0x000000030300780c */ /* 0x000fda0003f05270 */
[----:B------:R-:W-:Y:S05]  /*1950*/  @!P0 BRA `(.L_x_1167) ;  /* 0x0000000000048947 */ /* 0x000fea0003800000 */
[----:B------:R-:W-:Y:S01]  /*1960*/  BPT.TRAP 0x1 ;  /* 0x000000040000795c */ /* 0x000fe20000300000 */
.L_x_1167:
[----:B------:R-:W-:Y:S02]  /*1970*/  LEA R3, R2, UR37, 0x3 ;  /* 0x0000002502037c11 */ /* 0x000fe4000f8e18ff */
[----:B------:R-:W-:-:S04]  /*1980*/  SHF.L.U32 R10, R7, 0x1f, RZ ;  /* 0x0000001f070a7819 */ /* 0x000fc800000006ff */
[----:B------:R1:W2:Y:S01]  /*1990*/  SYNCS.PHASECHK.TRANS64.TRYWAIT P1, [R3+URZ+0x36410], R10 ;  /* 0x0364100a030075a7 */ /* 0x0002a2000802017f */
[----:B------:R-:W-:Y:S05]  /*19a0*/  @!P0 BRA `(.L_x_1168) ;  /* 0x0000000000048947 */ /* 0x000fea0003800000 */
[----:B------:R-:W-:Y:S01]  /*19b0*/  BPT.TRAP 0x1 ;  /* 0x000000040000795c */ /* 0x000fe20000300000 */
.L_x_1168:
[----:B--2---:R-:W-:Y:S05]  /*19c0*/  @P1 BRA `(.L_x_1169) ;  /* 0x0000000000081947 */ /* 0x004fea0003800000 */
[----:B------:R-:W2:Y:S02]  /*19d0*/  SYNCS.PHASECHK.TRANS64.TRYWAIT P1, [R3+URZ+0x36410], R10 ;  /* 0x0364100a030075a7 */ /* 0x000ea4000802017f */
[----:B--2---:R-:W-:Y:S05]  /*19e0*/  @!P1 BRA `(.L_x_1170) ;  /* 0x0000008000309947 */ /* 0x004fea0003800000 */
.L_x_1169:
        /* <DEDUP_REMOVED lines=12> */
[----:B-12---:R-:W-:-:S02]  /*1ab0*/  LEA R10, R9, UR37, 0x2 ;  /* 0x00000025090a7c11 */ /* 0x006fc4000f8e10ff */
        /* <DEDUP_REMOVED lines=86> */
[----:B------:R1:W2:Y:S04]  /*2020*/  LDS R23, [R10+0x30000] ;  /* 0x030000000a177984 */ /* 0x0002a80000000800 */
[----:B------:R1:W3:Y:S01]  /*2030*/  LDS R9, [R10+0x30020] ;  /* 0x030020000a097984 */ /* 0x0002e20000000800 */
[----:B------:R-:W-:Y:S05]  /*2040*/  @!P0 BRA `(.L_x_1171) ;  /* 0x0000000000048947 */ /* 0x000fea0003800000 */
[----:B------:R-:W-:Y:S01]  /*2050*/  BPT.TRAP 0x1 ;  /* 0x000000040000795c */ /* 0x000fe20000300000 */
.L_x_1171:
[----:B-1----:R-:W-:-:S04]  /*2060*/  SHF.L.U32 R10, R4, 0x1f, RZ ;  /* 0x0000001f040a7819 */ /* 0x002fc800000006ff */
[----:B------:R1:W4:Y:S01]  /*2070*/  SYNCS.PHASECHK.TRANS64.TRYWAIT P1, [UR37+0x36430], R10 ;  /* 0x0364300aff0075a7 */ /* 0x0003220008020165 */
[----:B------:R-:W-:Y:S05]  /*2080*/  @!P0 BRA `(.L_x_1172) ;  /* 0x0000000000048947 */ /* 0x000fea0003800000 */
[----:B------:R-:W-:Y:S01]  /*2090*/  BPT.TRAP 0x1 ;  /* 0x000000040000795c */ /* 0x000fe20000300000 */
.L_x_1172:
[----:B----4-:R-:W-:Y:S05]  /*20a0*/  @P1 BRA `(.L_x_1173) ;  /* 0x0000000000081947 */ /* 0x010fea0003800000 */
[----:B------:R-:W4:Y:S02]  /*20b0*/  SYNCS.PHASECHK.TRANS64.TRYWAIT P1, [UR37+0x36430], R10 ;  /* 0x0364300aff0075a7 */ /* 0x000f240008020165 */
[----:B----4-:R-:W-:Y:S05]  /*20c0*/  @!P1 BRA `(.L_x_1174) ;  /* 0x00000078008c9947 */ /* 0x010fea0003800000 */
.L_x_1173:
[----:B------:R-:W-:Y:S01]  /*20d0*/  UIADD3 UR5, UR37, 0x2a000, URZ ;  /* 0x0002a00025057890 */ /* 0x000fe2000fffe03f */
[----:B------:R-:W5:Y:S01]  /*20e0*/  LDL R152, [R1+0x8] ;  /* 0x0000080001987983 */ /* 0x000f620000100800 */
[----:B------:R-:W-:Y:S01]  /*20f0*/  UIADD3 UR4, UR4, 0x9000, URZ ;  /* 0x0000900004047890 */ /* 0x000fe2000fffe03f */
[----:B------:R-:W-:Y:S01]  /*2100*/  WARPGROUP.ARRIVE ;  /* 0x00000000000079c5 */ /* 0x000fe20000000000 */
[----:B------:R-:W-:Y:S01]  /*2110*/  USHF.R.U32.HI UR5, URZ, 0x4, UR5 ;  /* 0x000000043f057899 */ /* 0x000fe20008011605 */
[----:B-1--4-:R-:W-:Y:S01]  /*2120*/  FMUL.FTZ R10, R136, UR45 ;  /* 0x0000002d880a7c20 */ /* 0x012fe20008410000 */
[----:B------:R-:W-:Y:S01]  /*2130*/  USHF.R.U32.HI UR4, URZ, 0x4, UR4 ;  /* 0x000000043f047899 */ /* 0x000fe20008011604 */
[----:B------:R-:W-:Y:S01]  /*2140*/  FMUL.FTZ R11, R137, UR45 ;  /* 0x0000002d890b7c20 */ /* 0x000fe20008410000 */
[----:B------:R-:W-:Y:S01]  /*2150*/  ULOP3.LUT UR5, UR5, 0x3fff, URZ, 0xc0, !UPT ;  /* 0x00003fff05057892 */ /* 0x000fe2000f8ec03f */
[----:B------:R-:W-:Y:S01]  /*2160*/  FMUL.FTZ R12, R138, UR45 ;  /* 0x0000002d8a0c7c20 */ /* 0x000fe20008410000 */
[----:B------:R-:W-:Y:S01]  /*2170*/  ULOP3.LUT UR6, UR4, 0x3fff, URZ, 0xc0, !UPT ;  /* 0x00003fff04067892 */ /* 0x000fe2000f8ec03f */
[----:B------:R-:W-:Y:S01]  /*2180*/  FMUL.FTZ R15, R141, UR45 ;  /* 0x0000002d8d0f7c20 */ /* 0x000fe20008410000 */
[----:B------:R-:W-:Y:S01]  /*2190*/  ULOP3.LUT UR4, UR5, 0x10000, URZ, 0xfc, !UPT ;  /* 0x0001000005047892 */ /* 0x000fe2000f8efc3f */
[----:B------:R-:W-:Y:S01]  /*21a0*/  FMUL.FTZ R13, R139, UR45 ;  /* 0x0000002d8b0d7c20 */ /* 0x000fe20008410000 */
[----:B------:R-:W-:Y:S01]  /*21b0*/  ULOP3.LUT UR6, UR6, 0x10000, URZ, 0xfc, !UPT ;  /* 0x0001000006067892 */ /* 0x000fe2000f8efc3f */
[----:B------:R-:W-:Y:S01]  /*21c0*/  FMUL.FTZ R14, R140, UR45 ;  /* 0x0000002d8c0e7c20 */ /* 0x000fe20008410000 */
[----:B------:R-:W-:Y:S01]  /*21d0*/  UMOV UR5, 0x40000040 ;  /* 0x4000004000057882 */ /* 0x000fe20000000000 */
[----:B------:R-:W-:Y:S01]  /*21e0*/  UMOV UR7, 0x40000040 ;  /* 0x4000004000077882 */ /* 0x000fe20000000000 */
[----:B------:R-:W-:Y:S01]  /*21f0*/  UIADD3 UR10, UR6, 0x2, URZ ;  /* 0x00000002060a7890 */ /* 0x000fe2000fffe03f */
[----:B------:R-:W-:Y:S01]  /*2200*/  FMUL.FTZ R17, R142, UR45 ;  /* 0x0000002d8e117c20 */ /* 0x000fe20008410000 */
[----:B------:R-:W-:Y:S01]  /*2210*/  UIADD3 UR8, UR4, 0x2, URZ ;  /* 0x0000000204087890 */ /* 0x000fe2000fffe03f */
[----:B------:R-:W-:Y:S01]  /*2220*/  FMUL.FTZ R18, R143, UR45 ;  /* 0x0000002d8f127c20 */ /* 0x000fe20008410000 */
[----:B------:R-:W-:Y:S01]  /*2230*/  UMOV UR11, 0x40000040 ;  /* 0x40000040000b7882 */ /* 0x000fe20000000000 */
[----:B------:R-:W-:Y:S01]  /*2240*/  HGMMA.64x32x16.F32.BF16 R120, gdesc[UR4], RZ, !UPT, gsb0 ;  /* 0x00600000047879f0 */ /* 0x000fe2000c0018ff */
[----:B------:R-:W-:Y:S01]  /*2250*/  UMOV UR9, 0x40000040 ;  /* 0x4000004000097882 */ /* 0x000fe20000000000 */
[----:B------:R-:W-:Y:S01]  /*2260*/  UMOV UR7, 0x40000040 ;  /* 0x4000004000077882 */ /* 0x000fe20000000000 */
[----:B------:R-:W-:Y:S01]  /*2270*/  UMOV UR5, 0x40000040 ;  /* 0x4000004000057882 */ /* 0x000fe20000000000 */
[----:B------:R-:W-:Y:S01]  /*2280*/  UISETP.GE.AND UP0, UPT, UR44, 0x1, UPT ;  /* 0x000000012c00788c */ /* 0x000fe2000bf06270 */
        /* <DEDUP_REMOVED lines=8> */
[----:B------:R-:W-:Y:S01]  /*2310*/  PLOP3.LUT P2, PT, PT, PT, UP0, 0x80, 0x0 ;  /* 0x000000000000781c */ /* 0x000fe20003f4f008 */
[----:B------:R-:W1:Y:S01]  /*2320*/  MUFU.TANH R10, R10 ;  /* 0x0000000a000a7308 */ /* 0x000e620000002400 */
[----:B------:R-:W-:-:S04]  /*2330*/  IMAD.U32 R139, RZ, RZ, UR39 ;  /* 0x00000027ff8b7e24 */ /* 0x000fc8000f8e00ff */
[----:B------:R-:W-:Y:S02]  /*2340*/  IMAD R140, R139, 0x40, R6 ;  /* 0x000000408b8c7824 */ /* 0x000fe400078e0206 */
[----:B------:R-:W-:Y:S01]  /*2350*/  VIADD R139, R5, UR41 ;  /* 0x00000029058b7c36 */ /* 0x000fe20008000000 */
[----:B------:R-:W4:Y:S08]  /*2360*/  MUFU.TANH R11, R11 ;  /* 0x0000000b000b7308 */ /* 0x000f300000002400 */
[----:B------:R-:W1:Y:S08]  /*2370*/  MUFU.TANH R12, R12 ;  /* 0x0000000c000c7308 */ /* 0x000e700000002400 */
[----:B------:R-:W1:Y:S08]  /*2380*/  MUFU.TANH R13, R13 ;  /* 0x0000000d000d7308 */ /* 0x000e700000002400 */
[----:B------:R-:W1:Y:S08]  /*2390*/  MUFU.TANH R14, R14 ;  /* 0x0000000e000e7308 */ /* 0x000e700000002400 */
[----:B------:R-:W1:Y:S01]  /*23a0*/  MUFU.TANH R15, R15 ;  /* 0x0000000f000f7308 */ /* 0x000e620000002400 */
[----:B------:R-:W-:-:S02]  /*23b0*/  WARPGROUP.DEPBAR.LE gsb0, 0x0 ;  /* 0x00008000000079c5 */ /* 0x000fc40000010000 */
[----:B------:R-:W-:-:S05]  /*23c0*/  WARPGROUP.ARRIVE ;  /* 0x00000000000079c5 */ /* 0x000fca0000000000 */
[----:B------:R-:W1:Y:S01]  /*23d0*/  MUFU.TANH R17, R17 ;  /* 0x0000001100117308 */ /* 0x000e620000002400 */
[----:B------:R-:W-:Y:S01]  /*23e0*/  HGMMA.64x32x16.F32.BF16 R120, gdesc[UR8], R120, gsb0 ;  /* 0x00600000087879f0 */ /* 0x000fe20008001878 */
[----:B------:R-:W-:Y:S02]  /*23f0*/  UIADD3 UR10, UR6, 0x4, URZ ;  /* 0x00000004060a7890 */ /* 0x000fe4000fffe03f */
[----:B------:R-:W-:-:S04]  /*2400*/  UIADD3 UR8, UR4, 0x4, URZ ;  /* 0x0000000404087890 */ /* 0x000fc8000fffe03f */
[----:B------:R-:W1:Y:S01]  /*2410*/  MUFU.TANH R18, R18 ;  /* 0x0000001200127308 */ /* 0x000e620000002400 */
[----:B------:R-:W-:Y:S01]  /*2420*/  UMOV UR11, 0x40000040 ;  /* 0x40000040000b7882 */ /* 0x000fe20000000000 */
[----:B------:R-:W-:-:S06]  /*2430*/  UMOV UR9, 0x40000040 ;  /* 0x4000004000097882 */ /* 0x000fcc0000000000 */
[----:B------:R-:W1:Y:S08]  /*2440*/  MUFU.TANH R20, R20 ;  /* 0x0000001400147308 */ /* 0x000e700000002400 */
[----:B------:R-:W1:Y:S08]  /*2450*/  MUFU.TANH R21, R21 ;  /* 0x0000001500157308 */ /* 0x000e700000002400 */
        /* <DEDUP_REMOVED lines=27> */
[----:B-----5:R-:W-:Y:S01]  /*2610*/  VIADDMNMX R147, R140, R139, R152, PT ;  /* 0x0000008b8c937246 */ /* 0x020fe20003800198 */
        /* <DEDUP_REMOVED lines=35> */
[----:B------:R-:W-:Y:S02]  /*2850*/  UIADD3 UR6, UR6, 0x606, URZ ;  /* 0x0000060606067890 */ /* 0x000fe4000fffe03f */
[----:B------:R-:W-:Y:S01]  /*2860*/  UIADD3 UR4, UR4, 0x406, URZ ;  /* 0x0000040604047890 */ /* 0x000fe2000fffe03f */
[----:B------:R-:W-:Y:S02]  /*2870*/  WARPGROUP.DEPBAR.LE gsb0, 0x0 ;  /* 0x00008000000079c5 */ /* 0x000fe40000010000 */
[----:B------:R-:W-:-:S06]  /*2880*/  WARPGROUP.ARRIVE ;  /* 0x00000000000079c5 */ /* 0x000fcc0000000000 */
[----:B------:R-:W-:Y:S03]  /*2890*/  HGMMA.64x32x16.F32.BF16 R120, gdesc[UR8], R120, gsb0 ;  /* 0x00600000087879f0 */ /* 0x000fe60008001878 */
[----:B------:R-:W-:Y:S02]  /*28a0*/  WARPGROUP.DEPBAR.LE gsb0, 0x0 ;  /* 0x00008000000079c5 */ /* 0x000fe40000010000 */
[----:B------:R-:W-:-:S06]  /*28b0*/  WARPGROUP.ARRIVE ;  /* 0x00000000000079c5 */ /* 0x000fcc0000000000 */
[----:B------:R-:W-:Y:S01]  /*28c0*/  HGMMA.64x32x16.F32.BF16 R120, gdesc[UR4], R120, gsb0 ;  /* 0x00600000047879f0 */ /* 0x000fe20008001878 */
[----:B------:R-:W-:-:S06]  /*28d0*/  ULOP3.LUT UR4, URZ, UR40, URZ, 0x33, !UPT ;  /* 0x000000283f047292 */ /* 0x000fcc000f8e333f */
[----:B------:R-:W-:-:S04]  /*28e0*/  VIADD R145, R5, UR4 ;  /* 0x0000000405917c36 */ /* 0x000fc80008000000 */
[----:B------:R-:W-:Y:S01]  /*28f0*/  IMAD.IADD R148, R140, 0x1, R145 ;  /* 0x000000018c947824 */ /* 0x000fe200078e0291 */
[----:B------:R-:W-:Y:S02]  /*2900*/  WARPGROUP.DEPBAR.LE gsb0, 0x0 ;  /* 0x00008000000079c5 */ /* 0x000fe40000010000 */
[----:B-1--4-:R-:W-:Y:S05]  /*2910*/  @!P2 BRA `(.L_x_1175) ;  /* 0x000000000068a947 */ /* 0x012fea0003800000 */
[----:B------:R-:W1:Y:S01]  /*2920*/  LDC R143, c[0x0][0x280] ;  /* 0x0000a000ff8f7b82 */ /* 0x000e620000000800 */
[----:B------:R-:W-:Y:S01]  /*2930*/  BSSY B0, `(.L_x_1176) ;  /* 0x0000013000007945 */ /* 0x000fe20003800000 */
[----:B-1----:R-:W-:-:S04]  /*2940*/  IADD3 R142, R140, UR43, -R143 ;  /* 0x0000002b8c8e7c10 */ /* 0x002fc8000fffe88f */
[----:B------:R-:W-:-:S13]  /*2950*/  ISETP.GT.AND P1, PT, R142, -0x1, PT ;  /* 0xffffffff8e00780c */ /* 0x000fda0003f24270 */
[----:B------:R-:W-:Y:S05]  /*2960*/  @P1 BRA `(.L_x_1177) ;  /* 0x0000000000241947 */ /* 0x000fea0003800000 */
[----:B------:R-:W-:Y:S01]  /*2970*/  UISETP.NE.AND UP0, UPT, UR44, 0x1, UPT ;  /* 0x000000012c00788c */ /* 0x000fe2000bf05270 */
[----:B------:R-:W-:-:S05]  /*2980*/  LOP3.LUT R142, RZ, R142, RZ, 0x33, !PT ;  /* 0x0000008eff8e7212 */ /* 0x000fca00078e33ff */
[----:B------:R-:W-:-:S05]  /*2990*/  PLOP3.LUT P1, PT, PT, PT, UP0, 0x80, 0x0 ;  /* 0x000000000000781c */ /* 0x000fca0003f2f008 */
[----:B------:R-:W-:-:S08]  /*29a0*/  @UP0 ULDC UR5, c[0x0][0x754] ;  /* 0x0001d50000050ab9 */ /* 0x000fd00000000800 */
[----:B------:R-:W-:Y:S01]  /*29b0*/  @P1 IMAD.HI.U32 R143, R142, UR5, RZ ;  /* 0x000000058e8f1c27 */ /* 0x000fe2000f8e00ff */
[----:B------:R-:W-:-:S04]  /*29c0*/  @UP0 ULDC UR5, c[0x0][0x758] ;  /* 0x0001d60000050ab9 */ /* 0x000fc80000000800 */
[----:B------:R-:W-:-:S04]  /*29d0*/  @P1 SHF.R.U32.HI R142, RZ, UR5, R143 ;  /* 0x00000005ff8e1c19 */ /* 0x000fc8000801168f */
[----:B------:R-:W-:Y:S01]  /*29e0*/  LOP3.LUT R142, RZ, R142, RZ, 0x33, !PT ;  /* 0x0000008eff8e7212 */ /* 0x000fe200078e33ff */
[----:B------:R-:W-:Y:S06]  /*29f0*/  BRA `(.L_x_1178) ;  /* 0x0000000000187947 */ /* 0x000fec0003800000 */
.L_x_1177:
[----:B------:R-:W-:-:S06]  /*2a00*/  UISETP.NE.AND UP0, UPT, UR44, 0x1, UPT ;  /* 0x000000012c00788c */ /* 0x000fcc000bf05270 */
[----:B------:R-:W-:-:S05]  /*2a10*/  PLOP3.LUT P1, PT, PT, PT, UP0, 0x80, 0x0 ;  /* 0x000000000000781c */ /* 0x000fca0003f2f008 */
[----:B------:R-:W-:-:S08]  /*2a20*/  @UP0 ULDC UR5, c[0x0][0x754] ;  /* 0x0001d50000050ab9 */ /* 0x000fd00000000800 */
[----:B------:R-:W-:Y:S01]  /*2a30*/  @P1 IMAD.HI.U32 R143, R142, UR5, RZ ;  /* 0x000000058e8f1c27 */ /* 0x000fe2000f8e00ff */
[----:B------:R-:W-:-:S04]  /*2a40*/  @UP0 ULDC UR5, c[0x0][0x758] ;  /* 0x0001d60000050ab9 */ /* 0x000fc80000000800 */
[----:B------:R-:W-:-:S07]  /*2a50*/  @P1 SHF.R.U32.HI R142, RZ, UR5, R143 ;  /* 0x00000005ff8e1c19 */ /* 0x000fce000801168f */
.L_x_1178:
[----:B------:R-:W-:Y:S05]  /*2a60*/  BSYNC B0 ;  /* 0x0000000000007941 */ /* 0x000fea0003800000 */
.L_x_1176:
[----:B------:R-:W4:Y:S01]  /*2a70*/  LDL R143, [R1+0x4] ;  /* 0x00000400018f7983 */ /* 0x000f220000100800 */
[----:B------:R-:W-:Y:S01]  /*2a80*/  IADD3 R148, R140, UR4, R5 ;  /* 0x000000048c947c10 */ /* 0x000fe2000fffe005 */
[----:B----4-:R-:W-:-:S05]  /*2a90*/  IMAD R142, R142, UR44, R143 ;  /* 0x0000002c8e8e7c24 */ /* 0x010fca000f8e028f */
[----:B------:R-:W-:Y:S02]  /*2aa0*/  VIADDMNMX R147, R142, UR44, R147, PT ;  /* 0x0000002c8e937c46 */ /* 0x000fe4000b800193 */
[----:B------:R-:W-:-:S07]  /*2ab0*/  VIMNMX R148, R148, R142, !PT ;  /* 0x0000008e94947248 */ /* 0x000fce0007fe0100 */
.L_x_1175:
[----:B------:R-:W-:-:S04]  /*2ac0*/  VIADD R140, R140, 0x8 ;  /* 0x000000088c8c7836 */ /* 0x000fc80000000000 */
[----:B------:R-:W-:Y:S01]  /*2ad0*/  IMAD.IADD R145, R145, 0x1, R140 ;  /* 0x0000000191917824 */ /* 0x000fe200078e028c */
[----:B------:R-:W-:Y:S01]  /*2ae0*/  VIADDMNMX R139, R140, R139, R152, PT ;  /* 0x0000008b8c8b7246 */ /* 0x000fe20003800198 */
[----:B------:R-:W-:Y:S06]  /*2af0*/  @!P2 BRA `(.L_x_1179) ;  /* 0x000000000064a947 */ /* 0x000fec0003800000 */
        /* <DEDUP_REMOVED lines=14> */
.L_x_1181:
[----:B------:R-:W-:-:S06]  /*2be0*/  UISETP.NE.AND UP0, UPT, UR44, 0x1, UPT ;  /* 0x000000012c00788c */ /* 0x000fcc000bf05270 */
[----:B------:R-:W-:-:S05]  /*2bf0*/  PLOP3.LUT P1, PT, PT, PT, UP0, 0x80, 0x0 ;  /* 0x000000000000781c */ /* 0x000fca0003f2f008 */
[----:B------:R-:W-:-:S08]  /*2c00*/  @UP0 ULDC UR4, c[0x0][0x754] ;  /* 0x0001d50000040ab9 */ /* 0x000fd00000000800 */
[----:B------:R-:W-:Y:S01]  /*2c10*/  @P1 IMAD.HI.U32 R142, R140, UR4, RZ ;  /* 0x000000048c8e1c27 */ /* 0x000fe2000f8e00ff */
[----:B------:R-:W-:-:S04]  /*2c20*/  @UP0 ULDC UR4, c[0x0][0x758] ;  /* 0x0001d60000040ab9 */ /* 0x000fc80000000800 */
[----:B------:R-:W-:-:S07]  /*2c30*/  @P1 SHF.R.U32.HI R140, RZ, UR4, R142 ;  /* 0x00000004ff8c1c19 */ /* 0x000fce000801168e */
.L_x_1182:
[----:B------:R-:W-:Y:S05]  /*2c40*/  BSYNC B0 ;  /* 0x0000000000007941 */ /* 0x000fea0003800000 */
.L_x_1180:
[----:B------:R-:W4:Y:S02]  /*2c50*/  LDL R142, [R1+0x4] ;  /* 0x00000400018e7983 */ /* 0x000f240000100800 */
[----:B----4-:R-:W-:-:S05]  /*2c60*/  IMAD R140, R140, UR44, R142 ;  /* 0x0000002c8c8c7c24 */ /* 0x010fca000f8e028e */
[----:B------:R-:W-:Y:S02]  /*2c70*/  VIMNMX R145, R145, R140, !PT ;  /* 0x0000008c91917248 */ /* 0x000fe40007fe0100 */
[----:B------:R-:W-:-:S07]  /*2c80*/  VIADDMNMX R139, R140, UR44, R139, PT ;  /* 0x0000002c8c8b7c46 */ /* 0x000fce000b80018b */
.L_x_1179:
[----:B------:R-:W-:Y:S01]  /*2c90*/  LEA R152, R6, UR37, 0x2 ;  /* 0x0000002506987c11 */ /* 0x000fe2000f8e10ff */
[----:B------:R-:W1:Y:S01]  /*2ca0*/  S2R R150, SR_CTAID.X ;  /* 0x0000000000967919 */ /* 0x000e620000002500 */
[----:B------:R-:W-:-:S03]  /*2cb0*/  LOP3.LUT R16, R16, 0xfffffffb, RZ, 0xc0, !PT ;  /* 0xfffffffb10107812 */ /* 0x000fc600078ec0ff */
[----:B------:R-:W4:Y:S01]  /*2cc0*/  LDS R153, [R152+0x30200] ;  /* 0x0302000098997984 */ /* 0x000f220000000800 */
[----:B------:R-:W-:-:S03]  /*2cd0*/  @P0 LOP3.LUT R16, R16, 0x4, RZ, 0xfc, !PT ;  /* 0x0000000410100812 */ /* 0x000fc600078efcff */
[----:B------:R-:W5:Y:S01]  /*2ce0*/  LDS R152, [R152+0x30220] ;  /* 0x0302200098987984 */ /* 0x000f620000000800 */
[----:B-1----:R-:W-:-:S05]  /*2cf0*/  IMAD R150, R150, -0x60, RZ ;  /* 0xffffffa096967824 */ /* 0x002fca00078e02ff */
[C---:B------:R-:W-:Y:S02]  /*2d00*/  ISETP.GE.AND P6, PT, R150.reuse, 0x2, PT ;  /* 0x000000029600780c */ /* 0x040fe40003fc6270 */
[----:B------:R-:W-:Y:S02]  /*2d10*/  ISETP.GE.AND P4, PT, R150, 0x9, PT ;  /* 0x000000099600780c */ /* 0x000fe40003f86270 */
[----:B------:R-:W-:Y:S02]  /*2d20*/  ISETP.GT.AND P5, PT, R145, 0x1, !P6 ;  /* 0x000000019100780c */ /* 0x000fe400077a4270 */
[----:B------:R-:W-:Y:S01]  /*2d30*/  ISETP.GT.AND P6, PT, R148, 0x1, !P6 ;  /* 0x000000019400780c */ /* 0x000fe200077c4270 */
[--C-:B----4-:R-:W-:Y:S01]  /*2d40*/  FADD.FTZ R120, R120, -R153.reuse ;  /* 0x8000009978787221 */ /* 0x110fe20000010000 */
[--C-:B------:R-:W-:Y:S01]  /*2d50*/  FADD.FTZ R121, R121, -R153.reuse ;  /* 0x8000009979797221 */ /* 0x100fe20000010000 */
[--C-:B------:R-:W-:Y:S01]  /*2d60*/  FADD.FTZ R124, R124, -R153.reuse ;  /* 0x800000997c7c7221 */ /* 0x100fe20000010000 */
[--C-:B------:R-:W-:Y:S01]  /*2d70*/  FADD.FTZ R125, R125, -R153.reuse ;  /* 0x800000997d7d7221 */ /* 0x100fe20000010000 */
[--C-:B------:R-:W-:Y:S01]  /*2d80*/  FADD.FTZ R128, R128, -R153.reuse ;  /* 0x8000009980807221 */ /* 0x100fe20000010000 */
[--C-:B------:R-:W-:Y:S01]  /*2d90*/  FADD.FTZ R129, R129, -R153.reuse ;  /* 0x8000009981817221 */ /* 0x100fe20000010000 */
[--C-:B------:R-:W-:Y:S01]  /*2da0*/  FADD.FTZ R132, R132, -R153.reuse ;  /* 0x8000009984847221 */ /* 0x100fe20000010000 */
[----:B------:R-:W-:Y:S01]  /*2db0*/  FADD.FTZ R133, R133, -R153 ;  /* 0x8000009985857221 */ /* 0x000fe20000010000 */
[----:B------:R-:W-:Y:S01]  /*2dc0*/  ISETP.GT.AND P3, PT, R145, 0x8, !P4 ;  /* 0x000000089100780c */ /* 0x000fe20006764270 */
[----:B------:R-:W4:Y:S01]  /*2dd0*/  LDL R153, [R1] ;  /* 0x0000000001997983 */ /* 0x000f220000100800 */
[----:B------:R-:W-:-:S02]  /*2de0*/  ISETP.LT.OR P6, PT, R147, 0x2, P6 ;  /* 0x000000029300780c */ /* 0x000fc400037c1670 */
[C---:B------:R-:W-:Y:S02]  /*2df0*/  ISETP.GE.AND P2, PT, R150.reuse, 0xa, PT ;  /* 0x0000000a9600780c */ /* 0x040fe40003f46270 */
[----:B------:R-:W-:Y:S02]  /*2e00*/  ISETP.LT.OR P3, PT, R139, 0x9, P3 ;  /* 0x000000098b00780c */ /* 0x000fe40001f61670 */
[----:B------:R-:W-:Y:S02]  /*2e10*/  FSEL R155, R11, -INF , !P6 ;  /* 0xff8000000b9b7808 */ /* 0x000fe40007000000 */
[----:B------:R-:W-:Y:S02]  /*2e20*/  ISETP.LT.OR P5, PT, R139, 0x2, P5 ;  /* 0x000000028b00780c */ /* 0x000fe40002fa1670 */
[----:B------:R-:W-:Y:S01]  /*2e30*/  ISETP.GE.AND P1, PT, R150, 0x11, PT ;  /* 0x000000119600780c */ /* 0x000fe20003f26270 */
[----:B--2---:R-:W-:Y:S01]  /*2e40*/  FFMA.FTZ R155, R155, UR46, -R23 ;  /* 0x0000002e9b9b7c23 */ /* 0x004fe20008010817 */
[----:B------:R-:W-:-:S02]  /*2e50*/  ISETP.GT.AND P4, PT, R148, 0x8, !P4 ;  /* 0x000000089400780c */ /* 0x000fc40006784270 */
[----:B------:R-:W-:Y:S02]  /*2e60*/  ISETP.GT.AND P6, PT, R148, 0x9, !P2 ;  /* 0x000000099400780c */ /* 0x000fe400057c4270 */
[----:B------:R-:W-:Y:S01]  /*2e70*/  FSEL R146, R17, -INF , !P3 ;  /* 0xff80000011927808 */ /* 0x000fe20005800000 */
[----:B------:R-:W1:Y:S01]  /*2e80*/  MUFU.EX2 R155, R155 ;  /* 0x0000009b009b7308 */ /* 0x000e620000000800 */
[----:B------:R-:W-:Y:S02]  /*2e90*/  FSEL R149, R13, -INF , !P5 ;  /* 0xff8000000d957808 */ /* 0x000fe40006800000 */
[----:B------:R-:W-:Y:S01]  /*2ea0*/  ISETP.LT.OR P4, PT, R147, 0x9, P4 ;  /* 0x000000099300780c */ /* 0x000fe20002781670 */
[--C-:B---3--:R-:W-:Y:S01]  /*2eb0*/  FFMA.FTZ R146, R146, UR46, -R9.reuse ;  /* 0x0000002e92927c23 */ /* 0x108fe20008010809 */
[----:B------:R-:W-:Y:S01]  /*2ec0*/  ISETP.GT.AND P3, PT, R148, 0x10, !P1 ;  /* 0x000000109400780c */ /* 0x000fe20004f64270 */
[----:B------:R-:W-:Y:S01]  /*2ed0*/  FFMA.FTZ R149, R149, UR46, -R9 ;  /* 0x0000002e95957c23 */ /* 0x000fe20008010809 */
[----:B------:R-:W-:-:S02]  /*2ee0*/  ISETP.LT.OR P6, PT, R147, 0xa, P6 ;  /* 0x0000000a9300780c */ /* 0x000fc400037c1670 */
[----:B------:R-:W-:Y:S02]  /*2ef0*/  ISETP.GE.AND P5, PT, R150, 0x12, PT ;  /* 0x000000129600780c */ /* 0x000fe40003fa6270 */
[----:B------:R-:W-:Y:S02]  /*2f00*/  FSEL R142, R14, -INF , !P4 ;  /* 0xff8000000e8e7808 */ /* 0x000fe40006000000 */
[----:B------:R-:W-:Y:S01]  /*2f10*/  ISETP.GT.AND P2, PT, R145, 0x9, !P2 ;  /* 0x000000099100780c */ /* 0x000fe20005744270 */
[----:B------:R-:W-:Y:S01]  /*2f20*/  MUFU.EX2 R146, R146 ;  /* 0x0000009200927308 */ /* 0x000fe20000000800 */
[----:B------:R-:W-:Y:S01]  /*2f30*/  ISETP.LT.OR P3, PT, R147, 0x11, P3 ;  /* 0x000000119300780c */ /* 0x000fe20001f61670 */
[----:B------:R-:W-:Y:S01]  /*2f40*/  FFMA.FTZ R142, R142, UR46, -R23 ;  /* 0x0000002e8e8e7c23 */ /* 0x000fe20008010817 */
[----:B------:R-:W-:Y:S01]  /*2f50*/  FSEL R143, R15, -INF , !P6 ;  /* 0xff8000000f8f7808 */ /* 0x000fe20007000000 */
[----:B-1----:R-:W-:Y:S01]  /*2f60*/  FMUL.FTZ R121, R155, R121 ;  /* 0x000000799b797220 */ /* 0x002fe20000410000 */
[----:B------:R-:W-:-:S02]  /*2f70*/  ISETP.GE.AND P4, PT, R150, 0x19, PT ;  /* 0x000000199600780c */ /* 0x000fc40003f86270 */
[----:B------:R-:W-:Y:S01]  /*2f80*/  ISETP.GT.AND P6, PT, R148, 0x11, !P5 ;  /* 0x000000119400780c */ /* 0x000fe20006fc4270 */
[----:B------:R-:W1:Y:S01]  /*2f90*/  MUFU.EX2 R142, R142 ;  /* 0x0000008e008e7308 */ /* 0x000e620000000800 */
[----:B------:R-:W-:Y:S01]  /*2fa0*/  FSEL R140, R20, -INF , !P3 ;  /* 0xff800000148c7808 */ /* 0x000fe20005800000 */
[--C-:B------:R-:W-:Y:S01]  /*2fb0*/  FFMA.FTZ R143, R143, UR46, -R23.reuse ;  /* 0x0000002e8f8f7c23 */ /* 0x100fe20008010817 */
[----:B------:R-:W-:Y:S02]  /*2fc0*/  ISETP.GT.AND P3, PT, R148, 0x18, !P4 ;  /* 0x000000189400780c */ /* 0x000fe40006764270 */
[C---:B------:R-:W-:Y:S01]  /*2fd0*/  ISETP.LT.OR P6, PT, R147.reuse, 0x12, P6 ;  /* 0x000000129300780c */ /* 0x040fe200037c1670 */
[----:B------:R-:W-:Y:S01]  /*2fe0*/  FFMA.FTZ R140, R140, UR46, -R23 ;  /* 0x0000002e8c8c7c23 */ /* 0x000fe20008010817 */
[----:B------:R-:W-:Y:S01]  /*2ff0*/  ISETP.LT.OR P3, PT, R147, 0x19, P3 ;  /* 0x000000199300780c */ /* 0x000fe20001f61670 */
[----:B------:R-:W2:Y:S01]  /*3000*/  MUFU.EX2 R143, R143 ;  /* 0x0000008f008f7308 */ /* 0x000ea20000000800 */
[----:B------:R-:W-:-:S02]  /*3010*/  FSEL R144, R21, -INF , !P6 ;  /* 0xff80000015907808 */ /* 0x000fc40007000000 */
[----:B------:R-:W-:Y:S02]  /*3020*/  ISETP.GE.AND P6, PT, R150, 0x1, PT ;  /* 0x000000019600780c */ /* 0x000fe40003fc6270 */
[----:B------:R-:W-:Y:S01]  /*3030*/  FSEL R156, R22, -INF , !P3 ;  /* 0xff800000169c7808 */ /* 0x000fe20005800000 */
[--C-:B------:R-:W-:Y:S01]  /*3040*/  FFMA.FTZ R144, R144, UR46, -R23.reuse ;  /* 0x0000002e90907c23 */ /* 0x100fe20008010817 */
[----:B------:R-:W-:Y:S01]  /*3050*/  ISETP.GT.AND P3, PT, R148, RZ, !P6 ;  /* 0x000000ff9400720c */ /* 0x000fe20007764270 */
[----:B------:R-:W-:Y:S01]  /*3060*/  MUFU.EX2 R140, R140 ;  /* 0x0000008c008c7308 */ /* 0x000fe20000000800 */
[----:B------:R-:W-:Y:S01]  /*3070*/  ISETP.GT.AND P6, PT, R145, RZ, !P6 ;  /* 0x000000ff9100720c */ /* 0x000fe200077c4270 */
[--C-:B------:R-:W-:Y:S01]  /*3080*/  FFMA.FTZ R156, R156, UR46, -R23.reuse ;  /* 0x0000002e9c9c7c23 */ /* 0x100fe20008010817 */
[----:B------:R-:W-:Y:S01]  /*3090*/  ISETP.LT.OR P3, PT, R147, 0x1, P3 ;  /* 0x000000019300780c */ /* 0x000fe20001f61670 */
[----:B-----5:R-:W-:Y:S01]  /*30a0*/  FADD.FTZ R126, R126, -R152 ;  /* 0x800000987e7e7221 */ /* 0x020fe20000010000 */
[----:B------:R-:W-:Y:S01]  /*30b0*/  ISETP.GT.AND P1, PT, R145, 0x10, !P1 ;  /* 0x000000109100780c */ /* 0x000fe20004f24270 */
[----:B-1----:R-:W-:Y:S01]  /*30c0*/  FMUL.FTZ R124, R142, R124 ;  /* 0x0000007c8e7c7220 */ /* 0x002fe20000410000 */
[----:B------:R-:W-:Y:S01]  /*30d0*/  FSEL R154, R10, -INF , !P3 ;  /* 0xff8000000a9a7808 */ /* 0x000fe20005800000 */
[----:B------:R-:W-:Y:S01]  /*30e0*/  MUFU.EX2 R144, R144 ;  /* 0x0000009000907308 */ /* 0x000fe20000000800 */
[----:B------:R-:W-:Y:S01]  /*30f0*/  ISETP.GE.AND P3, PT, R150, 0x1a, PT ;  /* 0x0000001a9600780c */ /* 0x000fe20003f66270 */
[----:B--2---:R-:W-:Y:S01]  /*3100*/  FMUL.FTZ R125, R143, R125 ;  /* 0x0000007d8f7d7220 */ /* 0x004fe20000410000 */
[----:B------:R-:W-:Y:S01]  /*3110*/  ISETP.GT.AND P5, PT, R145, 0x11, !P5 ;  /* 0x000000119100780c */ /* 0x000fe20006fa4270 */
[----:B------:R-:W-:Y:S01]  /*3120*/  FFMA.FTZ R154, R154, UR46, -R23 ;  /* 0x0000002e9a9a7c23 */ /* 0x000fe20008010817 */
[----:B------:R-:W-:-:S02]  /*3130*/  ISETP.GT.AND P0, PT, R148, 0x19, !P3 ;  /* 0x000000199400780c */ /* 0x000fc40005f04270 */
[----:B------:R-:W-:Y:S01]  /*3140*/  ISETP.GT.AND P4, PT, R145, 0x18, !P4 ;  /* 0x000000189100780c */ /* 0x000fe20006784270 */
[----:B------:R-:W-:Y:S01]  /*3150*/  MUFU.EX2 R149, R149 ;  /* 0x0000009500957308 */ /* 0x000fe20000000800 */
[----:B------:R-:W-:Y:S02]  /*3160*/  ISETP.LT.OR P0, PT, R147, 0x1a, P0 ;  /* 0x0000001a9300780c */ /* 0x000fe40000701670 */
[----:B------:R-:W-:Y:S02]  /*3170*/  ISETP.GT.AND P3, PT, R145, 0x19, !P3 ;  /* 0x000000199100780c */ /* 0x000fe40005f64270 */
[----:B------:R-:W-:Y:S02]  /*3180*/  FSEL R147, R141, -INF , !P0 ;  /* 0xff8000008d937808 */ /* 0x000fe40004000000 */
[C---:B------:R-:W-:Y:S01]  /*3190*/  ISETP.LT.OR P6, PT, R139.reuse, 0x1, P6 ;  /* 0x000000018b00780c */ /* 0x040fe200037c1670 */
[----:B------:R-:W1:Y:S01]  /*31a0*/  MUFU.EX2 R154, R154 ;  /* 0x0000009a009a7308 */ /* 0x000e620000000800 */
[----:B------:R-:W-:Y:S01]  /*31b0*/  ISETP.LT.OR P2, PT, R139, 0xa, P2 ;  /* 0x0000000a8b00780c */ /* 0x000fe20001741670 */
[----:B------:R-:W-:Y:S01]  /*31c0*/  FFMA.FTZ R147, R147, UR46, -R23 ;  /* 0x0000002e93937c23 */ /* 0x000fe20008010817 */
[----:B------:R-:W-:-:S02]  /*31d0*/  ISETP.LT.OR P1, PT, R139, 0x11, P1 ;  /* 0x000000118b00780c */ /* 0x000fc40000f21670 */
[C---:B------:R-:W-:Y:S02]  /*31e0*/  ISETP.LT.OR P5, PT, R139.reuse, 0x12, P5 ;  /* 0x000000128b00780c */ /* 0x040fe40002fa1670 */
[C---:B------:R-:W-:Y:S01]  /*31f0*/  ISETP.LT.OR P4, PT, R139.reuse, 0x19, P4 ;  /* 0x000000198b00780c */ /* 0x040fe20002781670 */
[----:B------:R-:W2:Y:S01]  /*3200*/  MUFU.EX2 R147, R147 ;  /* 0x0000009300937308 */ /* 0x000ea20000000800 */
[----:B------:R-:W-:Y:S02]  /*3210*/  ISETP.LT.OR P3, PT, R139, 0x1a, P3 ;  /* 0x0000001a8b00780c */ /* 0x000fe40001f61670 */
[----:B------:R-:W-:Y:S02]  /*3220*/  FSEL R151, R12, -INF , !P6 ;  /* 0xff8000000c977808 */ /* 0x000fe40007000000 */
[----:B------:R-:W-:Y:S02]  /*3230*/  FSEL R145, R18, -INF , !P2 ;  /* 0xff80000012917808 */ /* 0x000fe40005000000 */
[----:B------:R-:W-:Y:S01]  /*3240*/  FSEL R150, R19, -INF , !P1 ;  /* 0xff80000013967808 */ /* 0x000fe20004800000 */
[--C-:B------:R-:W-:Y:S01]  /*3250*/  FFMA.FTZ R151, R151, UR46, -R9.reuse ;  /* 0x0000002e97977c23 */ /* 0x100fe20008010809 */
[----:B------:R-:W-:Y:S01]  /*3260*/  FSEL R148, R136, -INF , !P5 ;  /* 0xff80000088947808 */ /* 0x000fe20006800000 */
[--C-:B------:R-:W-:Y:S01]  /*3270*/  FFMA.FTZ R145, R145, UR46, -R9.reuse ;  /* 0x0000002e91917c23 */ /* 0x100fe20008010809 */
[----:B------:R-:W-:Y:S01]  /*3280*/  FSEL R23, R137, -INF , !P4 ;  /* 0xff80000089177808 */ /* 0x000fe20006000000 */
[--C-:B------:R-:W-:Y:S01]  /*3290*/  FFMA.FTZ R150, R150, UR46, -R9.reuse ;  /* 0x0000002e96967c23 */ /* 0x100fe20008010809 */
[----:B------:R-:W-:Y:S01]  /*32a0*/  FSEL R139, R138, -INF , !P3 ;  /* 0xff8000008a8b7808 */ /* 0x000fe20005800000 */
[--C-:B------:R-:W-:Y:S01]  /*32b0*/  FFMA.FTZ R148, R148, UR46, -R9.reuse ;  /* 0x0000002e94947c23 */ /* 0x100fe20008010809 */
[----:B-1----:R-:W-:Y:S01]  /*32c0*/  FMUL.FTZ R120, R154, R120 ;  /* 0x000000789a787220 */ /* 0x002fe20000410000 */
[--C-:B------:R-:W-:Y:S01]  /*32d0*/  FFMA.FTZ R23, R23, UR46, -R9.reuse ;  /* 0x0000002e17177c23 */ /* 0x100fe20008010809 */
[----:B------:R-:W1:Y:S01]  /*32e0*/  MUFU.EX2 R151, R151 ;  /* 0x0000009700977308 */ /* 0x000e620000000800 */
[----:B------:R-:W-:Y:S01]  /*32f0*/  FFMA.FTZ R139, R139, UR46, -R9 ;  /* 0x0000002e8b8b7c23 */ /* 0x000fe20008010809 */
[----:B------:R-:W-:Y:S01]  /*3300*/  FFMA.FTZ R9, -R10, R10, 1 ;  /* 0x3f8000000a097423 */ /* 0x000fe2000001010a */
[----:B------:R-:W-:Y:S01]  /*3310*/  FFMA.FTZ R10, -R11, R11, 1 ;  /* 0x3f8000000b0a7423 */ /* 0x000fe2000001010b */
[----:B------:R-:W-:Y:S01]  /*3320*/  FFMA.FTZ R11, -R14, R14, 1 ;  /* 0x3f8000000e0b7423 */ /* 0x000fe2000001010e */
[----:B------:R-:W-:Y:S01]  /*3330*/  FMUL.FTZ R14, R146, R126 ;  /* 0x0000007e920e7220 */ /* 0x000fe20000410000 */
[----:B------:R-:W-:Y:S01]  /*3340*/  FMUL.FTZ R9, R120, R9 ;  /* 0x0000000978097220 */ /* 0x000fe20000410000 */
[----:B------:R-:W-:Y:S01]  /*3350*/  FMUL.FTZ R10, R121, R10 ;  /* 0x0000000a790a7220 */ /* 0x000fe20000410000 */
[----:B------:R-:W-:Y:S01]  /*3360*/  FFMA.FTZ R121, -R15, R15, 1 ;  /* 0x3f8000000f797423 */ /* 0x000fe2000001010f */
[----:B------:R-:W-:Y:S01]  /*3370*/  MUFU.EX2 R145, R145 ;  /* 0x0000009100917308 */ /* 0x000fe20000000800 */
[----:B------:R-:W-:Y:S01]  /*3380*/  FMUL.FTZ R11, R124, R11 ;  /* 0x0000000b7c0b7220 */ /* 0x000fe20000410000 */
[----:B------:R-:W-:Y:S01]  /*3390*/  FFMA.FTZ R124, -R21, R21, 1 ;  /* 0x3f800000157c7423 */ /* 0x000fe20000010115 */
[----:B------:R-:W-:Y:S01]  /*33a0*/  FMUL.FTZ R129, R144, R129 ;  /* 0x0000008190817220 */ /* 0x000fe20000410000 */
[--C-:B------:R-:W-:Y:S01]  /*33b0*/  FADD.FTZ R123, R123, -R152.reuse ;  /* 0x800000987b7b7221 */ /* 0x100fe20000010000 */
[----:B------:R-:W-:Y:S01]  /*33c0*/  FMUL.FTZ R128, R140, R128 ;  /* 0x000000808c807220 */ /* 0x000fe20000410000 */
[--C-:B------:R-:W-:Y:S01]  /*33d0*/  FADD.FTZ R134, R134, -R152.reuse ;  /* 0x8000009886867221 */ /* 0x100fe20000010000 */
[----:B------:R-:W-:Y:S01]  /*33e0*/  FFMA.FTZ R17, -R17, R17, 1 ;  /* 0x3f80000011117423 */ /* 0x000fe20000010111 */
[----:B------:R-:W3:Y:S01]  /*33f0*/  MUFU.EX2 R15, R23 ;  /* 0x00000017000f7308 */ /* 0x000ee20000000800 */
[----:B------:R-:W-:Y:S01]  /*3400*/  FMUL.FTZ R124, R129, R124 ;  /* 0x0000007c817c7220 */ /* 0x000fe20000410000 */
[----:B------:R-:W-:Y:S01]  /*3410*/  FFMA.FTZ R129, -R141, R141, 1 ;  /* 0x3f8000008d817423 */ /* 0x000fe2000001018d */
[----:B------:R-:W-:Y:S01]  /*3420*/  R2UR UR7, R8 ;  /* 0x00000000080772ca */ /* 0x000fe200000e0000 */
[--C-:B------:R-:W-:Y:S01]  /*3430*/  FADD.FTZ R122, R122, -R152.reuse ;  /* 0x800000987a7a7221 */ /* 0x100fe20000010000 */
[--C-:B------:R-:W-:Y:S01]  /*3440*/  FADD.FTZ R127, R127, -R152.reuse ;  /* 0x800000987f7f7221 */ /* 0x100fe20000010000 */
[--C-:B------:R-:W-:Y:S01]  /*3450*/  FADD.FTZ R130, R130, -R152.reuse ;  /* 0x8000009882827221 */ /* 0x100fe20000010000 */
[--C-:B------:R-:W-:Y:S01]  /*3460*/  FADD.FTZ R131, R131, -R152.reuse ;  /* 0x8000009883837221 */ /* 0x100fe20000010000 */
[----:B------:R-:W-:Y:S01]  /*3470*/  MUFU.EX2 R120, R156 ;  /* 0x0000009c00787308 */ /* 0x000fe20000000800 */
[----:B--2---:R-:W-:Y:S01]  /*3480*/  FMUL.FTZ R133, R147, R133 ;  /* 0x0000008593857220 */ /* 0x004fe20000410000 */
[----:B------:R-:W-:Y:S01]  /*3490*/  FADD.FTZ R135, R135, -R152 ;  /* 0x8000009887877221 */ /* 0x000fe20000010000 */
[----:B------:R-:W-:Y:S01]  /*34a0*/  USHF.R.U32.HI UR6, URZ, 0x4, UR42 ;  /* 0x000000043f067899 */ /* 0x000fe2000801162a */
[----:B------:R-:W-:-:S04]  /*34b0*/  LOP3.LUT P0, RZ, R16, 0x4, RZ, 0xc0, !PT ;  /* 0x0000000410ff7812 */ /* 0x000fc8000780c0ff */
[----:B------:R-:W-:Y:S08]  /*34c0*/  MUFU.EX2 R150, R150 ;  /* 0x0000009600967308 */ /* 0x000ff00000000800 */
[----:B------:R-:W2:Y:S08]  /*34d0*/  MUFU.EX2 R148, R148 ;  /* 0x0000009400947308 */ /* 0x000eb00000000800 */
[----:B------:R-:W5:Y:S01]  /*34e0*/  MUFU.EX2 R126, R139 ;  /* 0x0000008b007e7308 */ /* 0x000f620000000800 */
[----:B------:R-:W-:Y:S01]  /*34f0*/  FMUL.FTZ R121, R125, R121 ;  /* 0x000000797d797220 */ /* 0x000fe20000410000 */
[----:B------:R-:W-:Y:S01]  /*3500*/  FFMA.FTZ R125, -R20, R20, 1 ;  /* 0x3f800000147d7423 */ /* 0x000fe20000010114 */
[----:B------:R-:W-:Y:S01]  /*3510*/  FMUL.FTZ R129, R133, R129 ;  /* 0x0000008185817220 */ /* 0x000fe20000410000 */
[----:B------:R-:W-:Y:S01]  /*3520*/  FFMA.FTZ R133, -R12, R12, 1 ;  /* 0x3f8000000c857423 */ /* 0x000fe2000001010c */
[----:B------:R-:W-:Y:S01]  /*3530*/  FMUL.FTZ R123, R149, R123 ;  /* 0x0000007b957b7220 */ /* 0x000fe20000410000 */
[----:B------:R-:W-:Y:S01]  /*3540*/  FFMA.FTZ R12, -R13, R13, 1 ;  /* 0x3f8000000d0c7423 */ /* 0x000fe2000001010d */
[----:B------:R-:W-:Y:S01]  /*3550*/  FMUL.FTZ R125, R128, R125 ;  /* 0x0000007d807d7220 */ /* 0x000fe20000410000 */
[----:B------:R-:W-:Y:S01]  /*3560*/  FFMA.FTZ R128, -R22, R22, 1 ;  /* 0x3f80000016807423 */ /* 0x000fe20000010116 */
[----:B------:R-:W-:Y:S01]  /*3570*/  F2FP.BF16.F32.PACK_AB R20, R155, R154 ;  /* 0x0000009a9b14723e */ /* 0x000fe200000010ff */
[----:B------:R-:W-:Y:S01]  /*3580*/  FMUL.FTZ R123, R123, R12 ;  /* 0x0000000c7b7b7220 */ /* 0x000fe20000410000 */
[----:B-1----:R-:W-:Y:S01]  /*3590*/  F2FP.BF16.F32.PACK_AB R21, R149, R151 ;  /* 0x000000979515723e */ /* 0x002fe200000010ff */
[----:B------:R-:W-:Y:S01]  /*35a0*/  FMUL.FTZ R17, R14, R17 ;  /* 0x000000110e117220 */ /* 0x000fe20000410000 */
[----:B------:R-:W-:Y:S01]  /*35b0*/  F2FP.BF16.F32.PACK_AB R22, R143, R142 ;  /* 0x0000008e8f16723e */ /* 0x000fe200000010ff */
[----:B---3--:R-:W-:Y:S01]  /*35c0*/  FMUL.FTZ R134, R15, R134 ;  /* 0x000000860f867220 */ /* 0x008fe20000410000 */
[----:B------:R-:W-:Y:S01]  /*35d0*/  F2FP.BF16.F32.PACK_AB R23, R145, R146 ;  /* 0x000000929117723e */ /* 0x000fe200000010ff */
[----:B------:R-:W-:Y:S01]  /*35e0*/  BAR.SYNC.DEFER_BLOCKING 0x9, 0x180 ;  /* 0x0246000000007b1d */ /* 0x000fe20000010000 */
[----:B------:R-:W-:-:S02]  /*35f0*/  F2FP.BF16.F32.PACK_AB R12, R144, R140 ;  /* 0x0000008c900c723e */ /* 0x000fc400000010ff */
[----:B--2---:R-:W-:Y:S02]  /*3600*/  F2FP.BF16.F32.PACK_AB R13, R148, R150 ;  /* 0x00000096940d723e */ /* 0x004fe400000010ff */
[----:B------:R-:W-:Y:S02]  /*3610*/  F2FP.BF16.F32.PACK_AB R14, R147, R120 ;  /* 0x00000078930e723e */ /* 0x000fe400000010ff */
[----:B-----5:R-:W-:Y:S01]  /*3620*/  F2FP.BF16.F32.PACK_AB R15, R126, R15 ;  /* 0x0000000f7e0f723e */ /* 0x020fe200000010ff */
[----:B------:R-:W-:Y:S01]  /*3630*/  STSM.16.M88.4 [R157+0x30400], R20 ;  /* 0x030400149d007844 */ /* 0x000fe20000000200 */
[----:B------:R-:W-:Y:S01]  /*3640*/  FMUL.FTZ R122, R151, R122 ;  /* 0x0000007a977a7220 */ /* 0x000fe20000410000 */
[----:B------:R-:W-:Y:S01]  /*3650*/  FMUL.FTZ R127, R145, R127 ;  /* 0x0000007f917f7220 */ /* 0x000fe20000410000 */
[----:B------:R-:W-:Y:S01]  /*3660*/  FFMA.FTZ R18, -R18, R18, 1 ;  /* 0x3f80000012127423 */ /* 0x000fe20000010112 */
[----:B------:R-:W-:Y:S01]  /*3670*/  FMUL.FTZ R132, R120, R132 ;  /* 0x0000008478847220 */ /* 0x000fe20000410000 */
[----:B------:R-:W-:Y:S01]  /*3680*/  FMUL.FTZ R130, R150, R130 ;  /* 0x0000008296827220 */ /* 0x000fe20000410000 */
[----:B------:R-:W-:Y:S01]  /*3690*/  FMUL.FTZ R131, R148, R131 ;  /* 0x0000008394837220 */ /* 0x000fe20000410000 */
[----:B------:R-:W-:Y:S01]  /*36a0*/  FMUL.FTZ R135, R126, R135 ;  /* 0x000000877e877220 */ /* 0x000fe20000410000 */
[----:B------:R-:W-:Y:S01]  /*36b0*/  FFMA.FTZ R19, -R19, R19, 1 ;  /* 0x3f80000013137423 */ /* 0x000fe20000010113 */
[----:B------:R-:W-:Y:S01]  /*36c0*/  FFMA.FTZ R136, -R136, R136, 1 ;  /* 0x3f80000088887423 */ /* 0x000fe20000010188 */
[----:B------:R-:W-:Y:S01]  /*36d0*/  FFMA.FTZ R137, -R137, R137, 1 ;  /* 0x3f80000089897423 */ /* 0x000fe20000010189 */
[----:B------:R-:W-:Y:S01]  /*36e0*/  FFMA.FTZ R138, -R138, R138, 1 ;  /* 0x3f8000008a8a7423 */ /* 0x000fe2000001018a */
[----:B------:R-:W-:Y:S01]  /*36f0*/  ULEA UR4, UR7, UR37, 0xd ;  /* 0x0000002507047291 */ /* 0x000fe2000f8e683f */
[----:B------:R-:W-:Y:S01]  /*3700*/  FMUL.FTZ R122, R122, R133 ;  /* 0x000000857a7a7220 */ /* 0x000fe20000410000 */
[----:B------:R-:W-:Y:S01]  /*3710*/  FMUL.FTZ R18, R127, R18 ;  /* 0x000000127f127220 */ /* 0x000fe20000410000 */
[----:B------:R-:W-:Y:S01]  /*3720*/  FMUL.FTZ R128, R132, R128 ;  /* 0x0000008084807220 */ /* 0x000fe20000410000 */
[----:B------:R-:W-:Y:S01]  /*3730*/  FMUL.FTZ R19, R130, R19 ;  /* 0x0000001382137220 */ /* 0x000fe20000410000 */
[----:B------:R-:W-:Y:S01]  /*3740*/  FMUL.FTZ R136, R131, R136 ;  /* 0x0000008883887220 */ /* 0x000fe20000410000 */
[----:B------:R-:W-:Y:S01]  /*3750*/  FMUL.FTZ R127, R134, R137 ;  /* 0x00000089867f7220 */ /* 0x000fe20000410000 */
[----:B------:R-:W-:Y:S01]  /*3760*/  FMUL.FTZ R138, R135, R138 ;  /* 0x0000008a878a7220 */ /* 0x000fe20000410000 */
[----:B------:R-:W-:Y:S01]  /*3770*/  UIADD3 UR5, UR4, 0x2a000, URZ ;  /* 0x0002a00004057890 */ /* 0x000fe2000fffe03f */
[----:B------:R-:W-:Y:S01]  /*3780*/  F2FP.BF16.F32.PACK_AB R124, R124, R125 ;  /* 0x0000007d7c7c723e */ /* 0x000fe200000010ff */
[----:B------:R-:W-:Y:S01]  /*3790*/  ULOP3.LUT UR6, UR6, 0x3fff, URZ, 0xc0, !UPT ;  /* 0x00003fff06067892 */ /* 0x000fe2000f8ec03f */
[----:B------:R-:W-:Y:S01]  /*37a0*/  F2FP.BF16.F32.PACK_AB R126, R129, R128 ;  /* 0x00000080817e723e */ /* 0x000fe200000010ff */
[----:B------:R-:W-:Y:S01]  /*37b0*/  USHF.R.U32.HI UR5, URZ, 0x4, UR5 ;  /* 0x000000043f057899 */ /* 0x000fe20008011605 */
[----:B------:R-:W-:-:S02]  /*37c0*/  F2FP.BF16.F32.PACK_AB R125, R136, R19 ;  /* 0x00000013887d723e */ /* 0x000fc400000010ff */
[----:B------:R-:W-:Y:S01]  /*37d0*/  F2FP.BF16.F32.PACK_AB R127, R138, R127 ;  /* 0x0000007f8a7f723e */ /* 0x000fe200000010ff */
[----:B------:R-:W-:Y:S02]  /*37e0*/  ULOP3.LUT UR12, UR6, 0x1000000, URZ, 0xfc, !UPT ;  /* 0x01000000060c7892 */ /* 0x000fe4000f8efc3f */
[----:B------:R-:W-:Y:S01]  /*37f0*/  ULOP3.LUT UR6, UR5, 0x3fff, URZ, 0xc0, !UPT ;  /* 0x00003fff05067892 */ /* 0x000fe2000f8ec03f */
[----:B------:R-:W-:Y:S01]  /*3800*/  UMOV UR11, 0x80000020 ;  /* 0x80000020000b7882 */ /* 0x000fe20000000000 */
[----:B------:R-:W-:-:S03]  /*3810*/  UMOV UR9, 0x40000040 ;  /* 0x4000004000097882 */ /* 0x000fc60000000000 */
[----:B------:R-:W-:Y:S02]  /*3820*/  UMOV UR10, UR12 ;  /* 0x0000000c000a7c82 */ /* 0x000fe40008000000 */
[----:B------:R-:W-:Y:S01]  /*3830*/  UMOV UR8, UR6 ;  /* 0x0000000600087c82 */ /* 0x000fe20008000000 */
[----:B----4-:R1:W-:Y:S01]  /*3840*/  STSM.16.M88.4 [R153], R12 ;  /* 0x0000000c99007844 */ /* 0x0103e20000000200 */
[----:B------:R-:W-:Y:S01]  /*3850*/  @!PT LDS RZ, [RZ] ;  /* 0x00000000fffff984 */ /* 0x000fe20000000800 */
[----:B------:R-:W-:Y:S01]  /*3860*/  @!PT LDS RZ, [RZ] ;  /* 0x00000000fffff984 */ /* 0x000fe20000000800 */
[----:B------:R-:W-:Y:S01]  /*3870*/  @!PT LDS RZ, [RZ] ;  /* 0x00000000fffff984 */ /* 0x000fe20000000800 */
[----:B------:R-:W-:Y:S01]  /*3880*/  @!PT LDS RZ, [RZ] ;  /* 0x00000000fffff984 */ /* 0x000fe20000000800 */
[----:B------:R2:W-:Y:S06]  /*3890*/  MEMBAR.ALL.CTA ;  /* 0x0000000000007992 */ /* 0x0005ec0000008000 */
[----:B--2---:R-:W2:Y:S01]  /*38a0*/  FENCE.VIEW.ASYNC.S ;  /* 0x00000000000073c6 */ /* 0x004ea20000000000 */
[----:B-1----:R-:W-:-:S02]  /*38b0*/  F2FP.BF16.F32.PACK_AB R12, R10, R9 ;  /* 0x000000090a0c723e */ /* 0x002fc400000010ff */
[----:B------:R-:W-:Y:S02]  /*38c0*/  F2FP.BF16.F32.PACK_AB R14, R121, R11 ;  /* 0x0000000b790e723e */ /* 0x000fe400000010ff */
[----:B------:R-:W-:Y:S02]  /*38d0*/  F2FP.BF16.F32.PACK_AB R13, R123, R122 ;  /* 0x0000007a7b0d723e */ /* 0x000fe400000010ff */
[----:B------:R-:W-:Y:S01]  /*38e0*/  F2FP.BF16.F32.PACK_AB R15, R18, R17 ;  /* 0x00000011120f723e */ /* 0x000fe200000010ff */
[----:B--2---:R-:W-:Y:S06]  /*38f0*/  BAR.SYNC.DEFER_BLOCKING 0x9, 0x180 ;  /* 0x0246000000007b1d */ /* 0x004fec0000010000 */
[----:B------:R-:W-:Y:S04]  /*3900*/  STSM.16.M88.4 [R157+0x33400], R12 ;  /* 0x0334000c9d007844 */ /* 0x000fe80000000200 */
        /* <DEDUP_REMOVED lines=24> */
[----:B-1----:R-:W-:-:S04]  /*3a90*/  IMAD.U32 R153, RZ, RZ, UR37 ;  /* 0x00000025ff997e24 */ /* 0x002fc8000f8e00ff */
[----:B------:R-:W-:-:S05]  /*3aa0*/  VIADD R153, R153, 0x33400 ;  /* 0x0003340099997836 */ /* 0x000fca0000000000 */
[----:B------:R-:W-:Y:S01]  /*3ab0*/  R2UR UR5, R153 ;  /* 0x00000000990572ca */ /* 0x000fe200000e0000 */
[----:B------:R-:W-:-:S04]  /*3ac0*/  UIMAD UR7, UR7, 0x3000, UR37 ;  /* 0x00003000070778a4 */ /* 0x000fc8000f8e0225 */
[----:B------:R-:W-:-:S08]  /*3ad0*/  USHF.R.U32.HI UR7, URZ, 0x4, UR7 ;  /* 0x000000043f077899 */ /* 0x000fd00008011607 */
[----:B------:R-:W-:-:S04]  /*3ae0*/  USHF.R.U32.HI UR5, URZ, 0x4, UR5 ;  /* 0x000000043f057899 */ /* 0x000fc80008011605 */
[----:B------:R-:W-:Y:S02]  /*3af0*/  ULOP3.LUT UR5, UR5, 0x3fff, URZ, 0xc0, !UPT ;  /* 0x00003fff05057892 */ /* 0x000fe4000f8ec03f */
[----:B------:R-:W-:Y:S02]  /*3b00*/  ULOP3.LUT UR14, UR7, 0x3fff, URZ, 0xc0, !UPT ;  /* 0x00003fff070e7892 */ /* 0x000fe4000f8ec03f */
[----:B------:R-:W-:Y:S01]  /*3b10*/  ULOP3.LUT UR12, UR5, 0x10000, URZ, 0xfc, !UPT ;  /* 0x00010000050c7892 */ /* 0x000fe2000f8efc3f */
        /* <DEDUP_REMOVED lines=8> */
[----:B-1----:R-:W1:Y:S02]  /*3ba0*/  FENCE.VIEW.ASYNC.S ;  /* 0x00000000000073c6 */ /* 0x002e640000000000 */
[----:B-1----:R-:W-:Y:S06]  /*3bb0*/  BAR.SYNC.DEFER_BLOCKING 0x9, 0x180 ;  /* 0x0246000000007b1d */ /* 0x002fec0000010000 */
[----:B------:R-:W-:-:S06]  /*3bc0*/  WARPGROUP.ARRIVE ;  /* 0x00000000000079c5 */ /* 0x000fcc0000000000 */
[----:B------:R-:W-:Y:S01]  /*3bd0*/  HGMMA.64x64x16.F32.BF16 R120, gdesc[UR12].tnspB, RZ, !UPT, gsb0 ;  /* 0x40e000000c7879f0 */ /* 0x000fe2000c0018ff */
        /* <DEDUP_REMOVED lines=36> */
[----:B------:R-:W-:Y:S05]  /*3e20*/  @!P0 BRA `(.L_x_1183) ;  /* 0x0000000000048947 */ /* 0x000fea0003800000 */
[----:B------:R-:W-:Y:S01]  /*3e30*/  BPT.TRAP 0x1 ;  /* 0x000000040000795c */ /* 0x000fe20000300000 */
.L_x_1183:
[----:B------:R-:W-:Y:S01]  /*3e40*/  R2UR UR8, R2 ;  /* 0x00000000020872ca */ /* 0x000fe200000e0000 */
[----:B------:R-:W-:Y:S01]  /*3e50*/  UIADD3 UR6, UR4, 0x1e000, URZ ;  /* 0x0001e00004067890 */ /* 0x000fe2000fffe03f */
[----:B------:R-:W1:Y:S01]  /*3e60*/  S2R R9, SR_TID.X ;  /* 0x0000000000097919 */ /* 0x000e620000002100 */
[----:B------:R-:W-:Y:S02]  /*3e70*/  UIADD3 UR4, UR37, 0x36438, URZ ;  /* 0x0003643825047890 */ /* 0x000fe4000fffe03f */
[----:B------:R-:W-:Y:S02]  /*3e80*/  USHF.R.U32.HI UR6, URZ, 0x4, UR6 ;  /* 0x000000043f067899 */ /* 0x000fe40008011606 */
[----:B------:R-:W-:Y:S02]  /*3e90*/  UPRMT UR4, URZ, 0x654, UR4 ;  /* 0x000006543f047896 */ /* 0x000fe40008000004 */
[----:B------:R-:W-:Y:S02]  /*3ea0*/  ULOP3.LUT UR6, UR6, 0x3fff, URZ, 0xc0, !UPT ;  /* 0x00003fff06067892 */ /* 0x000fe4000f8ec03f */
[----:B------:R-:W-:-:S02]  /*3eb0*/  ULOP3.LUT UR9, UR5, 0x1000000, URZ, 0xfc, !UPT ;  /* 0x0100000005097892 */ /* 0x000fc4000f8efc3f */
[----:B------:R-:W-:Y:S01]  /*3ec0*/  UIMAD UR8, UR8, 0x600, UR6 ;  /* 0x00000600080878a4 */ /* 0x000fe2000f8e0206 */
[----:B------:R-:W-:Y:S02]  /*3ed0*/  UMOV UR7, 0x80000020 ;  /* 0x8000002000077882 */ /* 0x000fe40000000000 */
[----:B------:R-:W-:Y:S01]  /*3ee0*/  SYNCS.ARRIVE.TRANS64.RED.A1T0 RZ, [UR4], RZ ;  /* 0x000000ffffff79a7 */ /* 0x000fe20008100404 */
[----:B------:R-:W-:Y:S01]  /*3ef0*/  WARPGROUP.ARRIVE ;  /* 0x00000000000079c5 */ /* 0x000fe20000000000 */
[----:B------:R-:W-:Y:S01]  /*3f00*/  UMOV UR6, UR9 ;  /* 0x0000000900067c82 */ /* 0x000fe20008000000 */
[----:B------:R-:W-:Y:S01]  /*3f10*/  UMOV UR5, 0x40000040 ;  /* 0x4000004000057882 */ /* 0x000fe20000000000 */
[----:B------:R-:W-:-:S03]  /*3f20*/  UMOV UR4, UR8 ;  /* 0x0000000800047c82 */ /* 0x000fc60008000000 */
[----:B------:R-:W-:Y:S01]  /*3f30*/  HGMMA.64x96x16.F32.BF16 R24, gdesc[UR4].tnspA.tnspB, R24, gsb0 ;  /* 0x61600000041879f0 */ /* 0x000fe20008001818 */
[----:B------:R-:W-:Y:S02]  /*3f40*/  UIADD3 UR6, UR9, 0x40, URZ ;  /* 0x0000004009067890 */ /* 0x000fe4000fffe03f */
[----:B------:R-:W-:Y:S01]  /*3f50*/  UIADD3 UR4, UR8, 0x80, URZ ;  /* 0x0000008008047890 */ /* 0x000fe2000fffe03f */
[----:B------:R-:W-:Y:S01]  /*3f60*/  UMOV UR7, 0x80000020 ;  /* 0x8000002000077882 */ /* 0x000fe20000000000 */
[----:B------:R-:W-:Y:S01]  /*3f70*/  UMOV UR5, 0x40000040 ;  /* 0x4000004000057882 */ /* 0x000fe20000000000 */
[----:B-1----:R-:W-:-:S05]  /*3f80*/  SHF.R.U32.HI R9, RZ, 0x7, R9 ;  /* 0x00000007ff097819 */ /* 0x002fca0000011609 */
[C---:B------:R-:W-:Y:S02]  /*3f90*/  VIADD R10, R9.reuse, 0x9 ;  /* 0x00000009090a7836 */ /* 0x040fe40000000000 */
[----:B------:R-:W-:Y:S01]  /*3fa0*/  VIADD R9, R9, 0xc ;  /* 0x0000000c09097836 */ /* 0x000fe20000000000 */
        /* <DEDUP_REMOVED lines=36> */
.L_x_1184:
[----:B------:R-:W-:Y:S01]  /*41f0*/  UIADD3 UR39, UR39, 0x1, URZ ;  /* 0x0000000127277890 */ /* 0x000fe2000fffe03f */
[----:B------:R-:W-:Y:S01]  /*4200*/  VIADD R2, R2, 0x1 ;  /* 0x0000000102027836 */ /* 0x000fe20000000000 */
[----:B------:R-:W-:Y:S01]  /*4210*/  LOP3.LUT R4, R4, 0x1, RZ, 0x3c, !PT ;  /* 0x0000000104047812 */ /* 0x000fe200078e3cff */
[----:B------:R-:W-:Y:S01]  /*4220*/  VIADD R3, R3, 0x36420 ;  /* 0x0003642003037836 */ /* 0x000fe20000000000 */
[----:B------:R-:W-:Y:S02]  /*4230*/  UISETP.GE.AND UP0, UPT, UR39, UR36, UPT ;  /* 0x000000242700728c */ /* 0x000fe4000bf06270 */
[----:B------:R-:W-:Y:S02]  /*4240*/  ISETP.NE.AND P0, PT, R2, 0x2, PT ;  /* 0x000000020200780c */ /* 0x000fe40003f05270 */
[----:B------:R-:W-:Y:S02]  /*4250*/  PRMT R3, RZ, 0x654, R3 ;  /* 0x00000654ff037816 */ /* 0x000fe40000000003 */
[----:B------:R-:W-:-:S02]  /*4260*/  PLOP3.LUT P1, PT, PT, PT, UP0, 0x80, 0x0 ;  /* 0x000000000000781c */ /* 0x000fc40003f2f008 */
[----:B-1----:R-:W-:Y:S01]  /*4270*/  SEL R10, RZ, 0x1, P0 ;  /* 0x00000001ff0a7807 */ /* 0x002fe20000000000 */
[----:B------:R1:W-:Y:S01]  /*4280*/  SYNCS.ARRIVE.TRANS64.RED.A1T0 RZ, [R3+URZ], RZ ;  /* 0x000000ff03ff79a7 */ /* 0x0003e2000810043f */
[----:B------:R-:W-:Y:S02]  /*4290*/  SEL R2, R2, RZ, P0 ;  /* 0x000000ff02027207 */ /* 0x000fe40000000000 */
[----:B------:R-:W-:-:S07]  /*42a0*/  LOP3.LUT R7, R7, R10, RZ, 0x3c, !PT ;  /* 0x0000000a07077212 */ /* 0x000fce00078e3cff */
[----:B-1----:R-:W-:Y:S05]  /*42b0*/  @!P1 BRA `(.L_x_1185) ;  /* 0xffffffd400949947 */ /* 0x002fea000383ffff */
        /* <DEDUP_REMOVED lines=50> */
.L_x_1159:
[----:B------:R-:W-:Y:S05]  /*45e0*/  @P0 BRA `(.L_x_1186) ;  /* 0x0000000c00700947 */ /* 0x000fea0003800000 */
[----:B------:R-:W1:Y:S01]  /*45f0*/  S2UR UR4, SR_CgaCtaId ;  /* 0x00000000000479c3 */ /* 0x000e620000008800 */
[----:B------:R-:W-:Y:S01]  /*4600*/  UMOV UR37, 0x400 ;  /* 0x0000040000257882 */ /* 0x000fe20000000000 */
[----:B------:R-:W-:Y:S01]  /*4610*/  LOP3.LUT R16, R16, 0xfffffffd, RZ, 0xc0, !PT ;  /* 0xfffffffd10107812 */ /* 0x000fe200078ec0ff */
[----:B-1----:R-:W-:-:S06]  /*4620*/  ULEA UR37, UR4, UR37, 0x18 ;  /* 0x0000002504257291 */ /* 0x002fcc000f8ec03f */
[----:B------:R-:W-:-:S05]  /*4630*/  IMAD.U32 R17, RZ, RZ, UR37 ;  /* 0x00000025ff117e24 */ /* 0x000fca000f8e00ff */
[----:B------:R-:W-:-:S13]  /*4640*/  LOP3.LUT P0, RZ, R17, 0x3ff, RZ, 0xc0, !PT ;  /* 0x000003ff11ff7812 */ /* 0x000fda000780c0ff */
[----:B------:R-:W-:Y:S01]  /*4650*/  @P0 LOP3.LUT R16, R16, 0x2, RZ, 0xfc, !PT ;  /* 0x0000000210100812 */ /* 0x000fe200078efcff */
[----:B------:R-:W-:Y:S06]  /*4660*/  @!P0 BRA `(.L_x_1187) ;  /* 0x0000000000408947 */ /* 0x000fec0003800000 */
[----:B------:R-:W-:Y:S01]  /*4670*/  MOV R2, 0x0 ;  /* 0x0000000000027802 */ /* 0x000fe20000000f00 */
[----:B------:R-:W-:Y:S01]  /*4680*/  ULDC.64 UR4, c[0x4][0x80] ;  /* 0x0100200000047ab9 */ /* 0x000fe20000000a00 */
[----:B------:R-:W-:Y:S01]  /*4690*/  ULDC.64 UR6, c[0x4][0x88] ;  /* 0x0100220000067ab9 */ /* 0x000fe20000000a00 */
[----:B------:R-:W-:Y:S02]  /*46a0*/  IMAD.U32 R4, RZ, RZ, UR4 ;  /* 0x00000004ff047e24 */ /* 0x000fe4000f8e00ff */
[----:B------:R-:W-:Y:S01]  /*46b0*/  IMAD.U32 R5, RZ, RZ, UR5 ;  /* 0x00000005ff057e24 */ /* 0x000fe2000f8e00ff */
[----:B------:R-:W1:Y:S01]  /*46c0*/  LDC.64 R2, c[0x4][R2] ;  /* 0x0100000002027b82 */ /* 0x000e620000000a00 */
[----:B------:R-:W-:Y:S01]  /*46d0*/  ULDC.64 UR4, c[0x4][0x18] ;  /* 0x0100060000047ab9 */ /* 0x000fe20000000a00 */
[----:B------:R-:W-:Y:S02]  /*46e0*/  IMAD.U32 R6, RZ, RZ, UR6 ;  /* 0x00000006ff067e24 */ /* 0x000fe4000f8e00ff */
[----:B------:R-:W-:-:S02]  /*46f0*/  IMAD.U32 R7, RZ, RZ, UR7 ;  /* 0x00000007ff077e24 */ /* 0x000fc4000f8e00ff */
[----:B------:R-:W-:Y:S02]  /*4700*/  IMAD.U32 R10, RZ, RZ, UR4 ;  /* 0x00000004ff0a7e24 */ /* 0x000fe4000f8e00ff */
[----:B------:R-:W-:Y:S02]  /*4710*/  IMAD.U32 R11, RZ, RZ, UR5 ;  /* 0x00000005ff0b7e24 */ /* 0x000fe4000f8e00ff */
[----:B------:R-:W-:Y:S02]  /*4720*/  IMAD.MOV.U32 R8, RZ, RZ, 0x70 ;  /* 0x00000070ff087424 */ /* 0x000fe400078e00ff */
[----:B------:R-:W-:Y:S02]  /*4730*/  IMAD.MOV.U32 R12, RZ, RZ, 0x1 ;  /* 0x00000001ff0c7424 */ /* 0x000fe400078e00ff */
[----:B------:R-:W-:-:S07]  /*4740*/  IMAD.MOV.U32 R13, RZ, RZ, RZ ;  /* 0x000000ffff0d7224 */ /* 0x000fce00078e00ff */
[----:B------:R-:W-:-:S07]  /*4750*/  LEPC R20, `(.L_x_1187) ;  /* 0x000000001014794e */ /* 0x000fce0000000000 */
[----:B-1----:R-:W-:Y:S05]  /*4760*/  CALL.ABS.NOINC R2 ;  /* 0x0000000002007343 */ /* 0x002fea0003c00000 */
.L_x_1187:
[----:B------:R-:W-:-:S06]  /*4770*/  UIADD3 UR4, UR37, 0x9000, URZ ;  /* 0x0000900025047890 */ /* 0x000fcc000fffe03f */
[----:B------:R-:W-:-:S05]  /*4780*/  IMAD.U32 R18, RZ, RZ, UR4 ;  /* 0x00000004ff127e24 */ /* 0x000fca000f8e00ff */
[----:B------:R-:W-:-:S13]  /*4790*/  LOP3.LUT P0, RZ, R18, 0x3ff, RZ, 0xc0, !PT ;  /* 0x000003ff12ff7812 */ /* 0x000fda000780c0ff */
[----:B------:R-:W-:Y:S05]  /*47a0*/  @!P0 BRA `(.L_x_1188) ;  /* 0x0000000000408947 */ /* 0x000fea0003800000 */
        /* <DEDUP_REMOVED lines=16> */
.L_x_1188:
        /* <DEDUP_REMOVED lines=18> */
.L_x_1189:
        /* <DEDUP_REMOVED lines=18> */
.L_x_1190:
[----:B------:R-:W1:Y:S01]  /*4af0*/  S2R R0, SR_TID.X ;  /* 0x0000000000007919 */ /* 0x000e620000002100 */
[----:B------:R-:W-:Y:S05]  /*4b00*/  WARPSYNC.ALL ;  /* 0x0000000000007948 */ /* 0x000fea0003800000 */
[----:B------:R-:W-:Y:S01]  /*4b10*/  BAR.SYNC.DEFER_BLOCKING 0x1, 0x180 ;  /* 0x0046000000007b1d */ /* 0x000fe20000010000 */
        /* <DEDUP_REMOVED lines=16> */
[----:B------:R-:W-:Y:S01]  /*4c20*/  IMAD.SHL.U32 R0, R5, 0x40, RZ ;  /* 0x0000004005007824 */ /* 0x000fe200078e00ff */
[----:B------:R-:W-:-:S02]  /*4c30*/  SHF.R.S32.HI R6, RZ, 0x1f, R5 ;  /* 0x0000001fff067819 */ /* 0x000fc40000011405 */
[----:B------:R-:W-:Y:S02]  /*4c40*/  F2FP.BF16.F32.PACK_AB R98, R101, R100 ;  /* 0x000000646562723e */ /* 0x000fe400000010ff */
[CC--:B------:R-:W-:Y:S02]  /*4c50*/  LEA.HI R2, R6.reuse, R5.reuse, RZ, 0x5 ;  /* 0x0000000506027211 */ /* 0x0c0fe400078f28ff */
[----:B------:R-:W-:Y:S02]  /*4c60*/  LEA.HI R4, R6, R5, RZ, 0x4 ;  /* 0x0000000506047211 */ /* 0x000fe400078f20ff */
[----:B------:R-:W-:Y:S02]  /*4c70*/  SHF.R.S32.HI R7, RZ, 0x5, R2 ;  /* 0x00000005ff077819 */ /* 0x000fe40000011402 */
[----:B------:R-:W-:Y:S02]  /*4c80*/  SHF.R.S32.HI R9, RZ, 0x4, R4 ;  /* 0x00000004ff097819 */ /* 0x000fe40000011404 */
[----:B------:R-:W-:Y:S01]  /*4c90*/  LOP3.LUT R2, R0, 0x1c0, RZ, 0xc0, !PT ;  /* 0x000001c000027812 */ /* 0x000fe200078ec0ff */
[----:B------:R-:W-:Y:S01]  /*4ca0*/  IMAD.SHL.U32 R3, R7, 0x10, RZ ;  /* 0x0000001007037824 */ /* 0x000fe200078e00ff */
[----:B------:R-:W-:-:S02]  /*4cb0*/  LEA.HI R4, R4, R9, RZ, 0x1 ;  /* 0x0000000904047211 */ /* 0x000fc400078f08ff */
[-C--:B------:R-:W-:Y:S02]  /*4cc0*/  LEA.HI R0, R6, R5.reuse, RZ, 0x3 ;  /* 0x0000000506007211 */ /* 0x080fe400078f18ff */
[----:B------:R-:W-:Y:S02]  /*4cd0*/  LOP3.LUT R3, R2, 0x30, R3, 0xf8, !PT ;  /* 0x0000003002037812 */ /* 0x000fe400078ef803 */
[----:B------:R-:W-:Y:S02]  /*4ce0*/  LOP3.LUT R4, R4, 0x7ffffe, RZ, 0xc0, !PT ;  /* 0x007ffffe04047812 */ /* 0x000fe400078ec0ff */
[----:B------:R-:W-:Y:S02]  /*4cf0*/  LEA.HI R5, R6, R5, RZ, 0x7 ;  /* 0x0000000506057211 */ /* 0x000fe400078f38ff */
[----:B------:R-:W-:Y:S01]  /*4d00*/  LOP3.LUT R0, R3, 0x8, R0, 0xf8, !PT ;  /* 0x0000000803007812 */ /* 0x000fe200078ef800 */
[----:B------:R-:W-:Y:S01]  /*4d10*/  IMAD.IADD R4, R9, 0x1, -R4 ;  /* 0x0000000109047824 */ /* 0x000fe200078e0a04 */
[----:B------:R-:W-:-:S02]  /*4d20*/  SHF.R.S32.HI R5, RZ, 0x7, R5 ;  /* 0x00000007ff057819 */ /* 0x000fc40000011405 */
[----:B------:R-:W-:Y:S02]  /*4d30*/  SHF.R.U32.HI R3, RZ, 0x3, R2 ;  /* 0x00000003ff037819 */ /* 0x000fe40000011602 */
[----:B------:R-:W-:Y:S01]  /*4d40*/  F2FP.BF16.F32.PACK_AB R99, R103, R102 ;  /* 0x000000666763723e */ /* 0x000fe200000010ff */
[----:B------:R-:W-:Y:S01]  /*4d50*/  IMAD R5, R5, 0xc, R4 ;  /* 0x0000000c05057824 */ /* 0x000fe200078e0204 */
[----:B------:R-:W-:Y:S01]  /*4d60*/  LOP3.LUT R0, R0, R3, RZ, 0x3c, !PT ;  /* 0x0000000300007212 */ /* 0x000fe200078e3cff */
[----:B------:R-:W1:Y:S01]  /*4d70*/  SHFL.IDX PT, R2, R7, RZ, 0x1f ;  /* 0x00001fff07027589 */ /* 0x000e6200000e0000 */
[----:B------:R-:W-:Y:S02]  /*4d80*/  F2FP.BF16.F32.PACK_AB R105, R107, R106 ;  /* 0x0000006a6b69723e */ /* 0x000fe400000010ff */
[----:B------:R-:W-:Y:S01]  /*4d90*/  F2FP.BF16.F32.PACK_AB R112, R113, R112 ;  /* 0x000000707170723e */ /* 0x000fe200000010ff */
[----:B------:R-:W-:Y:S01]  /*4da0*/  IMAD.U32 R0, R5, 0x200, R0 ;  /* 0x0000020005007824 */ /* 0x000fe200078e0000 */
[----:B------:R-:W-:-:S02]  /*4db0*/  F2FP.BF16.F32.PACK_AB R106, R109, R108 ;  /* 0x0000006c6d6a723e */ /* 0x000fc400000010ff */
[----:B------:R-:W-:Y:S02]  /*4dc0*/  F2FP.BF16.F32.PACK_AB R107, R111, R110 ;  /* 0x0000006e6f6b723e */ /* 0x000fe400000010ff */
[----:B------:R-:W-:Y:S02]  /*4dd0*/  LEA R0, R0, UR37, 0x1 ;  /* 0x0000002500007c11 */ /* 0x000fe4000f8e08ff */
[----:B------:R-:W-:Y:S02]  /*4de0*/  F2FP.BF16.F32.PACK_AB R113, R115, R114 ;  /* 0x000000727371723e */ /* 0x000fe400000010ff */
[----:B------:R-:W-:Y:S01]  /*4df0*/  F2FP.BF16.F32.PACK_AB R24, R25, R24 ;  /* 0x000000181918723e */ /* 0x000fe200000010ff */
[----:B------:R2:W-:Y:S01]  /*4e00*/  STSM.16.MT88.4 [R0+0x9000], R72 ;  /* 0x0090004800007844 */ /* 0x0005e20000004200 */
[----:B------:R-:W-:Y:S02]  /*4e10*/  F2FP.BF16.F32.PACK_AB R114, R117, R116 ;  /* 0x000000747572723e */ /* 0x000fe400000010ff */
[----:B------:R-:W-:Y:S01]  /*4e20*/  F2FP.BF16.F32.PACK_AB R115, R119, R118 ;  /* 0x000000767773723e */ /* 0x000fe200000010ff */
[----:B------:R2:W-:Y:S01]  /*4e30*/  STSM.16.MT88.4 [R0+0x9800], R80 ;  /* 0x0098005000007844 */ /* 0x0005e20000004200 */
[----:B------:R-:W-:-:S02]  /*4e40*/  F2FP.BF16.F32.PACK_AB R25, R27, R26 ;  /* 0x0000001a1b19723e */ /* 0x000fc400000010ff */
[----:B------:R-:W-:Y:S01]  /*4e50*/  F2FP.BF16.F32.PACK_AB R32, R33, R32 ;  /* 0x000000202120723e */ /* 0x000fe200000010ff */
[----:B------:R2:W-:Y:S01]  /*4e60*/  STSM.16.MT88.4 [R0+0xa000], R88 ;  /* 0x00a0005800007844 */ /* 0x0005e20000004200 */
        /* <DEDUP_REMOVED lines=11> */
[----:B------:R2:W-:Y:S01]  /*4f20*/  STSM.16.MT88.4 [R0], R24 ;  /* 0x0000001800007844 */ /* 0x0005e20000004200 */
[----:B------:R-:W-:Y:S02]  /*4f30*/  F2FP.BF16.F32.PACK_AB R42, R45, R44 ;  /* 0x0000002c2d2a723e */ /* 0x000fe400000010ff */
[----:B------:R-:W-:Y:S01]  /*4f40*/  F2FP.BF16.F32.PACK_AB R43, R47, R46 ;  /* 0x0000002e2f2b723e */ /* 0x000fe200000010ff */
[----:B------:R2:W-:Y:S01]  /*4f50*/  STSM.16.MT88.4 [R0+0x800], R32 ;  /* 0x0008002000007844 */ /* 0x0005e20000004200 */
[----:B------:R-:W-:-:S02]  /*4f60*/  F2FP.BF16.F32.PACK_AB R49, R51, R50 ;  /* 0x000000323331723e */ /* 0x000fc400000010ff */
[----:B------:R-:W-:Y:S01]  /*4f70*/  F2FP.BF16.F32.PACK_AB R56, R57, R56 ;  /* 0x000000383938723e */ /* 0x000fe200000010ff */
[----:B------:R2:W-:Y:S01]  /*4f80*/  STSM.16.MT88.4 [R0+0x1000], R40 ;  /* 0x0010002800007844 */ /* 0x0005e20000004200 */
[----:B------:R-:W-:Y:S02]  /*4f90*/  F2FP.BF16.F32.PACK_AB R50, R53, R52 ;  /* 0x000000343532723e */ /* 0x000fe400000010ff */
[----:B------:R-:W-:Y:S02]  /*4fa0*/  F2FP.BF16.F32.PACK_AB R51, R55, R54 ;  /* 0x000000363733723e */ /* 0x000fe400000010ff */
[----:B------:R-:W-:Y:S02]  /*4fb0*/  F2FP.BF16.F32.PACK_AB R57, R59, R58 ;  /* 0x0000003a3b39723e */ /* 0x000fe400000010ff */
[----:B------:R-:W-:Y:S01]  /*4fc0*/  F2FP.BF16.F32.PACK_AB R64, R65, R64 ;  /* 0x000000404140723e */ /* 0x000fe200000010ff */
[----:B------:R2:W-:Y:S01]  /*4fd0*/  STSM.16.MT88.4 [R0+0x1800], R48 ;  /* 0x0018003000007844 */ /* 0x0005e20000004200 */
[----:B------:R-:W-:-:S02]  /*4fe0*/  F2FP.BF16.F32.PACK_AB R58, R61, R60 ;  /* 0x0000003c3d3a723e */ /* 0x000fc400000010ff */
[----:B------:R-:W-:Y:S02]  /*4ff0*/  F2FP.BF16.F32.PACK_AB R59, R63, R62 ;  /* 0x0000003e3f3b723e */ /* 0x000fe400000010ff */
[----:B------:R-:W-:Y:S02]  /*5000*/  F2FP.BF16.F32.PACK_AB R65, R67, R66 ;  /* 0x000000424341723e */ /* 0x000fe400000010ff */
[----:B------:R-:W-:Y:S01]  /*5010*/  F2FP.BF16.F32.PACK_AB R66, R69, R68 ;  /* 0x000000444542723e */ /* 0x000fe200000010ff */
[----:B------:R2:W-:Y:S01]  /*5020*/  STSM.16.MT88.4 [R0+0x2000], R56 ;  /* 0x0020003800007844 */ /* 0x0005e20000004200 */
[----:B------:R-:W-:Y:S02]  /*5030*/  F2FP.BF16.F32.PACK_AB R67, R71, R70 ;  /* 0x000000464743723e */ /* 0x000fe400000010ff */
[----:B-1----:R-:W-:-:S03]  /*5040*/  ISETP.NE.AND P0, PT, R2, 0xb, PT ;  /* 0x0000000b0200780c */ /* 0x002fc60003f05270 */
[----:B------:R2:W-:Y:S01]  /*5050*/  STSM.16.MT88.4 [R0+0x2800], R64 ;  /* 0x0028004000007844 */ /* 0x0005e20000004200 */
[----:B------:R-:W-:Y:S01]  /*5060*/  @!PT LDS RZ, [RZ] ;  /* 0x00000000fffff984 */ /* 0x000fe20000000800 */
[----:B------:R-:W-:Y:S01]  /*5070*/  @!PT LDS RZ, [RZ] ;  /* 0x00000000fffff984 */ /* 0x000fe20000000800 */
[----:B------:R-:W-:Y:S01]  /*5080*/  @!PT LDS RZ, [RZ] ;  /* 0x00000000fffff984 */ /* 0x000fe20000000800 */
[----:B------:R1:W-:Y:S06]  /*5090*/  MEMBAR.ALL.CTA ;  /* 0x0000000000007992 */ /* 0x0003ec0000008000 */
[----:B-1----:R-:W1:Y:S02]  /*50a0*/  FENCE.VIEW.ASYNC.S ;  /* 0x00000000000073c6 */ /* 0x002e640000000000 */
[----:B-1----:R-:W-:Y:S06]  /*50b0*/  BAR.ARV 0x1, 0x1a0 ;  /* 0x0046800000007b1d */ /* 0x002fec0000002000 */
[----:B------:R-:W-:Y:S05]  /*50c0*/  @P0 BRA `(.L_x_1191) ;  /* 0x0000000000b00947 */ /* 0x000fea0003800000 */
[----:B------:R-:W-:Y:S01]  /*50d0*/  BAR.SYNC.DEFER_BLOCKING 0x1, 0x1a0 ;  /* 0x0046800000007b1d */ /* 0x000fe20000010000 */
[----:B------:R-:W-:-:S05]  /*50e0*/  ELECT P0, URZ, PT ;  /* 0x00000000003f782f */ /* 0x000fca0003800000 */
[----:B------:R-:W-:Y:S08]  /*50f0*/  BSSY B0, `(.L_x_1191) ;  /* 0x0000029000007945 */ /* 0x000ff00003800000 */
[----:B------:R-:W-:Y:S05]  /*5100*/  @!P0 BRA `(.L_x_1192) ;  /* 0x00000000009c8947 */ /* 0x000fea0003800000 */
[----:B------:R-:W1:Y:S01]  /*5110*/  S2UR UR10, SR_CTAID.X ;  /* 0x00000000000a79c3 */ /* 0x000e620000002500 */
[----:B------:R-:W-:Y:S01]  /*5120*/  ULDC.64 UR6, c[0x0][0x198] ;  /* 0x0000660000067ab9 */ /* 0x000fe20000000a00 */
[----:B------:R-:W-:Y:S02]  /*5130*/  UIADD3 UR8, UR37, 0x9000, URZ ;  /* 0x0000900025087890 */ /* 0x000fe4000fffe03f */
[----:B------:R-:W-:Y:S02]  /*5140*/  UIADD3 UR4, UP0, UR6, 0x770, URZ ;  /* 0x0000077006047890 */ /* 0x000fe4000ff1e03f */
[----:B------:R-:W-:Y:S02]  /*5150*/  UIADD3 UR40, UR37, 0xc000, URZ ;  /* 0x0000c00025287890 */ /* 0x000fe4000fffe03f */
[----:B------:R-:W3:Y:S01]  /*5160*/  S2UR UR11, SR_CTAID.Y ;  /* 0x00000000000b79c3 */ /* 0x000ee20000002600 */
[----:B------:R-:W-:Y:S02]  /*5170*/  UIADD3.X UR5, URZ, UR7, URZ, UP0, !UPT ;  /* 0x000000073f057290 */ /* 0x000fe400087fe43f */
[----:B------:R-:W-:-:S02]  /*5180*/  UIADD3 UR6, UP0, UR6, 0x670, URZ ;  /* 0x0000067006067890 */ /* 0x000fc4000ff1e03f */
[----:B------:R-:W-:Y:S02]  /*5190*/  UIADD3 UR32, UR37, 0xf000, URZ ;  /* 0x0000f00025207890 */ /* 0x000fe4000fffe03f */
[----:B------:R-:W-:Y:S01]  /*51a0*/  UIADD3.X UR7, URZ, UR7, URZ, UP0, !UPT ;  /* 0x000000073f077290 */ /* 0x000fe200087fe43f */
[----:B------:R-:W4:Y:S01]  /*51b0*/  S2UR UR12, SR_CTAID.Z ;  /* 0x00000000000c79c3 */ /* 0x000f220000002700 */
[----:B------:R-:W-:Y:S02]  /*51c0*/  UIADD3 UR24, UR37, 0x3000, URZ ;  /* 0x0000300025187890 */ /* 0x000fe4000fffe03f */
[----:B------:R-:W-:Y:S01]  /*51d0*/  UIADD3 UR16, UR37, 0x6000, URZ ;  /* 0x0000600025107890 */ /* 0x000fe2000fffe03f */
[----:B------:R-:W-:Y:S01]  /*51e0*/  UMOV UR9, URZ ;  /* 0x0000003f00097c82 */ /* 0x000fe20008000000 */
[----:B------:R-:W-:Y:S01]  /*51f0*/  UMOV UR41, 0x40 ;  /* 0x0000004000297882 */ /* 0x000fe20000000000 */
[----:B------:R-:W-:Y:S01]  /*5200*/  UMOV UR33, 0x80 ;  /* 0x0000008000217882 */ /* 0x000fe20000000000 */
[----:B-1----:R-:W-:Y:S01]  /*5210*/  UIMAD UR10, UR10, 0x60, URZ ;  /* 0x000000600a0a78a4 */ /* 0x002fe2000f8e023f */
[----:B------:R-:W-:Y:S01]  /*5220*/  UMOV UR25, 0x40 ;  /* 0x0000004000197882 */ /* 0x000fe20000000000 */
[----:B------:R-:W-:-:S05]  /*5230*/  UMOV UR17, 0x80 ;  /* 0x0000008000117882 */ /* 0x000fca0000000000 */
[----:B------:R-:W-:Y:S01]  /*5240*/  UMOV UR42, UR10 ;  /* 0x0000000a002a7c82 */ /* 0x000fe20008000000 */
[----:B---3--:R-:W-:Y:S01]  /*5250*/  UMOV UR43, UR11 ;  /* 0x0000000b002b7c82 */ /* 0x008fe20008000000 */
[----:B------:R-:W-:Y:S01]  /*5260*/  UMOV UR35, UR11 ;  /* 0x0000000b00237c82 */ /* 0x000fe20008000000 */
[----:B------:R-:W-:Y:S01]  /*5270*/  UMOV UR34, UR10 ;  /* 0x0000000a00227c82 */ /* 0x000fe20008000000 */
[----:B------:R-:W-:Y:S01]  /*5280*/  UMOV UR27, UR11 ;  /* 0x0000000b001b7c82 */ /* 0x000fe20008000000 */
[----:B------:R-:W-:Y:S01]  /*5290*/  UMOV UR26, UR10 ;  /* 0x0000000a001a7c82 */ /* 0x000fe20008000000 */
[----:B------:R-:W-:Y:S01]  /*52a0*/  UMOV UR19, UR11 ;  /* 0x0000000b00137c82 */ /* 0x000fe20008000000 */
[----:B------:R-:W-:Y:S01]  /*52b0*/  UMOV UR18, UR10 ;  /* 0x0000000a00127c82 */ /* 0x000fe20008000000 */
[----:B----4-:R-:W-:Y:S01]  /*52c0*/  UMOV UR44, UR12 ;  /* 0x0000000c002c7c82 */ /* 0x010fe20008000000 */
        /* <DEDUP_REMOVED lines=10> */
[----:B---3--:R0:W-:Y:S02]  /*5370*/  UTMACMDFLUSH ;  /* 0x00000000000079b7 */ /* 0x0081e40000000000 */
.L_x_1192:
[----:B------:R-:W-:Y:S05]  /*5380*/  BSYNC B0 ;  /* 0x0000000000007941 */ /* 0x000fea0003800000 */
.L_x_1191:
[----:B------:R-:W-:-:S04]  /*5390*/  DEPBAR.LE SB0, 0x0 ;  /* 0x000080000000791a */ /* 0x000fc80000000000 */
[----:B------:R-:W-:Y:S05]  /*53a0*/  EXIT ;  /* 0x000000000000794d */ /* 0x000fea0003800000 */
.L_x_1186:
[----:B------:R-:W1:Y:S01]  /*53b0*/  S2R R0, SR_TID.X ;  /* 0x0000000000007919 */ /* 0x000e620000002100 */
[----:B------:R-:W2:Y:S01]  /*53c0*/  S2UR UR11, SR_CTAID.Y ;  /* 0x00000000000b79c3 */ /* 0x000ea20000002600 */
[----:B------:R-:W-:Y:S01]  /*53d0*/  ULDC.64 UR4, c[0x0][0x208] ;  /* 0x0000820000047ab9 */ /* 0x000fe20000000a00 */
[----:B------:R-:W-:Y:S01]  /*53e0*/  BSSY B0, `(.L_x_1193) ;  /* 0x0000032000007945 */ /* 0x000fe20003800000 */
[----:B------:R-:W3:Y:S05]  /*53f0*/  S2R R11, SR_CTAID.X ;  /* 0x00000000000b7919 */ /* 0x000eea0000002500 */
[----:B------:R-:W4:Y:S08]  /*5400*/  LDC.64 R2, c[0x0][0x820] ;  /* 0x00020800ff027b82 */ /* 0x000f300000000a00 */
[----:B------:R-:W3:Y:S08]  /*5410*/  LDC.64 R18, c[0x0][0x808] ;  /* 0x00020200ff127b82 */ /* 0x000ef00000000a00 */
[----:B------:R-:W5:Y:S01]  /*5420*/  S2UR UR10, SR_CTAID.Z ;  /* 0x00000000000a79c3 */ /* 0x000f620000002700 */
[----:B--2---:R-:W-:Y:S01]  /*5430*/  USHF.R.S32.HI UR7, URZ, 0x1f, UR11 ;  /* 0x0000001f3f077899 */ /* 0x004fe2000801140b */
[----:B-1----:R-:W-:-:S06]  /*5440*/  VIADD R7, R0, 0xffffff80 ;  /* 0xffffff8000077836 */ /* 0x002fcc0000000000 */
[----:B------:R-:W1:Y:S01]  /*5450*/  LDC.64 R12, c[0x0][0x828] ;  /* 0x00020a00ff0c7b82 */ /* 0x000e620000000a00 */
[----:B----4-:R-:W-:Y:S02]  /*5460*/  IMAD R0, R2, UR7, RZ ;  /* 0x0000000702007c24 */ /* 0x010fe4000f8e02ff */
[----:B------:R-:W-:-:S05]  /*5470*/  IMAD.HI R4, R7, 0x2aaaaaab, RZ ;  /* 0x2aaaaaab07047827 */ /* 0x000fca00078e02ff */
[----:B------:R-:W-:Y:S01]  /*5480*/  SHF.R.U32.HI R5, RZ, 0x1f, R4 ;  /* 0x0000001fff057819 */ /* 0x000fe20000011604 */
[----:B---3--:R-:W-:Y:S01]  /*5490*/  IMAD R15, R11, -0x60, R18 ;  /* 0xffffffa00b0f7824 */ /* 0x008fe200078e0212 */
[----:B------:R-:W2:Y:S02]  /*54a0*/  LDC.64 R20, c[0x0][0x850] ;  /* 0x00021400ff147b82 */ /* 0x000ea40000000a00 */
[----:B------:R-:W-:Y:S01]  /*54b0*/  LEA.HI.SX32 R4, R4, R5, 0x1e ;  /* 0x0000000504047211 */ /* 0x000fe200078ff2ff */
[----:B------:R-:W-:-:S03]  /*54c0*/  IMAD R5, R3, UR11, R0 ;  /* 0x0000000b03057c24 */ /* 0x000fc6000f8e0200 */
[CC--:B------:R-:W-:Y:S01]  /*54d0*/  ISETP.GE.AND P3, PT, R4.reuse, R15.reuse, PT ;  /* 0x0000000f0400720c */ /* 0x0c0fe20003f66270 */
[C---:B------:R-:W-:Y:S01]  /*54e0*/  IMAD R6, R4.reuse, -0x18, R7 ;  /* 0xffffffe804067824 */ /* 0x040fe200078e0207 */
[----:B------:R-:W3:Y:S01]  /*54f0*/  LDC.64 R22, c[0x0][0x858] ;  /* 0x00021600ff167b82 */ /* 0x000ee20000000a00 */
[----:B------:R-:W-:Y:S01]  /*5500*/  VIADD R0, R4, 0x10 ;  /* 0x0000001004007836 */ /* 0x000fe20000000000 */
[----:B-----5:R-:W-:Y:S01]  /*5510*/  USHF.R.S32.HI UR6, URZ, 0x1f, UR10 ;  /* 0x0000001f3f067899 */ /* 0x020fe2000801140a */
[----:B------:R-:W-:Y:S02]  /*5520*/  IMAD.SHL.U32 R6, R6, 0x8, RZ ;  /* 0x0000000806067824 */ /* 0x000fe400078e00ff */
[----:B------:R-:W-:Y:S01]  /*5530*/  VIADD R8, R4, 0x30 ;  /* 0x0000003004087836 */ /* 0x000fe20000000000 */
[----:B------:R-:W-:Y:S01]  /*5540*/  ISETP.GE.AND P4, PT, R0, R15, PT ;  /* 0x0000000f0000720c */ /* 0x000fe20003f86270 */
[C---:B------:R-:W-:Y:S01]  /*5550*/  VIADD R0, R4.reuse, 0x20 ;  /* 0x0000002004007836 */ /* 0x040fe20000000000 */
[----:B------:R-:W-:Y:S01]  /*5560*/  SHF.R.S32.HI R7, RZ, 0x1f, R6 ;  /* 0x0000001fff077819 */ /* 0x000fe20000011406 */
[----:B------:R-:W-:Y:S01]  /*5570*/  VIADD R10, R4, 0x40 ;  /* 0x00000040040a7836 */ /* 0x000fe20000000000 */
[----:B------:R-:W-:-:S02]  /*5580*/  ISETP.GE.OR P6, PT, R6, R19, P3 ;  /* 0x000000130600720c */ /* 0x000fc40001fc6670 */
[-C--:B------:R-:W-:Y:S01]  /*5590*/  ISETP.GE.AND P5, PT, R0, R15.reuse, PT ;  /* 0x0000000f0000720c */ /* 0x080fe20003fa6270 */
[----:B------:R-:W-:Y:S01]  /*55a0*/  IMAD.WIDE.U32 R2, R2, UR11, R6 ;  /* 0x0000000b02027c25 */ /* 0x000fe2000f8e0006 */
[-C--:B------:R-:W-:Y:S02]  /*55b0*/  ISETP.GE.AND P0, PT, R8, R15.reuse, PT ;  /* 0x0000000f0800720c */ /* 0x080fe40003f06270 */
[----:B------:R-:W-:Y:S01]  /*55c0*/  ISETP.GE.AND P1, PT, R10, R15, PT ;  /* 0x0000000f0a00720c */ /* 0x000fe20003f26270 */
[----:B------:R-:W-:Y:S01]  /*55d0*/  IMAD.IADD R3, R3, 0x1, R5 ;  /* 0x0000000103037824 */ /* 0x000fe200078e0205 */
[----:B------:R-:W-:Y:S01]  /*55e0*/  SHF.R.S32.HI R5, RZ, 0x1f, R4 ;  /* 0x0000001fff057819 */ /* 0x000fe20000011404 */
[----:B-1----:R-:W-:Y:S01]  /*55f0*/  IMAD R0, R12, UR6, RZ ;  /* 0x000000060c007c24 */ /* 0x002fe2000f8e02ff */
[----:B------:R-:W-:Y:S01]  /*5600*/  ISETP.GE.OR P2, PT, R6, R19, P4 ;  /* 0x000000130600720c */ /* 0x000fe20002746670 */
[----:B------:R-:W-:-:S04]  /*5610*/  IMAD.WIDE.U32 R8, R12, UR10, R2 ;  /* 0x0000000a0c087c25 */ /* 0x000fc8000f8e0002 */
[----:B------:R-:W-:Y:S02]  /*5620*/  IMAD R13, R13, UR10, R0 ;  /* 0x0000000a0d0d7c24 */ /* 0x000fe4000f8e0200 */
        /* <DEDUP_REMOVED lines=13> */
.L_x_1194:
[----:B------:R-:W-:Y:S05]  /*5700*/  BSYNC B0 ;  /* 0x0000000000007941 */ /* 0x000fea0003800000 */
.L_x_1193:
[----:B------:R-:W-:Y:S01]  /*5710*/  BSSY B0, `(.L_x_1195) ;  /* 0x0000010000007945 */ /* 0x000fe20003800000 */
[----:B------:R-:W-:-:S03]  /*5720*/  ISETP.GE.OR P6, PT, R6, R19, P5 ;  /* 0x000000130600720c */ /* 0x000fc60002fc6670 */
[----:B------:R-:W-:Y:S10]  /*5730*/  @P2 BRA `(.L_x_1196) ;  /* 0x0000000000342947 */ /* 0x000ff40003800000 */
        /* <DEDUP_REMOVED lines=13> */
.L_x_1196:
[----:B------:R-:W-:Y:S05]  /*5810*/  BSYNC B0 ;  /* 0x0000000000007941 */ /* 0x000fea0003800000 */
.L_x_1195:
[----:B------:R-:W-:Y:S01]  /*5820*/  BSSY B0, `(.L_x_1197) ;  /* 0x0000010000007945 */ /* 0x000fe20003800000 */
[----:B------:R-:W-:-:S03]  /*5830*/  ISETP.GE.OR P2, PT, R6, R19, P0 ;  /* 0x000000130600720c */ /* 0x000fc60000746670 */
[----:B------:R-:W-:Y:S10]  /*5840*/  @P6 BRA `(.L_x_1198) ;  /* 0x0000000000346947 */ /* 0x000ff40003800000 */
[----:B-1--4-:R-:W-:Y:S01]  /*5850*/  IADD3 R17, P6, R2, 0x20, RZ ;  /* 0x0000002002117810 */ /* 0x012fe20007fde0ff */
        /* <DEDUP_REMOVED lines=12> */
.L_x_1198:
[----:B------:R-:W-:Y:S05]  /*5920*/  BSYNC B0 ;  /* 0x0000000000007941 */ /* 0x000fea0003800000 */
.L_x_1197:
[----:B------:R-:W-:Y:S01]  /*5930*/  BSSY B0, `(.L_x_1199) ;  /* 0x0000011000007945 */ /* 0x000fe20003800000 */
[----:B------:R-:W-:Y:S01]  /*5940*/  ISETP.GE.OR P6, PT, R6, R19, P1 ;  /* 0x000000130600720c */ /* 0x000fe20000fc6670 */
[----:B------:R-:W-:Y:S02]  /*5950*/  VIADD R0, R4, 0x50 ;  /* 0x0000005004007836 */ /* 0x000fe40000000000 */
[----:B------:R-:W-:Y:S10]  /*5960*/  @P2 BRA `(.L_x_1200) ;  /* 0x0000000000342947 */ /* 0x000ff40003800000 */
        /* <DEDUP_REMOVED lines=12> */
[----:B------:R1:W-:Y:S02]  /*5a30*/  STG.E.128 desc[UR4][R10.64], RZ ;  /* 0x000000ff0a007986 */ /* 0x0003e4000c101d04 */
.L_x_1200:
[----:B------:R-:W-:Y:S05]  /*5a40*/  BSYNC B0 ;  /* 0x0000000000007941 */ /* 0x000fea0003800000 */
.L_x_1199:
[----:B------:R-:W-:Y:S01]  /*5a50*/  BSSY B0, `(.L_x_1201) ;  /* 0x0000011000007945 */ /* 0x000fe20003800000 */
[----:B------:R-:W-:Y:S01]  /*5a60*/  ISETP.GE.AND P2, PT, R0, R15, PT ;  /* 0x0000000f0000720c */ /* 0x000fe20003f46270 */
[----:B-12---:R-:W-:Y:S02]  /*5a70*/  IMAD R10, R20, UR7, RZ ;  /* 0x00000007140a7c24 */ /* 0x006fe4000f8e02ff */
        /* <DEDUP_REMOVED lines=14> */
.L_x_1202:
[----:B------:R-:W-:Y:S05]  /*5b60*/  BSYNC B0 ;  /* 0x0000000000007941 */ /* 0x000fea0003800000 */
.L_x_1201:
[----:B------:R-:W-:Y:S01]  /*5b70*/  ISETP.GE.OR P6, PT, R6, R19, P2 ;  /* 0x000000130600720c */ /* 0x000fe200017c6670 */
[----:B------:R-:W-:Y:S01]  /*5b80*/  IMAD R11, R21, UR11, R10 ;  /* 0x0000000b150b7c24 */ /* 0x000fe2000f8e020a */
[----:B------:R-:W-:Y:S01]  /*5b90*/  ULDC UR8, c[0x0][0x83c] ;  /* 0x00020f0000087ab9 */ /* 0x000fe20000000800 */
[----:B------:R-:W-:Y:S01]  /*5ba0*/  IMAD.WIDE.U32 R4, R20, UR11, R6 ;  /* 0x0000000b14047c25 */ /* 0x000fe2000f8e0006 */
[----:B------:R-:W-:Y:S01]  /*5bb0*/  BSSY B0, `(.L_x_1203) ;  /* 0x0000019000007945 */ /* 0x000fe20003800000 */
[C---:B------:R-:W-:Y:S02]  /*5bc0*/  ISETP.GE.OR P3, PT, R6.reuse, UR8, P3 ;  /* 0x0000000806007c0c */ /* 0x040fe40009f66670 */
[----:B------:R-:W-:Y:S01]  /*5bd0*/  IMAD.IADD R5, R5, 0x1, R11 ;  /* 0x0000000105057824 */ /* 0x000fe200078e020b */
[----:B------:R-:W-:Y:S01]  /*5be0*/  ISETP.GE.OR P4, PT, R6, UR8, P4 ;  /* 0x0000000806007c0c */ /* 0x000fe2000a786670 */
[----:B---3--:R-:W-:Y:S01]  /*5bf0*/  IMAD R0, R22, UR6, RZ ;  /* 0x0000000616007c24 */ /* 0x008fe2000f8e02ff */
[----:B------:R-:W-:-:S02]  /*5c00*/  ISETP.GE.OR P5, PT, R6, UR8, P5 ;  /* 0x0000000806007c0c */ /* 0x000fc4000afa6670 */
[C---:B------:R-:W-:Y:S01]  /*5c10*/  ISETP.GE.OR P0, PT, R6.reuse, UR8, P0 ;  /* 0x0000000806007c0c */ /* 0x040fe20008706670 */
[----:B------:R-:W-:Y:S01]  /*5c20*/  IMAD R11, R23, UR10, R0 ;  /* 0x0000000a170b7c24 */ /* 0x000fe2000f8e0200 */
[C---:B------:R-:W-:Y:S02]  /*5c30*/  ISETP.GE.OR P1, PT, R6.reuse, UR8, P1 ;  /* 0x0000000806007c0c */ /* 0x040fe40008f26670 */
[----:B------:R-:W-:Y:S01]  /*5c40*/  ISETP.GE.OR P2, PT, R6, UR8, P2 ;  /* 0x0000000806007c0c */ /* 0x000fe20009746670 */
[----:B------:R-:W-:Y:S01]  /*5c50*/  IMAD.WIDE.U32 R6, R22, UR10, R4 ;  /* 0x0000000a16067c25 */ /* 0x000fe2000f8e0004 */
[----:B------:R-:W-:Y:S11]  /*5c60*/  @P6 BRA `(.L_x_1204) ;  /* 0x0000000000346947 */ /* 0x000ff60003800000 */
        /* <DEDUP_REMOVED lines=13> */
.L_x_1204:
[----:B------:R-:W-:Y:S05]  /*5d40*/  BSYNC B0 ;  /* 0x0000000000007941 */ /* 0x000fea0003800000 */
.L_x_1203:
[----:B------:R-:W-:Y:S01]  /*5d50*/  BSSY B0, `(.L_x_1205) ;  /* 0x000000d000007945 */ /* 0x000fe20003800000 */
[----:B--2---:R-:W-:-:S03]  /*5d60*/  IMAD.IADD R9, R7, 0x1, R11 ;  /* 0x0000000107097824 */ /* 0x004fc600078e020b */
[----:B------:R-:W-:Y:S05]  /*5d70*/  @P3 BRA `(.L_x_1206) ;  /* 0x0000000000283947 */ /* 0x000fea0003800000 */
        /* <DEDUP_REMOVED lines=10> */
.L_x_1206:
[----:B------:R-:W-:Y:S05]  /*5e20*/  BSYNC B0 ;  /* 0x0000000000007941 */ /* 0x000fea0003800000 */
.L_x_1205:
[----:B------:R-:W-:Y:S04]  /*5e30*/  BSSY B0, `(.L_x_1207) ;  /* 0x000000f000007945 */ /* 0x000fe80003800000 */
[----:B------:R-:W-:Y:S05]  /*5e40*/  @P4 BRA `(.L_x_1208) ;  /* 0x0000000000344947 */ /* 0x000fea0003800000 */
[----:B--2---:R-:W-:Y:S01]  /*5e50*/  IADD3 R11, P3, R2, 0x10, RZ ;  /* 0x00000010020b7810 */ /* 0x004fe20007f7e0ff */
        /* <DEDUP_REMOVED lines=12> */
.L_x_1208:
[----:B------:R-:W-:Y:S05]  /*5f20*/  BSYNC B0 ;  /* 0x0000000000007941 */ /* 0x000fea0003800000 */
.L_x_1207:
[----:B------:R-:W-:Y:S04]  /*5f30*/  BSSY B0, `(.L_x_1209) ;  /* 0x000000f000007945 */ /* 0x000fe80003800000 */
[----:B------:R-:W-:Y:S05]  /*5f40*/  @P5 BRA `(.L_x_1210) ;  /* 0x0000000000345947 */ /* 0x000fea0003800000 */
[----:B--23--:R-:W-:Y:S01]  /*5f50*/  IADD3 R11, P3, R2, 0x20, RZ ;  /* 0x00000020020b7810 */ /* 0x00cfe20007f7e0ff */
        /* <DEDUP_REMOVED lines=12> */
.L_x_1210:
[----:B------:R-:W-:Y:S05]  /*6020*/  BSYNC B0 ;  /* 0x0000000000007941 */ /* 0x000fea0003800000 */
.L_x_1209:
        /* <DEDUP_REMOVED lines=15> */
.L_x_1212:
[----:B------:R-:W-:Y:S05]  /*6120*/  BSYNC B0 ;  /* 0x0000000000007941 */ /* 0x000fea0003800000 */
.L_x_1211:
        /* <DEDUP_REMOVED lines=15> */
.L_x_1214:
[----:B------:R-:W-:Y:S05]  /*6220*/  BSYNC B0 ;  /* 0x0000000000007941 */ /* 0x000fea0003800000 */
.L_x_1213:
[----:B------:R-:W-:Y:S04]  /*6230*/  BSSY B0, `(.L_x_1215) ;  /* 0x000000f000007945 */ /* 0x000fe80003800000 */
        /* <DEDUP_REMOVED lines=14> */
.L_x_1216:
[----:B------:R-:W-:Y:S05]  /*6320*/  BSYNC B0 ;  /* 0x0000000000007941 */ /* 0x000fea0003800000 */
.L_x_1215:
[----:B------:R-:W-:Y:S05]  /*6330*/  EXIT ;  /* 0x000000000000794d */ /* 0x000fea0003800000 */
.L_x_1156:
[----:B------:R-:W-:-:S08]  /*6340*/  NOP ;  /* 0x0000000000007918 */ /* 0x000fd00000000000 */
[----:B------:R-:W1:-:S00]  /*6350*/  USETMAXREG.DEALLOC.CTAPOOL 0x20 ;  /* 0x00000020000079c8 */ /* 0x000e4000080e0500 */
[----:B-1----:R-:W-:Y:S01]  /*6360*/  LOP3.LUT R0, R0, 0x3, RZ, 0xc0, !PT ;  /* 0x0000000300007812 */ /* 0x002fe200078ec0ff */
[----:B------:R-:W-:Y:S01]  /*6370*/  BSSY B0, `(.L_x_1217) ;  /* 0x0000365000007945 */ /* 0x000fe20003800000 */
[----:B------:R-:W-:-:S04]  /*6380*/  IMAD.MOV.U32 R18, RZ, RZ, RZ ;  /* 0x000000ffff127224 */ /* 0x000fc800078e00ff */
        /* <DEDUP_REMOVED lines=8> */
[----:B------:R-:W1:Y:S01]  /*6410*/  S2UR UR9, SR_CTAID.X ;  /* 0x00000000000979c3 */ /* 0x000e620000002500 */
[----:B------:R-:W-:Y:S01]  /*6420*/  ULDC UR4, c[0x0][0x280] ;  /* 0x0000a00000047ab9 */ /* 0x000fe20000000800 */
[----:B------:R-:W-:Y:S01]  /*6430*/  ULDC UR6, c[0x0][0x290] ;  /* 0x0000a40000067ab9 */ /* 0x000fe20000000800 */
[----:B------:R-:W-:-:S05]  /*6440*/  ULDC UR7, c[0x0][0x74c] ;  /* 0x0001d30000077ab9 */ /* 0x000fca0000000800 */
[----:B------:R-:W2:Y:S01]  /*6450*/  S2UR UR13, SR_CTAID.Y ;  /* 0x00000000000d79c3 */ /* 0x000ea20000002600 */
[----:B-1----:R-:W-:Y:S02]  /*6460*/  UIMAD UR5, UR9, 0x60, UR4 ;  /* 0x00000060090578a4 */ /* 0x002fe4000f8e0204 */
[----:B------:R-:W-:Y:S02]  /*6470*/  ISETP.LE.AND P0, PT, RZ, UR9, PT ;  /* 0x00000009ff007c0c */ /* 0x000fe4000bf03270 */
[----:B------:R-:W-:-:S04]  /*6480*/  UIADD3 UR5, -UR7, UR5, -UR6 ;  /* 0x0000000507057290 */ /* 0x000fc8000fffe906 */
[----:B------:R-:W-:-:S04]  /*6490*/  USHF.R.S32.HI UR6, URZ, 0x1f, UR5 ;  /* 0x0000001f3f067899 */ /* 0x000fc80008011405 */
[----:B------:R-:W-:-:S04]  /*64a0*/  ULEA.HI UR6, UR6, UR5, URZ, 0x6 ;  /* 0x0000000506067291 */ /* 0x000fc8000f8f303f */
[----:B------:R-:W-:Y:S02]  /*64b0*/  USHF.R.S32.HI UR5, URZ, 0x6, UR6 ;  /* 0x000000063f057899 */ /* 0x000fe40008011406 */
[----:B------:R-:W-:Y:S02]  /*64c0*/  UIADD3 UR6, UR4, 0x3f, URZ ;  /* 0x0000003f04067890 */ /* 0x000fe4000fffe03f */
[----:B------:R-:W-:Y:S02]  /*64d0*/  UISETP.LT.AND UP0, UPT, URZ, UR5, UPT ;  /* 0x000000053f00728c */ /* 0x000fe4000bf01270 */
[----:B------:R-:W-:Y:S02]  /*64e0*/  USHF.R.S32.HI UR7, URZ, 0x1f, UR6 ;  /* 0x0000001f3f077899 */ /* 0x000fe40008011406 */
[----:B------:R-:W-:Y:S02]  /*64f0*/  USEL UR5, URZ, UR5, !UP0 ;  /* 0x000000053f057287 */ /* 0x000fe4000c000000 */
[----:B------:R-:W-:-:S04]  /*6500*/  ULEA.HI UR7, UR7, UR6, URZ, 0x6 ;  /* 0x0000000607077291 */ /* 0x000fc8000f8f303f */
[----:B------:R-:W-:Y:S01]  /*6510*/  USHF.R.S32.HI UR8, URZ, 0x6, UR7 ;  /* 0x000000063f087899 */ /* 0x000fe20008011407 */
[----:B--2---:R-:W-:Y:S11]  /*6520*/  @!P0 BRA `(.L_x_1220) ;  /* 0x0000000000288947 */ /* 0x004ff60003800000 */
        /* <DEDUP_REMOVED lines=10> */
.L_x_1220:
[----:B------:R-:W-:Y:S02]  /*65d0*/  UISETP.GT.AND UP0, UPT, UR8, UR5, UPT ;  /* 0x000000050800728c */ /* 0x000fe4000bf04270 */
[----:B------:R-:W-:Y:S02]  /*65e0*/  USHF.R.S32.HI UR14, URZ, 0x1f, UR12 ;  /* 0x0000001f3f0e7899 */ /* 0x000fe4000801140c */
[----:B------:R-:W-:Y:S02]  /*65f0*/  USHF.R.S32.HI UR9, URZ, 0x1f, UR13 ;  /* 0x0000001f3f097899 */ /* 0x000fe4000801140d */
[----:B------:R-:W-:-:S13]  /*6600*/  PLOP3.LUT P0, PT, PT, PT, UP0, 0x80, 0x0 ;  /* 0x000000000000781c */ /* 0x000fda0003f0f008 */
[----:B------:R-:W-:Y:S05]  /*6610*/  @!P0 BRA `(.L_x_1219) ;  /* 0x0000003000e88947 */ /* 0x000fea0003800000 */
[----:B------:R-:W-:Y:S01]  /*6620*/  UIADD3 UR4, -UR5, UR8, URZ ;  /* 0x0000000805047290 */ /* 0x000fe2000fffe13f */
[----:B------:R-:W-:Y:S01]  /*6630*/  ULDC.64 UR10, c[0x0][0x2d8] ;  /* 0x0000b600000a7ab9 */ /* 0x000fe20000000a00 */
[----:B------:R-:W-:Y:S02]  /*6640*/  ELECT P0, URZ, PT ;  /* 0x00000000003f782f */ /* 0x000fe40003800000 */
[----:B------:R-:W-:Y:S02]  /*6650*/  ULOP3.LUT UR4, UR4, 0x1, URZ, 0xc0, !UPT ;  /* 0x0000000104047892 */ /* 0x000fe4000f8ec03f */
[----:B------:R-:W-:Y:S02]  /*6660*/  UIMAD UR9, UR9, UR10, URZ ;  /* 0x0000000a090972a4 */ /* 0x000fe4000f8e023f */
[----:B------:R-:W-:Y:S02]  /*6670*/  UISETP.NE.U32.AND UP0, UPT, UR4, 0x1, UPT ;  /* 0x000000010400788c */ /* 0x000fe4000bf05070 */
[----:B------:R-:W-:-:S02]  /*6680*/  UIMAD.WIDE.U32 UR6, UR13, UR10, URZ ;  /* 0x0000000a0d0672a5 */ /* 0x000fc4000f8e003f */
[----:B------:R-:W-:Y:S02]  /*6690*/  UIMAD UR9, UR13, UR11, UR9 ;  /* 0x0000000b0d0972a4 */ /* 0x000fe4000f8e0209 */
[----:B------:R-:W-:Y:S01]  /*66a0*/  PLOP3.LUT P1, PT, PT, PT, UP0, 0x80, 0x0 ;  /* 0x000000000000781c */ /* 0x000fe20003f2f008 */
[----:B------:R-:W-:Y:S01]  /*66b0*/  ULDC.64 UR10, c[0x0][0x2e0] ;  /* 0x0000b800000a7ab9 */ /* 0x000fe20000000a00 */
[----:B------:R-:W-:Y:S02]  /*66c0*/  UIADD3 UR7, UR7, UR9, URZ ;  /* 0x0000000907077290 */ /* 0x000fe4000fffe03f */
[----:B------:R-:W-:Y:S02]  /*66d0*/  UIMAD UR9, UR14, UR10, URZ ;  /* 0x0000000a0e0972a4 */ /* 0x000fe4000f8e023f */
[----:B------:R-:W-:Y:S02]  /*66e0*/  UIMAD.WIDE.U32 UR6, UR12, UR10, UR6 ;  /* 0x0000000a0c0672a5 */ /* 0x000fe4000f8e0006 */
[----:B------:R-:W-:-:S04]  /*66f0*/  UIMAD UR9, UR12, UR11, UR9 ;  /* 0x0000000b0c0972a4 */ /* 0x000fc8000f8e0209 */
[----:B------:R-:W-:Y:S01]  /*6700*/  UIADD3 UR9, UR7, UR9, URZ ;  /* 0x0000000907097290 */ /* 0x000fe2000fffe03f */
[----:B------:R-:W-:Y:S11]  /*6710*/  @P1 BRA `(.L_x_1221) ;  /* 0x00000004001c1947 */ /* 0x000ff60003800000 */
[----:B------:R-:W-:Y:S01]  /*6720*/  UIMAD UR14, UR5, 0x3000, URZ ;  /* 0x00003000050e78a4 */ /* 0x000fe2000f8e023f */
        /* <DEDUP_REMOVED lines=9> */
[----:B------:R-:W-:Y:S01]  /*67c0*/  UMOV UR16, 0x0 ;  /* 0x0000000000107882 */ /* 0x000fe20000000000 */
[----:B------:R-:W-:Y:S02]  /*67d0*/  UMOV UR17, 0x14f00000 ;  /* 0x14f0000000117882 */ /* 0x000fe40000000000 */
[----:B------:R-:W-:-:S02]  /*67e0*/  ULEA.HI.X UR11, UR13, UR11, UR15, 0x2, UP0 ;  /* 0x0000000b0d0b7291 */ /* 0x000fc400080f140f */
[----:B-1----:R-:W-:-:S03]  /*67f0*/  ULEA UR4, UR12, UR4, 0x18 ;  /* 0x000000040c047291 */ /* 0x002fc6000f8ec03f */
[----:B------:R-:W-:Y:S01]  /*6800*/  UMOV UR12, 0x400 ;  /* 0x00000400000c7882 */ /* 0x000fe20000000000 */
[----:B------:R-:W-:-:S09]  /*6810*/  UIADD3 UR4, UR4, 0x12000, URZ ;  /* 0x0001200004047890 */ /* 0x000fd2000fffe03f */
[----:B------:R1:W-:Y:S02]  /*6820*/  UBLKRED.G.S.ADD.F32.RN [UR10], [UR4], UR12, desc[UR16] ;  /* 0x0000100a040073bb */ /* 0x0003e400080a140c */
[----:B-1----:R0:W-:Y:S02]  /*6830*/  UTMACMDFLUSH ;  /* 0x00000000000079b7 */ /* 0x0021e40000000000 */
.L_x_1223:
[----:B------:R-:W-:Y:S05]  /*6840*/  BSYNC B1 ;  /* 0x0000000000017941 */ /* 0x000fea0003800000 */
.L_x_1222:
        /* <DEDUP_REMOVED lines=9> */
[----:B------:R-:W-:Y:S02]  /*68e0*/  UMOV UR17, 0x14f00000 ;  /* 0x14f0000000117882 */ /* 0x000fe40000000000 */
[----:B------:R-:W-:Y:S02]  /*68f0*/  ULEA.HI.X.SX32 UR4, UR4, UR9, 0x1, UP0 ;  /* 0x0000000904047291 */ /* 0x000fe400080f0e3f */
[----:B------:R-:W-:-:S04]  /*6900*/  ULEA UR10, UP0, UR15, UR10, 0x2 ;  /* 0x0000000a0f0a7291 */ /* 0x000fc8000f80103f */
[----:B------:R-:W-:-:S03]  /*6910*/  ULEA.HI.X UR11, UR15, UR11, UR4, 0x2, UP0 ;  /* 0x0000000b0f0b7291 */ /* 0x000fc600080f1404 */
[----:B------:R-:W-:Y:S01]  /*6920*/  UMOV UR4, 0x400 ;  /* 0x0000040000047882 */ /* 0x000fe20000000000 */
[----:B-1----:R-:W-:-:S04]  /*6930*/  ULEA UR12, UR13, UR12, 0x18 ;  /* 0x0000000c0d0c7291 */ /* 0x002fc8000f8ec03f */
[----:B------:R-:W-:-:S09]  /*6940*/  UIADD3 UR12, UR12, 0x16000, URZ ;  /* 0x000160000c0c7890 */ /* 0x000fd2000fffe03f */
[----:B------:R1:W-:Y:S02]  /*6950*/  UBLKRED.G.S.ADD.F32.RN [UR10], [UR12], UR4, desc[UR16] ;  /* 0x0000100a0c0073bb */ /* 0x0003e400080a1404 */
[----:B-1----:R0:W-:Y:S02]  /*6960*/  UTMACMDFLUSH ;  /* 0x00000000000079b7 */ /* 0x0021e40000000000 */
.L_x_1225:
[----:B------:R-:W-:Y:S05]  /*6970*/  BSYNC B1 ;  /* 0x0000000000017941 */ /* 0x000fea0003800000 */
.L_x_1224:
        /* <DEDUP_REMOVED lines=16> */
[----:B------:R1:W-:Y:S01]  /*6a80*/  UBLKRED.G.S.ADD.F32.RN [UR10], [UR12], UR4, desc[UR16] ;  /* 0x0000100a0c0073bb */ /* 0x0003e200080a1404 */
[----:B------:R0:W-:Y:S01]  /*6a90*/  UTMACMDFLUSH ;  /* 0x00000000000079b7 */ /* 0x0001e20000000000 */
[----:B-1----:R-:W-:-:S04]  /*6aa0*/  DEPBAR.LE SB0, 0x2 ;  /* 0x000080800000791a */ /* 0x002fc80000000000 */
.L_x_1227:
[----:B------:R-:W-:Y:S05]  /*6ab0*/  BSYNC B1 ;  /* 0x0000000000017941 */ /* 0x000fea0003800000 */
.L_x_1226:
[----:B------:R-:W-:Y:S06]  /*6ac0*/  BAR.ARV 0xa, 0xa0 ;  /* 0x0282800000007b1d */ /* 0x000fec0000002000 */
[----:B------:R-:W-:Y:S04]  /*6ad0*/  BSSY B1, `(.L_x_1228) ;  /* 0x0000003000017945 */ /* 0x000fe80003800000 */
[----:B------:R-:W-:Y:S05]  /*6ae0*/  @!P0 BRA `(.L_x_1229) ;  /* 0x0000000000048947 */ /* 0x000fea0003800000 */
[----:B------:R-:W-:-:S04]  /*6af0*/  DEPBAR.LE SB0, 0x1 ;  /* 0x000080400000791a */ /* 0x000fc80000000000 */
.L_x_1229:
[----:B------:R-:W-:Y:S05]  /*6b00*/  BSYNC B1 ;  /* 0x0000000000017941 */ /* 0x000fea0003800000 */
.L_x_1228:
[----:B------:R-:W-:Y:S06]  /*6b10*/  BAR.ARV 0xb, 0xa0 ;  /* 0x02c2800000007b1d */ /* 0x000fec0000002000 */
[----:B------:R-:W-:Y:S04]  /*6b20*/  BSSY B1, `(.L_x_1230) ;  /* 0x0000003000017945 */ /* 0x000fe80003800000 */
[----:B------:R-:W-:Y:S05]  /*6b30*/  @!P0 BRA `(.L_x_1231) ;  /* 0x0000000000048947 */ /* 0x000fea0003800000 */
[----:B------:R-:W-:-:S04]  /*6b40*/  DEPBAR.LE SB0, 0x0 ;  /* 0x000080000000791a */ /* 0x000fc80000000000 */
.L_x_1231:
[----:B------:R-:W-:Y:S05]  /*6b50*/  BSYNC B1 ;  /* 0x0000000000017941 */ /* 0x000fea0003800000 */
.L_x_1230:
[----:B------:R-:W-:Y:S06]  /*6b60*/  BAR.ARV 0xc, 0xa0 ;  /* 0x0302800000007b1d */ /* 0x000fec0000002000 */
[----:B------:R-:W-:Y:S01]  /*6b70*/  UIADD3 UR12, UR5, 0x1, URZ ;  /* 0x00000001050c7890 */ /* 0x000fe2000fffe03f */
[----:B------:R-:W-:Y:S11]  /*6b80*/  BRA `(.L_x_1232) ;  /* 0x0000000000047947 */ /* 0x000ff60003800000 */
.L_x_1221:
[----:B------:R-:W-:-:S05]  /*6b90*/  UMOV UR12, UR5 ;  /* 0x00000005000c7c82 */ /* 0x000fca0008000000 */
.L_x_1232:
[----:B------:R-:W-:-:S04]  /*6ba0*/  UIADD3 UR4, UR5, 0x1, URZ ;  /* 0x0000000105047890 */ /* 0x000fc8000fffe03f */
[----:B------:R-:W-:-:S06]  /*6bb0*/  UISETP.NE.AND UP0, UPT, UR8, UR4, UPT ;  /* 0x000000040800728c */ /* 0x000fcc000bf05270 */
[----:B------:R-:W-:-:S13]  /*6bc0*/  PLOP3.LUT P1, PT, PT, PT, UP0, 0x80, 0x0 ;  /* 0x000000000000781c */ /* 0x000fda0003f2f008 */
[----:B------:R-:W-:Y:S05]  /*6bd0*/  @!P1 BRA `(.L_x_1219) ;  /* 0x0000002c00789947 */ /* 0x000fea0003800000 */
[----:B------:R-:W-:Y:S01]  /*6be0*/  ULDC.64 UR22, c[0x0][0x2c0] ;  /* 0x0000b00000167ab9 */ /* 0x000fe20000000a00 */
[----:B------:R-:W-:Y:S02]  /*6bf0*/  UIMAD UR13, UR12, 0x3000, URZ ;  /* 0x000030000c0d78a4 */ /* 0x000fe4000f8e023f */
[----:B------:R-:W-:Y:S01]  /*6c00*/  ULEA UR22, UP0, UR6, UR22, 0x2 ;  /* 0x0000001606167291 */ /* 0x000fe2000f80103f */
[----:B------:R-:W-:Y:S01]  /*6c10*/  UMOV UR4, URZ ;  /* 0x0000003f00047c82 */ /* 0x000fe20008000000 */
[----:B------:R-:W-:Y:S02]  /*6c20*/  ULDC.64 UR28, c[0x0][0x2c0] ;  /* 0x0000b000001c7ab9 */ /* 0x000fe40000000a00 */
        /* <DEDUP_REMOVED lines=11> */
[----:B------:R-:W-:-:S11]  /*6ce0*/  UMOV UR24, UR13 ;  /* 0x0000000d00187c82 */ /* 0x000fd60008000000 */
.L_x_1253:
[----:B------:R-:W-:Y:S01]  /*6cf0*/  UIADD3 UR10, UR13, UR4, URZ ;  /* 0x000000040d0a7290 */ /* 0x000fe2000fffe03f */
[----:B------:R-:W-:Y:S03]  /*6d00*/  BAR.SYNC.DEFER_BLOCKING 0xd, 0xa0 ;  /* 0x0342800000007b1d */ /* 0x000fe60000010000 */
        /* <DEDUP_REMOVED lines=9> */
[----:B------:R-:W-:Y:S01]  /*6da0*/  UMOV UR25, 0x400 ;  /* 0x0000040000197882 */ /* 0x000fe20000000000 */
[----:B------:R-:W-:Y:S02]  /*6db0*/  UMOV UR40, 0x0 ;  /* 0x0000000000287882 */ /* 0x000fe40000000000 */
[----:B------:R-:W-:Y:S01]  /*6dc0*/  ULEA.HI.X.SX32 UR39, UR24, UR9, 0x1, UP0 ;  /* 0x0000000918277291 */ /* 0x000fe200080f0e3f */
[----:B------:R-:W-:Y:S01]  /*6dd0*/  UMOV UR41, 0x14f00000 ;  /* 0x14f0000000297882 */ /* 0x000fe20000000000 */
[----:B-1----:R-:W-:Y:S02]  /*6de0*/  ULEA UR25, UR26, UR25, 0x18 ;  /* 0x000000191a197291 */ /* 0x002fe4000f8ec03f */
[----:B------:R-:W-:Y:S02]  /*6df0*/  ULEA UR26, UP0, UR27, UR28, 0x2 ;  /* 0x0000001c1b1a7291 */ /* 0x000fe4000f80103f */
[----:B------:R-:W-:-:S02]  /*6e00*/  UIADD3 UR25, UR25, 0x12000, URZ ;  /* 0x0001200019197890 */ /* 0x000fc4000fffe03f */
[----:B------:R-:W-:-:S03]  /*6e10*/  ULEA.HI.X UR27, UR27, UR29, UR39, 0x2, UP0 ;  /* 0x0000001d1b1b7291 */ /* 0x000fc600080f1427 */
[----:B------:R-:W-:-:S06]  /*6e20*/  UMOV UR39, 0x400 ;  /* 0x0000040000277882 */ /* 0x000fcc0000000000 */
[----:B------:R1:W-:Y:S02]  /*6e30*/  UBLKRED.G.S.ADD.F32.RN [UR26], [UR25], UR39, desc[UR40] ;  /* 0x0000281a190073bb */ /* 0x0003e400080a1427 */
[----:B-1----:R0:W-:Y:S02]  /*6e40*/  UTMACMDFLUSH ;  /* 0x00000000000079b7 */ /* 0x0021e40000000000 */
.L_x_1234:
[----:B------:R-:W-:Y:S05]  /*6e50*/  BSYNC B1 ;  /* 0x0000000000017941 */ /* 0x000fea0003800000 */
.L_x_1233:
        /* <DEDUP_REMOVED lines=12> */
.L_x_1236:
[----:B------:R-:W-:Y:S05]  /*6f20*/  BSYNC B1 ;  /* 0x0000000000017941 */ /* 0x000fea0003800000 */
.L_x_1235:
        /* <DEDUP_REMOVED lines=13> */
.L_x_1238:
[----:B------:R-:W-:Y:S05]  /*7000*/  BSYNC B1 ;  /* 0x0000000000017941 */ /* 0x000fea0003800000 */
.L_x_1237:
[----:B------:R-:W-:Y:S06]  /*7010*/  BAR.ARV 0xa, 0xa0 ;  /* 0x0282800000007b1d */ /* 0x000fec0000002000 */
[----:B------:R-:W-:Y:S04]  /*7020*/  BSSY B1, `(.L_x_1239) ;  /* 0x0000003000017945 */ /* 0x000fe80003800000 */
[----:B------:R-:W-:Y:S05]  /*7030*/  @!P0 BRA `(.L_x_1240) ;  /* 0x0000000000048947 */ /* 0x000fea0003800000 */
[----:B------:R-:W-:-:S04]  /*7040*/  DEPBAR.LE SB0, 0x1 ;  /* 0x000080400000791a */ /* 0x000fc80000000000 */
.L_x_1240:
[----:B------:R-:W-:Y:S05]  /*7050*/  BSYNC B1 ;  /* 0x0000000000017941 */ /* 0x000fea0003800000 */
.L_x_1239:
[----:B------:R-:W-:Y:S06]  /*7060*/  BAR.ARV 0xb, 0xa0 ;  /* 0x02c2800000007b1d */ /* 0x000fec0000002000 */
[----:B------:R-:W-:Y:S04]  /*7070*/  BSSY B1, `(.L_x_1241) ;  /* 0x0000003000017945 */ /* 0x000fe80003800000 */
[----:B------:R-:W-:Y:S05]  /*7080*/  @!P0 BRA `(.L_x_1242) ;  /* 0x0000000000048947 */ /* 0x000fea0003800000 */
[----:B------:R-:W-:-:S04]  /*7090*/  DEPBAR.LE SB0, 0x0 ;  /* 0x000080000000791a */ /* 0x000fc80000000000 */
.L_x_1242:
[----:B------:R-:W-:Y:S05]  /*70a0*/  BSYNC B1 ;  /* 0x0000000000017941 */ /* 0x000fea0003800000 */
.L_x_1241:
        /* <DEDUP_REMOVED lines=13> */
.L_x_1244:
[----:B------:R-:W-:Y:S05]  /*7180*/  BSYNC B1 ;  /* 0x0000000000017941 */ /* 0x000fea0003800000 */
.L_x_1243:
        /* <DEDUP_REMOVED lines=12> */
.L_x_1246:
[----:B------:R-:W-:Y:S05]  /*7250*/  BSYNC B1 ;  /* 0x0000000000017941 */ /* 0x000fea0003800000 */
.L_x_1245:
        /* <DEDUP_REMOVED lines=13> */
.L_x_1248:
[----:B------:R-:W-:Y:S05]  /*7330*/  BSYNC B1 ;  /* 0x0000000000017941 */ /* 0x000fea0003800000 */
.L_x_1247:
[----:B------:R-:W-:Y:S06]  /*7340*/  BAR.ARV 0xa, 0xa0 ;  /* 0x0282800000007b1d */ /* 0x000fec0000002000 */
[----:B------:R-:W-:Y:S04]  /*7350*/  BSSY B1, `(.L_x_1249) ;  /* 0x0000003000017945 */ /* 0x000fe80003800000 */
[----:B------:R-:W-:Y:S05]  /*7360*/  @!P0 BRA `(.L_x_1250) ;  /* 0x0000000000048947 */ /* 0x000fea0003800000 */
[----:B------:R-:W-:-:S04]  /*7370*/  DEPBAR.LE SB0, 0x1 ;  /* 0x000080400000791a */ /* 0x000fc80000000000 */
.L_x_1250:
[----:B------:R-:W-:Y:S05]  /*7380*/  BSYNC B1 ;  /* 0x0000000000017941 */ /* 0x000fea0003800000 */
.L_x_1249:
[----:B------:R-:W-:Y:S01]  /*7390*/  UIADD3 UR12, UR12, 0x2, URZ ;  /* 0x000000020c0c7890 */ /* 0x000fe2000fffe03f */
[----:B------:R-:W-:Y:S06]  /*73a0*/  BAR.ARV 0xb, 0xa0 ;  /* 0x02c2800000007b1d */ /* 0x000fec0000002000 */
[----:B------:R-:W-:Y:S01]  /*73b0*/  UISETP.GE.AND UP0, UPT, UR12, UR8, UPT ;  /* 0x000000080c00728c */ /* 0x000fe2000bf06270 */
[----:B------:R-:W-:Y:S04]  /*73c0*/  BSSY B1, `(.L_x_1251) ;  /* 0x0000003000017945 */ /* 0x000fe80003800000 */
[----:B------:R-:W-:Y:S06]  /*73d0*/  @!P0 BRA `(.L_x_1252) ;  /* 0x0000000000048947 */ /* 0x000fec0003800000 */
[----:B------:R-:W-:-:S04]  /*73e0*/  DEPBAR.LE SB0, 0x0 ;  /* 0x000080000000791a */ /* 0x000fc80000000000 */
.L_x_1252:
[----:B------:R-:W-:Y:S05]  /*73f0*/  BSYNC B1 ;  /* 0x0000000000017941 */ /* 0x000fea0003800000 */
.L_x_1251:
[----:B------:R-:W-:Y:S06]  /*7400*/  BAR.ARV 0xc, 0xa0 ;  /* 0x0302800000007b1d */ /* 0x000fec0000002000 */
[----:B------:R-:W-:Y:S01]  /*7410*/  PLOP3.LUT P1, PT, PT, PT, UP0, 0x80, 0x0 ;  /* 0x000000000000781c */ /* 0x000fe20003f2f008 */
[----:B------:R-:W-:Y:S02]  /*7420*/  UIADD3 UR24, UR24, 0x6000, URZ ;  /* 0x0000600018187890 */ /* 0x000fe4000fffe03f */
[----:B------:R-:W-:-:S10]  /*7430*/  UIADD3 UR4, UR4, 0x6000, URZ ;  /* 0x0000600004047890 */ /* 0x000fd4000fffe03f */
[----:B------:R-:W-:Y:S05]  /*7440*/  @!P1 BRA `(.L_x_1253) ;  /* 0xfffffff800289947 */ /* 0x000fea000383ffff */
[----:B------:R-:W-:Y:S05]  /*7450*/  BRA `(.L_x_1219) ;  /* 0x0000002400587947 */ /* 0x000fea0003800000 */
.L_x_1218:
[----:B------:R-:W1:Y:S01]  /*7460*/  S2UR UR29, SR_CTAID.Z ;  /* 0x00000000001d79c3 */ /* 0x000e620000002700 */
[----:B------:R-:W-:Y:S02]  /*7470*/  IMAD.MOV.U32 R7, RZ, RZ, 0x1 ;  /* 0x00000001ff077424 */ /* 0x000fe400078e00ff */
[----:B------:R-:W-:Y:S01]  /*7480*/  IMAD.MOV.U32 R5, RZ, RZ, 0x1 ;  /* 0x00000001ff057424 */ /* 0x000fe200078e00ff */
[----:B-1----:R-:W-:-:S13]  /*7490*/  ISETP.LE.AND P0, PT, RZ, UR29, PT ;  /* 0x0000001dff007c0c */ /* 0x002fda000bf03270 */
[----:B------:R-:W-:Y:S05]  /*74a0*/  @!P0 BRA `(.L_x_1254) ;  /* 0x0000002000c08947 */ /* 0x000fea0003800000 */
[----:B------:R-:W1:Y:S01]  /*74b0*/  S2UR UR9, SR_CTAID.X ;  /* 0x00000000000979c3 */ /* 0x000e620000002500 */
[----:B------:R-:W-:Y:S01]  /*74c0*/  ULDC UR8, c[0x0][0x280] ;  /* 0x0000a00000087ab9 */ /* 0x000fe20000000800 */
[----:B------:R-:W-:Y:S01]  /*74d0*/  ULDC UR4, c[0x0][0x290] ;  /* 0x0000a40000047ab9 */ /* 0x000fe20000000800 */
[----:B------:R-:W-:-:S05]  /*74e0*/  ULDC UR5, c[0x0][0x74c] ;  /* 0x0001d30000057ab9 */ /* 0x000fca0000000800 */
[----:B------:R-:W2:Y:S01]  /*74f0*/  S2UR UR28, SR_CTAID.Y ;  /* 0x00000000001c79c3 */ /* 0x000ea20000002600 */
[----:B-1----:R-:W-:Y:S02]  /*7500*/  UIMAD UR35, UR9, 0x60, URZ ;  /* 0x00000060092378a4 */ /* 0x002fe4000f8e023f */
[----:B------:R-:W-:Y:S02]  /*7510*/  ISETP.LE.AND P0, PT, RZ, UR9, PT ;  /* 0x00000009ff007c0c */ /* 0x000fe4000bf03270 */
[----:B------:R-:W-:-:S04]  /*7520*/  UIADD3 UR4, -UR4, UR35, UR8 ;  /* 0x0000002304047290 */ /* 0x000fc8000fffe108 */
[----:B------:R-:W-:-:S04]  /*7530*/  UIADD3 UR4, UR4, -UR5, URZ ;  /* 0x8000000504047290 */ /* 0x000fc8000fffe03f */
[----:B------:R-:W-:-:S04]  /*7540*/  USHF.R.S32.HI UR5, URZ, 0x1f, UR4 ;  /* 0x0000001f3f057899 */ /* 0x000fc80008011404 */
[----:B------:R-:W-:Y:S02]  /*7550*/  ULEA.HI UR5, UR5, UR4, URZ, 0x6 ;  /* 0x0000000405057291 */ /* 0x000fe4000f8f303f */
[----:B------:R-:W-:Y:S02]  /*7560*/  UIADD3 UR4, UR8, 0x3f, URZ ;  /* 0x0000003f08047890 */ /* 0x000fe4000fffe03f */
[----:B------:R-:W-:Y:S02]  /*7570*/  USHF.R.S32.HI UR5, URZ, 0x6, UR5 ;  /* 0x000000063f057899 */ /* 0x000fe40008011405 */
[----:B------:R-:W-:Y:S02]  /*7580*/  USHF.R.S32.HI UR6, URZ, 0x1f, UR4 ;  /* 0x0000001f3f067899 */ /* 0x000fe40008011404 */
[----:B------:R-:W-:Y:S02]  /*7590*/  UISETP.LT.AND UP0, UPT, URZ, UR5, UPT ;  /* 0x000000053f00728c */ /* 0x000fe4000bf01270 */
[----:B------:R-:W-:-:S02]  /*75a0*/  ULEA.HI UR6, UR6, UR4, URZ, 0x6 ;  /* 0x0000000406067291 */ /* 0x000fc4000f8f303f */
[----:B------:R-:W-:Y:S02]  /*75b0*/  USEL UR7, URZ, UR5, !UP0 ;  /* 0x000000053f077287 */ /* 0x000fe4000c000000 */
[----:B------:R-:W-:Y:S01]  /*75c0*/  USHF.R.S32.HI UR6, URZ, 0x6, UR6 ;  /* 0x000000063f067899 */ /* 0x000fe20008011406 */
[----:B--2---:R-:W-:Y:S11]  /*75d0*/  @!P0 BRA `(.L_x_1255) ;  /* 0x0000000000288947 */ /* 0x004ff60003800000 */
[----:B------:R-:W-:Y:S01]  /*75e0*/  UIMAD UR8, UR9, 0x60, UR8 ;  /* 0x00000060090878a4 */ /* 0x000fe2000f8e0208 */
[----:B------:R-:W-:Y:S01]  /*75f0*/  ULDC UR4, c[0x0][0x290] ;  /* 0x0000a40000047ab9 */ /* 0x000fe20000000800 */
[----:B------:R-:W-:Y:S02]  /*7600*/  ULDC UR5, c[0x0][0x748] ;  /* 0x0001d20000057ab9 */ /* 0x000fe40000000800 */
[----:B------:R-:W-:-:S04]  /*7610*/  UIADD3 UR4, -UR4, 0x9f, UR8 ;  /* 0x0000009f04047890 */ /* 0x000fc8000fffe108 */
[----:B------:R-:W-:-:S04]  /*7620*/  UIADD3 UR4, UR4, UR5, URZ ;  /* 0x0000000504047290 */ /* 0x000fc8000fffe03f */
[----:B------:R-:W-:-:S04]  /*7630*/  USHF.R.S32.HI UR5, URZ, 0x1f, UR4 ;  /* 0x0000001f3f057899 */ /* 0x000fc80008011404 */
[----:B------:R-:W-:-:S04]  /*7640*/  ULEA.HI UR5, UR5, UR4, URZ, 0x6 ;  /* 0x0000000405057291 */ /* 0x000fc8000f8f303f */
[----:B------:R-:W-:-:S04]  /*7650*/  USHF.R.S32.HI UR5, URZ, 0x6, UR5 ;  /* 0x000000063f057899 */ /* 0x000fc80008011405 */
[----:B------:R-:W-:-:S04]  /*7660*/  UISETP.LT.AND UP0, UPT, UR5, UR6, UPT ;  /* 0x000000060500728c */ /* 0x000fc8000bf01270 */
[----:B------:R-:W-:-:S12]  /*7670*/  USEL UR6, UR5, UR6, UP0 ;  /* 0x0000000605067287 */ /* 0x000fd80008000000 */
.L_x_1255:
[----:B------:R-:W-:Y:S01]  /*7680*/  UISETP.GT.AND UP0, UPT, UR6, UR7, UPT ;  /* 0x000000070600728c */ /* 0x000fe2000bf04270 */
[----:B------:R-:W-:-:S05]  /*7690*/  IMAD.MOV.U32 R5, RZ, RZ, 0x1 ;  /* 0x00000001ff057424 */ /* 0x000fca00078e00ff */
[----:B------:R-:W-:-:S13]  /*76a0*/  PLOP3.LUT P0, PT, PT, PT, UP0, 0x80, 0x0 ;  /* 0x000000000000781c */ /* 0x000fda0003f0f008 */
[----:B------:R-:W-:Y:S05]  /*76b0*/  @!P0 BRA `(.L_x_1254) ;  /* 0x00000020003c8947 */ /* 0x000fea0003800000 */
[----:B------:R-:W-:Y:S01]  /*76c0*/  USHF.R.S32.HI UR10, URZ, 0x1f, UR28 ;  /* 0x0000001f3f0a7899 */ /* 0x000fe2000801141c */
[----:B------:R-:W-:Y:S01]  /*76d0*/  IMAD.U32 R4, RZ, RZ, UR7 ;  /* 0x00000007ff047e24 */ /* 0x000fe2000f8e00ff */
[----:B------:R-:W-:Y:S01]  /*76e0*/  ULDC.64 UR8, c[0x0][0x718] ;  /* 0x0001c60000087ab9 */ /* 0x000fe20000000a00 */
[----:B------:R-:W-:Y:S01]  /*76f0*/  ULDC.64 UR12, c[0x0][0x730] ;  /* 0x0001cc00000c7ab9 */ /* 0x000fe20000000a00 */
[----:B------:R-:W-:Y:S01]  /*7700*/  UIMAD.WIDE.U32 UR4, UR28, UR8, URZ ;  /* 0x000000081c0472a5 */ /* 0x000fe2000f8e003f */
[----:B------:R-:W-:Y:S01]  /*7710*/  BSSY B1, `(.L_x_1254) ;  /* 0x0000209000017945 */ /* 0x000fe20003800000 */
[----:B------:R-:W-:Y:S01]  /*7720*/  UIMAD UR8, UR10, UR8, URZ ;  /* 0x000000080a0872a4 */ /* 0x000fe2000f8e023f */
[----:B------:R-:W-:Y:S01]  /*7730*/  IMAD.MOV.U32 R18, RZ, RZ, RZ ;  /* 0x000000ffff127224 */ /* 0x000fe200078e00ff */
[----:B------:R-:W-:Y:S01]  /*7740*/  UIMAD UR10, UR10, UR12, URZ ;  /* 0x0000000c0a0a72a4 */ /* 0x000fe2000f8e023f */
[----:B------:R-:W-:Y:S01]  /*7750*/  IMAD.MOV.U32 R5, RZ, RZ, 0x1 ;  /* 0x00000001ff057424 */ /* 0x000fe200078e00ff */
[----:B------:R-:W-:-:S02]  /*7760*/  UIMAD UR22, UR28, UR9, UR8 ;  /* 0x000000091c1672a4 */ /* 0x000fc4000f8e0208 */
[----:B------:R-:W-:Y:S02]  /*7770*/  UIMAD UR11, UR28, UR13, UR10 ;  /* 0x0000000d1c0b72a4 */ /* 0x000fe4000f8e020a */
[----:B------:R-:W-:Y:S01]  /*7780*/  UIMAD.WIDE.U32 UR8, UR28, UR12, URZ ;  /* 0x0000000c1c0872a5 */ /* 0x000fe2000f8e003f */
[----:B------:R-:W-:Y:S01]  /*7790*/  ULDC UR10, c[0x0][0x2e8] ;  /* 0x0000ba00000a7ab9 */ /* 0x000fe20000000800 */
[----:B------:R-:W-:Y:S02]  /*77a0*/  USHF.R.S32.HI UR12, URZ, 0x1f, UR29 ;  /* 0x0000001f3f0c7899 */ /* 0x000fe4000801141d */
[----:B------:R-:W-:Y:S01]  /*77b0*/  UISETP.NE.AND UP0, UPT, UR10, 0x1, UPT ;  /* 0x000000010a00788c */ /* 0x000fe2000bf05270 */
[----:B------:R-:W-:Y:S01]  /*77c0*/  ULDC.64 UR14, c[0x0][0x720] ;  /* 0x0001c800000e7ab9 */ /* 0x000fe20000000a00 */
[----:B------:R-:W-:Y:S01]  /*77d0*/  ELECT P0, URZ, PT ;  /* 0x00000000003f782f */ /* 0x000fe20003800000 */
[----:B------:R-:W-:Y:S02]  /*77e0*/  UIMAD UR10, UR12, UR14, URZ ;  /* 0x0000000e0c0a72a4 */ /* 0x000fe4000f8e023f */
[----:B------:R-:W-:-:S02]  /*77f0*/  UIADD3 UR23, UR5, UR22, URZ ;  /* 0x0000001605177290 */ /* 0x000fc4000fffe03f */
[----:B------:R-:W-:Y:S02]  /*7800*/  UIMAD UR5, UR29, UR15, UR10 ;  /* 0x0000000f1d0572a4 */ /* 0x000fe4000f8e020a */
[----:B------:R-:W-:Y:S01]  /*7810*/  UIADD3 UR9, UR9, UR11, URZ ;  /* 0x0000000b09097290 */ /* 0x000fe2000fffe03f */
[----:B------:R-:W-:Y:S01]  /*7820*/  ULDC.64 UR16, c[0x0][0x738] ;  /* 0x0001ce0000107ab9 */ /* 0x000fe20000000a00 */
[----:B------:R-:W-:Y:S01]  /*7830*/  UMOV UR22, UR4 ;  /* 0x0000000400167c82 */ /* 0x000fe20008000000 */
[----:B------:R-:W-:Y:S01]  /*7840*/  @UP0 ULDC UR10, c[0x0][0x2ec] ;  /* 0x0000bb00000a0ab9 */ /* 0x000fe20000000800 */
[----:B------:R-:W-:Y:S02]  /*7850*/  UIMAD UR12, UR12, UR16, URZ ;  /* 0x000000100c0c72a4 */ /* 0x000fe4000f8e023f */
[----:B------:R-:W-:Y:S02]  /*7860*/  UIMAD.WIDE.U32 UR22, UR29, UR14, UR22 ;  /* 0x0000000e1d1672a5 */ /* 0x000fe4000f8e0016 */
[----:B------:R-:W-:-:S02]  /*7870*/  UIMAD.WIDE.U32 UR10, UR28, UR10, URZ ;  /* 0x0000000a1c0a72a5 */ /* 0x000fc4000f8e003f */
[----:B------:R-:W-:Y:S01]  /*7880*/  UIMAD.WIDE.U32 UR14, UR29, UR16, UR8 ;  /* 0x000000101d0e72a5 */ /* 0x000fe2000f8e0008 */
[----:B------:R-:W-:Y:S02]  /*7890*/  UMOV UR36, UR28 ;  /* 0x0000001c00247c82 */ /* 0x000fe40008000000 */
[----:B------:R-:W-:Y:S01]  /*78a0*/  @UP0 ULDC UR8, c[0x0][0x2f0] ;  /* 0x0000bc0000080ab9 */ /* 0x000fe20000000800 */
[----:B------:R-:W-:Y:S02]  /*78b0*/  UIMAD UR4, UR29, UR17, UR12 ;  /* 0x000000111d0472a4 */ /* 0x000fe4000f8e020c */
[----:B------:R-:W-:Y:S01]  /*78c0*/  @UP0 USHF.R.U32.HI UR36, URZ, UR8, UR11 ;  /* 0x000000083f240299 */ /* 0x000fe2000801160b */
[----:B------:R-:W-:Y:S11]  /*78d0*/  @!P0 BRA `(.L_x_1256) ;  /* 0x0000001c00b08947 */ /* 0x000ff60003800000 */
[----:B------:R-:W1:Y:S01]  /*78e0*/  S2R R3, SR_CgaCtaId ;  /* 0x0000000000037919 */ /* 0x000e620000008800 */
[----:B------:R-:W-:Y:S01]  /*78f0*/  IMAD.MOV.U32 R6, RZ, RZ, 0x1 ;  /* 0x00000001ff067424 */ /* 0x000fe200078e00ff */
[----:B------:R-:W-:Y:S01]  /*7900*/  MOV R0, 0x400 ;  /* 0x0000040000007802 */ /* 0x000fe20000000f00 */
[----:B------:R-:W-:Y:S01]  /*7910*/  IMAD.U32 R8, RZ, RZ, UR23 ;  /* 0x00000017ff087e24 */ /* 0x000fe2000f8e00ff */
[----:B------:R-:W2:Y:S01]  /*7920*/  S2R R2, SR_TID.X ;  /* 0x0000000000027919 */ /* 0x000ea20000002100 */
[----:B------:R-:W-:Y:S01]  /*7930*/  IMAD.U32 R9, RZ, RZ, UR15 ;  /* 0x0000000fff097e24 */ /* 0x000fe2000f8e00ff */
[----:B------:R-:W-:Y:S01]  /*7940*/  SHF.L.U32 R6, R6, 0x1f, RZ ;  /* 0x0000001f06067819 */ /* 0x000fe200000006ff */
[----:B------:R-:W-:Y:S01]  /*7950*/  IMAD.MOV.U32 R7, RZ, RZ, 0x1 ;  /* 0x00000001ff077424 */ /* 0x000fe200078e00ff */
[----:B-1----:R-:W-:-:S04]  /*7960*/  LEA R0, R3, R0, 0x18 ;  /* 0x0000000003007211 */ /* 0x002fc800078ec0ff */
[----:B------:R-:W1:Y:S01]  /*7970*/  SYNCS.PHASECHK.TRANS64.TRYWAIT P1, [R0+URZ+0x36420], R6 ;  /* 0x03642006000075a7 */ /* 0x000e62000802017f */
[----:B--2---:R-:W-:Y:S01]  /*7980*/  LOP3.LUT P0, RZ, R2, 0x7f, RZ, 0xc0, !PT ;  /* 0x0000007f02ff7812 */ /* 0x004fe2000780c0ff */
[----:B-1----:R-:W-:-:S12]  /*7990*/  @!P1 BRA `(.L_x_1257) ;  /* 0x0000002000709947 */ /* 0x002fd80003800000 */
.L_x_1284:
[----:B------:R-:W-:Y:S02]  /*79a0*/  VIADD R8, R8, UR5 ;  /* 0x0000000508087c36 */ /* 0x000fe40008000000 */
[----:B------:R-:W-:Y:S01]  /*79b0*/  VIADD R9, R9, UR4 ;  /* 0x0000000409097c36 */ /* 0x000fe20008000000 */
[----:B------:R-:W-:Y:S06]  /*79c0*/  @P0 BRA `(.L_x_1258) ;  /* 0x0000000000180947 */ /* 0x000fec0003800000 */
[----:B------:R-:W2:Y:S01]  /*79d0*/  S2R R2, SR_TID.X ;  /* 0x0000000000027919 */ /* 0x000ea20000002100 */
[----:B------:R-:W-:-:S04]  /*79e0*/  IMAD.MOV.U32 R3, RZ, RZ, 0x6100 ;  /* 0x00006100ff037424 */ /* 0x000fc800078e00ff */
[----:B------:R3:W-:Y:S01]  /*79f0*/  SYNCS.ARRIVE.TRANS64 RZ, [R0+URZ+0x36410], R3 ;  /* 0x0364100300ff79a7 */ /* 0x0007e2000800003f */
[----:B--2---:R-:W-:-:S13]  /*7a00*/  LOP3.LUT P1, RZ, R2, 0x1f, RZ, 0xc0, !PT ;  /* 0x0000001f02ff7812 */ /* 0x004fda000782c0ff */
[----:B---3--:R-:W-:Y:S05]  /*7a10*/  @!P1 BRA `(.L_x_1258) ;  /* 0x0000000000049947 */ /* 0x008fea0003800000 */
[----:B------:R-:W-:Y:S01]  /*7a20*/  BPT.TRAP 0x1 ;  /* 0x000000040000795c */ /* 0x000fe20000300000 */
.L_x_1258:
[----:B------:R-:W2:Y:S01]  /*7a30*/  LDC.64 R12, c[0x0][0x198] ;  /* 0x00006600ff0c7b82 */ /* 0x000ea20000000a00 */
[----:B------:R-:W-:Y:S01]  /*7a40*/  R2UR UR27, R4 ;  /* 0x00000000041b72ca */ /* 0x000fe200000e0000 */
[----:B------:R-:W-:Y:S01]  /*7a50*/  ULDC.64 UR10, c[0x0][0x700] ;  /* 0x0001c000000a7ab9 */ /* 0x000fe20000000a00 */
[----:B------:R-:W-:Y:S01]  /*7a60*/  R2UR UR7, R8 ;  /* 0x00000000080772ca */ /* 0x000fe200000e0000 */
[----:B------:R-:W-:Y:S01]  /*7a70*/  UMOV UR48, 0x0 ;  /* 0x0000000000307882 */ /* 0x000fe20000000000 */
[----:B------:R-:W-:Y:S01]  /*7a80*/  R2UR UR32, R0 ;  /* 0x00000000002072ca */ /* 0x000fe200000e0000 */
[----:B------:R-:W-:Y:S01]  /*7a90*/  UMOV UR49, 0x14f00000 ;  /* 0x14f0000000317882 */ /* 0x000fe20000000000 */
[----:B------:R-:W-:Y:S01]  /*7aa0*/  UMOV UR26, URZ ;  /* 0x0000003f001a7c82 */ /* 0x000fe20008000000 */
[----:B------:R-:W-:Y:S01]  /*7ab0*/  UMOV UR18, 0x40 ;  /* 0x0000004000127882 */ /* 0x000fe20000000000 */
[----:B------:R-:W-:Y:S01]  /*7ac0*/  UMOV UR20, UR28 ;  /* 0x0000001c00147c82 */ /* 0x000fe20008000000 */
[----:B------:R-:W-:Y:S01]  /*7ad0*/  UMOV UR21, UR29 ;  /* 0x0000001d00157c82 */ /* 0x000fe20008000000 */
[----:B------:R-:W-:Y:S01]  /*7ae0*/  UMOV UR12, UR28 ;  /* 0x0000001c000c7c82 */ /* 0x000fe20008000000 */
[----:B------:R-:W-:Y:S01]  /*7af0*/  UMOV UR13, UR29 ;  /* 0x0000001d000d7c82 */ /* 0x000fe20008000000 */
[----:B------:R-:W-:Y:S01]  /*7b00*/  UMOV UR30, 0x0 ;  /* 0x00000000001e7882 */ /* 0x000fe20000000000 */
[----:B------:R-:W-:Y:S01]  /*7b10*/  USHF.L.U32 UR27, UR27, 0x6, URZ ;  /* 0x000000061b1b7899 */ /* 0x000fe2000800063f */
[----:B------:R-:W-:Y:S01]  /*7b20*/  IMAD.MOV.U32 R18, RZ, RZ, 0x1 ;  /* 0x00000001ff127424 */ /* 0x000fe200078e00ff */
[----:B------:R-:W-:Y:S01]  /*7b30*/  UMOV UR31, 0x10000000 ;  /* 0x10000000001f7882 */ /* 0x000fe20000000000 */
[----:B------:R-:W-:Y:S01]  /*7b40*/  UMOV UR37, UR29 ;  /* 0x0000001d00257c82 */ /* 0x000fe20008000000 */
[----:B------:R-:W-:-:S02]  /*7b50*/  UIADD3 UR8, UP0, UR27, UR22, URZ ;  /* 0x000000161b087290 */ /* 0x000fc4000ff1e03f */
[----:B------:R-:W-:Y:S02]  /*7b60*/  UIADD3 UR24, UR32, 0x1e000, URZ ;  /* 0x0001e00020187890 */ /* 0x000fe4000fffe03f */
[----:B------:R-:W-:Y:S01]  /*7b70*/  ULEA.HI.X.SX32 UR7, UR27, UR7, 0x1, UP0 ;  /* 0x000000071b077291 */ /* 0x000fe200080f0e3f */
[----:B--2---:R-:W-:Y:S01]  /*7b80*/  IMAD.MOV.U32 R10, RZ, RZ, R12 ;  /* 0x000000ffff0a7224 */ /* 0x004fe200078e000c */
[----:B------:R-:W-:Y:S01]  /*7b90*/  UIADD3 UR25, UR32, 0x36410, URZ ;  /* 0x0003641020197890 */ /* 0x000fe2000fffe03f */
[----:B------:R-:W-:Y:S01]  /*7ba0*/  IMAD.MOV.U32 R11, RZ, RZ, R13 ;  /* 0x000000ffff0b7224 */ /* 0x000fe200078e000d */
[----:B------:R-:W-:Y:S01]  /*7bb0*/  UIADD3 UR16, UR32, 0x20000, URZ ;  /* 0x0002000020107890 */ /* 0x000fe2000fffe03f */
[----:B------:R-:W-:Y:S01]  /*7bc0*/  IMAD.U32 R12, RZ, RZ, UR10 ;  /* 0x0000000aff0c7e24 */ /* 0x000fe2000f8e00ff */
[C---:B------:R-:W-:Y:S01]  /*7bd0*/  IADD3 R3, P2, R10.reuse, 0x3f0, RZ ;  /* 0x000003f00a037810 */ /* 0x040fe20007f5e0ff */
[----:B------:R-:W-:Y:S01]  /*7be0*/  IMAD.U32 R13, RZ, RZ, UR11 ;  /* 0x0000000bff0d7e24 */ /* 0x000fe2000f8e00ff */
[----:B------:R-:W-:Y:S01]  /*7bf0*/  IADD3 R2, P1, R10, 0x2f0, RZ ;  /* 0x000002f00a027810 */ /* 0x000fe20007f3e0ff */
[----:B------:R-:W-:Y:S01]  /*7c00*/  IMAD.U32 R14, RZ, RZ, UR8 ;  /* 0x00000008ff0e7e24 */ /* 0x000fe2000f8e00ff */
[----:B------:R-:W-:Y:S01]  /*7c10*/  R2UR UR46, R3 ;  /* 0x00000000032e72ca */ /* 0x000fe200000e0000 */
[----:B------:R-:W-:Y:S01]  /*7c20*/  IMAD.U32 R3, RZ, RZ, UR8 ;  /* 0x00000008ff037e24 */ /* 0x000fe2000f8e00ff */
[----:B------:R-:W-:Y:S01]  /*7c30*/  R2UR UR54, R2 ;  /* 0x00000000023672ca */ /* 0x000fe200000e0000 */
[----:B------:R-:W-:Y:S01]  /*7c40*/  IMAD.X R15, RZ, RZ, R11, P1 ;  /* 0x000000ffff0f7224 */ /* 0x000fe200008e060b */
[----:B------:R-:W-:Y:S01]  /*7c50*/  UIADD3 UR8, UR32, 0x22000, URZ ;  /* 0x0002200020087890 */ /* 0x000fe2000fffe03f */
[----:B------:R-:W-:Y:S01]  /*7c60*/  IMAD.U32 R5, RZ, RZ, UR7 ;  /* 0x00000007ff057e24 */ /* 0x000fe2000f8e00ff */
[----:B------:R-:W-:Y:S01]  /*7c70*/  LEA R2, P1, R3, R12, 0x2 ;  /* 0x0000000c03027211 */ /* 0x000fe200078210ff */
[----:B------:R-:W-:Y:S01]  /*7c80*/  UIADD3 UR33, UR32, 0x36400, URZ ;  /* 0x0003640020217890 */ /* 0x000fe2000fffe03f */
[----:B------:R-:W-:Y:S01]  /*7c90*/  R2UR UR55, R15 ;  /* 0x000000000f3772ca */ /* 0x000fe200000e0000 */
[----:B------:R-:W-:Y:S01]  /*7ca0*/  IMAD.U32 R15, RZ, RZ, UR6 ;  /* 0x00000006ff0f7e24 */ /* 0x000fe2000f8e00ff */
[----:B------:R-:W-:Y:S01]  /*7cb0*/  LEA.HI.X R5, R14, R13, R5, 0x2, P1 ;  /* 0x0000000d0e057211 */ /* 0x000fe200008f1405 */
[--C-:B------:R-:W-:Y:S01]  /*7cc0*/  IMAD.X R14, RZ, RZ, R11.reuse, P2 ;  /* 0x000000ffff0e7224 */ /* 0x100fe200010e060b */
[----:B------:R-:W-:Y:S01]  /*7cd0*/  R2UR UR56, R2 ;  /* 0x00000000023872ca */ /* 0x000fe200000e0000 */
[----:B------:R-:W-:Y:S01]  /*7ce0*/  UMOV UR17, UR25 ;  /* 0x0000001900117c82 */ /* 0x000fe20008000000 */
[----:B------:R-:W-:Y:S01]  /*7cf0*/  IADD3 R2, P1, R10, 0xf0, RZ ;  /* 0x000000f00a027810 */ /* 0x000fe20007f3e0ff */
[----:B------:R-:W-:Y:S01]  /*7d00*/  UMOV UR19, UR27 ;  /* 0x0000001b00137c82 */ /* 0x000fe20008000000 */
[----:B------:R-:W-:Y:S01]  /*7d10*/  R2UR UR57, R5 ;  /* 0x00000000053972ca */ /* 0x000fe200000e0000 */
[----:B------:R-:W-:Y:S01]  /*7d20*/  VIADD R15, R15, 0xffffffff ;  /* 0xffffffff0f0f7836 */ /* 0x000fe20000000000 */
[----:B------:R-:W-:Y:S01]  /*7d30*/  R2UR UR40, R2 ;  /* 0x00000000022872ca */ /* 0x000fe200000e0000 */
[----:B------:R-:W-:Y:S01]  /*7d40*/  IMAD.X R3, RZ, RZ, R11, P1 ;  /* 0x000000ffff037224 */ /* 0x000fe200008e060b */
[----:B------:R-:W-:Y:S01]  /*7d50*/  UMOV UR10, 0x80 ;  /* 0x00000080000a7882 */ /* 0x000fe20000000000 */
[----:B------:R-:W-:Y:S01]  /*7d60*/  UMOV UR9, UR25 ;  /* 0x0000001900097c82 */ /* 0x000fe20008000000 */
[----:B------:R-:W-:Y:S01]  /*7d70*/  UMOV UR11, UR27 ;  /* 0x0000001b000b7c82 */ /* 0x000fe20008000000 */
[----:B------:R-:W-:Y:S01]  /*7d80*/  R2UR UR47, R14 ;  /* 0x000000000e2f72ca */ /* 0x000fe200000e0000 */
[----:B------:R-:W-:Y:S01]  /*7d90*/  IMAD.MOV.U32 R5, RZ, RZ, 0x12000 ;  /* 0x00012000ff057424 */ /* 0x000fe200078e00ff */
[----:B------:R-:W-:Y:S01]  /*7da0*/  R2UR UR41, R3 ;  /* 0x00000000032972ca */ /* 0x000fe200000e0000 */
[----:B------:R-:W-:Y:S01]  /*7db0*/  UMOV UR7, 0x10 ;  /* 0x0000001000077882 */ /* 0x000fe20000000000 */
[----:B------:R-:W-:Y:S01]  /*7dc0*/  UMOV UR34, UR26 ;  /* 0x0000001a00227c82 */ /* 0x000fe20008000000 */
[----:B------:R-:W-:Y:S01]  /*7dd0*/  ISETP.GE.AND P1, PT, R4, R15, PT ;  /* 0x0000000f0400720c */ /* 0x000fe20003f26270 */
[----:B------:R-:W-:Y:S01]  /*7de0*/  UMOV UR50, 0x40 ;  /* 0x0000004000327882 */ /* 0x000fe20000000000 */
[----:B------:R-:W-:Y:S01]  /*7df0*/  UMOV UR51, UR35 ;  /* 0x0000002300337c82 */ /* 0x000fe20008000000 */
[----:B------:R-:W-:Y:S01]  /*7e00*/  UMOV UR52, UR36 ;  /* 0x0000002400347c82 */ /* 0x000fe20008000000 */
[----:B------:R-:W-:Y:S01]  /*7e10*/  UMOV UR53, UR29 ;  /* 0x0000001d00357c82 */ /* 0x000fe20008000000 */
[----:B------:R-:W-:Y:S01]  /*7e20*/  UMOV UR42, 0x80 ;  /* 0x00000080002a7882 */ /* 0x000fe20000000000 */
[----:B------:R-:W-:Y:S01]  /*7e30*/  UMOV UR43, UR35 ;  /* 0x00000023002b7c82 */ /* 0x000fe20008000000 */
[----:B------:R-:W-:Y:S01]  /*7e40*/  UMOV UR44, UR36 ;  /* 0x00000024002c7c82 */ /* 0x000fe20008000000 */
[----:B------:R-:W-:-:S02]  /*7e50*/  UMOV UR45, UR29 ;  /* 0x0000001d002d7c82 */ /* 0x000fc40008000000 */
[----:B------:R2:W-:Y:S01]  /*7e60*/  UTMALDG.4D [UR24], [UR40], desc[UR48] ;  /* 0x00003018280075b4 */ /* 0x0005e20008019000 */
[----:B------:R3:W-:Y:S01]  /*7e70*/  UTMALDG.4D [UR16], [UR40], desc[UR48] ;  /* 0x00003010280075b4 */ /* 0x0007e20008019000 */
[----:B------:R4:W-:Y:S01]  /*7e80*/  UTMALDG.4D [UR8], [UR40], desc[UR48] ;  /* 0x00003008280075b4 */ /* 0x0009e20008019000 */
[----:B--2---:R-:W-:Y:S02]  /*7e90*/  UIADD3 UR24, UR32, 0x30000, URZ ;  /* 0x0003000020187890 */ /* 0x004fe4000fffe03f */
[----:B---3--:R-:W-:-:S07]  /*7ea0*/  UIADD3 UR16, UR32, 0x9000, URZ ;  /* 0x0000900020107890 */ /* 0x008fce000fffe03f */
[----:B------:R-:W-:Y:S01]  /*7eb0*/  UBLKCP.S.G [UR24], [UR56], UR7 ;  /* 0x00000018380073ba */ /* 0x000fe20008000207 */
[----:B------:R2:W-:Y:S01]  /*7ec0*/  SYNCS.ARRIVE.TRANS64 RZ, [R0+URZ+0x36400], R5 ;  /* 0x0364000500ff79a7 */ /* 0x0005e2000800003f */
[----:B------:R-:W-:Y:S01]  /*7ed0*/  UMOV UR19, UR35 ;  /* 0x0000002300137c82 */ /* 0x000fe20008000000 */
[----:B------:R-:W-:Y:S01]  /*7ee0*/  UMOV UR20, UR36 ;  /* 0x0000002400147c82 */ /* 0x000fe20008000000 */
[----:B------:R-:W-:Y:S01]  /*7ef0*/  UMOV UR18, UR26 ;  /* 0x0000001a00127c82 */ /* 0x000fe20008000000 */
[----:B------:R-:W-:Y:S01]  /*7f00*/  UMOV UR17, UR33 ;  /* 0x0000002100117c82 */ /* 0x000fe20008000000 */
[----:B----4-:R-:W-:Y:S02]  /*7f10*/  UIADD3 UR48, UR32, 0x3000, URZ ;  /* 0x0000300020307890 */ /* 0x010fe4000fffe03f */
[----:B------:R3:W-:Y:S01]  /*7f20*/  UTMALDG.4D [UR32], [UR54], desc[UR30] ;  /* 0x00001e20360075b4 */ /* 0x0007e20008019000 */
[----:B------:R-:W-:Y:S02]  /*7f30*/  UIADD3 UR40, UR32, 0x6000, URZ ;  /* 0x0000600020287890 */ /* 0x000fe4000fffe03f */
[----:B------:R-:W-:Y:S01]  /*7f40*/  UIADD3 UR8, UR32, 0xc000, URZ ;  /* 0x0000c00020087890 */ /* 0x000fe2000fffe03f */
[----:B--2---:R-:W-:Y:S01]  /*7f50*/  IMAD.MOV.U32 R5, RZ, RZ, 0x1 ;  /* 0x00000001ff057424 */ /* 0x004fe200078e00ff */
[----:B------:R-:W-:Y:S01]  /*7f60*/  UMOV UR49, UR33 ;  /* 0x0000002100317c82 */ /* 0x000fe20008000000 */
[----:B------:R-:W-:Y:S01]  /*7f70*/  UMOV UR41, UR33 ;  /* 0x0000002100297c82 */ /* 0x000fe20008000000 */
[----:B------:R-:W-:Y:S01]  /*7f80*/  UMOV UR10, 0x40 ;  /* 0x00000040000a7882 */ /* 0x000fe20000000000 */
[----:B------:R2:W-:Y:S01]  /*7f90*/  UTMALDG.4D [UR48], [UR54], desc[UR30] ;  /* 0x00001e30360075b4 */ /* 0x0005e20008019000 */
[----:B------:R-:W-:Y:S01]  /*7fa0*/  UMOV UR11, UR35 ;  /* 0x00000023000b7c82 */ /* 0x000fe20008000000 */
[----:B------:R-:W-:Y:S01]  /*7fb0*/  UMOV UR12, UR36 ;  /* 0x00000024000c7c82 */ /* 0x000fe20008000000 */
[----:B------:R-:W-:Y:S01]  /*7fc0*/  UMOV UR9, UR33 ;  /* 0x0000002100097c82 */ /* 0x000fe20008000000 */
[----:B------:R2:W-:Y:S01]  /*7fd0*/  UTMALDG.4D [UR40], [UR54], desc[UR30] ;  /* 0x00001e28360075b4 */ /* 0x0005e20008019000 */
[----:B------:R2:W-:Y:S01]  /*7fe0*/  UTMALDG.4D [UR16], [UR46], desc[UR30] ;  /* 0x00001e102e0075b4 */ /* 0x0005e20008019000 */
[----:B---3--:R-:W-:Y:S01]  /*7ff0*/  UIADD3 UR32, UR32, 0xf000, URZ ;  /* 0x0000f00020207890 */ /* 0x008fe2000fffe03f */
[----:B------:R-:W-:Y:S01]  /*8000*/  UMOV UR34, 0x80 ;  /* 0x0000008000227882 */ /* 0x000fe20000000000 */
[----:B------:R2:W-:Y:S07]  /*8010*/  UTMALDG.4D [UR8], [UR46], desc[UR30] ;  /* 0x00001e082e0075b4 */ /* 0x0005ee0008019000 */
[----:B------:R2:W-:Y:S02]  /*8020*/  UTMALDG.4D [UR32], [UR46], desc[UR30] ;  /* 0x00001e202e0075b4 */ /* 0x0005e40008019000 */
[----:B--2---:R-:W-:Y:S05]  /*8030*/  @P1 BRA `(.L_x_1259) ;  /* 0x0000001400041947 */ /* 0x004fea0003800000 */
[----:B------:R-:W2:Y:S01]  /*8040*/  S2R R16, SR_TID.X ;  /* 0x0000000000107919 */ /* 0x000ea20000002100 */
[C---:B------:R-:W-:Y:S01]  /*8050*/  R2UR UR7, R4.reuse ;  /* 0x00000000040772ca */ /* 0x040fe200000e0000 */
[----:B------:R-:W-:Y:S01]  /*8060*/  UIADD3 UR8, UR6, -0x2, URZ ;  /* 0xfffffffe06087890 */ /* 0x000fe2000fffe03f */
[----:B------:R-:W-:Y:S02]  /*8070*/  IMAD.MOV.U32 R18, RZ, RZ, 0x1 ;  /* 0x00000001ff127424 */ /* 0x000fe400078e00ff */
[----:B------:R-:W-:Y:S02]  /*8080*/  IMAD.MOV.U32 R21, RZ, RZ, R4 ;  /* 0x000000ffff157224 */ /* 0x000fe400078e0004 */
[----:B------:R-:W-:Y:S01]  /*8090*/  IMAD.MOV.U32 R7, RZ, RZ, 0x1 ;  /* 0x00000001ff077424 */ /* 0x000fe200078e00ff */
[----:B------:R-:W-:-:S06]  /*80a0*/  ISETP.NE.AND P1, PT, R4, UR8, PT ;  /* 0x0000000804007c0c */ /* 0x000fcc000bf25270 */
[----:B------:R-:W-:-:S04]  /*80b0*/  ULOP3.LUT UR7, URZ, UR7, URZ, 0x33, !UPT ;  /* 0x000000073f077292 */ /* 0x000fc8000f8e333f */
[----:B------:R-:W-:-:S06]  /*80c0*/  UIADD3 UR7, UR7, UR6, URZ ;  /* 0x0000000607077290 */ /* 0x000fcc000fffe03f */
[----:B------:R-:W-:-:S05]  /*80d0*/  IMAD.U32 R19, RZ, RZ, UR7 ;  /* 0x00000007ff137e24 */ /* 0x000fca000f8e00ff */
[----:B------:R-:W-:Y:S02]  /*80e0*/  LOP3.LUT R19, R19, 0x1, RZ, 0xc0, !PT ;  /* 0x0000000113137812 */ /* 0x000fe400078ec0ff */
[----:B--2---:R-:W-:Y:S01]  /*80f0*/  LOP3.LUT R20, R16, 0x1f, RZ, 0xc0, !PT ;  /* 0x0000001f10147812 */ /* 0x004fe200078ec0ff */
[----:B------:R-:W-:Y:S06]  /*8100*/  @!P1 BRA `(.L_x_1260) ;  /* 0x0000000c00389947 */ /* 0x000fec0003800000 */
[----:B------:R-:W-:Y:S01]  /*8110*/  R2UR UR8, R19 ;  /* 0x00000000130872ca */ /* 0x000fe200000e0000 */
[----:B------:R-:W-:Y:S02]  /*8120*/  IMAD.MOV.U32 R21, RZ, RZ, R4 ;  /* 0x000000ffff157224 */ /* 0x000fe400078e0004 */
[----:B------:R-:W-:-:S10]  /*8130*/  IMAD.MOV.U32 R7, RZ, RZ, 0x1 ;  /* 0x00000001ff077424 */ /* 0x000fd400078e00ff */
[----:B------:R-:W-:-:S06]  /*8140*/  UIADD3 UR7, UR7, -UR8, URZ ;  /* 0x8000000807077290 */ /* 0x000fcc000fffe03f */
[----:B------:R-:W-:-:S07]  /*8150*/  IMAD.U32 R22, RZ, RZ, UR7 ;  /* 0x00000007ff167e24 */ /* 0x000fce000f8e00ff */
.L_x_1269:
[----:B-1----:R-:W-:-:S05]  /*8160*/  IMAD.MOV.U32 R6, RZ, RZ, 0x1 ;  /* 0x00000001ff067424 */ /* 0x002fca00078e00ff */
[----:B------:R-:W-:-:S04]  /*8170*/  SHF.L.U32 R6, R6, 0x1f, RZ ;  /* 0x0000001f06067819 */ /* 0x000fc800000006ff */
[----:B------:R-:W1:Y:S02]  /*8180*/  SYNCS.PHASECHK.TRANS64.TRYWAIT P1, [R0+URZ+0x36438], R6 ;  /* 0x03643806000075a7 */ /* 0x000e64000802017f */
[----:B-123--:R-:W-:Y:S05]  /*8190*/  @!P1 BRA `(.L_x_1261) ;  /* 0x0000001800849947 */ /* 0x00efea0003800000 */
.L_x_1285:
[----:B------:R-:W-:Y:S05]  /*81a0*/  @P0 BRA `(.L_x_1262) ;  /* 0x0000000000140947 */ /* 0x000fea0003800000 */
[----:B------:R-:W-:Y:S01]  /*81b0*/  ISETP.NE.AND P1, PT, R20, RZ, PT ;  /* 0x000000ff1400720c */ /* 0x000fe20003f25270 */
[----:B------:R-:W-:-:S04]  /*81c0*/  IMAD.MOV.U32 R3, RZ, RZ, 0x6100 ;  /* 0x00006100ff037424 */ /* 0x000fc800078e00ff */
[----:B------:R2:W-:Y:S08]  /*81d0*/  SYNCS.ARRIVE.TRANS64 RZ, [R0+URZ+0x36430], R3 ;  /* 0x0364300300ff79a7 */ /* 0x0005f0000800003f */
[----:B------:R-:W-:Y:S05]  /*81e0*/  @!P1 BRA `(.L_x_1262) ;  /* 0x0000000000049947 */ /* 0x000fea0003800000 */
[----:B------:R-:W-:Y:S01]  /*81f0*/  BPT.TRAP 0x1 ;  /* 0x000000040000795c */ /* 0x000fe20000300000 */
.L_x_1262:
[----:B------:R-:W3:Y:S01]  /*8200*/  LDC.64 R16, c[0x0][0x728] ;  /* 0x0001ca00ff107b82 */ /* 0x000ee20000000a00 */
[----:B------:R-:W-:Y:S01]  /*8210*/  IMAD.SHL.U32 R28, R21, 0x40, RZ ;  /* 0x00000040151c7824 */ /* 0x000fe200078e00ff */
[----:B------:R-:W-:Y:S01]  /*8220*/  UMOV UR32, 0x0 ;  /* 0x0000000000207882 */ /* 0x000fe20000000000 */
[C---:B------:R-:W-:Y:S01]  /*8230*/  VIADD R23, R0.reuse, 0x36430 ;  /* 0x0003643000177836 */ /* 0x040fe20000000000 */
[----:B------:R-:W-:Y:S01]  /*8240*/  UMOV UR33, 0x14f00000 ;  /* 0x14f0000000217882 */ /* 0x000fe20000000000 */
[----:B------:R-:W-:Y:S01]  /*8250*/  VIADD R24, R0, 0x2a000 ;  /* 0x0002a00000187836 */ /* 0x000fe20000000000 */
[----:B------:R-:W-:Y:S01]  /*8260*/  IADD3 R2, P1, R28, UR14, RZ ;  /* 0x0000000e1c027c10 */ /* 0x000fe2000ff3e0ff */
[C---:B------:R-:W-:Y:S01]  /*8270*/  VIADD R25, R0.reuse, 0x2c000 ;  /* 0x0002c00000197836 */ /* 0x040fe20000000000 */
[----:B------:R-:W4:Y:S01]  /*8280*/  LDC.64 R12, c[0x0][0x198] ;  /* 0x00006600ff0c7b82 */ /* 0x000f220000000a00 */
[----:B------:R-:W-:Y:S01]  /*8290*/  VIADD R26, R0, 0x2e000 ;  /* 0x0002e000001a7836 */ /* 0x000fe20000000000 */
[----:B--2---:R-:W-:Y:S01]  /*82a0*/  LEA.HI.X.SX32 R3, R28, R9, 0x1, P1 ;  /* 0x000000091c037211 */ /* 0x004fe200008f0eff */
[----:B------:R-:W-:Y:S01]  /*82b0*/  VIADD R27, R0, 0x30200 ;  /* 0x00030200001b7836 */ /* 0x000fe20000000000 */
[----:B------:R-:W-:Y:S01]  /*82c0*/  R2UR UR27, R28 ;  /* 0x000000001c1b72ca */ /* 0x000fe200000e0000 */
[----:B------:R-:W-:Y:S01]  /*82d0*/  UMOV UR26, URZ ;  /* 0x0000003f001a7c82 */ /* 0x000fe20008000000 */
[----:B------:R-:W-:Y:S01]  /*82e0*/  R2UR UR25, R23 ;  /* 0x00000000171972ca */ /* 0x000fe200000e0000 */
[----:B------:R-:W-:Y:S01]  /*82f0*/  UMOV UR18, 0x40 ;  /* 0x0000004000127882 */ /* 0x000fe20000000000 */
        /* <DEDUP_REMOVED lines=8> */
[C---:B---3--:R-:W-:Y:S01]  /*8380*/  LEA R4, P1, R2.reuse, R16, 0x2 ;  /* 0x0000001002047211 */ /* 0x048fe200078210ff */
[----:B------:R-:W-:Y:S01]  /*8390*/  UMOV UR19, UR27 ;  /* 0x0000001b00137c82 */ /* 0x000fe20008000000 */
[----:B------:R-:W-:Y:S01]  /*83a0*/  UMOV UR13, UR29 ;  /* 0x0000001d000d7c82 */ /* 0x000fe20008000000 */
[----:B------:R-:W-:Y:S01]  /*83b0*/  UMOV UR17, UR25 ;  /* 0x0000001900117c82 */ /* 0x000fe20008000000 */
[----:B------:R-:W-:Y:S01]  /*83c0*/  LEA.HI.X R2, R2, R17, R3, 0x2, P1 ;  /* 0x0000001102027211 */ /* 0x000fe200008f1403 */
[----:B------:R-:W-:Y:S01]  /*83d0*/  UMOV UR9, UR25 ;  /* 0x0000001900097c82 */ /* 0x000fe20008000000 */
[----:B------:R-:W-:Y:S01]  /*83e0*/  R2UR UR40, R4 ;  /* 0x00000000042872ca */ /* 0x000fe200000e0000 */
[----:B------:R-:W-:Y:S01]  /*83f0*/  UMOV UR11, UR27 ;  /* 0x0000001b000b7c82 */ /* 0x000fe20008000000 */
[----:B----4-:R-:W-:Y:S01]  /*8400*/  IMAD.MOV.U32 R10, RZ, RZ, R12 ;  /* 0x000000ffff0a7224 */ /* 0x010fe200078e000c */
[----:B------:R-:W-:Y:S01]  /*8410*/  R2UR UR41, R2 ;  /* 0x00000000022972ca */ /* 0x000fe200000e0000 */
[----:B------:R-:W-:Y:S01]  /*8420*/  IMAD.MOV.U32 R11, RZ, RZ, R13 ;  /* 0x000000ffff0b7224 */ /* 0x000fe200078e000d */
[----:B------:R-:W-:Y:S01]  /*8430*/  SHF.L.U32 R3, R7, 0x1f, RZ ;  /* 0x0000001f07037819 */ /* 0x000fe200000006ff */
[----:B------:R-:W-:Y:S01]  /*8440*/  UMOV UR7, 0x10 ;  /* 0x0000001000077882 */ /* 0x000fe20000000000 */
[----:B------:R-:W-:Y:S01]  /*8450*/  IADD3 R4, P1, R10, 0x1f0, RZ ;  /* 0x000001f00a047810 */ /* 0x000fe20007f3e0ff */
[----:B------:R-:W-:-:S03]  /*8460*/  UMOV UR43, UR25 ;  /* 0x00000019002b7c82 */ /* 0x000fc60008000000 */
[----:B------:R-:W-:Y:S01]  /*8470*/  R2UR UR30, R4 ;  /* 0x00000000041e72ca */ /* 0x000fe200000e0000 */
[----:B------:R-:W-:-:S05]  /*8480*/  IMAD.X R5, RZ, RZ, R11, P1 ;  /* 0x000000ffff057224 */ /* 0x000fca00008e060b */
[----:B------:R-:W-:-:S13]  /*8490*/  R2UR UR31, R5 ;  /* 0x00000000051f72ca */ /* 0x000fda00000e0000 */
[----:B------:R2:W-:Y:S01]  /*84a0*/  UTMALDG.4D [UR24], [UR30], desc[UR32] ;  /* 0x000020181e0075b4 */ /* 0x0005e20008019000 */
[----:B------:R2:W-:Y:S01]  /*84b0*/  UTMALDG.4D [UR16], [UR30], desc[UR32] ;  /* 0x000020101e0075b4 */ /* 0x0005e20008019000 */
[----:B------:R2:W-:Y:S01]  /*84c0*/  UTMALDG.4D [UR8], [UR30], desc[UR32] ;  /* 0x000020081e0075b4 */ /* 0x0005e20008019000 */
[----:B------:R2:W-:Y:S01]  /*84d0*/  UBLKCP.S.G [UR42], [UR40], UR7 ;  /* 0x0000002a280073ba */ /* 0x0005e20008000207 */
[----:B------:R-:W3:Y:S02]  /*84e0*/  SYNCS.PHASECHK.TRANS64.TRYWAIT P1, [R0+URZ+0x36428], R3 ;  /* 0x03642803000075a7 */ /* 0x000ee4000802017f */
[----:B--23--:R-:W-:Y:S05]  /*84f0*/  @!P1 BRA `(.L_x_1263) ;  /* 0x0000001400c09947 */ /* 0x00cfea0003800000 */
.L_x_1286:
[----:B------:R-:W-:Y:S05]  /*8500*/  @P0 BRA `(.L_x_1264) ;  /* 0x0000000000140947 */ /* 0x000fea0003800000 */
[----:B------:R-:W-:Y:S01]  /*8510*/  ISETP.NE.AND P1, PT, R20, RZ, PT ;  /* 0x000000ff1400720c */ /* 0x000fe20003f25270 */
[----:B--2---:R-:W-:-:S04]  /*8520*/  IMAD.MOV.U32 R3, RZ, RZ, 0x6100 ;  /* 0x00006100ff037424 */ /* 0x004fc800078e00ff */
[----:B------:R3:W-:Y:S08]  /*8530*/  SYNCS.ARRIVE.TRANS64 RZ, [R0+URZ+0x36418], R3 ;  /* 0x0364180300ff79a7 */ /* 0x0007f0000800003f */
[----:B------:R-:W-:Y:S05]  /*8540*/  @!P1 BRA `(.L_x_1264) ;  /* 0x0000000000049947 */ /* 0x000fea0003800000 */
[----:B------:R-:W-:Y:S01]  /*8550*/  BPT.TRAP 0x1 ;  /* 0x000000040000795c */ /* 0x000fe20000300000 */
.L_x_1264:
[----:B------:R-:W-:Y:S01]  /*8560*/  VIADD R28, R28, 0x40 ;  /* 0x000000401c1c7836 */ /* 0x000fe20000000000 */
[----:B------:R-:W-:Y:S01]  /*8570*/  ULDC.64 UR8, c[0x0][0x700] ;  /* 0x0001c00000087ab9 */ /* 0x000fe20000000a00 */
[----:B------:R-:W-:Y:S01]  /*8580*/  R2UR UR40, R0 ;  /* 0x00000000002872ca */ /* 0x000fe200000e0000 */
[----:B------:R-:W-:Y:S01]  /*8590*/  IMAD.U32 R12, RZ, RZ, UR8 ;  /* 0x00000008ff0c7e24 */ /* 0x000fe2000f8e00ff */
[----:B------:R-:W-:Y:S01]  /*85a0*/  UMOV UR32, 0x0 ;  /* 0x0000000000207882 */ /* 0x000fe20000000000 */
[----:B------:R-:W-:Y:S01]  /*85b0*/  IADD3 R2, P1, R28, UR22, RZ ;  /* 0x000000161c027c10 */ /* 0x000fe2000ff3e0ff */
[----:B------:R-:W-:Y:S01]  /*85c0*/  IMAD.U32 R13, RZ, RZ, UR9 ;  /* 0x00000009ff0d7e24 */ /* 0x000fe2000f8e00ff */
[----:B------:R-:W-:Y:S01]  /*85d0*/  SHF.R.S32.HI R14, RZ, 0x1f, R28 ;  /* 0x0000001fff0e7819 */ /* 0x000fe2000001141c */
[----:B------:R-:W-:Y:S01]  /*85e0*/  UMOV UR33, 0x14f00000 ;  /* 0x14f0000000217882 */ /* 0x000fe20000000000 */
[----:B--23--:R-:W-:Y:S01]  /*85f0*/  LEA R3, P2, R2, R12, 0x2 ;  /* 0x0000000c02037211 */ /* 0x00cfe200078410ff */
[----:B------:R-:W-:Y:S01]  /*8600*/  UMOV UR18, URZ ;  /* 0x0000003f00127c82 */ /* 0x000fe20008000000 */
[----:B------:R-:W-:Y:S01]  /*8610*/  R2UR UR19, R28 ;  /* 0x000000001c1372ca */ /* 0x000fe200000e0000 */
[----:B------:R-:W-:Y:S01]  /*8620*/  UMOV UR20, UR28 ;  /* 0x0000001c00147c82 */ /* 0x000fe20008000000 */
[----:B------:R-:W-:Y:S01]  /*8630*/  R2UR UR42, R3 ;  /* 0x00000000032a72ca */ /* 0x000fe200000e0000 */
[----:B------:R-:W-:Y:S01]  /*8640*/  IMAD.X R3, R14, 0x1, R8, P1 ;  /* 0x000000010e037824 */ /* 0x000fe200008e0608 */
[----:B------:R-:W-:Y:S01]  /*8650*/  UIADD3 UR17, UR40, 0x36418, URZ ;  /* 0x0003641828117890 */ /* 0x000fe2000fffe03f */
[----:B------:R-:W-:Y:S01]  /*8660*/  SHF.L.U32 R29, RZ, 0x1f, RZ ;  /* 0x0000001fff1d7819 */ /* 0x000fe200000006ff */
[----:B------:R-:W-:-:S02]  /*8670*/  UIADD3 UR16, UR40, 0x24000, URZ ;  /* 0x0002400028107890 */ /* 0x000fc4000fffe03f */
[----:B------:R-:W-:Y:S01]  /*8680*/  LEA.HI.X R3, R2, R13, R3, 0x2, P2 ;  /* 0x0000000d02037211 */ /* 0x000fe200010f1403 */
[----:B------:R-:W-:Y:S01]  /*8690*/  UIADD3 UR8, UR40, 0x26000, URZ ;  /* 0x0002600028087890 */ /* 0x000fe2000fffe03f */
[----:B------:R-:W-:Y:S01]  /*86a0*/  IADD3 R2, P1, R10, 0xf0, RZ ;  /* 0x000000f00a027810 */ /* 0x000fe20007f3e0ff */
[----:B------:R-:W-:Y:S01]  /*86b0*/  UIADD3 UR24, UR40, 0x28000, URZ ;  /* 0x0002800028187890 */ /* 0x000fe2000fffe03f */
[----:B------:R-:W-:Y:S01]  /*86c0*/  R2UR UR43, R3 ;  /* 0x00000000032b72ca */ /* 0x000fe200000e0000 */
[----:B------:R-:W-:Y:S01]  /*86d0*/  UIADD3 UR40, UR40, 0x30100, URZ ;  /* 0x0003010028287890 */ /* 0x000fe2000fffe03f */
[----:B------:R-:W-:Y:S01]  /*86e0*/  R2UR UR30, R2 ;  /* 0x00000000021e72ca */ /* 0x000fe200000e0000 */
[----:B------:R-:W-:Y:S01]  /*86f0*/  IMAD.X R3, RZ, RZ, R11, P1 ;  /* 0x000000ffff037224 */ /* 0x000fe200008e060b */
[----:B------:R-:W-:Y:S01]  /*8700*/  UMOV UR21, UR29 ;  /* 0x0000001d00157c82 */ /* 0x000fe20008000000 */
[----:B------:R-:W-:Y:S01]  /*8710*/  UMOV UR10, 0x40 ;  /* 0x00000040000a7882 */ /* 0x000fe20000000000 */
[----:B------:R-:W-:Y:S01]  /*8720*/  UMOV UR12, UR28 ;  /* 0x0000001c000c7c82 */ /* 0x000fe20008000000 */
[----:B------:R-:W-:Y:S01]  /*8730*/  UMOV UR13, UR29 ;  /* 0x0000001d000d7c82 */ /* 0x000fe20008000000 */
[----:B------:R-:W-:Y:S01]  /*8740*/  R2UR UR31, R3 ;  /* 0x00000000031f72ca */ /* 0x000fe200000e0000 */
[----:B------:R-:W-:Y:S01]  /*8750*/  UMOV UR9, UR17 ;  /* 0x0000001100097c82 */ /* 0x000fe20008000000 */
[----:B------:R-:W-:Y:S01]  /*8760*/  UMOV UR11, UR19 ;  /* 0x00000013000b7c82 */ /* 0x000fe20008000000 */
[----:B------:R-:W-:Y:S01]  /*8770*/  UMOV UR26, 0x80 ;  /* 0x00000080001a7882 */ /* 0x000fe20000000000 */
[----:B------:R-:W-:Y:S01]  /*8780*/  UMOV UR25, UR17 ;  /* 0x0000001100197c82 */ /* 0x000fe20008000000 */
[----:B------:R-:W-:Y:S01]  /*8790*/  UMOV UR27, UR19 ;  /* 0x00000013001b7c82 */ /* 0x000fe20008000000 */
[----:B------:R-:W-:Y:S01]  /*87a0*/  UMOV UR41, UR17 ;  /* 0x0000001100297c82 */ /* 0x000fe20008000000 */
[----:B------:R-:W-:-:S06]  /*87b0*/  UMOV UR7, 0x10 ;  /* 0x0000001000077882 */ /* 0x000fcc0000000000 */
[----:B------:R2:W-:Y:S01]  /*87c0*/  UTMALDG.4D [UR16], [UR30], desc[UR32] ;  /* 0x000020101e0075b4 */ /* 0x0005e20008019000 */
[----:B------:R2:W-:Y:S01]  /*87d0*/  UTMALDG.4D [UR8], [UR30], desc[UR32] ;  /* 0x000020081e0075b4 */ /* 0x0005e20008019000 */
[----:B------:R2:W-:Y:S01]  /*87e0*/  UTMALDG.4D [UR24], [UR30], desc[UR32] ;  /* 0x000020181e0075b4 */ /* 0x0005e20008019000 */
[----:B------:R2:W-:Y:S01]  /*87f0*/  UBLKCP.S.G [UR40], [UR42], UR7 ;  /* 0x000000282a0073ba */ /* 0x0005e20008000207 */
[----:B------:R-:W3:Y:S02]  /*8800*/  SYNCS.PHASECHK.TRANS64.TRYWAIT P1, [R0+URZ+0x36438], R29 ;  /* 0x0364381d000075a7 */ /* 0x000ee4000802017f */
[----:B--23--:R-:W-:Y:S05]  /*8810*/  @!P1 BRA `(.L_x_1265) ;  /* 0x00000014000c9947 */ /* 0x00cfea0003800000 */
.L_x_1287:
[----:B------:R-:W-:Y:S05]  /*8820*/  @P0 BRA `(.L_x_1266) ;  /* 0x0000000000140947 */ /* 0x000fea0003800000 */
[----:B------:R-:W-:Y:S01]  /*8830*/  ISETP.NE.AND P1, PT, R20, RZ, PT ;  /* 0x000000ff1400720c */ /* 0x000fe20003f25270 */
[----:B--2---:R-:W-:-:S04]  /*8840*/  IMAD.MOV.U32 R29, RZ, RZ, 0x6100 ;  /* 0x00006100ff1d7424 */ /* 0x004fc800078e00ff */
[----:B------:R3:W-:Y:S08]  /*8850*/  SYNCS.ARRIVE.TRANS64 RZ, [R0+URZ+0x36430], R29 ;  /* 0x0364301d00ff79a7 */ /* 0x0007f0000800003f */
[----:B------:R-:W-:Y:S05]  /*8860*/  @!P1 BRA `(.L_x_1266) ;  /* 0x0000000000049947 */ /* 0x000fea0003800000 */
[----:B------:R-:W-:Y:S01]  /*8870*/  BPT.TRAP 0x1 ;  /* 0x000000040000795c */ /* 0x000fe20000300000 */
.L_x_1266:
[C---:B------:R-:W-:Y:S01]  /*8880*/  R2UR UR27, R28.reuse ;  /* 0x000000001c1b72ca */ /* 0x040fe200000e0000 */
[----:B------:R-:W-:Y:S01]  /*8890*/  UMOV UR32, 0x0 ;  /* 0x0000000000207882 */ /* 0x000fe20000000000 */
[----:B------:R-:W-:Y:S01]  /*88a0*/  IADD3 R28, P1, R28, UR14, RZ ;  /* 0x0000000e1c1c7c10 */ /* 0x000fe2000ff3e0ff */
        /* <DEDUP_REMOVED lines=32> */
[----:B------:R-:W5:Y:S02]  /*8ab0*/  SYNCS.PHASECHK.TRANS64.TRYWAIT P1, [R0+URZ+0x36420], R5 ;  /* 0x03642005000075a7 */ /* 0x000f64000802017f */
[----:B----45:R-:W-:Y:S05]  /*8ac0*/  @!P1 BRA `(.L_x_1267) ;  /* 0x0000001000749947 */ /* 0x030fea0003800000 */
.L_x_1289:
[----:B------:R-:W-:Y:S05]  /*8ad0*/  @P0 BRA `(.L_x_1268) ;  /* 0x0000000000140947 */ /* 0x000fea0003800000 */
[----:B------:R-:W-:Y:S01]  /*8ae0*/  ISETP.NE.AND P1, PT, R20, RZ, PT ;  /* 0x000000ff1400720c */ /* 0x000fe20003f25270 */
[----:B----4-:R-:W-:-:S04]  /*8af0*/  IMAD.MOV.U32 R5, RZ, RZ, 0x6100 ;  /* 0x00006100ff057424 */ /* 0x010fc800078e00ff */
[----:B------:R4:W-:Y:S08]  /*8b00*/  SYNCS.ARRIVE.TRANS64 RZ, [R0+URZ+0x36410], R5 ;  /* 0x0364100500ff79a7 */ /* 0x0009f0000800003f */
[----:B------:R-:W-:Y:S05]  /*8b10*/  @!P1 BRA `(.L_x_1268) ;  /* 0x0000000000049947 */ /* 0x000fea0003800000 */
[----:B------:R-:W-:Y:S01]  /*8b20*/  BPT.TRAP 0x1 ;  /* 0x000000040000795c */ /* 0x000fe20000300000 */
.L_x_1268:
        /* <DEDUP_REMOVED lines=14> */
[----:B------:R-:W-:Y:S01]  /*8c10*/  UMOV UR13, UR29 ;  /* 0x0000001d000d7c82 */ /* 0x000fe20008000000 */
[----:B------:R-:W-:-:S02]  /*8c20*/  UMOV UR26, 0x80 ;  /* 0x00000080001a7882 */ /* 0x000fc40000000000 */
[----:B------:R-:W-:Y:S02]  /*8c30*/  USHF.L.U32 UR19, UR7, 0x6, URZ ;  /* 0x0000000607137899 */ /* 0x000fe4000800063f */
[----:B------:R-:W-:Y:S01]  /*8c40*/  UIADD3 UR17, UR40, 0x36410, URZ ;  /* 0x0003641028117890 */ /* 0x000fe2000fffe03f */
[----:B------:R-:W-:Y:S01]  /*8c50*/  IMAD.U32 R21, RZ, RZ, UR7 ;  /* 0x00000007ff157e24 */ /* 0x000fe2000f8e00ff */
[----:B------:R-:W-:Y:S02]  /*8c60*/  UIADD3 UR9, UP0, UR19, UR22, URZ ;  /* 0x0000001613097290 */ /* 0x000fe4000ff1e03f */
[----:B------:R-:W-:Y:S02]  /*8c70*/  UIADD3 UR16, UR40, 0x1e000, URZ ;  /* 0x0001e00028107890 */ /* 0x000fe4000fffe03f */
[----:B------:R-:W-:Y:S02]  /*8c80*/  ULEA.HI.X.SX32 UR8, UR19, UR8, 0x1, UP0 ;  /* 0x0000000813087291 */ /* 0x000fe400080f0e3f */
[----:B----4-:R-:W-:Y:S01]  /*8c90*/  IMAD.U32 R5, RZ, RZ, UR9 ;  /* 0x00000009ff057e24 */ /* 0x010fe2000f8e00ff */
[----:B------:R-:W-:Y:S01]  /*8ca0*/  UIADD3 UR24, UR40, 0x22000, URZ ;  /* 0x0002200028187890 */ /* 0x000fe2000fffe03f */
[----:B------:R-:W-:Y:S01]  /*8cb0*/  UMOV UR11, UR19 ;  /* 0x00000013000b7c82 */ /* 0x000fe20008000000 */
[----:B------:R-:W-:-:S02]  /*8cc0*/  UMOV UR25, UR17 ;  /* 0x0000001100197c82 */ /* 0x000fc40008000000 */
[----:B------:R-:W-:Y:S01]  /*8cd0*/  LEA R4, P1, R5, R12, 0x2 ;  /* 0x0000000c05047211 */ /* 0x000fe200078210ff */
[----:B------:R-:W-:Y:S01]  /*8ce0*/  IMAD.U32 R5, RZ, RZ, UR8 ;  /* 0x00000008ff057e24 */ /* 0x000fe2000f8e00ff */
[----:B------:R-:W-:Y:S01]  /*8cf0*/  UIADD3 UR8, UR40, 0x20000, URZ ;  /* 0x0002000028087890 */ /* 0x000fe2000fffe03f */
[----:B------:R4:W-:Y:S01]  /*8d00*/  UTMALDG.4D [UR16], [UR30], desc[UR32] ;  /* 0x000020101e0075b4 */ /* 0x0009e20008019000 */
[----:B------:R-:W-:Y:S01]  /*8d10*/  R2UR UR42, R4 ;  /* 0x00000000042a72ca */ /* 0x000fe200000e0000 */
[----:B------:R-:W-:Y:S01]  /*8d20*/  IMAD.U32 R4, RZ, RZ, UR9 ;  /* 0x00000009ff047e24 */ /* 0x000fe2000f8e00ff */
[----:B------:R-:W-:Y:S01]  /*8d30*/  UIADD3 UR40, UR40, 0x30000, URZ ;  /* 0x0003000028287890 */ /* 0x000fe2000fffe03f */
[----:B------:R-:W-:Y:S01]  /*8d40*/  UMOV UR9, UR17 ;  /* 0x0000001100097c82 */ /* 0x000fe20008000000 */
[----:B------:R-:W-:Y:S02]  /*8d50*/  UMOV UR27, UR19 ;  /* 0x00000013001b7c82 */ /* 0x000fe40008000000 */
[----:B------:R-:W-:Y:S01]  /*8d60*/  LEA.HI.X R4, R4, R13, R5, 0x2, P1 ;  /* 0x0000000d04047211 */ /* 0x000fe200008f1405 */
[----:B------:R-:W-:Y:S01]  /*8d70*/  UMOV UR41, UR17 ;  /* 0x0000001100297c82 */ /* 0x000fe20008000000 */
[----:B------:R-:W-:Y:S01]  /*8d80*/  ISETP.NE.AND P1, PT, R22, RZ, PT ;  /* 0x000000ff1600720c */ /* 0x000fe20003f25270 */
[----:B------:R4:W-:Y:S01]  /*8d90*/  UTMALDG.4D [UR8], [UR30], desc[UR32] ;  /* 0x000020081e0075b4 */ /* 0x0009e20008019000 */
[----:B------:R-:W-:Y:S01]  /*8da0*/  R2UR UR43, R4 ;  /* 0x00000000042b72ca */ /* 0x000fe200000e0000 */
[----:B------:R-:W-:Y:S01]  /*8db0*/  UMOV UR34, 0x10 ;  /* 0x0000001000227882 */ /* 0x000fe20000000000 */
[----:B------:R4:W-:Y:S11]  /*8dc0*/  UTMALDG.4D [UR24], [UR30], desc[UR32] ;  /* 0x000020181e0075b4 */ /* 0x0009f60008019000 */
[----:B------:R4:W-:Y:S02]  /*8dd0*/  UBLKCP.S.G [UR40], [UR42], UR34 ;  /* 0x000000282a0073ba */ /* 0x0009e40008000222 */
[----:B----4-:R-:W-:Y:S05]  /*8de0*/  @P1 BRA `(.L_x_1269) ;  /* 0xfffffff000dc1947 */ /* 0x010fea000383ffff */
.L_x_1260:
[----:B------:R-:W-:Y:S01]  /*8df0*/  ISETP.NE.AND P1, PT, R19, RZ, PT ;  /* 0x000000ff1300720c */ /* 0x000fe20003f25270 */
[----:B------:R-:W-:Y:S02]  /*8e00*/  IMAD.MOV.U32 R5, RZ, RZ, 0x1 ;  /* 0x00000001ff057424 */ /* 0x000fe400078e00ff */
[----:B------:R-:W-:-:S10]  /*8e10*/  IMAD.MOV.U32 R4, RZ, RZ, R15 ;  /* 0x000000ffff047224 */ /* 0x000fd400078e000f */
[----:B------:R-:W-:Y:S05]  /*8e20*/  @!P1 BRA `(.L_x_1259) ;  /* 0x0000000400889947 */ /* 0x000fea0003800000 */
[----:B------:R-:W4:Y:S02]  /*8e30*/  SYNCS.PHASECHK.TRANS64.TRYWAIT P1, [R0+URZ+0x36438], R6 ;  /* 0x03643806000075a7 */ /* 0x000f24000802017f */
[----:B----4-:R-:W-:Y:S05]  /*8e40*/  @!P1 BRA `(.L_x_1270) ;  /* 0x0000000c00ac9947 */ /* 0x010fea0003800000 */
.L_x_1290:
[----:B------:R-:W-:Y:S05]  /*8e50*/  @P0 BRA `(.L_x_1271) ;  /* 0x0000000000140947 */ /* 0x000fea0003800000 */
[----:B------:R-:W-:Y:S01]  /*8e60*/  ISETP.NE.AND P1, PT, R20, RZ, PT ;  /* 0x000000ff1400720c */ /* 0x000fe20003f25270 */
[----:B------:R-:W-:-:S04]  /*8e70*/  IMAD.MOV.U32 R5, RZ, RZ, 0x6100 ;  /* 0x00006100ff057424 */ /* 0x000fc800078e00ff */
[----:B------:R1:W-:Y:S08]  /*8e80*/  SYNCS.ARRIVE.TRANS64 RZ, [R0+URZ+0x36430], R5 ;  /* 0x0364300500ff79a7 */ /* 0x0003f0000800003f */
[----:B------:R-:W-:Y:S05]  /*8e90*/  @!P1 BRA `(.L_x_1271) ;  /* 0x0000000000049947 */ /* 0x000fea0003800000 */
[----:B------:R-:W-:Y:S01]  /*8ea0*/  BPT.TRAP 0x1 ;  /* 0x000000040000795c */ /* 0x000fe20000300000 */
.L_x_1271:
[----:B-1----:R-:W1:Y:S01]  /*8eb0*/  LDC.64 R4, c[0x0][0x728] ;  /* 0x0001ca00ff047b82 */ /* 0x002e620000000a00 */
[----:B------:R-:W-:Y:S01]  /*8ec0*/  IMAD.SHL.U32 R16, R21, 0x40, RZ ;  /* 0x0000004015107824 */ /* 0x000fe200078e00ff */
[----:B------:R-:W-:Y:S01]  /*8ed0*/  R2UR UR24, R0 ;  /* 0x00000000001872ca */ /* 0x000fe200000e0000 */
[----:B------:R-:W-:Y:S01]  /*8ee0*/  UMOV UR32, 0x0 ;  /* 0x0000000000207882 */ /* 0x000fe20000000000 */
[----:B------:R-:W-:Y:S01]  /*8ef0*/  UMOV UR33, 0x14f00000 ;  /* 0x14f0000000217882 */ /* 0x000fe20000000000 */
[----:B------:R-:W-:Y:S01]  /*8f00*/  UMOV UR18, URZ ;  /* 0x0000003f00127c82 */ /* 0x000fe20008000000 */
[C---:B----4-:R-:W-:Y:S01]  /*8f10*/  IADD3 R6, P1, R16.reuse, UR14, RZ ;  /* 0x0000000e10067c10 */ /* 0x050fe2000ff3e0ff */
        /* <DEDUP_REMOVED lines=13> */
[C---:B-1----:R-:W-:Y:S01]  /*8ff0*/  LEA R4, P2, R6.reuse, R4, 0x2 ;  /* 0x0000000406047211 */ /* 0x042fe200078410ff */
        /* <DEDUP_REMOVED lines=19> */
[----:B-1--4-:R-:W-:Y:S05]  /*9130*/  @!P1 BRA `(.L_x_1272) ;  /* 0x0000000c00049947 */ /* 0x012fea0003800000 */
.L_x_1291:
[----:B-1----:R-:W-:Y:S01]  /*9140*/  IMAD.MOV.U32 R5, RZ, RZ, RZ ;  /* 0x000000ffff057224 */ /* 0x002fe200078e00ff */
[----:B------:R-:W-:Y:S06]  /*9150*/  @P0 BRA `(.L_x_1273) ;  /* 0x0000000000140947 */ /* 0x000fec0003800000 */
[----:B------:R-:W-:Y:S01]  /*9160*/  ISETP.NE.AND P1, PT, R20, RZ, PT ;  /* 0x000000ff1400720c */ /* 0x000fe20003f25270 */
[----:B------:R-:W-:-:S04]  /*9170*/  IMAD.MOV.U32 R17, RZ, RZ, 0x6100 ;  /* 0x00006100ff117424 */ /* 0x000fc800078e00ff */
[----:B------:R1:W-:Y:S08]  /*9180*/  SYNCS.ARRIVE.TRANS64 RZ, [R0+URZ+0x36418], R17 ;  /* 0x0364181100ff79a7 */ /* 0x0003f0000800003f */
[----:B------:R-:W-:Y:S05]  /*9190*/  @!P1 BRA `(.L_x_1273) ;  /* 0x0000000000049947 */ /* 0x000fea0003800000 */
[----:B------:R-:W-:Y:S01]  /*91a0*/  BPT.TRAP 0x1 ;  /* 0x000000040000795c */ /* 0x000fe20000300000 */
.L_x_1273:
        /* <DEDUP_REMOVED lines=8> */
[----:B------:R-:W-:Y:S01]  /*9230*/  R2UR UR31, R3 ;  /* 0x00000000031f72ca */ /* 0x000fe200000e0000 */
[----:B------:R-:W-:Y:S01]  /*9240*/  UMOV UR21, UR29 ;  /* 0x0000001d00157c82 */ /* 0x000fe20008000000 */
[----:B------:R-:W-:Y:S01]  /*9250*/  UMOV UR10, 0x40 ;  /* 0x00000040000a7882 */ /* 0x000fe20000000000 */
[----:B------:R-:W-:Y:S01]  /*9260*/  UMOV UR12, UR28 ;  /* 0x0000001c000c7c82 */ /* 0x000fe20008000000 */
[----:B------:R-:W-:Y:S01]  /*9270*/  UMOV UR13, UR29 ;  /* 0x0000001d000d7c82 */ /* 0x000fe20008000000 */
[----:B------:R-:W-:Y:S01]  /*9280*/  UIADD3 UR19, UR19, 0x40, URZ ;  /* 0x0000004013137890 */ /* 0x000fe2000fffe03f */
[----:B------:R-:W-:Y:S01]  /*9290*/  IMAD.MOV.U32 R4, RZ, RZ, R15 ;  /* 0x000000ffff047224 */ /* 0x000fe200078e000f */
[----:B------:R-:W-:Y:S01]  /*92a0*/  UMOV UR26, 0x80 ;  /* 0x00000080001a7882 */ /* 0x000fe20000000000 */
[----:B------:R-:W-:Y:S01]  /*92b0*/  IMAD.MOV.U32 R18, RZ, RZ, 0x2 ;  /* 0x00000002ff127424 */ /* 0x000fe200078e00ff */
[----:B------:R-:W-:-:S02]  /*92c0*/  UIADD3 UR8, UP0, UR19, UR22, URZ ;  /* 0x0000001613087290 */ /* 0x000fc4000ff1e03f */
[----:B------:R-:W-:Y:S02]  /*92d0*/  UIADD3 UR16, UR40, 0x24000, URZ ;  /* 0x0002400028107890 */ /* 0x000fe4000fffe03f */
[----:B------:R-:W-:Y:S02]  /*92e0*/  ULEA.HI.X.SX32 UR7, UR19, UR7, 0x1, UP0 ;  /* 0x0000000713077291 */ /* 0x000fe400080f0e3f */
[----:B-1----:R-:W-:Y:S01]  /*92f0*/  IMAD.U32 R17, RZ, RZ, UR8 ;  /* 0x00000008ff117e24 */ /* 0x002fe2000f8e00ff */
[----:B------:R-:W-:Y:S01]  /*9300*/  UIADD3 UR17, UR40, 0x36418, URZ ;  /* 0x0003641828117890 */ /* 0x000fe2000fffe03f */
[----:B------:R-:W-:Y:S01]  /*9310*/  IMAD.U32 R2, RZ, RZ, UR8 ;  /* 0x00000008ff027e24 */ /* 0x000fe2000f8e00ff */
[----:B------:R-:W-:Y:S01]  /*9320*/  UIADD3 UR8, UR40, 0x26000, URZ ;  /* 0x0002600028087890 */ /* 0x000fe2000fffe03f */
[----:B------:R-:W-:Y:S01]  /*9330*/  IMAD.U32 R3, RZ, RZ, UR7 ;  /* 0x00000007ff037e24 */ /* 0x000fe2000f8e00ff */
[----:B------:R-:W-:Y:S01]  /*9340*/  LEA R12, P1, R17, R12, 0x2 ;  /* 0x0000000c110c7211 */ /* 0x000fe200078210ff */
[----:B------:R-:W-:-:S02]  /*9350*/  UIADD3 UR24, UR40, 0x28000, URZ ;  /* 0x0002800028187890 */ /* 0x000fc4000fffe03f */
[----:B------:R-:W-:Y:S01]  /*9360*/  UIADD3 UR40, UR40, 0x30100, URZ ;  /* 0x0003010028287890 */ /* 0x000fe2000fffe03f */
[----:B------:R-:W-:Y:S01]  /*9370*/  LEA.HI.X R13, R2, R13, R3, 0x2, P1 ;  /* 0x0000000d020d7211 */ /* 0x000fe200008f1403 */
[----:B------:R-:W-:Y:S01]  /*9380*/  UMOV UR9, UR17 ;  /* 0x0000001100097c82 */ /* 0x000fe20008000000 */
[----:B------:R-:W-:Y:S01]  /*9390*/  R2UR UR42, R12 ;  /* 0x000000000c2a72ca */ /* 0x000fe200000e0000 */
[----:B------:R-:W-:Y:S01]  /*93a0*/  UMOV UR11, UR19 ;  /* 0x00000013000b7c82 */ /* 0x000fe20008000000 */
[----:B------:R-:W-:Y:S01]  /*93b0*/  R2UR UR43, R13 ;  /* 0x000000000d2b72ca */ /* 0x000fe200000e0000 */
[----:B------:R4:W-:Y:S01]  /*93c0*/  UTMALDG.4D [UR16], [UR30], desc[UR32] ;  /* 0x000020101e0075b4 */ /* 0x0009e20008019000 */
[----:B------:R-:W-:Y:S01]  /*93d0*/  UMOV UR25, UR17 ;  /* 0x0000001100197c82 */ /* 0x000fe20008000000 */
[----:B------:R-:W-:Y:S01]  /*93e0*/  UMOV UR27, UR19 ;  /* 0x00000013001b7c82 */ /* 0x000fe20008000000 */
[----:B------:R-:W-:Y:S01]  /*93f0*/  UMOV UR41, UR17 ;  /* 0x0000001100297c82 */ /* 0x000fe20008000000 */
[----:B------:R-:W-:Y:S01]  /*9400*/  UMOV UR7, 0x10 ;  /* 0x0000001000077882 */ /* 0x000fe20000000000 */
[----:B------:R4:W-:Y:S01]  /*9410*/  UTMALDG.4D [UR8], [UR30], desc[UR32] ;  /* 0x000020081e0075b4 */ /* 0x0009e20008019000 */
[----:B------:R4:W-:Y:S06]  /*9420*/  UTMALDG.4D [UR24], [UR30], desc[UR32] ;  /* 0x000020181e0075b4 */ /* 0x0009ec0008019000 */
[----:B------:R4:W-:Y:S02]  /*9430*/  UBLKCP.S.G [UR40], [UR42], UR7 ;  /* 0x000000282a0073ba */ /* 0x0009e40008000207 */
[----:B----4-:R-:W-:Y:S01]  /*9440*/  NOP ;  /* 0x0000000000007918 */ /* 0x010fe20000000000 */
.L_x_1259:
[----:B------:R-:W-:-:S04]  /*9450*/  SHF.L.U32 R3, R5, 0x1f, RZ ;  /* 0x0000001f05037819 */ /* 0x000fc800000006ff */
[----:B------:R-:W4:Y:S02]  /*9460*/  SYNCS.PHASECHK.TRANS64.TRYWAIT P1, [R0+URZ+0x36438], R3 ;  /* 0x03643803000075a7 */ /* 0x000f24000802017f */
[----:B----4-:R-:W-:Y:S05]  /*9470*/  @!P1 BRA `(.L_x_1274) ;  /* 0x0000000800489947 */ /* 0x010fea0003800000 */
.L_x_1292:
[----:B------:R-:W-:Y:S05]  /*9480*/  @P0 BRA `(.L_x_1275) ;  /* 0x0000000000180947 */ /* 0x000fea0003800000 */
[----:B------:R-:W5:Y:S01]  /*9490*/  S2R R2, SR_TID.X ;  /* 0x0000000000027919 */ /* 0x000f620000002100 */
[----:B----4-:R-:W-:-:S04]  /*94a0*/  IMAD.MOV.U32 R3, RZ, RZ, 0x6100 ;  /* 0x00006100ff037424 */ /* 0x010fc800078e00ff */
[----:B------:R4:W-:Y:S01]  /*94b0*/  SYNCS.ARRIVE.TRANS64 RZ, [R0+URZ+0x36430], R3 ;  /* 0x0364300300ff79a7 */ /* 0x0009e2000800003f */
[----:B-----5:R-:W-:-:S13]  /*94c0*/  LOP3.LUT P0, RZ, R2, 0x1f, RZ, 0xc0, !PT ;  /* 0x0000001f02ff7812 */ /* 0x020fda000780c0ff */
[----:B----4-:R-:W-:Y:S05]  /*94d0*/  @!P0 BRA `(.L_x_1275) ;  /* 0x0000000000048947 */ /* 0x010fea0003800000 */
[----:B------:R-:W-:Y:S01]  /*94e0*/  BPT.TRAP 0x1 ;  /* 0x000000040000795c */ /* 0x000fe20000300000 */
.L_x_1275:
[----:B------:R-:W-:Y:S01]  /*94f0*/  R2UR UR19, R4 ;  /* 0x00000000041372ca */ /* 0x000fe200000e0000 */
[----:B------:R-:W-:Y:S01]  /*9500*/  ULDC.64 UR30, c[0x0][0x728] ;  /* 0x0001ca00001e7ab9 */ /* 0x000fe20000000a00 */
[----:B------:R-:W-:Y:S01]  /*9510*/  R2UR UR7, R9 ;  /* 0x00000000090772ca */ /* 0x000fe200000e0000 */
[----:B------:R-:W-:Y:S01]  /*9520*/  UMOV UR40, 0x0 ;  /* 0x0000000000287882 */ /* 0x000fe20000000000 */
[----:B------:R-:W-:Y:S01]  /*9530*/  IADD3 R10, P0, R10, 0x1f0, RZ ;  /* 0x000001f00a0a7810 */ /* 0x000fe20007f1e0ff */
[----:B------:R-:W-:Y:S01]  /*9540*/  UMOV UR41, 0x14f00000 ;  /* 0x14f0000000297882 */ /* 0x000fe20000000000 */
[----:B------:R-:W-:Y:S01]  /*9550*/  R2UR UR24, R0 ;  /* 0x00000000001872ca */ /* 0x000fe200000e0000 */
[----:B------:R-:W-:Y:S01]  /*9560*/  UMOV UR18, URZ ;  /* 0x0000003f00127c82 */ /* 0x000fe20008000000 */
[----:B------:R-:W-:Y:S01]  /*9570*/  R2UR UR32, R10 ;  /* 0x000000000a2072ca */ /* 0x000fe200000e0000 */
[----:B------:R-:W-:Y:S01]  /*9580*/  IMAD.X R11, RZ, RZ, R11, P0 ;  /* 0x000000ffff0b7224 */ /* 0x000fe200000e060b */
[----:B------:R-:W-:Y:S01]  /*9590*/  UMOV UR20, UR28 ;  /* 0x0000001c00147c82 */ /* 0x000fe20008000000 */
[----:B------:R-:W-:Y:S01]  /*95a0*/  UMOV UR21, UR29 ;  /* 0x0000001d00157c82 */ /* 0x000fe20008000000 */
[----:B------:R-:W-:Y:S01]  /*95b0*/  UMOV UR10, 0x40 ;  /* 0x00000040000a7882 */ /* 0x000fe20000000000 */
[----:B------:R-:W-:Y:S01]  /*95c0*/  USHF.L.U32 UR19, UR19, 0x6, URZ ;  /* 0x0000000613137899 */ /* 0x000fe2000800063f */
[----:B------:R-:W-:Y:S01]  /*95d0*/  R2UR UR33, R11 ;  /* 0x000000000b2172ca */ /* 0x000fe200000e0000 */
[----:B------:R-:W-:Y:S01]  /*95e0*/  UMOV UR12, UR28 ;  /* 0x0000001c000c7c82 */ /* 0x000fe20008000000 */
[----:B------:R-:W-:Y:S01]  /*95f0*/  UMOV UR13, UR29 ;  /* 0x0000001d000d7c82 */ /* 0x000fe20008000000 */
[----:B------:R-:W-:Y:S01]  /*9600*/  UIADD3 UR8, UP0, UR19, UR14, URZ ;  /* 0x0000000e13087290 */ /* 0x000fe2000ff1e03f */
[C---:B------:R-:W-:Y:S01]  /*9610*/  ISETP.NE.AND P0, PT, R18.reuse, 0x2, PT ;  /* 0x000000021200780c */ /* 0x040fe20003f05270 */
[----:B------:R-:W-:Y:S01]  /*9620*/  UIADD3 UR17, UR24, 0x36430, URZ ;  /* 0x0003643018117890 */ /* 0x000fe2000fffe03f */
[----:B------:R-:W-:Y:S01]  /*9630*/  LOP3.LUT R5, R5, 0x1, RZ, 0x3c, !PT ;  /* 0x0000000105057812 */ /* 0x000fe200078e3cff */
[----:B------:R-:W-:Y:S01]  /*9640*/  ULEA.HI.X.SX32 UR7, UR19, UR7, 0x1, UP0 ;  /* 0x0000000713077291 */ /* 0x000fe200080f0e3f */
[----:B-1234-:R-:W-:Y:S01]  /*9650*/  SEL R0, RZ, 0x1, P0 ;  /* 0x00000001ff007807 */ /* 0x01efe20000000000 */
[----:B------:R-:W-:Y:S01]  /*9660*/  ULEA UR30, UP0, UR8, UR30, 0x2 ;  /* 0x0000001e081e7291 */ /* 0x000fe2000f80103f */
[----:B------:R-:W-:Y:S01]  /*9670*/  SEL R18, R18, RZ, P0 ;  /* 0x000000ff12127207 */ /* 0x000fe20000000000 */
[----:B------:R-:W-:Y:S01]  /*9680*/  UIADD3 UR16, UR24, 0x2a000, URZ ;  /* 0x0002a00018107890 */ /* 0x000fe2000fffe03f */
[----:B------:R-:W-:Y:S01]  /*9690*/  LOP3.LUT R7, R7, R0, RZ, 0x3c, !PT ;  /* 0x0000000007077212 */ /* 0x000fe200078e3cff */
[----:B------:R-:W-:-:S02]  /*96a0*/  ULEA.HI.X UR31, UR8, UR31, UR7, 0x2, UP0 ;  /* 0x0000001f081f7291 */ /* 0x000fc400080f1407 */
[----:B------:R-:W-:Y:S02]  /*96b0*/  UIADD3 UR42, UR24, 0x30200, URZ ;  /* 0x00030200182a7890 */ /* 0x000fe4000fffe03f */
[----:B------:R-:W-:Y:S02]  /*96c0*/  UIADD3 UR8, UR24, 0x2c000, URZ ;  /* 0x0002c00018087890 */ /* 0x000fe4000fffe03f */
[----:B------:R-:W-:Y:S01]  /*96d0*/  UIADD3 UR24, UR24, 0x2e000, URZ ;  /* 0x0002e00018187890 */ /* 0x000fe2000fffe03f */
[----:B------:R1:W-:Y:S01]  /*96e0*/  UTMALDG.4D [UR16], [UR32], desc[UR40] ;  /* 0x00002810200075b4 */ /* 0x0003e20008019000 */
[----:B------:R-:W-:Y:S01]  /*96f0*/  UMOV UR9, UR17 ;  /* 0x0000001100097c82 */ /* 0x000fe20008000000 */
[----:B------:R-:W-:Y:S01]  /*9700*/  UMOV UR11, UR19 ;  /* 0x00000013000b7c82 */ /* 0x000fe20008000000 */
[----:B------:R-:W-:Y:S01]  /*9710*/  UMOV UR26, 0x80 ;  /* 0x00000080001a7882 */ /* 0x000fe20000000000 */
[----:B------:R-:W-:Y:S01]  /*9720*/  UMOV UR25, UR17 ;  /* 0x0000001100197c82 */ /* 0x000fe20008000000 */
[----:B------:R-:W-:Y:S01]  /*9730*/  UMOV UR27, UR19 ;  /* 0x00000013001b7c82 */ /* 0x000fe20008000000 */
[----:B------:R-:W-:Y:S01]  /*9740*/  UMOV UR43, UR17 ;  /* 0x00000011002b7c82 */ /* 0x000fe20008000000 */
[----:B------:R-:W-:Y:S01]  /*9750*/  UMOV UR7, 0x10 ;  /* 0x0000001000077882 */ /* 0x000fe20000000000 */
[----:B------:R1:W-:Y:S01]  /*9760*/  UTMALDG.4D [UR8], [UR32], desc[UR40] ;  /* 0x00002808200075b4 */ /* 0x0003e20008019000 */
[----:B------:R1:W-:Y:S01]  /*9770*/  UTMALDG.4D [UR24], [UR32], desc[UR40] ;  /* 0x00002818200075b4 */ /* 0x0003e20008019000 */
[----:B------:R1:W-:Y:S02]  /*9780*/  UBLKCP.S.G [UR42], [UR30], UR7 ;  /* 0x0000002a1e0073ba */ /* 0x0003e40008000207 */
[----:B-1----:R-:W-:Y:S01]  /*9790*/  NOP ;  /* 0x0000000000007918 */ /* 0x002fe20000000000 */
.L_x_1256:
[----:B------:R-:W-:Y:S05]  /*97a0*/  BSYNC B1 ;  /* 0x0000000000017941 */ /* 0x000fea0003800000 */
.L_x_1254:
[----:B------:R-:W-:-:S03]  /*97b0*/  UMOV UR7, 0xffffffff ;  /* 0xffffffff00077882 */ /* 0x000fc60000000000 */
[----:B------:R-:W-:Y:S05]  /*97c0*/  BRA.DIV UR7, `(.L_x_1276) ;  /* 0x0000000607887947 */ /* 0x000fea000b800000 */
[----:B------:R-:W-:-:S13]  /*97d0*/  ELECT P6, URZ, PT ;  /* 0x00000000003f782f */ /* 0x000fda00038c0000 */
.L_x_1295:
[----:B------:R-:W-:Y:S05]  /*97e0*/  @!P6 BRA `(.L_x_1219) ;  /* 0x000000000074e947 */ /* 0x000fea0003800000 */
[----:B------:R-:W-:-:S06]  /*97f0*/  ULOP3.LUT UR7, UR38, 0x2, URZ, 0xfc, !UPT ;  /* 0x0000000226077892 */ /* 0x000fcc000f8efc3f */
[----:B------:R-:W-:-:S05]  /*9800*/  IMAD.U32 R0, RZ, RZ, UR7 ;  /* 0x00000007ff007e24 */ /* 0x000fca000f8e00ff */
[----:B------:R-:W-:-:S13]  /*9810*/  ISETP.NE.AND P2, PT, R0, 0x3, PT ;  /* 0x000000030000780c */ /* 0x000fda0003f45270 */
[----:B------:R-:W-:Y:S05]  /*9820*/  @!P2 BRA `(.L_x_1277) ;  /* 0x000000000004a947 */ /* 0x000fea0003800000 */
[----:B------:R-:W-:Y:S01]  /*9830*/  BPT.TRAP 0x1 ;  /* 0x000000040000795c */ /* 0x000fe20000300000 */
.L_x_1277:
[----:B------:R-:W1:Y:S01]  /*9840*/  S2R R3, SR_CgaCtaId ;  /* 0x0000000000037919 */ /* 0x000e620000008800 */
[----:B------:R-:W-:Y:S02]  /*9850*/  MOV R0, 0x400 ;  /* 0x0000040000007802 */ /* 0x000fe40000000f00 */
[----:B------:R-:W-:Y:S02]  /*9860*/  SHF.L.U32 R2, R7, 0x1f, RZ ;  /* 0x0000001f07027819 */ /* 0x000fe400000006ff */
[----:B-1----:R-:W-:-:S05]  /*9870*/  LEA R4, R3, R0, 0x18 ;  /* 0x0000000003047211 */ /* 0x002fca00078ec0ff */
        /* <DEDUP_REMOVED lines=11> */
.L_x_1296:
[----:B------:R-:W2:Y:S02]  /*9930*/  SYNCS.PHASECHK.TRANS64.TRYWAIT P0, [R3+URZ], R0 ;  /* 0x00000000030075a7 */ /* 0x000ea4000800017f */
[----:B--2---:R-:W-:Y:S05]  /*9940*/  @!P0 BRA `(.L_x_1279) ;  /* 0x00000004005c8947 */ /* 0x004fea0003800000 */
.L_x_1297:
[----:B------:R-:W-:Y:S05]  /*9950*/  @!P2 BRA `(.L_x_1280) ;  /* 0x000000000004a947 */ /* 0x000fea0003800000 */
[----:B------:R-:W-:Y:S01]  /*9960*/  BPT.TRAP 0x1 ;  /* 0x000000040000795c */ /* 0x000fe20000300000 */
.L_x_1280:
[----:B------:R-:W-:-:S07]  /*9970*/  SHF.L.U32 R5, R5, 0x1f, RZ ;  /* 0x0000001f05057819 */ /* 0x000fce00000006ff */
.L_x_1281:
[----:B---3--:R3:W4:Y:S02]  /*9980*/  SYNCS.PHASECHK.TRANS64.TRYWAIT P0, [R4+URZ+0x36438], R5 ;  /* 0x03643805040075a7 */ /* 0x008724000800017f */
[----:B----4-:R-:W-:Y:S05]  /*9990*/  @!P0 NANOSLEEP.SYNCS 0x989680 ;  /* 0x009896800000895d */ /* 0x010fea0003900000 */
[----:B------:R-:W4:Y:S02]  /*99a0*/  @!P0 SYNCS.PHASECHK.TRANS64 P0, [R4+URZ+0x36438], R5 ;  /* 0x03643805040085a7 */ /* 0x000f24000800007f */
[----:B----4-:R-:W-:Y:S05]  /*99b0*/  @!P0 BRA `(.L_x_1281) ;  /* 0xfffffffc00f08947 */ /* 0x010fea000383ffff */
.L_x_1219:
[----:B------:R-:W-:Y:S05]  /*99c0*/  BSYNC B0 ;  /* 0x0000000000007941 */ /* 0x000fea0003800000 */
.L_x_1217:
[----:B------:R-:W-:Y:S05]  /*99d0*/  EXIT ;  /* 0x000000000000794d */ /* 0x000fea0003800000 */
.L_x_1164:
[----:B------:R-:W-:Y:S02]  /*99e0*/  IMAD.MOV.U32 R12, RZ, RZ, RZ ;  /* 0x000000ffff0c7224 */ /* 0x000fe400078e00ff */
[----:B------:R-:W-:Y:S02]  /*99f0*/  IMAD.MOV.U32 R11, RZ, RZ, 0x1f ;  /* 0x0000001fff0b7424 */ /* 0x000fe400078e00ff */
[----:B------:R-:W-:-:S07]  /*9a00*/  IMAD.MOV.U32 R15, RZ, RZ, -0x1 ;  /* 0xffffffffff0f7424 */ /* 0x000fce00078e00ff */
[----:B------:R-:W-:Y:S05]  /*9a10*/  WARPSYNC.COLLECTIVE R15, `(.L_x_1282) ;  /* 0x000000000f087348 */ /* 0x000fea0003c00000 */
[----:B------:R1:W2:Y:S02]  /*9a20*/  SHFL.IDX P6, R14, R13, R12, R11 ;  /* 0x0000000c0d0e7389 */ /* 0x0002a400000c000b */
[----:B-12---:R-:W-:Y:S01]  /*9a30*/  ENDCOLLECTIVE ;  /* 0x000000000000791b */ /* 0x006fe20003800000 */
.L_x_1282:
[----:B------:R-:W-:Y:S05]  /*9a40*/  BRA `(.L_x_1283) ;  /* 0xffffff7400ac7947 */ /* 0x000fea000383ffff */
.L_x_1166:
[----:B--2---:R-:W-:-:S04]  /*9a50*/  IMAD.U32 R3, RZ, RZ, UR37 ;  /* 0x00000025ff037e24 */ /* 0x004fc8000f8e00ff */
[----:B------:R2:W3:Y:S03]  /*9a60*/  SYNCS.PHASECHK.TRANS64.TRYWAIT P0, [R3+URZ+0x36400], R10 ;  /* 0x0364000a030075a7 */ /* 0x0004e6000800017f */
[----:B---3--:R-:W-:Y:S05]  /*9a70*/  @!P0 NANOSLEEP.SYNCS 0x989680 ;  /* 0x009896800000895d */ /* 0x008fea0003900000 */
[----:B------:R-:W3:Y:S02]  /*9a80*/  @!P0 SYNCS.PHASECHK.TRANS64 P0, [R3+URZ+0x36400], R10 ;  /* 0x0364000a030085a7 */ /* 0x000ee4000800007f */
[----:B---3--:R-:W-:Y:S05]  /*9a90*/  @!P0 BRA `(.L_x_1166) ;  /* 0xfffffffc00ec8947 */ /* 0x008fea000383ffff */
[----:B------:R-:W-:Y:S05]  /*9aa0*/  BRA `(.L_x_1165) ;  /* 0xffffff7400e07947 */ /* 0x000fea000383ffff */
.L_x_1170:
[----:B--2---:R2:W3:Y:S02]  /*9ab0*/  SYNCS.PHASECHK.TRANS64.TRYWAIT P1, [R3+URZ+0x36410], R10 ;  /* 0x0364100a030075a7 */ /* 0x0044e4000802017f */
[----:B---3--:R-:W-:Y:S05]  /*9ac0*/  @!P1 NANOSLEEP.SYNCS 0x989680 ;  /* 0x009896800000995d */ /* 0x008fea0003900000 */
[----:B------:R-:W3:Y:S02]  /*9ad0*/  @!P1 SYNCS.PHASECHK.TRANS64 P1, [R3+URZ+0x36410], R10 ;  /* 0x0364100a030095a7 */ /* 0x000ee4000802007f */
[----:B---3--:R-:W-:Y:S05]  /*9ae0*/  @!P1 BRA `(.L_x_1170) ;  /* 0xfffffffc00f09947 */ /* 0x008fea000383ffff */
[----:B------:R-:W-:Y:S05]  /*9af0*/  BRA `(.L_x_1169) ;  /* 0xffffff7c00bc7947 */ /* 0x000fea000383ffff */
.L_x_1174:
[----:B----4-:R-:W-:-:S04]  /*9b00*/  IMAD.U32 R11, RZ, RZ, UR37 ;  /* 0x00000025ff0b7e24 */ /* 0x010fc8000f8e00ff */
[----:B------:R4:W1:Y:S03]  /*9b10*/  SYNCS.PHASECHK.TRANS64.TRYWAIT P1, [R11+URZ+0x36430], R10 ;  /* 0x0364300a0b0075a7 */ /* 0x000866000802017f */
[----:B-1----:R-:W-:Y:S05]  /*9b20*/  @!P1 NANOSLEEP.SYNCS 0x989680 ;  /* 0x009896800000995d */ /* 0x002fea0003900000 */
[----:B------:R-:W1:Y:S02]  /*9b30*/  @!P1 SYNCS.PHASECHK.TRANS64 P1, [R11+URZ+0x36430], R10 ;  /* 0x0364300a0b0095a7 */ /* 0x000e64000802007f */
[----:B-1----:R-:W-:Y:S05]  /*9b40*/  @!P1 BRA `(.L_x_1174) ;  /* 0xfffffffc00ec9947 */ /* 0x002fea000383ffff */
[----:B------:R-:W-:Y:S05]  /*9b50*/  BRA `(.L_x_1173) ;  /* 0xffffff84005c7947 */ /* 0x000fea000383ffff */
.L_x_1257:
[----:B-1----:R1:W2:Y:S02]  /*9b60*/  SYNCS.PHASECHK.TRANS64.TRYWAIT P1, [R0+URZ+0x36420], R6 ;  /* 0x03642006000075a7 */ /* 0x0022a4000802017f */
[----:B--2---:R-:W-:Y:S05]  /*9b70*/  @!P1 NANOSLEEP.SYNCS 0x989680 ;  /* 0x009896800000995d */ /* 0x004fea0003900000 */
[----:B------:R-:W2:Y:S02]  /*9b80*/  @!P1 SYNCS.PHASECHK.TRANS64 P1, [R0+URZ+0x36420], R6 ;  /* 0x03642006000095a7 */ /* 0x000ea4000802007f */
[----:B--2---:R-:W-:Y:S05]  /*9b90*/  @!P1 BRA `(.L_x_1257) ;  /* 0xfffffffc00f09947 */ /* 0x004fea000383ffff */
[----:B------:R-:W-:Y:S05]  /*9ba0*/  BRA `(.L_x_1284) ;  /* 0xffffffdc007c7947 */ /* 0x000fea000383ffff */
.L_x_1261:
[----:B-1----:R1:W2:Y:S02]  /*9bb0*/  SYNCS.PHASECHK.TRANS64.TRYWAIT P1, [R0+URZ+0x36438], R6 ;  /* 0x03643806000075a7 */ /* 0x0022a4000802017f */
[----:B--2---:R-:W-:Y:S05]  /*9bc0*/  @!P1 NANOSLEEP.SYNCS 0x989680 ;  /* 0x009896800000995d */ /* 0x004fea0003900000 */
[----:B------:R-:W2:Y:S02]  /*9bd0*/  @!P1 SYNCS.PHASECHK.TRANS64 P1, [R0+URZ+0x36438], R6 ;  /* 0x03643806000095a7 */ /* 0x000ea4000802007f */
[----:B--2---:R-:W-:Y:S05]  /*9be0*/  @!P1 BRA `(.L_x_1261) ;  /* 0xfffffffc00f09947 */ /* 0x004fea000383ffff */
[----:B------:R-:W-:Y:S05]  /*9bf0*/  BRA `(.L_x_1285) ;  /* 0xffffffe400687947 */ /* 0x000fea000383ffff */
.L_x_1263:
[----:B--2---:R2:W3:Y:S02]  /*9c00*/  SYNCS.PHASECHK.TRANS64.TRYWAIT P1, [R0+URZ+0x36428], R3 ;  /* 0x03642803000075a7 */ /* 0x0044e4000802017f */
[----:B---3--:R-:W-:Y:S05]  /*9c10*/  @!P1 NANOSLEEP.SYNCS 0x989680 ;  /* 0x009896800000995d */ /* 0x008fea0003900000 */
[----:B------:R-:W3:Y:S02]  /*9c20*/  @!P1 SYNCS.PHASECHK.TRANS64 P1, [R0+URZ+0x36428], R3 ;  /* 0x03642803000095a7 */ /* 0x000ee4000802007f */
[----:B---3--:R-:W-:Y:S05]  /*9c30*/  @!P1 BRA `(.L_x_1263) ;  /* 0xfffffffc00f09947 */ /* 0x008fea000383ffff */
[----:B------:R-:W-:Y:S05]  /*9c40*/  BRA `(.L_x_1286) ;  /* 0xffffffe8002c7947 */ /* 0x000fea000383ffff */
.L_x_1265:
[----:B--2---:R2:W3:Y:S02]  /*9c50*/  SYNCS.PHASECHK.TRANS64.TRYWAIT P1, [R0+URZ+0x36438], R29 ;  /* 0x0364381d000075a7 */ /* 0x0044e4000802017f */
[----:B---3--:R-:W-:Y:S05]  /*9c60*/  @!P1 NANOSLEEP.SYNCS 0x989680 ;  /* 0x009896800000995d */ /* 0x008fea0003900000 */
[----:B------:R-:W3:Y:S02]  /*9c70*/  @!P1 SYNCS.PHASECHK.TRANS64 P1, [R0+URZ+0x36438], R29 ;  /* 0x0364381d000095a7 */ /* 0x000ee4000802007f */
[----:B---3--:R-:W-:Y:S05]  /*9c80*/  @!P1 BRA `(.L_x_1265) ;  /* 0xfffffffc00f09947 */ /* 0x008fea000383ffff */
[----:B------:R-:W-:Y:S05]  /*9c90*/  BRA `(.L_x_1287) ;  /* 0xffffffe800e07947 */ /* 0x000fea000383ffff */
.L_x_1267:
[----:B------:R-:W-:-:S07]  /*9ca0*/  SHF.L.U32 R5, R7, 0x1f, RZ ;  /* 0x0000001f07057819 */ /* 0x000fce00000006ff */
.L_x_1288:
[----:B----4-:R4:W1:Y:S02]  /*9cb0*/  SYNCS.PHASECHK.TRANS64.TRYWAIT P1, [R0+URZ+0x36420], R5 ;  /* 0x03642005000075a7 */ /* 0x010864000802017f */
[----:B-1----:R-:W-:Y:S05]  /*9cc0*/  @!P1 NANOSLEEP.SYNCS 0x989680 ;  /* 0x009896800000995d */ /* 0x002fea0003900000 */
[----:B------:R-:W1:Y:S02]  /*9cd0*/  @!P1 SYNCS.PHASECHK.TRANS64 P1, [R0+URZ+0x36420], R5 ;  /* 0x03642005000095a7 */ /* 0x000e64000802007f */
[----:B-1----:R-:W-:Y:S05]  /*9ce0*/  @!P1 BRA `(.L_x_1288) ;  /* 0xfffffffc00f09947 */ /* 0x002fea000383ffff */
[----:B------:R-:W-:Y:S05]  /*9cf0*/  BRA `(.L_x_1289) ;  /* 0xffffffec00747947 */ /* 0x000fea000383ffff */
.L_x_1270:
[----:B----4-:R4:W1:Y:S02]  /*9d00*/  SYNCS.PHASECHK.TRANS64.TRYWAIT P1, [R0+URZ+0x36438], R6 ;  /* 0x03643806000075a7 */ /* 0x010864000802017f */
[----:B-1----:R-:W-:Y:S05]  /*9d10*/  @!P1 NANOSLEEP.SYNCS 0x989680 ;  /* 0x009896800000995d */ /* 0x002fea0003900000 */
[----:B------:R-:W1:Y:S02]  /*9d20*/  @!P1 SYNCS.PHASECHK.TRANS64 P1, [R0+URZ+0x36438], R6 ;  /* 0x03643806000095a7 */ /* 0x000e64000802007f */
[----:B-1----:R-:W-:Y:S05]  /*9d30*/  @!P1 BRA `(.L_x_1270) ;  /* 0xfffffffc00f09947 */ /* 0x002fea000383ffff */
[----:B------:R-:W-:Y:S05]  /*9d40*/  BRA `(.L_x_1290) ;  /* 0xfffffff000407947 */ /* 0x000fea000383ffff */
.L_x_1272:
[----:B-1----:R1:W4:Y:S02]  /*9d50*/  SYNCS.PHASECHK.TRANS64.TRYWAIT P1, [R0+URZ+0x36428], R5 ;  /* 0x03642805000075a7 */ /* 0x002324000802017f */
[----:B----4-:R-:W-:Y:S05]  /*9d60*/  @!P1 NANOSLEEP.SYNCS 0x989680 ;  /* 0x009896800000995d */ /* 0x010fea0003900000 */
[----:B------:R-:W4:Y:S02]  /*9d70*/  @!P1 SYNCS.PHASECHK.TRANS64 P1, [R0+URZ+0x36428], R5 ;  /* 0x03642805000095a7 */ /* 0x000f24000802007f */
[----:B----4-:R-:W-:Y:S05]  /*9d80*/  @!P1 BRA `(.L_x_1272) ;  /* 0xfffffffc00f09947 */ /* 0x010fea000383ffff */
[----:B------:R-:W-:Y:S05]  /*9d90*/  BRA `(.L_x_1291) ;  /* 0xfffffff000e87947 */ /* 0x000fea000383ffff */
.L_x_1274:
[----:B----4-:R4:W1:Y:S02]  /*9da0*/  SYNCS.PHASECHK.TRANS64.TRYWAIT P1, [R0+URZ+0x36438], R3 ;  /* 0x03643803000075a7 */ /* 0x010864000802017f */
[----:B-1----:R-:W-:Y:S05]  /*9db0*/  @!P1 NANOSLEEP.SYNCS 0x989680 ;  /* 0x009896800000995d */ /* 0x002fea0003900000 */
[----:B------:R-:W1:Y:S02]  /*9dc0*/  @!P1 SYNCS.PHASECHK.TRANS64 P1, [R0+URZ+0x36438], R3 ;  /* 0x03643803000095a7 */ /* 0x000e64000802007f */
[----:B-1----:R-:W-:Y:S05]  /*9dd0*/  @!P1 BRA `(.L_x_1274) ;  /* 0xfffffffc00f09947 */ /* 0x002fea000383ffff */
[----:B------:R-:W-:Y:S05]  /*9de0*/  BRA `(.L_x_1292) ;  /* 0xfffffff400a47947 */ /* 0x000fea000383ffff */
.L_x_1276:
[----:B------:R-:W-:Y:S01]  /*9df0*/  BSSY B1, `(.L_x_1293) ;  /* 0x0000006000017945 */ /* 0x000fe20003800000 */
[----:B------:R-:W-:-:S07]  /*9e00*/  IMAD.MOV.U32 R15, RZ, RZ, -0x1 ;  /* 0xffffffffff0f7424 */ /* 0x000fce00078e00ff */
[----:B------:R-:W-:Y:S05]  /*9e10*/  WARPSYNC.COLLECTIVE R15, `(.L_x_1294) ;  /* 0x000000000f0c7348 */ /* 0x000fea0003c00000 */
[----:B------:R-:W-:Y:S02]  /*9e20*/  ELECT P6, UR62, PT ;  /* 0x00000000003e782f */ /* 0x000fe400038c0000 */
[----:B------:R-:W-:Y:S01]  /*9e30*/  MOV R14, UR62 ;  /* 0x0000003e000e7c02 */ /* 0x000fe20008000f00 */
[----:B------:R-:W-:Y:S10]  /*9e40*/  ENDCOLLECTIVE ;  /* 0x000000000000791b */ /* 0x000ff40003800000 */
.L_x_1294:
[----:B------:R-:W-:Y:S05]  /*9e50*/  BSYNC B1 ;  /* 0x0000000000017941 */ /* 0x000fea0003800000 */
.L_x_1293:
[----:B------:R-:W-:Y:S05]  /*9e60*/  BRA `(.L_x_1295) ;  /* 0xfffffff8005c7947 */ /* 0x000fea000383ffff */
.L_x_1278:
[----:B-1----:R1:W2:Y:S02]  /*9e70*/  SYNCS.PHASECHK.TRANS64.TRYWAIT P0, [R9+URZ], R2 ;  /* 0x00000002090075a7 */ /* 0x0022a4000800017f */
[----:B--2---:R-:W-:Y:S05]  /*9e80*/  @!P0 NANOSLEEP.SYNCS 0x989680 ;  /* 0x009896800000895d */ /* 0x004fea0003900000 */
[----:B------:R-:W2:Y:S02]  /*9e90*/  @!P0 SYNCS.PHASECHK.TRANS64 P0, [R9+URZ], R2 ;  /* 0x00000002090085a7 */ /* 0x000ea4000800007f */
[----:B--2---:R-:W-:Y:S05]  /*9ea0*/  @!P0 BRA `(.L_x_1278) ;  /* 0xfffffffc00f08947 */ /* 0x004fea000383ffff */
[----:B------:R-:W-:Y:S05]  /*9eb0*/  BRA `(.L_x_1296) ;  /* 0xfffffff8009c7947 */ /* 0x000fea000383ffff */
.L_x_1279:
[----:B--2---:R2:W3:Y:S02]  /*9ec0*/  SYNCS.PHASECHK.TRANS64.TRYWAIT P0, [R3+URZ], R0 ;  /* 0x00000000030075a7 */ /* 0x0044e4000800017f */
[----:B---3--:R-:W-:Y:S05]  /*9ed0*/  @!P0 NANOSLEEP.SYNCS 0x989680 ;  /* 0x009896800000895d */ /* 0x008fea0003900000 */
[----:B------:R-:W3:Y:S02]  /*9ee0*/  @!P0 SYNCS.PHASECHK.TRANS64 P0, [R3+URZ], R0 ;  /* 0x00000000030085a7 */ /* 0x000ee4000800007f */
[----:B---3--:R-:W-:Y:S05]  /*9ef0*/  @!P0 BRA `(.L_x_1279) ;  /* 0xfffffffc00f08947 */ /* 0x008fea000383ffff */
[----:B------:R-:W-:Y:S05]  /*9f00*/  BRA `(.L_x_1297) ;  /* 0xfffffff800907947 */ /* 0x000fea000383ffff */
.L_x_1298:
        /* <DEDUP_REMOVED lines=15> */
.L_x_7657:


//--------------------- .text._ZN7cutlass13device_kernelIN5flash11enable_sm90INS1_16FlashAttnBwdSm90INS1_25CollectiveMainloopBwdSm90ILi2ELi1ELi1EN4cute5tupleIJNS5_1CILi1EEES8_S8_EEENS6_IJNS7_ILi64EEENS7_ILi96EEENS7_ILi192EEEEEENS_10bfloat16_tEfNS_4arch4Sm90ELb0ELb1ELb1ELb0ELb1ELb0ELb1ELb0ELi3ELi1ELi1ELi1ELb0EEENS1_21CollectiveEpilogueBwdISD_SE_SG_Li384ELb0ELb1ELi3EEENS1_19SingleTileSchedulerILb0ELb0ELb0ELi96EEEEEEEEEvNT_6ParamsE --------------------------
	.section	.text._ZN7cutlass13device_kernelIN5flash11enable_sm90INS1_16FlashAttnBwdSm90INS1_25CollectiveMainloopBwdSm90ILi2ELi1ELi1EN4cute5tupleIJNS5_1CILi1EEES8_S8_EEENS6_IJNS7_ILi64EEENS7_ILi96EEENS7_ILi192EEEEEENS_10bfloat16_tEfNS_4arch4Sm90ELb0ELb1ELb1ELb0ELb1ELb0ELb1ELb0ELi3ELi1ELi1ELi1ELb0EEENS1_21CollectiveEpilogueBwdISD_SE_SG_Li384ELb0ELb1ELi3EEENS1_19SingleTileSchedulerILb0ELb0ELb0ELi96EEEEEEEEEvNT_6ParamsE,"ax",@progbits
	.align	128
.text._ZN7cutlass13device_kernelIN5flash11enable_sm90INS1_16FlashAttnBwdSm90INS1_25CollectiveMainloopBwdSm90ILi2ELi1ELi1EN4cute5tupleIJNS5_1CILi1EEES8_S8_EEENS6_IJNS7_ILi64EEENS7_ILi96EEENS7_ILi192EEEEEENS_10bfloat16_tEfNS_4arch4Sm90ELb0ELb1ELb1ELb0ELb1ELb0ELb1ELb0ELi3ELi1ELi1ELi1ELb0EEENS1_21CollectiveEpilogueBwdISD_SE_SG_Li384ELb0ELb1ELi3EEENS1_19SingleTileSchedulerILb0ELb0ELb0ELi96EEEEEEEEEvNT_6ParamsE:
        .type           _ZN7cutlass13device_kernelIN5flash11enable_sm90INS1_16FlashAttnBwdSm90INS1_25CollectiveMainloopBwdSm90ILi2ELi1ELi1EN4cute5tupleIJNS5_1CILi1EEES8_S8_EEENS6_IJNS7_ILi64EEENS7_ILi96EEENS7_ILi192EEEEEENS_10bfloat16_tEfNS_4arch4Sm90ELb0ELb1ELb1ELb0ELb1ELb0ELb1ELb0ELi3ELi1ELi1ELi1ELb0EEENS1_21CollectiveEpilogueBwdISD_SE_SG_Li384ELb0ELb1ELi3EEENS1_19SingleTileSchedulerILb0ELb0ELb0ELi96EEEEEEEEEvNT_6ParamsE,@function
        .size           _ZN7cutlass13device_kernelIN5flash11enable_sm90INS1_16FlashAttnBwdSm90INS1_25CollectiveMainloopBwdSm90ILi2ELi1ELi1EN4cute5tupleIJNS5_1CILi1EEES8_S8_EEENS6_IJNS7_ILi64EEENS7_ILi96EEENS7_ILi192EEEEEENS_10bfloat16_tEfNS_4arch4Sm90ELb0ELb1ELb1ELb0ELb1ELb0ELb1ELb0ELi3ELi1ELi1ELi1ELb0EEENS1_21CollectiveEpilogueBwdISD_SE_SG_Li384ELb0ELb1ELi3EEENS1_19SingleTileSchedulerILb0ELb0ELb0ELi96EEEEEEEEEvNT_6ParamsE,(.L_x_7658 - _ZN7cutlass13device_kernelIN5flash11enable_sm90INS1_16FlashAttnBwdSm90INS1_25CollectiveMainloopBwdSm90ILi2ELi1ELi1EN4cute5tupleIJNS5_1CILi1EEES8_S8_EEENS6_IJNS7_ILi64EEENS7_ILi96EEENS7_ILi192EEEEEENS_10bfloat16_tEfNS_4arch4Sm90ELb0ELb1ELb1ELb0ELb1ELb0ELb1ELb0ELi3ELi1ELi1ELi1ELb0EEENS1_21CollectiveEpilogueBwdISD_SE_SG_Li384ELb0ELb1ELi3EEENS1_19SingleTileSchedulerILb0ELb0ELb0ELi96EEEEEEEEEvNT_6ParamsE)
        .other          _ZN7cutlass13device_kernelIN5flash11enable_sm90INS1_16FlashAttnBwdSm90INS1_25CollectiveMainloopBwdSm90ILi2ELi1ELi1EN4cute5tupleIJNS5_1CILi1EEES8_S8_EEENS6_IJNS7_ILi64EEENS7_ILi96EEENS7_ILi192EEEEEENS_10bfloat16_tEfNS_4arch4Sm90ELb0ELb1ELb1ELb0ELb1ELb0ELb1ELb0ELi3ELi1ELi1ELi1ELb0EEENS1_21CollectiveEpilogueBwdISD_SE_SG_Li384ELb0ELb1ELi3EEENS1_19SingleTileSchedulerILb0ELb0ELb0ELi96EEEEEEEEEvNT_6ParamsE,@"STO_CUDA_ENTRY STV_DEFAULT"
_ZN7cutlass13device_kernelIN5flash11enable_sm90INS1_16FlashAttnBwdSm90INS1_25CollectiveMainloopBwdSm90ILi2ELi1ELi1EN4cute5tupleIJNS5_1CILi1EEES8_S8_EEENS6_IJNS7_ILi64EEENS7_ILi96EEENS7_ILi192EEEEEENS_10bfloat16_tEfNS_4arch4Sm90ELb0ELb1ELb1ELb0ELb1ELb0ELb1ELb0ELi3ELi1ELi1ELi1ELb0EEENS1_21CollectiveEpilogueBwdISD_SE_SG_Li384ELb0ELb1ELi3EEENS1_19SingleTileSchedulerILb0ELb0ELb0ELi96EEEEEEEEEvNT_6ParamsE:
        /* <DEDUP_REMOVED lines=30> */
.L_x_1300:
[----:B------:R-:W-:Y:S05]  /*01e0*/  BSYNC B0 ;  /* 0x0000000000007941 */ /* 0x000fea0003800000 */
.L_x_1299:
        /* <DEDUP_REMOVED lines=37> */
.L_x_1301:
        /* <DEDUP_REMOVED lines=20> */
.L_x_1302:
[----:B------:R-:W-:Y:S01]  /*0580*/  PLOP3.LUT P0, PT, PT, PT, UP0, 0x80, 0x0 ;  /* 0x000000000000781c */ /* 0x000fe20003f0f008 */
[----:B------:R-:W-:Y:S01]  /*0590*/  NOP ;  /* 0x0000000000007918 */ /* 0x000fe20000000000 */
[----:B------:R-:W-:Y:S01]  /*05a0*/  ULDC.64 UR46, c[0x0][0x208] ;  /* 0x00008200002e7ab9 */ /* 0x000fe20000000a00 */
[----:B-12-4-:R-:W-:Y:S10]  /*05b0*/  BAR.SYNC.DEFER_BLOCKING 0x0 ;  /* 0x0000000000007b1d */ /* 0x016ff40000010000 */
[----:B------:R-:W-:Y:S05]  /*05c0*/  @!P0 BRA `(.L_x_1303) ;  /* 0x0000005c005c8947 */ /* 0x000fea0003800000 */
.L_x_1304:
        /* <DEDUP_REMOVED lines=85> */
.L_x_1305:
        /* <DEDUP_REMOVED lines=37> */
.L_x_1308:
        /* <DEDUP_REMOVED lines=15> */
.L_x_1307:
        /* <DEDUP_REMOVED lines=20> */
.L_x_1310:
        /* <DEDUP_REMOVED lines=15> */
.L_x_1309:
        /* <DEDUP_REMOVED lines=8> */
.L_x_1459:
        /* <DEDUP_REMOVED lines=19> */
.L_x_1312:
        /* <DEDUP_REMOVED lines=110> */
.L_x_1332:
[----:B------:R-:W-:Y:S01]  /*1920*/  IMAD.U32 R3, RZ, RZ, UR38 ;  /* 0x00000026ff037e24 */ /* 0x000fe2000f8e00ff */
[----:B------:R-:W-:Y:S05]  /*1930*/  YIELD ;  /* 0x0000000000007946 */ /* 0x000fea0003800000 */
[----:B------:R-:W-:-:S04]  /*1940*/  LOP3.LUT R3, R3, 0x1, RZ, 0xfc, !PT ;  /* 0x0000000103037812 */ /* 0x000fc800078efcff */
[----:B------:R-:W-:-:S13]  /*1950*/  ISETP.NE.AND P0, PT, R3, 0x3, PT ;  /* 0x000000030300780c */ /* 0x000fda0003f05270 */
[----:B------:R-:W-:Y:S05]  /*1960*/  @!P0 BRA `(.L_x_1314) ;  /* 0x0000000000048947 */ /* 0x000fea0003800000 */
[----:B------:R-:W-:Y:S01]  /*1970*/  BPT.TRAP 0x1 ;  /* 0x000000040000795c */ /* 0x000fe20000300000 */
.L_x_1314:
[----:B------:R-:W-:Y:S02]  /*1980*/  LEA R3, R2, UR37, 0x3 ;  /* 0x0000002502037c11 */ /* 0x000fe4000f8e18ff */
[----:B------:R-:W-:-:S04]  /*1990*/  SHF.L.U32 R10, R7, 0x1f, RZ ;  /* 0x0000001f070a7819 */ /* 0x000fc800000006ff */
[----:B------:R1:W2:Y:S01]  /*19a0*/  SYNCS.PHASECHK.TRANS64.TRYWAIT P1, [R3+URZ+0x36410], R10 ;  /* 0x0364100a030075a7 */ /* 0x0002a2000802017f */
[----:B------:R-:W-:Y:S05]  /*19b0*/  @!P0 BRA `(.L_x_1315) ;  /* 0x0000000000048947 */ /* 0x000fea0003800000 */
[----:B------:R-:W-:Y:S01]  /*19c0*/  BPT.TRAP 0x1 ;  /* 0x000000040000795c */ /* 0x000fe20000300000 */
.L_x_1315:
[----:B--2---:R-:W-:Y:S05]  /*19d0*/  @P1 BRA `(.L_x_1316) ;  /* 0x0000000000081947 */ /* 0x004fea0003800000 */
[----:B------:R-:W2:Y:S02]  /*19e0*/  SYNCS.PHASECHK.TRANS64.TRYWAIT P1, [R3+URZ+0x36410], R10 ;  /* 0x0364100a030075a7 */ /* 0x000ea4000802017f */
[----:B--2---:R-:W-:Y:S05]  /*19f0*/  @!P1 BRA `(.L_x_1317) ;  /* 0x0000008c00e89947 */ /* 0x004fea0003800000 */
.L_x_1316:
        /* <DEDUP_REMOVED lines=8> */
[----:B------:R-:W-:-:S02]  /*1a80*/  UMOV UR11, 0x40000040 ;  /* 0x40000040000b7882 */ /* 0x000fc40000000000 */
[----:B------:R-:W-:Y:S02]  /*1a90*/  ULOP3.LUT UR5, UR5, 0x3fff, URZ, 0xc0, !UPT ;  /* 0x00003fff05057892 */ /* 0x000fe4000f8ec03f */
[----:B-12---:R-:W-:Y:S02]  /*1aa0*/  LEA R10, R9, UR37, 0x2 ;  /* 0x00000025090a7c11 */ /* 0x006fe4000f8e10ff */
[----:B------:R-:W-:Y:S02]  /*1ab0*/  ULEA UR4, UR6, UR37, 0xc ;  /* 0x0000002506047291 */ /* 0x000fe4000f8e603f */
[----:B------:R-:W-:Y:S02]  /*1ac0*/  ULOP3.LUT UR5, UR5, 0x10000, URZ, 0xfc, !UPT ;  /* 0x0001000005057892 */ /* 0x000fe4000f8efc3f */
[----:B------:R-:W-:Y:S02]  /*1ad0*/  USHF.R.U32.HI UR6, URZ, 0x4, UR4 ;  /* 0x000000043f067899 */ /* 0x000fe40008011604 */
[----:B------:R-:W-:-:S02]  /*1ae0*/  UIMAD UR5, UR7, 0x600, UR5 ;  /* 0x00000600070578a4 */ /* 0x000fc4000f8e0205 */
[----:B------:R-:W-:-:S04]  /*1af0*/  ULOP3.LUT UR6, UR6, 0x3fff, URZ, 0xc0, !UPT ;  /* 0x00003fff06067892 */ /* 0x000fc8000f8ec03f */
[----:B------:R-:W-:Y:S01]  /*1b00*/  ULOP3.LUT UR6, UR6, 0x10000, URZ, 0xfc, !UPT ;  /* 0x0001000006067892 */ /* 0x000fe2000f8efc3f */
[----:B------:R-:W-:-:S06]  /*1b10*/  UMOV UR8, UR5 ;  /* 0x0000000500087c82 */ /* 0x000fcc0008000000 */
[----:B------:R-:W-:Y:S02]  /*1b20*/  UMOV UR10, UR6 ;  /* 0x00000006000a7c82 */ /* 0x000fe40008000000 */
[----:B------:R-:W-:Y:S01]  /*1b30*/  HGMMA.64x32x16.F32.BF16 R136, gdesc[UR8], RZ, !UPT, gsb0 ;  /* 0x00600000088879f0 */ /* 0x000fe2000c0018ff */
        /* <DEDUP_REMOVED lines=82> */
.L_x_1318:
[----:B-1----:R-:W-:-:S04]  /*2060*/  SHF.L.U32 R10, R4, 0x1f, RZ ;  /* 0x0000001f040a7819 */ /* 0x002fc800000006ff */
[----:B------:R1:W4:Y:S01]  /*2070*/  SYNCS.PHASECHK.TRANS64.TRYWAIT P1, [UR37+0x36430], R10 ;  /* 0x0364300aff0075a7 */ /* 0x0003220008020165 */
[----:B------:R-:W-:Y:S05]  /*2080*/  @!P0 BRA `(.L_x_1319) ;  /* 0x0000000000048947 */ /* 0x000fea0003800000 */
[----:B------:R-:W-:Y:S01]  /*2090*/  BPT.TRAP 0x1 ;  /* 0x000000040000795c */ /* 0x000fe20000300000 */
.L_x_1319:
[----:B----4-:R-:W-:Y:S05]  /*20a0*/  @P1 BRA `(.L_x_1320) ;  /* 0x0000000000081947 */ /* 0x010fea0003800000 */
[----:B------:R-:W4:Y:S02]  /*20b0*/  SYNCS.PHASECHK.TRANS64.TRYWAIT P1, [UR37+0x36430], R10 ;  /* 0x0364300aff0075a7 */ /* 0x000f240008020165 */
[----:B----4-:R-:W-:Y:S05]  /*20c0*/  @!P1 BRA `(.L_x_1321) ;  /* 0x0000008800489947 */ /* 0x010fea0003800000 */
.L_x_1320:
        /* <DEDUP_REMOVED lines=147> */
.L_x_1324:
[----:B------:R-:W-:-:S06]  /*2a00*/  UISETP.NE.AND UP0, UPT, UR42, 0x1, UPT ;  /* 0x000000012a00788c */ /* 0x000fcc000bf05270 */
[----:B------:R-:W-:-:S05]  /*2a10*/  PLOP3.LUT P1, PT, PT, PT, UP0, 0x80, 0x0 ;  /* 0x000000000000781c */ /* 0x000fca0003f2f008 */
[----:B------:R-:W-:-:S08]  /*2a20*/  @UP0 ULDC UR5, c[0x0][0x754] ;  /* 0x0001d50000050ab9 */ /* 0x000fd00000000800 */
[----:B------:R-:W-:Y:S01]  /*2a30*/  @P1 IMAD.HI.U32 R143, R142, UR5, RZ ;  /* 0x000000058e8f1c27 */ /* 0x000fe2000f8e00ff */
[----:B------:R-:W-:-:S04]  /*2a40*/  @UP0 ULDC UR5, c[0x0][0x758] ;  /* 0x0001d60000050ab9 */ /* 0x000fc80000000800 */
[----:B------:R-:W-:-:S07]  /*2a50*/  @P1 SHF.R.U32.HI R142, RZ, UR5, R143 ;  /* 0x00000005ff8e1c19 */ /* 0x000fce000801168f */
.L_x_1325:
[----:B------:R-:W-:Y:S05]  /*2a60*/  BSYNC B0 ;  /* 0x0000000000007941 */ /* 0x000fea0003800000 */
.L_x_1323:
[----:B------:R-:W4:Y:S01]  /*2a70*/  LDL R143, [R1+0x4] ;  /* 0x00000400018f7983 */ /* 0x000f220000100800 */
[----:B------:R-:W-:Y:S01]  /*2a80*/  IADD3 R148, R140, UR4, R5 ;  /* 0x000000048c947c10 */ /* 0x000fe2000fffe005 */
[----:B----4-:R-:W-:-:S05]  /*2a90*/  IMAD R142, R142, UR42, R143 ;  /* 0x0000002a8e8e7c24 */ /* 0x010fca000f8e028f */
[----:B------:R-:W-:Y:S02]  /*2aa0*/  VIADDMNMX R147, R142, UR42, R147, PT ;  /* 0x0000002a8e937c46 */ /* 0x000fe4000b800193 */
[----:B------:R-:W-:-:S07]  /*2ab0*/  VIMNMX R148, R148, R142, !PT ;  /* 0x0000008e94947248 */ /* 0x000fce0007fe0100 */
.L_x_1322:
        /* <DEDUP_REMOVED lines=18> */
.L_x_1328:
[----:B------:R-:W-:-:S06]  /*2be0*/  UISETP.NE.AND UP0, UPT, UR42, 0x1, UPT ;  /* 0x000000012a00788c */ /* 0x000fcc000bf05270 */
[----:B------:R-:W-:-:S05]  /*2bf0*/  PLOP3.LUT P1, PT, PT, PT, UP0, 0x80, 0x0 ;  /* 0x000000000000781c */ /* 0x000fca0003f2f008 */
[----:B------:R-:W-:-:S08]  /*2c00*/  @UP0 ULDC UR4, c[0x0][0x754] ;  /* 0x0001d50000040ab9 */ /* 0x000fd00000000800 */
[----:B------:R-:W-:Y:S01]  /*2c10*/  @P1 IMAD.HI.U32 R142, R140, UR4, RZ ;  /* 0x000000048c8e1c27 */ /* 0x000fe2000f8e00ff */
[----:B------:R-:W-:-:S04]  /*2c20*/  @UP0 ULDC UR4, c[0x0][0x758] ;  /* 0x0001d60000040ab9 */ /* 0x000fc80000000800 */
[----:B------:R-:W-:-:S07]  /*2c30*/  @P1 SHF.R.U32.HI R140, RZ, UR4, R142 ;  /* 0x00000004ff8c1c19 */ /* 0x000fce000801168e */
.L_x_1329:
[----:B------:R-:W-:Y:S05]  /*2c40*/  BSYNC B0 ;  /* 0x0000000000007941 */ /* 0x000fea0003800000 */
.L_x_1327:
[----:B------:R-:W4:Y:S02]  /*2c50*/  LDL R142, [R1+0x4] ;  /* 0x00000400018e7983 */ /* 0x000f240000100800 */
[----:B----4-:R-:W-:-:S05]  /*2c60*/  IMAD R140, R140, UR42, R142 ;  /* 0x0000002a8c8c7c24 */ /* 0x010fca000f8e028e */
[----:B------:R-:W-:Y:S02]  /*2c70*/  VIMNMX R145, R145, R140, !PT ;  /* 0x0000008c91917248 */ /* 0x000fe40007fe0100 */
[----:B------:R-:W-:-:S07]  /*2c80*/  VIADDMNMX R139, R140, UR42, R139, PT ;  /* 0x0000002a8c8b7c46 */ /* 0x000fce000b80018b */
.L_x_1326:
        /* <DEDUP_REMOVED lines=217> */
[----:B------:R-:W-:Y:S02]  /*3a20*/  UIMAD UR4, UR10, 0x3000, UR37 ;  /* 0x000030000a0478a4 */ /* 0x000fe4000f8e0225 */
[----:B------:R-:W-:Y:S02]  /*3a30*/  UIADD3 UR6, UR9, 0xc0, URZ ;  /* 0x000000c009067890 */ /* 0x000fe4000fffe03f */
[----:B------:R-:W-:Y:S02]  /*3a40*/  USHF.R.U32.HI UR5, URZ, 0x4, UR4 ;  /* 0x000000043f057899 */ /* 0x000fe40008011604 */
[----:B------:R-:W-:Y:S02]  /*3a50*/  UIADD3 UR4, UR8, 0x180, URZ ;  /* 0x0000018008047890 */ /* 0x000fe4000fffe03f */
[----:B------:R-:W-:Y:S01]  /*3a60*/  ULOP3.LUT UR10, UR5, 0x3fff, URZ, 0xc0, !UPT ;  /* 0x00003fff050a7892 */ /* 0x000fe2000f8ec03f */
[----:B------:R-:W-:-:S02]  /*3a70*/  UMOV UR7, 0x80000020 ;  /* 0x8000002000077882 */ /* 0x000fc40000000000 */
[----:B------:R-:W-:Y:S01]  /*3a80*/  UMOV UR5, 0x40000040 ;  /* 0x4000004000057882 */ /* 0x000fe20000000000 */
[----:B------:R-:W-:Y:S02]  /*3a90*/  WARPGROUP.DEPBAR.LE gsb0, 0x0 ;  /* 0x00008000000079c5 */ /* 0x000fe40000010000 */
[----:B------:R-:W-:-:S06]  /*3aa0*/  WARPGROUP.ARRIVE ;  /* 0x00000000000079c5 */ /* 0x000fcc0000000000 */
[----:B------:R-:W-:Y:S01]  /*3ab0*/  HGMMA.64x96x16.F32.BF16 R72, gdesc[UR4].tnspA.tnspB, R72, gsb0 ;  /* 0x61600000044879f0 */ /* 0x000fe20008001848 */
[----:B-1----:R-:W-:-:S04]  /*3ac0*/  IMAD.U32 R153, RZ, RZ, UR37 ;  /* 0x00000025ff997e24 */ /* 0x002fc8000f8e00ff */
[----:B------:R-:W-:-:S05]  /*3ad0*/  VIADD R153, R153, 0x33400 ;  /* 0x0003340099997836 */ /* 0x000fca0000000000 */
[----:B------:R-:W-:-:S13]  /*3ae0*/  R2UR UR13, R153 ;  /* 0x00000000990d72ca */ /* 0x000fda00000e0000 */
[----:B------:R-:W-:-:S04]  /*3af0*/  USHF.R.U32.HI UR13, URZ, 0x4, UR13 ;  /* 0x000000043f0d7899 */ /* 0x000fc8000801160d */
[----:B------:R-:W-:-:S04]  /*3b00*/  ULOP3.LUT UR13, UR13, 0x3fff, URZ, 0xc0, !UPT ;  /* 0x00003fff0d0d7892 */ /* 0x000fc8000f8ec03f */
[----:B------:R-:W-:Y:S01]  /*3b10*/  ULOP3.LUT UR14, UR13, 0x10000, URZ, 0xfc, !UPT ;  /* 0x000100000d0e7892 */ /* 0x000fe2000f8efc3f */
[----:B------:R-:W-:Y:S01]  /*3b20*/  UMOV UR9, 0x80000020 ;  /* 0x8000002000097882 */ /* 0x000fe20000000000 */
[----:B------:R-:W-:-:S05]  /*3b30*/  UMOV UR11, 0x40000040 ;  /* 0x40000040000b7882 */ /* 0x000fca0000000000 */
[----:B------:R-:W-:Y:S01]  /*3b40*/  UMOV UR8, UR14 ;  /* 0x0000000e00087c82 */ /* 0x000fe20008000000 */
        /* <DEDUP_REMOVED lines=48> */
.L_x_1330:
        /* <DEDUP_REMOVED lines=59> */
.L_x_1331:
        /* <DEDUP_REMOVED lines=63> */
.L_x_1306:
        /* <DEDUP_REMOVED lines=25> */
.L_x_1334:
        /* <DEDUP_REMOVED lines=20> */
.L_x_1335:
        /* <DEDUP_REMOVED lines=18> */
.L_x_1336:
        /* <DEDUP_REMOVED lines=18> */
.L_x_1337:
        /* <DEDUP_REMOVED lines=137> */
.L_x_1339:
[----:B------:R-:W-:Y:S05]  /*5390*/  BSYNC B0 ;  /* 0x0000000000007941 */ /* 0x000fea0003800000 */
.L_x_1338:
[----:B------:R-:W-:-:S04]  /*53a0*/  DEPBAR.LE SB0, 0x0 ;  /* 0x000080000000791a */ /* 0x000fc80000000000 */
[----:B------:R-:W-:Y:S05]  /*53b0*/  EXIT ;  /* 0x000000000000794d */ /* 0x000fea0003800000 */
.L_x_1333:
[----:B------:R-:W1:Y:S01]  /*53c0*/  S2R R0, SR_TID.X ;  /* 0x0000000000007919 */ /* 0x000e620000002100 */
[----:B------:R-:W2:Y:S01]  /*53d0*/  S2UR UR9, SR_CTAID.Y ;  /* 0x00000000000979c3 */ /* 0x000ea20000002600 */
[----:B------:R-:W-:Y:S01]  /*53e0*/  BSSY B0, `(.L_x_1340) ;  /* 0x0000032000007945 */ /* 0x000fe20003800000 */
[----:B------:R-:W3:Y:S06]  /*53f0*/  S2R R11, SR_CTAID.X ;  /* 0x00000000000b7919 */ /* 0x000eec0000002500 */
        /* <DEDUP_REMOVED lines=48> */
.L_x_1341:
[----:B------:R-:W-:Y:S05]  /*5700*/  BSYNC B0 ;  /* 0x0000000000007941 */ /* 0x000fea0003800000 */
.L_x_1340:
        /* <DEDUP_REMOVED lines=16> */
.L_x_1343:
[----:B------:R-:W-:Y:S05]  /*5810*/  BSYNC B0 ;  /* 0x0000000000007941 */ /* 0x000fea0003800000 */
.L_x_1342:
        /* <DEDUP_REMOVED lines=16> */
.L_x_1345:
[----:B------:R-:W-:Y:S05]  /*5920*/  BSYNC B0 ;  /* 0x0000000000007941 */ /* 0x000fea0003800000 */
.L_x_1344:
        /* <DEDUP_REMOVED lines=17> */
.L_x_1347:
[----:B------:R-:W-:Y:S05]  /*5a40*/  BSYNC B0 ;  /* 0x0000000000007941 */ /* 0x000fea0003800000 */
.L_x_1346:
        /* <DEDUP_REMOVED lines=17> */
.L_x_1349:
[----:B------:R-:W-:Y:S05]  /*5b60*/  BSYNC B0 ;  /* 0x0000000000007941 */ /* 0x000fea0003800000 */
.L_x_1348:
        /* <DEDUP_REMOVED lines=29> */
.L_x_1351:
[----:B------:R-:W-:Y:S05]  /*5d40*/  BSYNC B0 ;  /* 0x0000000000007941 */ /* 0x000fea0003800000 */
.L_x_1350:
        /* <DEDUP_REMOVED lines=13> */
.L_x_1353:
[----:B------:R-:W-:Y:S05]  /*5e20*/  BSYNC B0 ;  /* 0x0000000000007941 */ /* 0x000fea0003800000 */
.L_x_1352:
        /* <DEDUP_REMOVED lines=15> */
.L_x_1355:
[----:B------:R-:W-:Y:S05]  /*5f20*/  BSYNC B0 ;  /* 0x0000000000007941 */ /* 0x000fea0003800000 */
.L_x_1354:
        /* <DEDUP_REMOVED lines=15> */
.L_x_1357:
[----:B------:R-:W-:Y:S05]  /*6020*/  BSYNC B0 ;  /* 0x0000000000007941 */ /* 0x000fea0003800000 */
.L_x_1356:
        /* <DEDUP_REMOVED lines=15> */
.L_x_1359:
[----:B------:R-:W-:Y:S05]  /*6120*/  BSYNC B0 ;  /* 0x0000000000007941 */ /* 0x000fea0003800000 */
.L_x_1358:
        /* <DEDUP_REMOVED lines=15> */
.L_x_1361:
[----:B------:R-:W-:Y:S05]  /*6220*/  BSYNC B0 ;  /* 0x0000000000007941 */ /* 0x000fea0003800000 */
.L_x_1360:
        /* <DEDUP_REMOVED lines=15> */
.L_x_1363:
[----:B------:R-:W-:Y:S05]  /*6320*/  BSYNC B0 ;  /* 0x0000000000007941 */ /* 0x000fea0003800000 */
.L_x_1362:
[----:B------:R-:W-:Y:S05]  /*6330*/  EXIT ;  /* 0x000000000000794d */ /* 0x000fea0003800000 */
.L_x_1303:
        /* <DEDUP_REMOVED lines=14> */
[----:B------:R-:W-:Y:S02]  /*6420*/  ULDC UR4, c[0x0][0x280] ;  /* 0x0000a00000047ab9 */ /* 0x000fe40000000800 */
[----:B------:R-:W-:-:S04]  /*6430*/  UIADD3 UR5, UR4, 0x3f, URZ ;  /* 0x0000003f04057890 */ /* 0x000fc8000fffe03f */
[----:B------:R-:W-:Y:S01]  /*6440*/  USHF.R.S32.HI UR6, URZ, 0x1f, UR5 ;  /* 0x0000001f3f067899 */ /* 0x000fe20008011405 */
[----:B------:R-:W2:Y:S03]  /*6450*/  S2UR UR17, SR_CTAID.Y ;  /* 0x00000000001179c3 */ /* 0x000ea60000002600 */
[----:B------:R-:W-:-:S04]  /*6460*/  ULEA.HI UR5, UR6, UR5, URZ, 0x6 ;  /* 0x0000000506057291 */ /* 0x000fc8000f8f303f */
[----:B------:R-:W-:Y:S01]  /*6470*/  USHF.R.S32.HI UR5, URZ, 0x6, UR5 ;  /* 0x000000063f057899 */ /* 0x000fe20008011405 */
[----:B-1----:R-:W-:Y:S01]  /*6480*/  ISETP.LE.AND P0, PT, RZ, UR23, PT ;  /* 0x00000017ff007c0c */ /* 0x002fe2000bf03270 */
[----:B--2---:R-:W-:-:S12]  /*6490*/  USHF.R.S32.HI UR18, URZ, 0x1f, UR17 ;  /* 0x0000001f3f127899 */ /* 0x004fd80008011411 */
[----:B------:R-:W-:Y:S05]  /*64a0*/  @!P0 BRA `(.L_x_1367) ;  /* 0x00000000002c8947 */ /* 0x000fea0003800000 */
        /* <DEDUP_REMOVED lines=9> */
[----:B------:R-:W-:Y:S01]  /*6540*/  USEL UR11, UR5, UR7, UP0 ;  /* 0x00000007050b7287 */ /* 0x000fe20008000000 */
[----:B------:R-:W-:Y:S11]  /*6550*/  BRA `(.L_x_1368) ;  /* 0x0000000000047947 */ /* 0x000ff60003800000 */
.L_x_1367:
[----:B------:R-:W-:-:S05]  /*6560*/  UMOV UR11, UR5 ;  /* 0x00000005000b7c82 */ /* 0x000fca0008000000 */
.L_x_1368:
[----:B------:R-:W-:Y:S01]  /*6570*/  UIMAD UR4, UR23, 0x60, UR4 ;  /* 0x00000060170478a4 */ /* 0x000fe2000f8e0204 */
[----:B------:R-:W-:Y:S01]  /*6580*/  ULDC UR6, c[0x0][0x290] ;  /* 0x0000a40000067ab9 */ /* 0x000fe20000000800 */
[----:B------:R-:W-:Y:S01]  /*6590*/  ULDC UR7, c[0x0][0x74c] ;  /* 0x0001d30000077ab9 */ /* 0x000fe20000000800 */
[----:B------:R-:W-:Y:S01]  /*65a0*/  ULDC.64 UR8, c[0x0][0x2d8] ;  /* 0x0000b60000087ab9 */ /* 0x000fe20000000a00 */
[----:B------:R-:W-:Y:S02]  /*65b0*/  UIADD3 UR6, -UR7, UR4, -UR6 ;  /* 0x0000000407067290 */ /* 0x000fe4000fffe906 */
[----:B------:R-:W-:Y:S02]  /*65c0*/  UIMAD UR4, UR18, UR8, URZ ;  /* 0x00000008120472a4 */ /* 0x000fe4000f8e023f */
[----:B------:R-:W-:Y:S02]  /*65d0*/  USHF.R.S32.HI UR7, URZ, 0x1f, UR6 ;  /* 0x0000001f3f077899 */ /* 0x000fe40008011406 */
[----:B------:R-:W-:-:S02]  /*65e0*/  UIMAD UR4, UR17, UR9, UR4 ;  /* 0x00000009110472a4 */ /* 0x000fc4000f8e0204 */
[----:B------:R-:W-:Y:S02]  /*65f0*/  ULEA.HI UR10, UR7, UR6, URZ, 0x6 ;  /* 0x00000006070a7291 */ /* 0x000fe4000f8f303f */
[----:B------:R-:W-:Y:S02]  /*6600*/  UIMAD.WIDE.U32 UR6, UR17, UR8, URZ ;  /* 0x00000008110672a5 */ /* 0x000fe4000f8e003f */
[----:B------:R-:W-:Y:S02]  /*6610*/  USHF.R.S32.HI UR10, URZ, 0x6, UR10 ;  /* 0x000000063f0a7899 */ /* 0x000fe4000801140a */
[----:B------:R-:W-:Y:S02]  /*6620*/  USHF.R.S32.HI UR9, URZ, 0x1f, UR16 ;  /* 0x0000001f3f097899 */ /* 0x000fe40008011410 */
[----:B------:R-:W-:Y:S01]  /*6630*/  UISETP.LT.AND UP0, UPT, URZ, UR10, UPT ;  /* 0x0000000a3f00728c */ /* 0x000fe2000bf01270 */
[----:B------:R-:W-:Y:S01]  /*6640*/  ULDC.64 UR12, c[0x0][0x2e0] ;  /* 0x0000b800000c7ab9 */ /* 0x000fe20000000a00 */
[----:B------:R-:W-:-:S02]  /*6650*/  ULDC UR15, c[0x0][0x288] ;  /* 0x0000a200000f7ab9 */ /* 0x000fc40000000800 */
[----:B------:R-:W-:Y:S02]  /*6660*/  USEL UR8, URZ, UR10, !UP0 ;  /* 0x0000000a3f087287 */ /* 0x000fe4000c000000 */
[----:B------:R-:W-:Y:S02]  /*6670*/  UIMAD UR9, UR9, UR12, URZ ;  /* 0x0000000c090972a4 */ /* 0x000fe4000f8e023f */
[----:B------:R-:W-:Y:S02]  /*6680*/  UISETP.GT.AND UP0, UPT, UR11, UR8, UPT ;  /* 0x000000080b00728c */ /* 0x000fe4000bf04270 */
[----:B------:R-:W-:Y:S02]  /*6690*/  UIMAD UR10, UR16, UR15, URZ ;  /* 0x0000000f100a72a4 */ /* 0x000fe4000f8e023f */
[----:B------:R-:W-:Y:S02]  /*66a0*/  UIMAD UR14, UR16, UR13, UR9 ;  /* 0x0000000d100e72a4 */ /* 0x000fe4000f8e0209 */
[----:B------:R-:W-:Y:S01]  /*66b0*/  PLOP3.LUT P1, PT, PT, PT, UP0, 0x80, 0x0 ;  /* 0x000000000000781c */ /* 0x000fe20003f2f008 */
[----:B------:R-:W-:-:S02]  /*66c0*/  UIADD3 UR7, UR7, UR4, URZ ;  /* 0x0000000407077290 */ /* 0x000fc4000fffe03f */
[----:B------:R-:W-:Y:S02]  /*66d0*/  UIADD3 UR9, UP1, UR10, UR17, URZ ;  /* 0x000000110a097290 */ /* 0x000fe4000ff3e03f */
[----:B------:R-:W-:Y:S01]  /*66e0*/  UIMAD.WIDE.U32 UR6, UR16, UR12, UR6 ;  /* 0x0000000c100672a5 */ /* 0x000fe2000f8e0006 */
[----:B------:R-:W-:Y:S01]  /*66f0*/  ELECT P0, URZ, PT ;  /* 0x00000000003f782f */ /* 0x000fe20003800000 */
[----:B------:R-:W-:-:S06]  /*6700*/  ULEA.HI.X.SX32 UR10, UR10, UR18, 0x1, UP1 ;  /* 0x000000120a0a7291 */ /* 0x000fcc00088f0e3f */
[----:B------:R-:W-:Y:S06]  /*6710*/  @!P1 BRA `(.L_x_1369) ;  /* 0x0000001400509947 */ /* 0x000fec0003800000 */
[----:B------:R-:W1:Y:S01]  /*6720*/  S2R R0, SR_TID.X ;  /* 0x0000000000007919 */ /* 0x000e620000002100 */
[----:B------:R-:W-:Y:S02]  /*6730*/  UIADD3 UR4, -UR8, UR11, URZ ;  /* 0x0000000b08047290 */ /* 0x000fe4000fffe13f */
[----:B------:R-:W-:Y:S02]  /*6740*/  UIADD3 UR14, UR7, UR14, URZ ;  /* 0x0000000e070e7290 */ /* 0x000fe4000fffe03f */
[----:B------:R-:W-:-:S04]  /*6750*/  ULOP3.LUT UR4, UR4, 0x1, URZ, 0xc0, !UPT ;  /* 0x0000000104047892 */ /* 0x000fc8000f8ec03f */
[----:B------:R-:W-:-:S03]  /*6760*/  UISETP.NE.U32.AND UP0, UPT, UR4, 0x1, UPT ;  /* 0x000000010400788c */ /* 0x000fc6000bf05070 */
[----:B------:R-:W-:Y:S02]  /*6770*/  ULDC UR4, c[0x0][0x760] ;  /* 0x0001d80000047ab9 */ /* 0x000fe40000000800 */
[----:B------:R-:W-:Y:S01]  /*6780*/  UIMAD UR15, UR15, UR4, URZ ;  /* 0x000000040f0f72a4 */ /* 0x000fe2000f8e023f */
[----:B------:R-:W-:Y:S02]  /*6790*/  PLOP3.LUT P1, PT, PT, PT, UP0, 0x80, 0x0 ;  /* 0x000000000000781c */ /* 0x000fe40003f2f008 */
[----:B-1----:R-:W-:-:S11]  /*67a0*/  LOP3.LUT R9, R0, 0x1f, RZ, 0xc0, !PT ;  /* 0x0000001f00097812 */ /* 0x002fd600078ec0ff */
[----:B------:R-:W-:Y:S05]  /*67b0*/  @P1 BRA `(.L_x_1370) ;  /* 0x0000000400d01947 */ /* 0x000fea0003800000 */
        /* <DEDUP_REMOVED lines=8> */
[----:B------:R-:W-:-:S04]  /*6840*/  IMAD.U32 R2, RZ, RZ, UR13 ;  /* 0x0000000dff027e24 */ /* 0x000fc8000f8e00ff */
[----:B------:R-:W-:Y:S01]  /*6850*/  IMAD.U32 R3, RZ, RZ, UR4 ;  /* 0x00000004ff037e24 */ /* 0x000fe2000f8e00ff */
[----:B------:R-:W-:Y:S06]  /*6860*/  @P2 BRA `(.L_x_1372) ;  /* 0x0000000000142947 */ /* 0x000fec0003800000 */
.L_x_1373:
[----:B------:R-:W2:Y:S04]  /*6870*/  LDG.E.STRONG.GPU R0, desc[UR46][R2.64] ;  /* 0x0000002e02007981 */ /* 0x000ea8000c1ef900 */
[----:B--2---:R-:W-:Y:S01]  /*6880*/  CCTL.IVALL ;  /* 0x00000000ff00798f */ /* 0x004fe20002000000 */
[----:B------:R-:W-:Y:S05]  /*6890*/  YIELD ;  /* 0x0000000000007946 */ /* 0x000fea0003800000 */
[----:B------:R-:W-:-:S13]  /*68a0*/  ISETP.NE.AND P1, PT, R0, UR23, PT ;  /* 0x0000001700007c0c */ /* 0x000fda000bf25270 */
[----:B------:R-:W-:Y:S05]  /*68b0*/  @P1 BRA `(.L_x_1373) ;  /* 0xfffffffc00ec1947 */ /* 0x000fea000383ffff */
.L_x_1372:
[----:B------:R-:W-:Y:S05]  /*68c0*/  BSYNC B1 ;  /* 0x0000000000017941 */ /* 0x000fea0003800000 */
.L_x_1371:
[----:B------:R-:W-:-:S03]  /*68d0*/  UMOV UR4, 0xffffffff ;  /* 0xffffffff00047882 */ /* 0x000fc60000000000 */
[----:B------:R-:W-:Y:S05]  /*68e0*/  BRA.DIV UR4, `(.L_x_1374) ;  /* 0x0000004204587947 */ /* 0x000fea000b800000 */
[----:B------:R-:W-:Y:S01]  /*68f0*/  NOP ;  /* 0x0000000000007918 */ /* 0x000fe20000000000 */
.L_x_1462:
        /* <DEDUP_REMOVED lines=22> */
.L_x_1376:
[----:B------:R-:W-:Y:S05]  /*6a60*/  BSYNC B1 ;  /* 0x0000000000017941 */ /* 0x000fea0003800000 */
.L_x_1375:
        /* <DEDUP_REMOVED lines=19> */
.L_x_1378:
[----:B------:R-:W-:Y:S05]  /*6ba0*/  BSYNC B1 ;  /* 0x0000000000017941 */ /* 0x000fea0003800000 */
.L_x_1377:
        /* <DEDUP_REMOVED lines=20> */
.L_x_1380:
[----:B------:R-:W-:Y:S05]  /*6cf0*/  BSYNC B1 ;  /* 0x0000000000017941 */ /* 0x000fea0003800000 */
.L_x_1379:
[----:B------:R-:W-:Y:S06]  /*6d00*/  BAR.ARV 0xa, 0xa0 ;  /* 0x0282800000007b1d */ /* 0x000fec0000002000 */
[----:B------:R-:W-:Y:S04]  /*6d10*/  BSSY B1, `(.L_x_1381) ;  /* 0x0000003000017945 */ /* 0x000fe80003800000 */
[----:B------:R-:W-:Y:S05]  /*6d20*/  @!P0 BRA `(.L_x_1382) ;  /* 0x0000000000048947 */ /* 0x000fea0003800000 */
[----:B------:R-:W-:-:S04]  /*6d30*/  DEPBAR.LE SB0, 0x1 ;  /* 0x000080400000791a */ /* 0x000fc80000000000 */
.L_x_1382:
[----:B------:R-:W-:Y:S05]  /*6d40*/  BSYNC B1 ;  /* 0x0000000000017941 */ /* 0x000fea0003800000 */
.L_x_1381:
[----:B------:R-:W-:Y:S06]  /*6d50*/  BAR.ARV 0xb, 0xa0 ;  /* 0x02c2800000007b1d */ /* 0x000fec0000002000 */
[----:B------:R-:W-:Y:S04]  /*6d60*/  BSSY B1, `(.L_x_1383) ;  /* 0x0000003000017945 */ /* 0x000fe80003800000 */
[----:B------:R-:W-:Y:S05]  /*6d70*/  @!P0 BRA `(.L_x_1384) ;  /* 0x0000000000048947 */ /* 0x000fea0003800000 */
[----:B------:R-:W-:-:S04]  /*6d80*/  DEPBAR.LE SB0, 0x0 ;  /* 0x000080000000791a */ /* 0x000fc80000000000 */
.L_x_1384:
[----:B------:R-:W-:Y:S05]  /*6d90*/  BSYNC B1 ;  /* 0x0000000000017941 */ /* 0x000fea0003800000 */
.L_x_1383:
        /* <DEDUP_REMOVED lines=19> */
.L_x_1386:
[----:B------:R-:W-:Y:S05]  /*6ed0*/  BSYNC B1 ;  /* 0x0000000000017941 */ /* 0x000fea0003800000 */
.L_x_1385:
[----:B------:R-:W-:Y:S01]  /*6ee0*/  UIADD3 UR18, UR8, 0x1, URZ ;  /* 0x0000000108127890 */ /* 0x000fe2000fffe03f */
[----:B------:R-:W-:Y:S11]  /*6ef0*/  BRA `(.L_x_1387) ;  /* 0x0000000000047947 */ /* 0x000ff60003800000 */
.L_x_1370:
[----:B------:R-:W-:-:S05]  /*6f00*/  UMOV UR18, UR8 ;  /* 0x0000000800127c82 */ /* 0x000fca0008000000 */
.L_x_1387:
[----:B------:R-:W-:-:S03]  /*6f10*/  UIADD3 UR4, UR8, 0x1, URZ ;  /* 0x0000000108047890 */ /* 0x000fc6000fffe03f */
[----:B------:R-:W-:Y:S01]  /*6f20*/  UMOV UR8, UR18 ;  /* 0x0000001200087c82 */ /* 0x000fe20008000000 */
[----:B------:R-:W-:-:S06]  /*6f30*/  UISETP.NE.AND UP0, UPT, UR11, UR4, UPT ;  /* 0x000000040b00728c */ /* 0x000fcc000bf05270 */
[----:B------:R-:W-:-:S13]  /*6f40*/  PLOP3.LUT P1, PT, PT, PT, UP0, 0x80, 0x0 ;  /* 0x000000000000781c */ /* 0x000fda0003f2f008 */
[----:B------:R-:W-:Y:S05]  /*6f50*/  @!P1 BRA `(.L_x_1369) ;  /* 0x0000000c00409947 */ /* 0x000fea0003800000 */
[----:B------:R-:W-:Y:S01]  /*6f60*/  ULDC.64 UR20, c[0x0][0x2c0] ;  /* 0x0000b00000147ab9 */ /* 0x000fe20000000a00 */
[----:B------:R-:W-:Y:S01]  /*6f70*/  UMOV UR4, URZ ;  /* 0x0000003f00047c82 */ /* 0x000fe20008000000 */
[----:B------:R-:W-:Y:S01]  /*6f80*/  ULEA UR20, UP0, UR6, UR20, 0x2 ;  /* 0x0000001406147291 */ /* 0x000fe2000f80103f */
[----:B------:R-:W-:-:S03]  /*6f90*/  UMOV UR8, UR18 ;  /* 0x0000001200087c82 */ /* 0x000fc60008000000 */
[----:B------:R-:W-:Y:S02]  /*6fa0*/  ULEA.HI.X UR21, UR6, UR21, UR14, 0x2, UP0 ;  /* 0x0000001506157291 */ /* 0x000fe400080f140e */
[----:B------:R-:W-:-:S04]  /*6fb0*/  UIADD3 UR20, UP0, UR20, 0x4000, URZ ;  /* 0x0000400014147890 */ /* 0x000fc8000ff1e03f */
[----:B------:R-:W-:-:S12]  /*6fc0*/  UIADD3.X UR21, URZ, UR21, URZ, UP0, !UPT ;  /* 0x000000153f157290 */ /* 0x000fd800087fe43f */
.L_x_1420:
        /* <DEDUP_REMOVED lines=11> */
.L_x_1390:
[----:B------:R-:W2:Y:S04]  /*7080*/  LDG.E.STRONG.GPU R0, desc[UR46][R2.64] ;  /* 0x0000002e02007981 */ /* 0x000ea8000c1ef900 */
[----:B--2---:R-:W-:Y:S01]  /*7090*/  CCTL.IVALL ;  /* 0x00000000ff00798f */ /* 0x004fe20002000000 */
[----:B------:R-:W-:Y:S05]  /*70a0*/  YIELD ;  /* 0x0000000000007946 */ /* 0x000fea0003800000 */
[----:B------:R-:W-:-:S13]  /*70b0*/  ISETP.NE.AND P1, PT, R0, UR23, PT ;  /* 0x0000001700007c0c */ /* 0x000fda000bf25270 */
[----:B------:R-:W-:Y:S05]  /*70c0*/  @P1 BRA `(.L_x_1390) ;  /* 0xfffffffc00ec1947 */ /* 0x000fea000383ffff */
.L_x_1389:
[----:B------:R-:W-:Y:S05]  /*70d0*/  BSYNC B1 ;  /* 0x0000000000017941 */ /* 0x000fea0003800000 */
.L_x_1388:
[----:B------:R-:W-:-:S03]  /*70e0*/  UMOV UR16, 0xffffffff ;  /* 0xffffffff00107882 */ /* 0x000fc60000000000 */
[----:B------:R-:W-:Y:S05]  /*70f0*/  BRA.DIV UR16, `(.L_x_1391) ;  /* 0x0000003a10707947 */ /* 0x000fea000b800000 */
[----:B------:R-:W-:Y:S01]  /*7100*/  NOP ;  /* 0x0000000000007918 */ /* 0x000fe20000000000 */
.L_x_1465:
        /* <DEDUP_REMOVED lines=19> */
.L_x_1393:
[----:B------:R-:W-:Y:S05]  /*7240*/  BSYNC B1 ;  /* 0x0000000000017941 */ /* 0x000fea0003800000 */
.L_x_1392:
[----:B------:R-:W-:Y:S01]  /*7250*/  UIMAD UR16, UR18, 0x3000, UR4 ;  /* 0x00003000121078a4 */ /* 0x000fe2000f8e0204 */
        /* <DEDUP_REMOVED lines=13> */
.L_x_1395:
[----:B------:R-:W-:Y:S05]  /*7330*/  BSYNC B1 ;  /* 0x0000000000017941 */ /* 0x000fea0003800000 */
.L_x_1394:
        /* <DEDUP_REMOVED lines=15> */
.L_x_1397:
[----:B------:R-:W-:Y:S05]  /*7430*/  BSYNC B1 ;  /* 0x0000000000017941 */ /* 0x000fea0003800000 */
.L_x_1396:
[----:B------:R-:W-:Y:S06]  /*7440*/  BAR.ARV 0xa, 0xa0 ;  /* 0x0282800000007b1d */ /* 0x000fec0000002000 */
[----:B------:R-:W-:Y:S04]  /*7450*/  BSSY B1, `(.L_x_1398) ;  /* 0x0000003000017945 */ /* 0x000fe80003800000 */
[----:B------:R-:W-:Y:S05]  /*7460*/  @!P0 BRA `(.L_x_1399) ;  /* 0x0000000000048947 */ /* 0x000fea0003800000 */
[----:B------:R-:W-:-:S04]  /*7470*/  DEPBAR.LE SB0, 0x1 ;  /* 0x000080400000791a */ /* 0x000fc80000000000 */
.L_x_1399:
[----:B------:R-:W-:Y:S05]  /*7480*/  BSYNC B1 ;  /* 0x0000000000017941 */ /* 0x000fea0003800000 */
.L_x_1398:
[----:B------:R-:W-:Y:S06]  /*7490*/  BAR.ARV 0xb, 0xa0 ;  /* 0x02c2800000007b1d */ /* 0x000fec0000002000 */
[----:B------:R-:W-:Y:S04]  /*74a0*/  BSSY B1, `(.L_x_1400) ;  /* 0x0000003000017945 */ /* 0x000fe80003800000 */
[----:B------:R-:W-:Y:S05]  /*74b0*/  @!P0 BRA `(.L_x_1401) ;  /* 0x0000000000048947 */ /* 0x000fea0003800000 */
[----:B------:R-:W-:-:S04]  /*74c0*/  DEPBAR.LE SB0, 0x0 ;  /* 0x000080000000791a */ /* 0x000fc80000000000 */
.L_x_1401:
[----:B------:R-:W-:Y:S05]  /*74d0*/  BSYNC B1 ;  /* 0x0000000000017941 */ /* 0x000fea0003800000 */
.L_x_1400:
        /* <DEDUP_REMOVED lines=19> */
.L_x_1403:
[----:B------:R-:W-:Y:S05]  /*7610*/  BSYNC B1 ;  /* 0x0000000000017941 */ /* 0x000fea0003800000 */
.L_x_1402:
        /* <DEDUP_REMOVED lines=9> */
.L_x_1406:
[----:B------:R-:W2:Y:S04]  /*76b0*/  LDG.E.STRONG.GPU R0, desc[UR46][R2.64] ;  /* 0x0000002e02007981 */ /* 0x000ea8000c1ef900 */
[----:B--2---:R-:W-:Y:S01]  /*76c0*/  CCTL.IVALL ;  /* 0x00000000ff00798f */ /* 0x004fe20002000000 */
[----:B------:R-:W-:Y:S05]  /*76d0*/  YIELD ;  /* 0x0000000000007946 */ /* 0x000fea0003800000 */
[----:B------:R-:W-:-:S13]  /*76e0*/  ISETP.NE.AND P1, PT, R0, UR23, PT ;  /* 0x0000001700007c0c */ /* 0x000fda000bf25270 */
[----:B------:R-:W-:Y:S05]  /*76f0*/  @P1 BRA `(.L_x_1406) ;  /* 0xfffffffc00ec1947 */ /* 0x000fea000383ffff */
.L_x_1405:
[----:B------:R-:W-:Y:S05]  /*7700*/  BSYNC B1 ;  /* 0x0000000000017941 */ /* 0x000fea0003800000 */
.L_x_1404:
[----:B------:R-:W-:-:S03]  /*7710*/  UMOV UR12, 0xffffffff ;  /* 0xffffffff000c7882 */ /* 0x000fc60000000000 */
[----:B------:R-:W-:Y:S05]  /*7720*/  BRA.DIV UR12, `(.L_x_1407) ;  /* 0x000000360c007947 */ /* 0x000fea000b800000 */
[----:B------:R-:W-:Y:S01]  /*7730*/  NOP ;  /* 0x0000000000007918 */ /* 0x000fe20000000000 */
.L_x_1468:
        /* <DEDUP_REMOVED lines=15> */
.L_x_1409:
[----:B------:R-:W-:Y:S05]  /*7830*/  BSYNC B1 ;  /* 0x0000000000017941 */ /* 0x000fea0003800000 */
.L_x_1408:
        /* <DEDUP_REMOVED lines=14> */
.L_x_1411:
[----:B------:R-:W-:Y:S05]  /*7920*/  BSYNC B1 ;  /* 0x0000000000017941 */ /* 0x000fea0003800000 */
.L_x_1410:
        /* <DEDUP_REMOVED lines=15> */
.L_x_1413:
[----:B------:R-:W-:Y:S05]  /*7a20*/  BSYNC B1 ;  /* 0x0000000000017941 */ /* 0x000fea0003800000 */
.L_x_1412:
[----:B------:R-:W-:Y:S06]  /*7a30*/  BAR.ARV 0xa, 0xa0 ;  /* 0x0282800000007b1d */ /* 0x000fec0000002000 */
[----:B------:R-:W-:Y:S04]  /*7a40*/  BSSY B1, `(.L_x_1414) ;  /* 0x0000003000017945 */ /* 0x000fe80003800000 */
[----:B------:R-:W-:Y:S05]  /*7a50*/  @!P0 BRA `(.L_x_1415) ;  /* 0x0000000000048947 */ /* 0x000fea0003800000 */
[----:B------:R-:W-:-:S04]  /*7a60*/  DEPBAR.LE SB0, 0x1 ;  /* 0x000080400000791a */ /* 0x000fc80000000000 */
.L_x_1415:
[----:B------:R-:W-:Y:S05]  /*7a70*/  BSYNC B1 ;  /* 0x0000000000017941 */ /* 0x000fea0003800000 */
.L_x_1414:
[----:B------:R-:W-:Y:S06]  /*7a80*/  BAR.ARV 0xb, 0xa0 ;  /* 0x02c2800000007b1d */ /* 0x000fec0000002000 */
[----:B------:R-:W-:Y:S04]  /*7a90*/  BSSY B1, `(.L_x_1416) ;  /* 0x0000003000017945 */ /* 0x000fe80003800000 */
[----:B------:R-:W-:Y:S05]  /*7aa0*/  @!P0 BRA `(.L_x_1417) ;  /* 0x0000000000048947 */ /* 0x000fea0003800000 */
[----:B------:R-:W-:-:S04]  /*7ab0*/  DEPBAR.LE SB0, 0x0 ;  /* 0x000080000000791a */ /* 0x000fc80000000000 */
.L_x_1417:
[----:B------:R-:W-:Y:S05]  /*7ac0*/  BSYNC B1 ;  /* 0x0000000000017941 */ /* 0x000fea0003800000 */
.L_x_1416:
        /* <DEDUP_REMOVED lines=19> */
.L_x_1419:
[----:B------:R-:W-:Y:S05]  /*7c00*/  BSYNC B1 ;  /* 0x0000000000017941 */ /* 0x000fea0003800000 */
.L_x_1418:
[----:B------:R-:W-:Y:S02]  /*7c10*/  UIADD3 UR8, UR8, 0x2, URZ ;  /* 0x0000000208087890 */ /* 0x000fe4000fffe03f */
[----:B------:R-:W-:Y:S02]  /*7c20*/  UIADD3 UR4, UR4, 0x6000, URZ ;  /* 0x0000600004047890 */ /* 0x000fe4000fffe03f */
[----:B------:R-:W-:-:S06]  /*7c30*/  UISETP.GE.AND UP0, UPT, UR8, UR11, UPT ;  /* 0x0000000b0800728c */ /* 0x000fcc000bf06270 */
[----:B------:R-:W-:-:S13]  /*7c40*/  PLOP3.LUT P1, PT, PT, PT, UP0, 0x80, 0x0 ;  /* 0x000000000000781c */ /* 0x000fda0003f2f008 */
[----:B------:R-:W-:Y:S05]  /*7c50*/  @!P1 BRA `(.L_x_1420) ;  /* 0xfffffff000dc9947 */ /* 0x000fea000383ffff */
.L_x_1369:
[----:B------:R-:W-:-:S06]  /*7c60*/  UISETP.GT.AND UP0, UPT, UR5, UR8, UPT ;  /* 0x000000080500728c */ /* 0x000fcc000bf04270 */
[----:B------:R-:W-:-:S13]  /*7c70*/  PLOP3.LUT P0, PT, PT, PT, UP0, 0x80, 0x0 ;  /* 0x000000000000781c */ /* 0x000fda0003f0f008 */
[----:B------:R-:W-:Y:S05]  /*7c80*/  @!P0 BRA `(.L_x_1366) ;  /* 0x0000002c00088947 */ /* 0x000fea0003800000 */
[----:B------:R-:W2:Y:S01]  /*7c90*/  S2R R0, SR_TID.X ;  /* 0x0000000000007919 */ /* 0x000ea20000002100 */
[----:B------:R-:W-:Y:S01]  /*7ca0*/  UIADD3 UR4, UR5, -UR8, URZ ;  /* 0x8000000805047290 */ /* 0x000fe2000fffe03f */
[----:B------:R-:W-:Y:S01]  /*7cb0*/  ULDC UR16, c[0x0][0x288] ;  /* 0x0000a20000107ab9 */ /* 0x000fe20000000800 */
[----:B------:R-:W-:Y:S02]  /*7cc0*/  ULDC UR17, c[0x0][0x760] ;  /* 0x0001d80000117ab9 */ /* 0x000fe40000000800 */
[----:B------:R-:W-:Y:S02]  /*7cd0*/  ULOP3.LUT UR4, UR4, 0x1, URZ, 0xc0, !UPT ;  /* 0x0000000104047892 */ /* 0x000fe4000f8ec03f */
[----:B------:R-:W-:Y:S02]  /*7ce0*/  UIMAD UR18, UR16, UR17, URZ ;  /* 0x00000011101272a4 */ /* 0x000fe4000f8e023f */
[----:B------:R-:W-:-:S06]  /*7cf0*/  UISETP.NE.U32.AND UP0, UPT, UR4, 0x1, UPT ;  /* 0x000000010400788c */ /* 0x000fcc000bf05070 */
[----:B------:R-:W-:Y:S02]  /*7d00*/  PLOP3.LUT P0, PT, PT, PT, UP0, 0x80, 0x0 ;  /* 0x000000000000781c */ /* 0x000fe40003f0f008 */
[----:B--2---:R-:W-:-:S11]  /*7d10*/  LOP3.LUT R0, R0, 0x1f, RZ, 0xc0, !PT ;  /* 0x0000001f00007812 */ /* 0x004fd600078ec0ff */
[----:B------:R-:W-:Y:S05]  /*7d20*/  @P0 BRA `(.L_x_1421) ;  /* 0x0000000000780947 */ /* 0x000fea0003800000 */
[----:B------:R-:W-:Y:S01]  /*7d30*/  UIMAD UR4, UR18, UR8, URZ ;  /* 0x00000008120472a4 */ /* 0x000fe2000f8e023f */
[----:B------:R-:W-:Y:S01]  /*7d40*/  ISETP.NE.AND P0, PT, R0, RZ, PT ;  /* 0x000000ff0000720c */ /* 0x000fe20003f05270 */
[----:B------:R-:W-:Y:S01]  /*7d50*/  ULDC.64 UR12, c[0x0][0x768] ;  /* 0x0001da00000c7ab9 */ /* 0x000fe20000000a00 */
[----:B------:R-:W-:Y:S01]  /*7d60*/  BSSY B1, `(.L_x_1422) ;  /* 0x0000019000017945 */ /* 0x000fe20003800000 */
[----:B------:R-:W-:-:S04]  /*7d70*/  UIADD3 UR6, UP0, UR4, UR9, URZ ;  /* 0x0000000904067290 */ /* 0x000fc8000ff1e03f */
[----:B------:R-:W-:Y:S02]  /*7d80*/  ULEA.HI.X.SX32 UR7, UR4, UR10, 0x1, UP0 ;  /* 0x0000000a04077291 */ /* 0x000fe400080f0e3f */
[----:B------:R-:W-:Y:S02]  /*7d90*/  ULEA UR11, UP0, UR6, UR12, 0x2 ;  /* 0x0000000c060b7291 */ /* 0x000fe4000f80103f */
[----:B------:R-:W-:Y:S02]  /*7da0*/  UIADD3 UR4, UR8, 0x1, URZ ;  /* 0x0000000108047890 */ /* 0x000fe4000fffe03f */
[----:B------:R-:W-:Y:S01]  /*7db0*/  ULEA.HI.X UR7, UR6, UR13, UR7, 0x2, UP0 ;  /* 0x0000000d06077291 */ /* 0x000fe200080f1407 */
[----:B------:R-:W-:Y:S01]  /*7dc0*/  NOP ;  /* 0x0000000000007918 */ /* 0x000fe20000000000 */
[----:B------:R-:W-:Y:S10]  /*7dd0*/  @P0 BRA `(.L_x_1423) ;  /* 0x0000000000440947 */ /* 0x000ff40003800000 */
        /* <DEDUP_REMOVED lines=9> */
[----:B-1----:R-:W1:Y:S01]  /*7e70*/  S2R R2, SR_LANEID ;  /* 0x0000000000027919 */ /* 0x002e620000000000 */
[----:B------:R-:W-:Y:S01]  /*7e80*/  VOTEU.ANY UR6, UPT, PT ;  /* 0x0000000000067886 */ /* 0x000fe200038e0100 */
[----:B------:R-:W-:Y:S01]  /*7e90*/  IMAD.U32 R3, RZ, RZ, UR7 ;  /* 0x00000007ff037e24 */ /* 0x000fe2000f8e00ff */
[----:B------:R-:W-:-:S02]  /*7ea0*/  UFLO.U32 UR12, UR6 ;  /* 0x00000006000c72bd */ /* 0x000fc400080e0000 */
[----:B------:R-:W2:Y:S04]  /*7eb0*/  POPC R5, UR6 ;  /* 0x0000000600057d09 */ /* 0x000ea80008000000 */
[----:B-1----:R-:W-:Y:S01]  /*7ec0*/  ISETP.EQ.U32.AND P0, PT, R2, UR12, PT ;  /* 0x0000000c02007c0c */ /* 0x002fe2000bf02070 */
[----:B------:R-:W-:-:S12]  /*7ed0*/  IMAD.U32 R2, RZ, RZ, UR11 ;  /* 0x0000000bff027e24 */ /* 0x000fd8000f8e00ff */
[----:B--2---:R2:W-:Y:S02]  /*7ee0*/  @P0 REDG.E.ADD.S32.STRONG.GPU desc[UR46][R2.64], R5 ;  /* 0x000000050200098e */ /* 0x0045e4000c10e3ae */
.L_x_1423:
[----:B------:R-:W-:Y:S05]  /*7ef0*/  BSYNC B1 ;  /* 0x0000000000017941 */ /* 0x000fea0003800000 */
.L_x_1422:
[----:B------:R-:W-:Y:S05]  /*7f00*/  BRA `(.L_x_1424) ;  /* 0x0000000000047947 */ /* 0x000fea0003800000 */
.L_x_1421:
[----:B------:R-:W-:-:S05]  /*7f10*/  UMOV UR4, UR8 ;  /* 0x0000000800047c82 */ /* 0x000fca0008000000 */
.L_x_1424:
[----:B------:R-:W-:-:S04]  /*7f20*/  UIADD3 UR6, UR8, 0x1, URZ ;  /* 0x0000000108067890 */ /* 0x000fc8000fffe03f */
[----:B------:R-:W-:-:S06]  /*7f30*/  UISETP.NE.AND UP0, UPT, UR5, UR6, UPT ;  /* 0x000000060500728c */ /* 0x000fcc000bf05270 */
[----:B------:R-:W-:-:S13]  /*7f40*/  PLOP3.LUT P0, PT, PT, PT, UP0, 0x80, 0x0 ;  /* 0x000000000000781c */ /* 0x000fda0003f0f008 */
[----:B------:R-:W-:Y:S05]  /*7f50*/  @!P0 BRA `(.L_x_1366) ;  /* 0x0000002800548947 */ /* 0x000fea0003800000 */
[----:B------:R-:W-:Y:S01]  /*7f60*/  UIADD3 UR6, UR4, 0x1, URZ ;  /* 0x0000000104067890 */ /* 0x000fe2000fffe03f */
[----:B------:R-:W-:Y:S01]  /*7f70*/  ISETP.NE.AND P1, PT, R0, RZ, PT ;  /* 0x000000ff0000720c */ /* 0x000fe20003f25270 */
[----:B------:R-:W-:Y:S02]  /*7f80*/  UIMAD UR7, UR4, UR16, URZ ;  /* 0x00000010040772a4 */ /* 0x000fe4000f8e023f */
[----:B------:R-:W-:Y:S02]  /*7f90*/  UIADD3 UR11, -UR5, UR4, URZ ;  /* 0x00000004050b7290 */ /* 0x000fe4000fffe13f */
[----:B------:R-:W-:Y:S02]  /*7fa0*/  UIMAD UR6, UR18, UR6, URZ ;  /* 0x00000006120672a4 */ /* 0x000fe4000f8e023f */
[----:B------:R-:W-:Y:S01]  /*7fb0*/  UIMAD UR7, UR7, UR17, URZ ;  /* 0x00000011070772a4 */ /* 0x000fe2000f8e023f */
[----:B------:R-:W-:-:S11]  /*7fc0*/  ULDC.64 UR20, c[0x0][0x768] ;  /* 0x0001da0000147ab9 */ /* 0x000fd60000000a00 */
.L_x_1429:
[----:B------:R-:W-:Y:S01]  /*7fd0*/  UIADD3 UR12, UP0, UR7, UR9, URZ ;  /* 0x00000009070c7290 */ /* 0x000fe2000ff1e03f */
[----:B------:R-:W-:-:S03]  /*7fe0*/  NOP ;  /* 0x0000000000007918 */ /* 0x000fc60000000000 */
[----:B------:R-:W-:Y:S01]  /*7ff0*/  ULEA.HI.X.SX32 UR13, UR7, UR10, 0x1, UP0 ;  /* 0x0000000a070d7291 */ /* 0x000fe200080f0e3f */
[----:B------:R-:W-:Y:S01]  /*8000*/  BSSY B1, `(.L_x_1425) ;  /* 0x0000015000017945 */ /* 0x000fe20003800000 */
[----:B------:R-:W-:-:S04]  /*8010*/  ULEA UR15, UP0, UR12, UR20, 0x2 ;  /* 0x000000140c0f7291 */ /* 0x000fc8000f80103f */
[----:B------:R-:W-:Y:S01]  /*8020*/  ULEA.HI.X UR13, UR12, UR21, UR13, 0x2, UP0 ;  /* 0x000000150c0d7291 */ /* 0x000fe200080f140d */
[----:B---34-:R-:W-:Y:S11]  /*8030*/  @P1 BRA `(.L_x_1426) ;  /* 0x0000000000441947 */ /* 0x018ff60003800000 */
[----:B------:R-:W-:Y:S01]  /*8040*/  @!PT LDS RZ, [RZ] ;  /* 0x00000000fffff984 */ /* 0x000fe20000000800 */
[----:B------:R-:W-:Y:S01]  /*8050*/  @!PT LDS RZ, [RZ] ;  /* 0x00000000fffff984 */ /* 0x000fe20000000800 */
[----:B------:R-:W-:Y:S01]  /*8060*/  @!PT LDS RZ, [RZ] ;  /* 0x00000000fffff984 */ /* 0x000fe20000000800 */
[----:B------:R-:W-:Y:S01]  /*8070*/  @!PT LDS RZ, [RZ] ;  /* 0x00000000fffff984 */ /* 0x000fe20000000800 */
[----:B------:R3:W-:Y:S06]  /*8080*/  MEMBAR.ALL.CTA ;  /* 0x0000000000007992 */ /* 0x0007ec0000008000 */
[----:B---3--:R-:W-:Y:S06]  /*8090*/  MEMBAR.ALL.GPU ;  /* 0x0000000000007992 */ /* 0x008fec000000a000 */
[----:B------:R-:W-:-:S00]  /*80a0*/  ERRBAR ;  /* 0x00000000000079ab */ /* 0x000fc00000000000 */
[----:B------:R-:W-:Y:S06]  /*80b0*/  CGAERRBAR ;  /* 0x00000000000075ab */ /* 0x000fec0000000000 */
[----:B012345:R-:W-:Y:S01]  /*80c0*/  CCTL.IVALL ;  /* 0x00000000ff00798f */ /* 0x03ffe20002000000 */
[----:B------:R-:W3:Y:S01]  /*80d0*/  S2R R0, SR_LANEID ;  /* 0x0000000000007919 */ /* 0x000ee20000000000 */
[----:B------:R-:W-:Y:S01]  /*80e0*/  VOTEU.ANY UR12, UPT, PT ;  /* 0x00000000000c7886 */ /* 0x000fe200038e0100 */
[----:B-12---:R-:W-:Y:S01]  /*80f0*/  IMAD.U32 R2, RZ, RZ, UR15 ;  /* 0x0000000fff027e24 */ /* 0x006fe2000f8e00ff */
[----:B------:R-:W-:-:S02]  /*8100*/  UFLO.U32 UR14, UR12 ;  /* 0x0000000c000e72bd */ /* 0x000fc400080e0000 */
[----:B------:R-:W1:Y:S01]  /*8110*/  POPC R5, UR12 ;  /* 0x0000000c00057d09 */ /* 0x000e620008000000 */
[----:B------:R-:W-:-:S03]  /*8120*/  IMAD.U32 R3, RZ, RZ, UR13 ;  /* 0x0000000dff037e24 */ /* 0x000fc6000f8e00ff */
[----:B---3--:R-:W-:-:S13]  /*8130*/  ISETP.EQ.U32.AND P0, PT, R0, UR14, PT ;  /* 0x0000000e00007c0c */ /* 0x008fda000bf02070 */
[----:B-1----:R3:W-:Y:S02]  /*8140*/  @P0 REDG.E.ADD.S32.STRONG.GPU desc[UR46][R2.64], R5 ;  /* 0x000000050200098e */ /* 0x0027e4000c10e3ae */
.L_x_1426:
[----:B------:R-:W-:Y:S05]  /*8150*/  BSYNC B1 ;  /* 0x0000000000017941 */ /* 0x000fea0003800000 */
.L_x_1425:
[----:B------:R-:W-:Y:S01]  /*8160*/  UIADD3 UR12, UP0, UR6, UR9, URZ ;  /* 0x00000009060c7290 */ /* 0x000fe2000ff1e03f */
[----:B------:R-:W-:-:S03]  /*8170*/  NOP ;  /* 0x0000000000007918 */ /* 0x000fc60000000000 */
[----:B------:R-:W-:Y:S01]  /*8180*/  ULEA.HI.X.SX32 UR13, UR6, UR10, 0x1, UP0 ;  /* 0x0000000a060d7291 */ /* 0x000fe200080f0e3f */
[----:B------:R-:W-:Y:S01]  /*8190*/  BSSY B1, `(.L_x_1427) ;  /* 0x0000015000017945 */ /* 0x000fe20003800000 */
[----:B------:R-:W-:-:S04]  /*81a0*/  ULEA UR15, UP0, UR12, UR20, 0x2 ;  /* 0x000000140c0f7291 */ /* 0x000fc8000f80103f */
[----:B------:R-:W-:Y:S01]  /*81b0*/  ULEA.HI.X UR13, UR12, UR21, UR13, 0x2, UP0 ;  /* 0x000000150c0d7291 */ /* 0x000fe200080f140d */
[----:B------:R-:W-:Y:S11]  /*81c0*/  @P1 BRA `(.L_x_1428) ;  /* 0x0000000000441947 */ /* 0x000ff60003800000 */
[----:B------:R-:W-:Y:S01]  /*81d0*/  @!PT LDS RZ, [RZ] ;  /* 0x00000000fffff984 */ /* 0x000fe20000000800 */
[----:B------:R-:W-:Y:S01]  /*81e0*/  @!PT LDS RZ, [RZ] ;  /* 0x00000000fffff984 */ /* 0x000fe20000000800 */
[----:B------:R-:W-:Y:S01]  /*81f0*/  @!PT LDS RZ, [RZ] ;  /* 0x00000000fffff984 */ /* 0x000fe20000000800 */
[----:B------:R-:W-:Y:S01]  /*8200*/  @!PT LDS RZ, [RZ] ;  /* 0x00000000fffff984 */ /* 0x000fe20000000800 */
[----:B------:R4:W-:Y:S06]  /*8210*/  MEMBAR.ALL.CTA ;  /* 0x0000000000007992 */ /* 0x0009ec0000008000 */
[----:B----4-:R-:W-:Y:S06]  /*8220*/  MEMBAR.ALL.GPU ;  /* 0x0000000000007992 */ /* 0x010fec000000a000 */
[----:B------:R-:W-:-:S00]  /*8230*/  ERRBAR ;  /* 0x00000000000079ab */ /* 0x000fc00000000000 */
[----:B------:R-:W-:Y:S06]  /*8240*/  CGAERRBAR ;  /* 0x00000000000075ab */ /* 0x000fec0000000000 */
[----:B012345:R-:W-:Y:S01]  /*8250*/  CCTL.IVALL ;  /* 0x00000000ff00798f */ /* 0x03ffe20002000000 */
[----:B------:R-:W4:Y:S01]  /*8260*/  S2R R0, SR_LANEID ;  /* 0x0000000000007919 */ /* 0x000f220000000000 */
[----:B------:R-:W-:Y:S01]  /*8270*/  VOTEU.ANY UR12, UPT, PT ;  /* 0x00000000000c7886 */ /* 0x000fe200038e0100 */
[----:B-123--:R-:W-:Y:S01]  /*8280*/  IMAD.U32 R2, RZ, RZ, UR15 ;  /* 0x0000000fff027e24 */ /* 0x00efe2000f8e00ff */
[----:B------:R-:W-:-:S02]  /*8290*/  UFLO.U32 UR14, UR12 ;  /* 0x0000000c000e72bd */ /* 0x000fc400080e0000 */
[----:B------:R-:W1:Y:S01]  /*82a0*/  POPC R5, UR12 ;  /* 0x0000000c00057d09 */ /* 0x000e620008000000 */
[----:B------:R-:W-:-:S03]  /*82b0*/  IMAD.U32 R3, RZ, RZ, UR13 ;  /* 0x0000000dff037e24 */ /* 0x000fc6000f8e00ff */
[----:B----4-:R-:W-:-:S13]  /*82c0*/  ISETP.EQ.U32.AND P0, PT, R0, UR14, PT ;  /* 0x0000000e00007c0c */ /* 0x010fda000bf02070 */
[----:B-1----:R4:W-:Y:S02]  /*82d0*/  @P0 REDG.E.ADD.S32.STRONG.GPU desc[UR46][R2.64], R5 ;  /* 0x000000050200098e */ /* 0x0029e4000c10e3ae */
.L_x_1428:
[----:B------:R-:W-:Y:S05]  /*82e0*/  BSYNC B1 ;  /* 0x0000000000017941 */ /* 0x000fea0003800000 */
.L_x_1427:
[----:B------:R-:W-:Y:S02]  /*82f0*/  UIADD3 UR11, UR11, 0x2, URZ ;  /* 0x000000020b0b7890 */ /* 0x000fe4000fffe03f */
[----:B------:R-:W-:Y:S02]  /*8300*/  ULEA UR6, UR18, UR6, 0x1 ;  /* 0x0000000612067291 */ /* 0x000fe4000f8e083f */
[----:B------:R-:W-:Y:S02]  /*8310*/  ULEA UR7, UR18, UR7, 0x1 ;  /* 0x0000000712077291 */ /* 0x000fe4000f8e083f */
[----:B------:R-:W-:-:S13]  /*8320*/  ISETP.NE.AND P0, PT, RZ, UR11, PT ;  /* 0x0000000bff007c0c */ /* 0x000fda000bf05270 */
[----:B------:R-:W-:Y:S05]  /*8330*/  @!P0 BRA `(.L_x_1366) ;  /* 0x00000024005c8947 */ /* 0x000fea0003800000 */
[----:B------:R-:W-:Y:S05]  /*8340*/  BRA `(.L_x_1429) ;  /* 0xfffffffc00207947 */ /* 0x000fea000383ffff */
.L_x_1365:
        /* <DEDUP_REMOVED lines=34> */
.L_x_1431:
        /* <DEDUP_REMOVED lines=50> */
.L_x_1469:
        /* <DEDUP_REMOVED lines=9> */
.L_x_1434:
        /* <DEDUP_REMOVED lines=115> */
.L_x_1445:
[----:B-1----:R-:W-:-:S05]  /*9050*/  IMAD.MOV.U32 R6, RZ, RZ, 0x1 ;  /* 0x00000001ff067424 */ /* 0x002fca00078e00ff */
[----:B------:R-:W-:-:S04]  /*9060*/  SHF.L.U32 R6, R6, 0x1f, RZ ;  /* 0x0000001f06067819 */ /* 0x000fc800000006ff */
[----:B------:R-:W1:Y:S02]  /*9070*/  SYNCS.PHASECHK.TRANS64.TRYWAIT P1, [R0+URZ+0x36438], R6 ;  /* 0x03643806000075a7 */ /* 0x000e64000802017f */
[----:B-123--:R-:W-:Y:S05]  /*9080*/  @!P1 BRA `(.L_x_1437) ;  /* 0x0000001800d89947 */ /* 0x00efea0003800000 */
.L_x_1470:
[----:B------:R-:W-:Y:S05]  /*9090*/  @P0 BRA `(.L_x_1438) ;  /* 0x0000000000140947 */ /* 0x000fea0003800000 */
[----:B------:R-:W-:Y:S01]  /*90a0*/  ISETP.NE.AND P1, PT, R20, RZ, PT ;  /* 0x000000ff1400720c */ /* 0x000fe20003f25270 */
[----:B------:R-:W-:-:S04]  /*90b0*/  IMAD.MOV.U32 R3, RZ, RZ, 0x6100 ;  /* 0x00006100ff037424 */ /* 0x000fc800078e00ff */
[----:B------:R2:W-:Y:S08]  /*90c0*/  SYNCS.ARRIVE.TRANS64 RZ, [R0+URZ+0x36430], R3 ;  /* 0x0364300300ff79a7 */ /* 0x0005f0000800003f */
[----:B------:R-:W-:Y:S05]  /*90d0*/  @!P1 BRA `(.L_x_1438) ;  /* 0x0000000000049947 */ /* 0x000fea0003800000 */
[----:B------:R-:W-:Y:S01]  /*90e0*/  BPT.TRAP 0x1 ;  /* 0x000000040000795c */ /* 0x000fe20000300000 */
.L_x_1438:
        /* <DEDUP_REMOVED lines=48> */
.L_x_1471:
[----:B------:R-:W-:Y:S05]  /*93f0*/  @P0 BRA `(.L_x_1440) ;  /* 0x0000000000140947 */ /* 0x000fea0003800000 */
[----:B------:R-:W-:Y:S01]  /*9400*/  ISETP.NE.AND P1, PT, R20, RZ, PT ;  /* 0x000000ff1400720c */ /* 0x000fe20003f25270 */
[----:B--2---:R-:W-:-:S04]  /*9410*/  IMAD.MOV.U32 R3, RZ, RZ, 0x6100 ;  /* 0x00006100ff037424 */ /* 0x004fc800078e00ff */
[----:B------:R3:W-:Y:S08]  /*9420*/  SYNCS.ARRIVE.TRANS64 RZ, [R0+URZ+0x36418], R3 ;  /* 0x0364180300ff79a7 */ /* 0x0007f0000800003f */
[----:B------:R-:W-:Y:S05]  /*9430*/  @!P1 BRA `(.L_x_1440) ;  /* 0x0000000000049947 */ /* 0x000fea0003800000 */
[----:B------:R-:W-:Y:S01]  /*9440*/  BPT.TRAP 0x1 ;  /* 0x000000040000795c */ /* 0x000fe20000300000 */
.L_x_1440:
        /* <DEDUP_REMOVED lines=44> */
.L_x_1472:
[----:B------:R-:W-:Y:S05]  /*9710*/  @P0 BRA `(.L_x_1442) ;  /* 0x0000000000140947 */ /* 0x000fea0003800000 */
[----:B------:R-:W-:Y:S01]  /*9720*/  ISETP.NE.AND P1, PT, R20, RZ, PT ;  /* 0x000000ff1400720c */ /* 0x000fe20003f25270 */
[----:B--2---:R-:W-:-:S04]  /*9730*/  IMAD.MOV.U32 R29, RZ, RZ, 0x6100 ;  /* 0x00006100ff1d7424 */ /* 0x004fc800078e00ff */
[----:B------:R3:W-:Y:S08]  /*9740*/  SYNCS.ARRIVE.TRANS64 RZ, [R0+URZ+0x36430], R29 ;  /* 0x0364301d00ff79a7 */ /* 0x0007f0000800003f */
[----:B------:R-:W-:Y:S05]  /*9750*/  @!P1 BRA `(.L_x_1442) ;  /* 0x0000000000049947 */ /* 0x000fea0003800000 */
[----:B------:R-:W-:Y:S01]  /*9760*/  BPT.TRAP 0x1 ;  /* 0x000000040000795c */ /* 0x000fe20000300000 */
.L_x_1442:
        /* <DEDUP_REMOVED lines=37> */
.L_x_1474:
[----:B------:R-:W-:Y:S05]  /*99c0*/  @P0 BRA `(.L_x_1444) ;  /* 0x0000000000140947 */ /* 0x000fea0003800000 */
[----:B------:R-:W-:Y:S01]  /*99d0*/  ISETP.NE.AND P1, PT, R20, RZ, PT ;  /* 0x000000ff1400720c */ /* 0x000fe20003f25270 */
[----:B----4-:R-:W-:-:S04]  /*99e0*/  IMAD.MOV.U32 R5, RZ, RZ, 0x6100 ;  /* 0x00006100ff057424 */ /* 0x010fc800078e00ff */
[----:B------:R4:W-:Y:S08]  /*99f0*/  SYNCS.ARRIVE.TRANS64 RZ, [R0+URZ+0x36410], R5 ;  /* 0x0364100500ff79a7 */ /* 0x0009f0000800003f */
[----:B------:R-:W-:Y:S05]  /*9a00*/  @!P1 BRA `(.L_x_1444) ;  /* 0x0000000000049947 */ /* 0x000fea0003800000 */
[----:B------:R-:W-:Y:S01]  /*9a10*/  BPT.TRAP 0x1 ;  /* 0x000000040000795c */ /* 0x000fe20000300000 */
.L_x_1444:
        /* <DEDUP_REMOVED lines=44> */
.L_x_1436:
[----:B------:R-:W-:Y:S01]  /*9ce0*/  ISETP.NE.AND P1, PT, R19, RZ, PT ;  /* 0x000000ff1300720c */ /* 0x000fe20003f25270 */
[----:B------:R-:W-:Y:S02]  /*9cf0*/  IMAD.MOV.U32 R5, RZ, RZ, 0x1 ;  /* 0x00000001ff057424 */ /* 0x000fe400078e00ff */
[----:B------:R-:W-:-:S10]  /*9d00*/  IMAD.MOV.U32 R4, RZ, RZ, R15 ;  /* 0x000000ffff047224 */ /* 0x000fd400078e000f */
[----:B------:R-:W-:Y:S05]  /*9d10*/  @!P1 BRA `(.L_x_1435) ;  /* 0x0000000400889947 */ /* 0x000fea0003800000 */
[----:B------:R-:W4:Y:S02]  /*9d20*/  SYNCS.PHASECHK.TRANS64.TRYWAIT P1, [R0+URZ+0x36438], R6 ;  /* 0x03643806000075a7 */ /* 0x000f24000802017f */
[----:B----4-:R-:W-:Y:S05]  /*9d30*/  @!P1 BRA `(.L_x_1446) ;  /* 0x0000001000009947 */ /* 0x010fea0003800000 */
.L_x_1475:
[----:B------:R-:W-:Y:S05]  /*9d40*/  @P0 BRA `(.L_x_1447) ;  /* 0x0000000000140947 */ /* 0x000fea0003800000 */
[----:B------:R-:W-:Y:S01]  /*9d50*/  ISETP.NE.AND P1, PT, R20, RZ, PT ;  /* 0x000000ff1400720c */ /* 0x000fe20003f25270 */
[----:B------:R-:W-:-:S04]  /*9d60*/  IMAD.MOV.U32 R5, RZ, RZ, 0x6100 ;  /* 0x00006100ff057424 */ /* 0x000fc800078e00ff */
[----:B------:R1:W-:Y:S08]  /*9d70*/  SYNCS.ARRIVE.TRANS64 RZ, [R0+URZ+0x36430], R5 ;  /* 0x0364300500ff79a7 */ /* 0x0003f0000800003f */
[----:B------:R-:W-:Y:S05]  /*9d80*/  @!P1 BRA `(.L_x_1447) ;  /* 0x0000000000049947 */ /* 0x000fea0003800000 */
[----:B------:R-:W-:Y:S01]  /*9d90*/  BPT.TRAP 0x1 ;  /* 0x000000040000795c */ /* 0x000fe20000300000 */
.L_x_1447:
        /* <DEDUP_REMOVED lines=41> */
.L_x_1476:
[----:B-1----:R-:W-:Y:S01]  /*a030*/  IMAD.MOV.U32 R5, RZ, RZ, RZ ;  /* 0x000000ffff057224 */ /* 0x002fe200078e00ff */
[----:B------:R-:W-:Y:S06]  /*a040*/  @P0 BRA `(.L_x_1449) ;  /* 0x0000000000140947 */ /* 0x000fec0003800000 */
[----:B------:R-:W-:Y:S01]  /*a050*/  ISETP.NE.AND P1, PT, R20, RZ, PT ;  /* 0x000000ff1400720c */ /* 0x000fe20003f25270 */
[----:B------:R-:W-:-:S04]  /*a060*/  IMAD.MOV.U32 R17, RZ, RZ, 0x6100 ;  /* 0x00006100ff117424 */ /* 0x000fc800078e00ff */
[----:B------:R1:W-:Y:S08]  /*a070*/  SYNCS.ARRIVE.TRANS64 RZ, [R0+URZ+0x36418], R17 ;  /* 0x0364181100ff79a7 */ /* 0x0003f0000800003f */
[----:B------:R-:W-:Y:S05]  /*a080*/  @!P1 BRA `(.L_x_1449) ;  /* 0x0000000000049947 */ /* 0x000fea0003800000 */
[----:B------:R-:W-:Y:S01]  /*a090*/  BPT.TRAP 0x1 ;  /* 0x000000040000795c */ /* 0x000fe20000300000 */
.L_x_1449:
        /* <DEDUP_REMOVED lines=42> */
.L_x_1435:
[----:B------:R-:W-:-:S04]  /*a340*/  SHF.L.U32 R3, R5, 0x1f, RZ ;  /* 0x0000001f05037819 */ /* 0x000fc800000006ff */
[----:B------:R-:W4:Y:S02]  /*a350*/  SYNCS.PHASECHK.TRANS64.TRYWAIT P1, [R0+URZ+0x36438], R3 ;  /* 0x03643803000075a7 */ /* 0x000f24000802017f */
[----:B----4-:R-:W-:Y:S05]  /*a360*/  @!P1 BRA `(.L_x_1450) ;  /* 0x00000008009c9947 */ /* 0x010fea0003800000 */
.L_x_1477:
[----:B------:R-:W-:Y:S05]  /*a370*/  @P0 BRA `(.L_x_1451) ;  /* 0x0000000000180947 */ /* 0x000fea0003800000 */
[----:B------:R-:W5:Y:S01]  /*a380*/  S2R R2, SR_TID.X ;  /* 0x0000000000027919 */ /* 0x000f620000002100 */
[----:B----4-:R-:W-:-:S04]  /*a390*/  IMAD.MOV.U32 R3, RZ, RZ, 0x6100 ;  /* 0x00006100ff037424 */ /* 0x010fc800078e00ff */
[----:B------:R4:W-:Y:S01]  /*a3a0*/  SYNCS.ARRIVE.TRANS64 RZ, [R0+URZ+0x36430], R3 ;  /* 0x0364300300ff79a7 */ /* 0x0009e2000800003f */
[----:B-----5:R-:W-:-:S13]  /*a3b0*/  LOP3.LUT P0, RZ, R2, 0x1f, RZ, 0xc0, !PT ;  /* 0x0000001f02ff7812 */ /* 0x020fda000780c0ff */
[----:B----4-:R-:W-:Y:S05]  /*a3c0*/  @!P0 BRA `(.L_x_1451) ;  /* 0x0000000000048947 */ /* 0x010fea0003800000 */
[----:B------:R-:W-:Y:S01]  /*a3d0*/  BPT.TRAP 0x1 ;  /* 0x000000040000795c */ /* 0x000fe20000300000 */
.L_x_1451:
        /* <DEDUP_REMOVED lines=43> */
.L_x_1432:
[----:B------:R-:W-:Y:S05]  /*a690*/  BSYNC B1 ;  /* 0x0000000000017941 */ /* 0x000fea0003800000 */
.L_x_1430:
[----:B------:R-:W-:-:S03]  /*a6a0*/  UMOV UR7, 0xffffffff ;  /* 0xffffffff00077882 */ /* 0x000fc60000000000 */
[----:B------:R-:W-:Y:S05]  /*a6b0*/  BRA.DIV UR7, `(.L_x_1452) ;  /* 0x0000000607dc7947 */ /* 0x000fea000b800000 */
[----:B------:R-:W-:-:S13]  /*a6c0*/  ELECT P6, URZ, PT ;  /* 0x00000000003f782f */ /* 0x000fda00038c0000 */
.L_x_1480:
[----:B------:R-:W-:Y:S05]  /*a6d0*/  @!P6 BRA `(.L_x_1366) ;  /* 0x000000000074e947 */ /* 0x000fea0003800000 */
[----:B------:R-:W-:-:S06]  /*a6e0*/  ULOP3.LUT UR7, UR38, 0x2, URZ, 0xfc, !UPT ;  /* 0x0000000226077892 */ /* 0x000fcc000f8efc3f */
[----:B------:R-:W-:-:S05]  /*a6f0*/  IMAD.U32 R0, RZ, RZ, UR7 ;  /* 0x00000007ff007e24 */ /* 0x000fca000f8e00ff */
[----:B------:R-:W-:-:S13]  /*a700*/  ISETP.NE.AND P2, PT, R0, 0x3, PT ;  /* 0x000000030000780c */ /* 0x000fda0003f45270 */
[----:B------:R-:W-:Y:S05]  /*a710*/  @!P2 BRA `(.L_x_1453) ;  /* 0x000000000004a947 */ /* 0x000fea0003800000 */
[----:B------:R-:W-:Y:S01]  /*a720*/  BPT.TRAP 0x1 ;  /* 0x000000040000795c */ /* 0x000fe20000300000 */
.L_x_1453:
        /* <DEDUP_REMOVED lines=15> */
.L_x_1481:
[----:B------:R-:W2:Y:S02]  /*a820*/  SYNCS.PHASECHK.TRANS64.TRYWAIT P0, [R3+URZ], R0 ;  /* 0x00000000030075a7 */ /* 0x000ea4000800017f */
[----:B--2---:R-:W-:Y:S05]  /*a830*/  @!P0 BRA `(.L_x_1455) ;  /* 0x0000000400b08947 */ /* 0x004fea0003800000 */
.L_x_1482:
[----:B------:R-:W-:Y:S05]  /*a840*/  @!P2 BRA `(.L_x_1456) ;  /* 0x000000000004a947 */ /* 0x000fea0003800000 */
[----:B------:R-:W-:Y:S01]  /*a850*/  BPT.TRAP 0x1 ;  /* 0x000000040000795c */ /* 0x000fe20000300000 */
.L_x_1456:
[----:B------:R-:W-:-:S07]  /*a860*/  SHF.L.U32 R5, R5, 0x1f, RZ ;  /* 0x0000001f05057819 */ /* 0x000fce00000006ff */
.L_x_1457:
[----:B---3--:R3:W4:Y:S02]  /*a870*/  SYNCS.PHASECHK.TRANS64.TRYWAIT P0, [R4+URZ+0x36438], R5 ;  /* 0x03643805040075a7 */ /* 0x008724000800017f */
[----:B----4-:R-:W-:Y:S05]  /*a880*/  @!P0 NANOSLEEP.SYNCS 0x989680 ;  /* 0x009896800000895d */ /* 0x010fea0003900000 */
[----:B------:R-:W4:Y:S02]  /*a890*/  @!P0 SYNCS.PHASECHK.TRANS64 P0, [R4+URZ+0x36438], R5 ;  /* 0x03643805040085a7 */ /* 0x000f24000800007f */
[----:B----4-:R-:W-:Y:S05]  /*a8a0*/  @!P0 BRA `(.L_x_1457) ;  /* 0xfffffffc00f08947 */ /* 0x010fea000383ffff */
.L_x_1366:
[----:B------:R-:W-:Y:S05]  /*a8b0*/  BSYNC B0 ;  /* 0x0000000000007941 */ /* 0x000fea0003800000 */
.L_x_1364:
[----:B------:R-:W-:Y:S05]  /*a8c0*/  EXIT ;  /* 0x000000000000794d */ /* 0x000fea0003800000 */
.L_x_1311:
[----:B------:R-:W-:Y:S02]  /*a8d0*/  IMAD.MOV.U32 R12, RZ, RZ, RZ ;  /* 0x000000ffff0c7224 */ /* 0x000fe400078e00ff */
[----:B------:R-:W-:Y:S02]  /*a8e0*/  IMAD.MOV.U32 R11, RZ, RZ, 0x1f ;  /* 0x0000001fff0b7424 */ /* 0x000fe400078e00ff */
[----:B------:R-:W-:-:S07]  /*a8f0*/  IMAD.MOV.U32 R15, RZ, RZ, -0x1 ;  /* 0xffffffffff0f7424 */ /* 0x000fce00078e00ff */
[----:B------:R-:W-:Y:S05]  /*a900*/  WARPSYNC.COLLECTIVE R15, `(.L_x_1458) ;  /* 0x000000000f087348 */ /* 0x000fea0003c00000 */
[----:B------:R1:W2:Y:S02]  /*a910*/  SHFL.IDX P6, R14, R13, R12, R11 ;  /* 0x0000000c0d0e7389 */ /* 0x0002a400000c000b */
[----:B-12---:R-:W-:Y:S01]  /*a920*/  ENDCOLLECTIVE ;  /* 0x000000000000791b */ /* 0x006fe20003800000 */
.L_x_1458:
[----:B------:R-:W-:Y:S05]  /*a930*/  BRA `(.L_x_1459) ;  /* 0xffffff6400f47947 */ /* 0x000fea000383ffff */
.L_x_1313:
[----:B--2---:R-:W-:-:S04]  /*a940*/  IMAD.U32 R3, RZ, RZ, UR37 ;  /* 0x00000025ff037e24 */ /* 0x004fc8000f8e00ff */
[----:B------:R2:W3:Y:S03]  /*a950*/  SYNCS.PHASECHK.TRANS64.TRYWAIT P0, [R3+URZ+0x36400], R10 ;  /* 0x0364000a030075a7 */ /* 0x0004e6000800017f */
[----:B---3--:R-:W-:Y:S05]  /*a960*/  @!P0 NANOSLEEP.SYNCS 0x989680 ;  /* 0x009896800000895d */ /* 0x008fea0003900000 */
[----:B------:R-:W3:Y:S02]  /*a970*/  @!P0 SYNCS.PHASECHK.TRANS64 P0, [R3+URZ+0x36400], R10 ;  /* 0x0364000a030085a7 */ /* 0x000ee4000800007f */
[----:B---3--:R-:W-:Y:S05]  /*a980*/  @!P0 BRA `(.L_x_1313) ;  /* 0xfffffffc00ec8947 */ /* 0x008fea000383ffff */
[----:B------:R-:W-:Y:S05]  /*a990*/  BRA `(.L_x_1312) ;  /* 0xffffff6800287947 */ /* 0x000fea000383ffff */
.L_x_1317:
[----:B--2---:R2:W3:Y:S02]  /*a9a0*/  SYNCS.PHASECHK.TRANS64.TRYWAIT P1, [R3+URZ+0x36410], R10 ;  /* 0x0364100a030075a7 */ /* 0x0044e4000802017f */
[----:B---3--:R-:W-:Y:S05]  /*a9b0*/  @!P1 NANOSLEEP.SYNCS 0x989680 ;  /* 0x009896800000995d */ /* 0x008fea0003900000 */
[----:B------:R-:W3:Y:S02]  /*a9c0*/  @!P1 SYNCS.PHASECHK.TRANS64 P1, [R3+URZ+0x36410], R10 ;  /* 0x0364100a030095a7 */ /* 0x000ee4000802007f */
[----:B---3--:R-:W-:Y:S05]  /*a9d0*/  @!P1 BRA `(.L_x_1317) ;  /* 0xfffffffc00f09947 */ /* 0x008fea000383ffff */
[----:B------:R-:W-:Y:S05]  /*a9e0*/  BRA `(.L_x_1316) ;  /* 0xffffff7000047947 */ /* 0x000fea000383ffff */
.L_x_1321:
[----:B----4-:R-:W-:-:S04]  /*a9f0*/  IMAD.U32 R11, RZ, RZ, UR37 ;  /* 0x00000025ff0b7e24 */ /* 0x010fc8000f8e00ff */
[----:B------:R4:W1:Y:S03]  /*aa00*/  SYNCS.PHASECHK.TRANS64.TRYWAIT P1, [R11+URZ+0x36430], R10 ;  /* 0x0364300a0b0075a7 */ /* 0x000866000802017f */
[----:B-1----:R-:W-:Y:S05]  /*aa10*/  @!P1 NANOSLEEP.SYNCS 0x989680 ;  /* 0x009896800000995d */ /* 0x002fea0003900000 */
[----:B------:R-:W1:Y:S02]  /*aa20*/  @!P1 SYNCS.PHASECHK.TRANS64 P1, [R11+URZ+0x36430], R10 ;  /* 0x0364300a0b0095a7 */ /* 0x000e64000802007f */
[----:B-1----:R-:W-:Y:S05]  /*aa30*/  @!P1 BRA `(.L_x_1321) ;  /* 0xfffffffc00ec9947 */ /* 0x002fea000383ffff */
[----:B------:R-:W-:Y:S05]  /*aa40*/  BRA `(.L_x_1320) ;  /* 0xffffff7400a07947 */ /* 0x000fea000383ffff */
.L_x_1374:
[----:B------:R-:W-:Y:S01]  /*aa50*/  BSSY B1, `(.L_x_1460) ;  /* 0x0000005000017945 */ /* 0x000fe20003800000 */
[----:B------:R-:W-:-:S07]  /*aa60*/  IMAD.MOV.U32 R15, RZ, RZ, -0x1 ;  /* 0xffffffffff0f7424 */ /* 0x000fce00078e00ff */
[----:B------:R-:W-:Y:S05]  /*aa70*/  WARPSYNC.COLLECTIVE R15, `(.L_x_1461) ;  /* 0x000000000f087348 */ /* 0x000fea0003c00000 */
[----:B------:R-:W-:Y:S01]  /*aa80*/  NOP ;  /* 0x0000000000007918 */ /* 0x000fe20000000000 */
[----:B------:R-:W-:Y:S01]  /*aa90*/  ENDCOLLECTIVE ;  /* 0x000000000000791b */ /* 0x000fe20003800000 */
.L_x_1461:
[----:B------:R-:W-:Y:S05]  /*aaa0*/  BSYNC B1 ;  /* 0x0000000000017941 */ /* 0x000fea0003800000 */
.L_x_1460:
[----:B------:R-:W-:Y:S05]  /*aab0*/  BRA `(.L_x_1462) ;  /* 0xffffffbc00907947 */ /* 0x000fea000383ffff */
.L_x_1391:
[----:B------:R-:W-:Y:S01]  /*aac0*/  BSSY B1, `(.L_x_1463) ;  /* 0x0000005000017945 */ /* 0x000fe20003800000 */
[----:B------:R-:W-:-:S07]  /*aad0*/  IMAD.MOV.U32 R15, RZ, RZ, -0x1 ;  /* 0xffffffffff0f7424 */ /* 0x000fce00078e00ff */
[----:B------:R-:W-:Y:S05]  /*aae0*/  WARPSYNC.COLLECTIVE R15, `(.L_x_1464) ;  /* 0x000000000f087348 */ /* 0x000fea0003c00000 */
[----:B------:R-:W-:Y:S01]  /*aaf0*/  NOP ;  /* 0x0000000000007918 */ /* 0x000fe20000000000 */
[----:B------:R-:W-:Y:S01]  /*ab00*/  ENDCOLLECTIVE ;  /* 0x000000000000791b */ /* 0x000fe20003800000 */
.L_x_1464:
[----:B------:R-:W-:Y:S05]  /*ab10*/  BSYNC B1 ;  /* 0x0000000000017941 */ /* 0x000fea0003800000 */
.L_x_1463:
[----:B------:R-:W-:Y:S05]  /*ab20*/  BRA `(.L_x_1465) ;  /* 0xffffffc400787947 */ /* 0x000fea000383ffff */
.L_x_1407:
[----:B------:R-:W-:Y:S01]  /*ab30*/  BSSY B1, `(.L_x_1466) ;  /* 0x0000005000017945 */ /* 0x000fe20003800000 */
[----:B------:R-:W-:-:S07]  /*ab40*/  IMAD.MOV.U32 R15, RZ, RZ, -0x1 ;  /* 0xffffffffff0f7424 */ /* 0x000fce00078e00ff */
[----:B------:R-:W-:Y:S05]  /*ab50*/  WARPSYNC.COLLECTIVE R15, `(.L_x_1467) ;  /* 0x000000000f087348 */ /* 0x000fea0003c00000 */
[----:B------:R-:W-:Y:S01]  /*ab60*/  NOP ;  /* 0x0000000000007918 */ /* 0x000fe20000000000 */
[----:B------:R-:W-:Y:S01]  /*ab70*/  ENDCOLLECTIVE ;  /* 0x000000000000791b */ /* 0x000fe20003800000 */
.L_x_1467:
[----:B------:R-:W-:Y:S05]  /*ab80*/  BSYNC B1 ;  /* 0x0000000000017941 */ /* 0x000fea0003800000 */
.L_x_1466:
[----:B------:R-:W-:Y:S05]  /*ab90*/  BRA `(.L_x_1468) ;  /* 0xffffffc800e87947 */ /* 0x000fea000383ffff */
.L_x_1433:
[----:B-1----:R1:W2:Y:S02]  /*aba0*/  SYNCS.PHASECHK.TRANS64.TRYWAIT P1, [R0+URZ+0x36420], R6 ;  /* 0x03642006000075a7 */ /* 0x0022a4000802017f */
[----:B--2---:R-:W-:Y:S05]  /*abb0*/  @!P1 NANOSLEEP.SYNCS 0x989680 ;  /* 0x009896800000995d */ /* 0x004fea0003900000 */
[----:B------:R-:W2:Y:S02]  /*abc0*/  @!P1 SYNCS.PHASECHK.TRANS64 P1, [R0+URZ+0x36420], R6 ;  /* 0x03642006000095a7 */ /* 0x000ea4000802007f */
[----:B--2---:R-:W-:Y:S05]  /*abd0*/  @!P1 BRA `(.L_x_1433) ;  /* 0xfffffffc00f09947 */ /* 0x004fea000383ffff */
[----:B------:R-:W-:Y:S05]  /*abe0*/  BRA `(.L_x_1469) ;  /* 0xffffffdc00287947 */ /* 0x000fea000383ffff */
.L_x_1437:
[----:B-1----:R1:W2:Y:S02]  /*abf0*/  SYNCS.PHASECHK.TRANS64.TRYWAIT P1, [R0+URZ+0x36438], R6 ;  /* 0x03643806000075a7 */ /* 0x0022a4000802017f */
[----:B--2---:R-:W-:Y:S05]  /*ac00*/  @!P1 NANOSLEEP.SYNCS 0x989680 ;  /* 0x009896800000995d */ /* 0x004fea0003900000 */
[----:B------:R-:W2:Y:S02]  /*ac10*/  @!P1 SYNCS.PHASECHK.TRANS64 P1, [R0+URZ+0x36438], R6 ;  /* 0x03643806000095a7 */ /* 0x000ea4000802007f */
[----:B--2---:R-:W-:Y:S05]  /*ac20*/  @!P1 BRA `(.L_x_1437) ;  /* 0xfffffffc00f09947 */ /* 0x004fea000383ffff */
[----:B------:R-:W-:Y:S05]  /*ac30*/  BRA `(.L_x_1470) ;  /* 0xffffffe400147947 */ /* 0x000fea000383ffff */
.L_x_1439:
[----:B--2---:R2:W3:Y:S02]  /*ac40*/  SYNCS.PHASECHK.TRANS64.TRYWAIT P1, [R0+URZ+0x36428], R3 ;  /* 0x03642803000075a7 */ /* 0x0044e4000802017f */
[----:B---3--:R-:W-:Y:S05]  /*ac50*/  @!P1 NANOSLEEP.SYNCS 0x989680 ;  /* 0x009896800000995d */ /* 0x008fea0003900000 */
[----:B------:R-:W3:Y:S02]  /*ac60*/  @!P1 SYNCS.PHASECHK.TRANS64 P1, [R0+URZ+0x36428], R3 ;  /* 0x03642803000095a7 */ /* 0x000ee4000802007f */
[----:B---3--:R-:W-:Y:S05]  /*ac70*/  @!P1 BRA `(.L_x_1439) ;  /* 0xfffffffc00f09947 */ /* 0x008fea000383ffff */
[----:B------:R-:W-:Y:S05]  /*ac80*/  BRA `(.L_x_1471) ;  /* 0xffffffe400d87947 */ /* 0x000fea000383ffff */
.L_x_1441:
[----:B--2---:R2:W3:Y:S02]  /*ac90*/  SYNCS.PHASECHK.TRANS64.TRYWAIT P1, [R0+URZ+0x36438], R29 ;  /* 0x0364381d000075a7 */ /* 0x0044e4000802017f */
[----:B---3--:R-:W-:Y:S05]  /*aca0*/  @!P1 NANOSLEEP.SYNCS 0x989680 ;  /* 0x009896800000995d */ /* 0x008fea0003900000 */
[----:B------:R-:W3:Y:S02]  /*acb0*/  @!P1 SYNCS.PHASECHK.TRANS64 P1, [R0+URZ+0x36438], R29 ;  /* 0x0364381d000095a7 */ /* 0x000ee4000802007f */
[----:B---3--:R-:W-:Y:S05]  /*acc0*/  @!P1 BRA `(.L_x_1441) ;  /* 0xfffffffc00f09947 */ /* 0x008fea000383ffff */
[----:B------:R-:W-:Y:S05]  /*acd0*/  BRA `(.L_x_1472) ;  /* 0xffffffe8008c7947 */ /* 0x000fea000383ffff */
.L_x_1443:
[----:B------:R-:W-:-:S07]  /*ace0*/  SHF.L.U32 R5, R7, 0x1f, RZ ;  /* 0x0000001f07057819 */ /* 0x000fce00000006ff */
.L_x_1473:
[----:B----4-:R4:W1:Y:S02]  /*acf0*/  SYNCS.PHASECHK.TRANS64.TRYWAIT P1, [R0+URZ+0x36420], R5 ;  /* 0x03642005000075a7 */ /* 0x010864000802017f */
[----:B-1----:R-:W-:Y:S05]  /*ad00*/  @!P1 NANOSLEEP.SYNCS 0x989680 ;  /* 0x009896800000995d */ /* 0x002fea0003900000 */
[----:B------:R-:W1:Y:S02]  /*ad10*/  @!P1 SYNCS.PHASECHK.TRANS64 P1, [R0+URZ+0x36420], R5 ;  /* 0x03642005000095a7 */ /* 0x000e64000802007f */
[----:B-1----:R-:W-:Y:S05]  /*ad20*/  @!P1 BRA `(.L_x_1473) ;  /* 0xfffffffc00f09947 */ /* 0x002fea000383ffff */
[----:B------:R-:W-:Y:S05]  /*ad30*/  BRA `(.L_x_1474) ;  /* 0xffffffec00207947 */ /* 0x000fea000383ffff */
.L_x_1446:
[----:B----4-:R4:W1:Y:S02]  /*ad40*/  SYNCS.PHASECHK.TRANS64.TRYWAIT P1, [R0+URZ+0x36438], R6 ;  /* 0x03643806000075a7 */ /* 0x010864000802017f */
[----:B-1----:R-:W-:Y:S05]  /*ad50*/  @!P1 NANOSLEEP.SYNCS 0x989680 ;  /* 0x009896800000995d */ /* 0x002fea0003900000 */
[----:B------:R-:W1:Y:S02]  /*ad60*/  @!P1 SYNCS.PHASECHK.TRANS64 P1, [R0+URZ+0x36438], R6 ;  /* 0x03643806000095a7 */ /* 0x000e64000802007f */
[----:B-1----:R-:W-:Y:S05]  /*ad70*/  @!P1 BRA `(.L_x_1446) ;  /* 0xfffffffc00f09947 */ /* 0x002fea000383ffff */
[----:B------:R-:W-:Y:S05]  /*ad80*/  BRA `(.L_x_1475) ;  /* 0xffffffec00ec7947 */ /* 0x000fea000383ffff */
.L_x_1448:
[----:B-1----:R1:W4:Y:S02]  /*ad90*/  SYNCS.PHASECHK.TRANS64.TRYWAIT P1, [R0+URZ+0x36428], R5 ;  /* 0x03642805000075a7 */ /* 0x002324000802017f */
[----:B----4-:R-:W-:Y:S05]  /*ada0*/  @!P1 NANOSLEEP.SYNCS 0x989680 ;  /* 0x009896800000995d */ /* 0x010fea0003900000 */
[----:B------:R-:W4:Y:S02]  /*adb0*/  @!P1 SYNCS.PHASECHK.TRANS64 P1, [R0+URZ+0x36428], R5 ;  /* 0x03642805000095a7 */ /* 0x000f24000802007f */
[----:B----4-:R-:W-:Y:S05]  /*adc0*/  @!P1 BRA `(.L_x_1448) ;  /* 0xfffffffc00f09947 */ /* 0x010fea000383ffff */
[----:B------:R-:W-:Y:S05]  /*add0*/  BRA `(.L_x_1476) ;  /* 0xfffffff000947947 */ /* 0x000fea000383ffff */
.L_x_1450:
[----:B----4-:R4:W1:Y:S02]  /*ade0*/  SYNCS.PHASECHK.TRANS64.TRYWAIT P1, [R0+URZ+0x36438], R3 ;  /* 0x03643803000075a7 */ /* 0x010864000802017f */
[----:B-1----:R-:W-:Y:S05]  /*adf0*/  @!P1 NANOSLEEP.SYNCS 0x989680 ;  /* 0x009896800000995d */ /* 0x002fea0003900000 */
[----:B------:R-:W1:Y:S02]  /*ae00*/  @!P1 SYNCS.PHASECHK.TRANS64 P1, [R0+URZ+0x36438], R3 ;  /* 0x03643803000095a7 */ /* 0x000e64000802007f */
[----:B-1----:R-:W-:Y:S05]  /*ae10*/  @!P1 BRA `(.L_x_1450) ;  /* 0xfffffffc00f09947 */ /* 0x002fea000383ffff */
[----:B------:R-:W-:Y:S05]  /*ae20*/  BRA `(.L_x_1477) ;  /* 0xfffffff400507947 */ /* 0x000fea000383ffff */
.L_x_1452:
[----:B------:R-:W-:Y:S01]  /*ae30*/  BSSY B1, `(.L_x_1478) ;  /* 0x0000006000017945 */ /* 0x000fe20003800000 */
[----:B------:R-:W-:-:S07]  /*ae40*/  IMAD.MOV.U32 R15, RZ, RZ, -0x1 ;  /* 0xffffffffff0f7424 */ /* 0x000fce00078e00ff */
[----:B------:R-:W-:Y:S05]  /*ae50*/  WARPSYNC.COLLECTIVE R15, `(.L_x_1479) ;  /* 0x000000000f0c7348 */ /* 0x000fea0003c00000 */
[----:B------:R-:W-:Y:S02]  /*ae60*/  ELECT P6, UR62, PT ;  /* 0x00000000003e782f */ /* 0x000fe400038c0000 */
[----:B------:R-:W-:Y:S01]  /*ae70*/  MOV R14, UR62 ;  /* 0x0000003e000e7c02 */ /* 0x000fe20008000f00 */
[----:B------:R-:W-:Y:S10]  /*ae80*/  ENDCOLLECTIVE ;  /* 0x000000000000791b */ /* 0x000ff40003800000 */
.L_x_1479:
[----:B------:R-:W-:Y:S05]  /*ae90*/  BSYNC B1 ;  /* 0x0000000000017941 */ /* 0x000fea0003800000 */
.L_x_1478:
[----:B------:R-:W-:Y:S05]  /*aea0*/  BRA `(.L_x_1480) ;  /* 0xfffffff800087947 */ /* 0x000fea000383ffff */
.L_x_1454:
[----:B-1----:R1:W2:Y:S02]  /*aeb0*/  SYNCS.PHASECHK.TRANS64.TRYWAIT P0, [R9+URZ], R2 ;  /* 0x00000002090075a7 */ /* 0x0022a4000800017f */
[----:B--2---:R-:W-:Y:S05]  /*aec0*/  @!P0 NANOSLEEP.SYNCS 0x989680 ;  /* 0x009896800000895d */ /* 0x004fea0003900000 */
[----:B------:R-:W2:Y:S02]  /*aed0*/  @!P0 SYNCS.PHASECHK.TRANS64 P0, [R9+URZ], R2 ;  /* 0x00000002090085a7 */ /* 0x000ea4000800007f */
[----:B--2---:R-:W-:Y:S05]  /*aee0*/  @!P0 BRA `(.L_x_1454) ;  /* 0xfffffffc00f08947 */ /* 0x004fea000383ffff */
[----:B------:R-:W-:Y:S05]  /*aef0*/  BRA `(.L_x_1481) ;  /* 0xfffffff800487947 */ /* 0x000fea000383ffff */
.L_x_1455:
[----:B--2---:R2:W3:Y:S02]  /*af00*/  SYNCS.PHASECHK.TRANS64.TRYWAIT P0, [R3+URZ], R0 ;  /* 0x00000000030075a7 */ /* 0x0044e4000800017f */
[----:B---3--:R-:W-:Y:S05]  /*af10*/  @!P0 NANOSLEEP.SYNCS 0x989680 ;  /* 0x009896800000895d */ /* 0x008fea0003900000 */
[----:B------:R-:W3:Y:S02]  /*af20*/  @!P0 SYNCS.PHASECHK.TRANS64 P0, [R3+URZ], R0 ;  /* 0x00000000030085a7 */ /* 0x000ee4000800007f */
[----:B---3--:R-:W-:Y:S05]  /*af30*/  @!P0 BRA `(.L_x_1455) ;  /* 0xfffffffc00f08947 */ /* 0x008fea000383ffff */
[----:B------:R-:W-:Y:S05]  /*af40*/  BRA `(.L_x_1482) ;  /* 0xfffffff8003c7947 */ /* 0x000fea000383ffff */
.L_x_1483:
        /* <DEDUP_REMOVED lines=11> */
.L_x_7658:


//--------------------- .text._ZN7cutlass13device_kernelIN5flash11enable_sm90INS1_16FlashAttnBwdSm90INS1_25CollectiveMainloopBwdSm90ILi2ELi1ELi1EN4cute5tupleIJNS5_1CILi1EEES8_S8_EEENS6_IJNS7_ILi64EEENS7_ILi96EEENS7_ILi192EEEEEENS_10bfloat16_tEfNS_4arch4Sm90ELb0ELb1ELb1ELb0ELb0ELb0ELb1ELb0ELi3ELi1ELi1ELi1ELb0EEENS1_24CollectiveEpilogueBwdGQAISD_fSG_Li384ELb0ELb0EEENS1_19SingleTileSchedulerILb0ELb0ELb0ELi96EEEEEEEEEvNT_6ParamsE --------------------------
	.section	.text._ZN7cutlass13device_kernelIN5flash11enable_sm90INS1_16FlashAttnBwdSm90INS1_25CollectiveMainloopBwdSm90ILi2ELi1ELi1EN4cute5tupleIJNS5_1CILi1EEES8_S8_EEENS6_IJNS7_ILi64EEENS7_ILi96EEENS7_ILi192EEEEEENS_10bfloat16_tEfNS_4arch4Sm90ELb0ELb1ELb1ELb0ELb0ELb0ELb1ELb0ELi3ELi1ELi1ELi1ELb0EEENS1_24CollectiveEpilogueBwdGQAISD_fSG_Li384ELb0ELb0EEENS1_19SingleTileSchedulerILb0ELb0ELb0ELi96EEEEEEEEEvNT_6ParamsE,"ax",@progbits
	.align	128
.text._ZN7cutlass13device_kernelIN5flash11enable_sm90INS1_16FlashAttnBwdSm90INS1_25CollectiveMainloopBwdSm90ILi2ELi1ELi1EN4cute5tupleIJNS5_1CILi1EEES8_S8_EEENS6_IJNS7_ILi64EEENS7_ILi96EEENS7_ILi192EEEEEENS_10bfloat16_tEfNS_4arch4Sm90ELb0ELb1ELb1ELb0ELb0ELb0ELb1ELb0ELi3ELi1ELi1ELi1ELb0EEENS1_24CollectiveEpilogueBwdGQAISD_fSG_Li384ELb0ELb0EEENS1_19SingleTileSchedulerILb0ELb0ELb0ELi96EEEEEEEEEvNT_6ParamsE:
        .type           _ZN7cutlass13device_kernelIN5flash11enable_sm90INS1_16FlashAttnBwdSm90INS1_25CollectiveMainloopBwdSm90ILi2ELi1ELi1EN4cute5tupleIJNS5_1CILi1EEES8_S8_EEENS6_IJNS7_ILi64EEENS7_ILi96EEENS7_ILi192EEEEEENS_10bfloat16_tEfNS_4arch4Sm90ELb0ELb1ELb1ELb0ELb0ELb0ELb1ELb0ELi3ELi1ELi1ELi1ELb0EEENS1_24CollectiveEpilogueBwdGQAISD_fSG_Li384ELb0ELb0EEENS1_19SingleTileSchedulerILb0ELb0ELb0ELi96EEEEEEEEEvNT_6ParamsE,@function
        .size           _ZN7cutlass13device_kernelIN5flash11enable_sm90INS1_16FlashAttnBwdSm90INS1_25CollectiveMainloopBwdSm90ILi2ELi1ELi1EN4cute5tupleIJNS5_1CILi1EEES8_S8_EEENS6_IJNS7_ILi64EEENS7_ILi96EEENS7_ILi192EEEEEENS_10bfloat16_tEfNS_4arch4Sm90ELb0ELb1ELb1ELb0ELb0ELb0ELb1ELb0ELi3ELi1ELi1ELi1ELb0EEENS1_24CollectiveEpilogueBwdGQAISD_fSG_Li384ELb0ELb0EEENS1_19SingleTileSchedulerILb0ELb0ELb0ELi96EEEEEEEEEvNT_6ParamsE,(.L_x_7659 - _ZN7cutlass13device_kernelIN5flash11enable_sm90INS1_16FlashAttnBwdSm90INS1_25CollectiveMainloopBwdSm90ILi2ELi1ELi1EN4cute5tupleIJNS5_1CILi1EEES8_S8_EEENS6_IJNS7_ILi64EEENS7_ILi96EEENS7_ILi192EEEEEENS_10bfloat16_tEfNS_4arch4Sm90ELb0ELb1ELb1ELb0ELb0ELb0ELb1ELb0ELi3ELi1ELi1ELi1ELb0EEENS1_24CollectiveEpilogueBwdGQAISD_fSG_Li384ELb0ELb0EEENS1_19SingleTileSchedulerILb0ELb0ELb0ELi96EEEEEEEEEvNT_6ParamsE)
        .other          _ZN7cutlass13device_kernelIN5flash11enable_sm90INS1_16FlashAttnBwdSm90INS1_25CollectiveMainloopBwdSm90ILi2ELi1ELi1EN4cute5tupleIJNS5_1CILi1EEES8_S8_EEENS6_IJNS7_ILi64EEENS7_ILi96EEENS7_ILi192EEEEEENS_10bfloat16_tEfNS_4arch4Sm90ELb0ELb1ELb1ELb0ELb0ELb0ELb1ELb0ELi3ELi1ELi1ELi1ELb0EEENS1_24CollectiveEpilogueBwdGQAISD_fSG_Li384ELb0ELb0EEENS1_19SingleTileSchedulerILb0ELb0ELb0ELi96EEEEEEEEEvNT_6ParamsE,@"STO_CUDA_ENTRY STV_DEFAULT"
_ZN7cutlass13device_kernelIN5flash11enable_sm90INS1_16FlashAttnBwdSm90INS1_25CollectiveMainloopBwdSm90ILi2ELi1ELi1EN4cute5tupleIJNS5_1CILi1EEES8_S8_EEENS6_IJNS7_ILi64EEENS7_ILi96EEENS7_ILi192EEEEEENS_10bfloat16_tEfNS_4arch4Sm90ELb0ELb1ELb1ELb0ELb0ELb0ELb1ELb0ELi3ELi1ELi1ELi1ELb0EEENS1_24CollectiveEpilogueBwdGQAISD_fSG_Li384ELb0ELb0EEENS1_19SingleTileSchedulerILb0ELb0ELb0ELi96EEEEEEEEEvNT_6ParamsE:
        /* <DEDUP_REMOVED lines=24> */
.L_x_1485:
[----:B------:R-:W-:Y:S05]  /*0180*/  BSYNC B0 ;  /* 0x0000000000007941 */ /* 0x000fea0003800000 */
.L_x_1484:
        /* <DEDUP_REMOVED lines=37> */
.L_x_1486:
        /* <DEDUP_REMOVED lines=20> */
.L_x_1487:
[----:B------:R-:W-:Y:S01]  /*0520*/  PLOP3.LUT P0, PT, PT, PT, UP0, 0x80, 0x0 ;  /* 0x000000000000781c */ /* 0x000fe20003f0f008 */
[----:B------:R-:W-:Y:S01]  /*0530*/  NOP ;  /* 0x0000000000007918 */ /* 0x000fe20000000000 */
[----:B------:R-:W-:Y:S01]  /*0540*/  BSSY B6, `(.L_x_1488) ;  /* 0x00007e5000067945 */ /* 0x000fe20003800000 */
[----:B-12-4-:R-:W-:Y:S10]  /*0550*/  BAR.SYNC.DEFER_BLOCKING 0x0 ;  /* 0x0000000000007b1d */ /* 0x016ff40000010000 */
[----:B------:R-:W-:Y:S05]  /*0560*/  @!P0 BRA `(.L_x_1489) ;  /* 0x0000004400ec8947 */ /* 0x000fea0003800000 */
.L_x_1490:
        /* <DEDUP_REMOVED lines=85> */
.L_x_1492:
        /* <DEDUP_REMOVED lines=37> */
.L_x_1495:
        /* <DEDUP_REMOVED lines=15> */
.L_x_1494:
        /* <DEDUP_REMOVED lines=20> */
.L_x_1497:
        /* <DEDUP_REMOVED lines=15> */
.L_x_1496:
        /* <DEDUP_REMOVED lines=8> */
.L_x_1588:
        /* <DEDUP_REMOVED lines=19> */
.L_x_1499:
        /* <DEDUP_REMOVED lines=81> */
[----:B------:R-:W-:Y:S02]  /*16f0*/  CS2R R62, SRZ ;  /* 0x00000000003e7805 */ /* 0x000fe4000001ff00 */
[----:B------:R-:W-:Y:S02]  /*1700*/  CS2R R60, SRZ ;  /* 0x00000000003c7805 */ /* 0x000fe4000001ff00 */
[----:B------:R-:W-:-:S02]  /*1710*/  IADD3.X R10, R16, UR4, RZ, PT, !PT ;  /* 0x00000004100a7c10 */ /* 0x000fc4000bffe4ff */
[----:B------:R-:W-:Y:S02]  /*1720*/  CS2R R58, SRZ ;  /* 0x00000000003a7805 */ /* 0x000fe4000001ff00 */
[----:B------:R-:W-:Y:S02]  /*1730*/  CS2R R56, SRZ ;  /* 0x0000000000387805 */ /* 0x000fe4000001ff00 */
[----:B------:R-:W-:Y:S02]  /*1740*/  CS2R R54, SRZ ;  /* 0x0000000000367805 */ /* 0x000fe4000001ff00 */
[--C-:B------:R-:W-:Y:S02]  /*1750*/  IADD3 R5, R10, -UR5, -R3.reuse ;  /* 0x800000050a057c10 */ /* 0x100fe4000fffe803 */
[----:B------:R-:W-:Y:S02]  /*1760*/  CS2R R52, SRZ ;  /* 0x0000000000347805 */ /* 0x000fe4000001ff00 */
[----:B------:R-:W-:Y:S01]  /*1770*/  IADD3 R10, -R3, UR4, R16 ;  /* 0x00000004030a7c10 */ /* 0x000fe2000fffe110 */
[----:B------:R-:W-:Y:S01]  /*1780*/  IMAD.IADD R3, R16, 0x1, -R3 ;  /* 0x0000000110037824 */ /* 0x000fe200078e0a03 */
[----:B------:R-:W-:-:S02]  /*1790*/  CS2R R50, SRZ ;  /* 0x0000000000327805 */ /* 0x000fc4000001ff00 */
        /* <DEDUP_REMOVED lines=15> */
[----:B------:R-:W-:Y:S02]  /*1890*/  LEA R0, R0, UR37, 0x2 ;  /* 0x0000002500007c11 */ /* 0x000fe4000f8e10ff */
[----:B-1----:R-:W-:-:S07]  /*18a0*/  IADD3 R157, R12, 0x30400, R9 ;  /* 0x000304000c9d7810 */ /* 0x002fce0007ffe009 */
.L_x_1519:
[----:B------:R-:W-:-:S05]  /*18b0*/  IMAD.U32 R3, RZ, RZ, UR38 ;  /* 0x00000026ff037e24 */ /* 0x000fca000f8e00ff */
[----:B------:R-:W-:-:S04]  /*18c0*/  LOP3.LUT R3, R3, 0x1, RZ, 0xfc, !PT ;  /* 0x0000000103037812 */ /* 0x000fc800078efcff */
[----:B------:R-:W-:-:S13]  /*18d0*/  ISETP.NE.AND P0, PT, R3, 0x3, PT ;  /* 0x000000030300780c */ /* 0x000fda0003f05270 */
[----:B------:R-:W-:Y:S05]  /*18e0*/  @!P0 BRA `(.L_x_1501) ;  /* 0x0000000000048947 */ /* 0x000fea0003800000 */
[----:B------:R-:W-:Y:S01]  /*18f0*/  BPT.TRAP 0x1 ;  /* 0x000000040000795c */ /* 0x000fe20000300000 */
.L_x_1501:
[----:B------:R-:W-:Y:S02]  /*1900*/  LEA R3, R2, UR37, 0x3 ;  /* 0x0000002502037c11 */ /* 0x000fe4000f8e18ff */
[----:B------:R-:W-:-:S04]  /*1910*/  SHF.L.U32 R10, R7, 0x1f, RZ ;  /* 0x0000001f070a7819 */ /* 0x000fc800000006ff */
[----:B------:R1:W2:Y:S01]  /*1920*/  SYNCS.PHASECHK.TRANS64.TRYWAIT P1, [R3+URZ+0x36410], R10 ;  /* 0x0364100a030075a7 */ /* 0x0002a2000802017f */
[----:B------:R-:W-:Y:S05]  /*1930*/  @!P0 BRA `(.L_x_1502) ;  /* 0x0000000000048947 */ /* 0x000fea0003800000 */
[----:B------:R-:W-:Y:S01]  /*1940*/  BPT.TRAP 0x1 ;  /* 0x000000040000795c */ /* 0x000fe20000300000 */
.L_x_1502:
[----:B--2---:R-:W-:Y:S05]  /*1950*/  @P1 BRA `(.L_x_1503) ;  /* 0x0000000000081947 */ /* 0x004fea0003800000 */
[----:B------:R-:W2:Y:S02]  /*1960*/  SYNCS.PHASECHK.TRANS64.TRYWAIT P1, [R3+URZ+0x36410], R10 ;  /* 0x0364100a030075a7 */ /* 0x000ea4000802017f */
[----:B--2---:R-:W-:Y:S05]  /*1970*/  @!P1 BRA `(.L_x_1504) ;  /* 0x0000006800c09947 */ /* 0x004fea0003800000 */
.L_x_1503:
[----:B------:R-:W-:Y:S05]  /*1980*/  WARPSYNC.ALL ;  /* 0x0000000000007948 */ /* 0x000fea0003800000 */
[----:B------:R-:W-:Y:S01]  /*1990*/  R2UR UR6, R8 ;  /* 0x00000000080672ca */ /* 0x000fe200000e0000 */
[----:B------:R-:W-:Y:S01]  /*19a0*/  UIADD3 UR4, UR37, 0x1e000, URZ ;  /* 0x0001e00025047890 */ /* 0x000fe2000fffe03f */
[C---:B------:R-:W-:Y:S01]  /*19b0*/  R2UR UR7, R2.reuse ;  /* 0x00000000020772ca */ /* 0x040fe200000e0000 */
[----:B------:R-:W-:Y:S01]  /*19c0*/  WARPGROUP.ARRIVE ;  /* 0x00000000000079c5 */ /* 0x000fe20000000000 */
[----:B------:R-:W-:Y:S01]  /*19d0*/  UMOV UR13, 0x40000040 ;  /* 0x40000040000d7882 */ /* 0x000fe20000000000 */
[----:B------:R-:W-:Y:S01]  /*19e0*/  USHF.R.U32.HI UR5, URZ, 0x4, UR4 ;  /* 0x000000043f057899 */ /* 0x000fe20008011604 */
[----:B-12---:R-:W-:Y:S01]  /*19f0*/  IMAD R10, R2, 0x40, R6 ;  /* 0x00000040020a7824 */ /* 0x006fe200078e0206 */
        /* <DEDUP_REMOVED lines=95> */
.L_x_1505:
[----:B-1----:R-:W-:-:S04]  /*1ff0*/  SHF.L.U32 R11, R4, 0x1f, RZ ;  /* 0x0000001f040b7819 */ /* 0x002fc800000006ff */
[----:B------:R1:W4:Y:S01]  /*2000*/  SYNCS.PHASECHK.TRANS64.TRYWAIT P1, [UR37+0x36430], R11 ;  /* 0x0364300bff0075a7 */ /* 0x0003220008020165 */
[----:B------:R-:W-:Y:S05]  /*2010*/  @!P0 BRA `(.L_x_1506) ;  /* 0x0000000000048947 */ /* 0x000fea0003800000 */
[----:B------:R-:W-:Y:S01]  /*2020*/  BPT.TRAP 0x1 ;  /* 0x000000040000795c */ /* 0x000fe20000300000 */
.L_x_1506:
[----:B----4-:R-:W-:Y:S05]  /*2030*/  @P1 BRA `(.L_x_1507) ;  /* 0x0000000000081947 */ /* 0x010fea0003800000 */
[----:B------:R-:W4:Y:S02]  /*2040*/  SYNCS.PHASECHK.TRANS64.TRYWAIT P1, [UR37+0x36430], R11 ;  /* 0x0364300bff0075a7 */ /* 0x000f240008020165 */
[----:B----4-:R-:W-:Y:S05]  /*2050*/  @!P1 BRA `(.L_x_1508) ;  /* 0x00000064001c9947 */ /* 0x010fea0003800000 */
.L_x_1507:
        /* <DEDUP_REMOVED lines=147> */
.L_x_1511:
[----:B------:R-:W-:-:S06]  /*2990*/  UISETP.NE.AND UP0, UPT, UR44, 0x1, UPT ;  /* 0x000000012c00788c */ /* 0x000fcc000bf05270 */
[----:B------:R-:W-:-:S05]  /*29a0*/  PLOP3.LUT P1, PT, PT, PT, UP0, 0x80, 0x0 ;  /* 0x000000000000781c */ /* 0x000fca0003f2f008 */
[----:B------:R-:W-:-:S08]  /*29b0*/  @UP0 ULDC UR5, c[0x0][0x754] ;  /* 0x0001d50000050ab9 */ /* 0x000fd00000000800 */
[----:B------:R-:W-:Y:S01]  /*29c0*/  @P1 IMAD.HI.U32 R143, R142, UR5, RZ ;  /* 0x000000058e8f1c27 */ /* 0x000fe2000f8e00ff */
[----:B------:R-:W-:-:S04]  /*29d0*/  @UP0 ULDC UR5, c[0x0][0x758] ;  /* 0x0001d60000050ab9 */ /* 0x000fc80000000800 */
[----:B------:R-:W-:-:S07]  /*29e0*/  @P1 SHF.R.U32.HI R142, RZ, UR5, R143 ;  /* 0x00000005ff8e1c19 */ /* 0x000fce000801168f */
.L_x_1512:
[----:B------:R-:W-:Y:S05]  /*29f0*/  BSYNC B0 ;  /* 0x0000000000007941 */ /* 0x000fea0003800000 */
.L_x_1510:
[----:B------:R-:W4:Y:S01]  /*2a00*/  LDL R143, [R1] ;  /* 0x00000000018f7983 */ /* 0x000f220000100800 */
[----:B------:R-:W-:Y:S01]  /*2a10*/  IADD3 R150, R140, UR4, R5 ;  /* 0x000000048c967c10 */ /* 0x000fe2000fffe005 */
[----:B----4-:R-:W-:-:S05]  /*2a20*/  IMAD R142, R142, UR44, R143 ;  /* 0x0000002c8e8e7c24 */ /* 0x010fca000f8e028f */
[----:B------:R-:W-:Y:S02]  /*2a30*/  VIADDMNMX R147, R142, UR44, R147, PT ;  /* 0x0000002c8e937c46 */ /* 0x000fe4000b800193 */
[----:B------:R-:W-:-:S07]  /*2a40*/  VIMNMX R150, R150, R142, !PT ;  /* 0x0000008e96967248 */ /* 0x000fce0007fe0100 */
.L_x_1509:
        /* <DEDUP_REMOVED lines=18> */
.L_x_1515:
[----:B------:R-:W-:-:S06]  /*2b70*/  UISETP.NE.AND UP0, UPT, UR44, 0x1, UPT ;  /* 0x000000012c00788c */ /* 0x000fcc000bf05270 */
[----:B------:R-:W-:-:S05]  /*2b80*/  PLOP3.LUT P1, PT, PT, PT, UP0, 0x80, 0x0 ;  /* 0x000000000000781c */ /* 0x000fca0003f2f008 */
[----:B------:R-:W-:-:S08]  /*2b90*/  @UP0 ULDC UR4, c[0x0][0x754] ;  /* 0x0001d50000040ab9 */ /* 0x000fd00000000800 */
[----:B------:R-:W-:Y:S01]  /*2ba0*/  @P1 IMAD.HI.U32 R142, R140, UR4, RZ ;  /* 0x000000048c8e1c27 */ /* 0x000fe2000f8e00ff */
[----:B------:R-:W-:-:S04]  /*2bb0*/  @UP0 ULDC UR4, c[0x0][0x758] ;  /* 0x0001d60000040ab9 */ /* 0x000fc80000000800 */
[----:B------:R-:W-:-:S07]  /*2bc0*/  @P1 SHF.R.U32.HI R140, RZ, UR4, R142 ;  /* 0x00000004ff8c1c19 */ /* 0x000fce000801168e */
.L_x_1516:
[----:B------:R-:W-:Y:S05]  /*2bd0*/  BSYNC B0 ;  /* 0x0000000000007941 */ /* 0x000fea0003800000 */
.L_x_1514:
[----:B------:R-:W4:Y:S02]  /*2be0*/  LDL R142, [R1] ;  /* 0x00000000018e7983 */ /* 0x000f240000100800 */
[----:B----4-:R-:W-:-:S05]  /*2bf0*/  IMAD R140, R140, UR44, R142 ;  /* 0x0000002c8c8c7c24 */ /* 0x010fca000f8e028e */
[----:B------:R-:W-:Y:S02]  /*2c00*/  VIMNMX R145, R145, R140, !PT ;  /* 0x0000008c91917248 */ /* 0x000fe40007fe0100 */
[----:B------:R-:W-:-:S07]  /*2c10*/  VIADDMNMX R139, R140, UR44, R139, PT ;  /* 0x0000002c8c8b7c46 */ /* 0x000fce000b80018b */
.L_x_1513:
[----:B------:R-:W1:Y:S01]  /*2c20*/  S2R R151, SR_CTAID.X ;  /* 0x0000000000977919 */ /* 0x000e620000002500 */
[----:B------:R-:W-:Y:S01]  /*2c30*/  LEA R152, R6, UR37, 0x2 ;  /* 0x0000002506987c11 */ /* 0x000fe2000f8e10ff */
[----:B------:R-:W-:Y:S01]  /*2c40*/  USHF.R.U32.HI UR6, URZ, 0x4, UR42 ;  /* 0x000000043f067899 */ /* 0x000fe2000801162a */
[----:B------:R-:W-:Y:S01]  /*2c50*/  P2R R148, PR, RZ, 0x1 ;  /* 0x00000001ff947803 */ /* 0x000fe20000000000 */
[----:B------:R-:W-:Y:S01]  /*2c60*/  UMOV UR11, 0x80000020 ;  /* 0x80000020000b7882 */ /* 0x000fe20000000000 */
[----:B------:R-:W-:Y:S01]  /*2c70*/  R2UR UR7, R8 ;  /* 0x00000000080772ca */ /* 0x000fe200000e0000 */
[----:B------:R-:W4:Y:S01]  /*2c80*/  LDS R153, [R152+0x30200] ;  /* 0x0302000098997984 */ /* 0x000f220000000800 */
[----:B------:R-:W-:Y:S01]  /*2c90*/  ULOP3.LUT UR6, UR6, 0x3fff, URZ, 0xc0, !UPT ;  /* 0x00003fff06067892 */ /* 0x000fe2000f8ec03f */
[----:B------:R-:W-:Y:S02]  /*2ca0*/  UMOV UR9, 0x40000040 ;  /* 0x4000004000097882 */ /* 0x000fe40000000000 */
[----:B------:R-:W5:Y:S01]  /*2cb0*/  LDS R152, [R152+0x30220] ;  /* 0x0302200098987984 */ /* 0x000f620000000800 */
[----:B------:R-:W-:Y:S01]  /*2cc0*/  ULOP3.LUT UR12, UR6, 0x1000000, URZ, 0xfc, !UPT ;  /* 0x01000000060c7892 */ /* 0x000fe2000f8efc3f */
[----:B------:R-:W-:Y:S01]  /*2cd0*/  UMOV UR13, 0x80000020 ;  /* 0x80000020000d7882 */ /* 0x000fe20000000000 */
[----:B------:R-:W-:-:S05]  /*2ce0*/  UMOV UR15, 0x40000040 ;  /* 0x40000040000f7882 */ /* 0x000fca0000000000 */
[----:B------:R-:W-:Y:S01]  /*2cf0*/  ULEA UR4, UR7, UR37, 0xd ;  /* 0x0000002507047291 */ /* 0x000fe2000f8e683f */
[----:B------:R-:W-:Y:S01]  /*2d00*/  UMOV UR10, UR12 ;  /* 0x0000000c000a7c82 */ /* 0x000fe20008000000 */
[----:B------:R-:W-:Y:S02]  /*2d10*/  UIMAD UR7, UR7, 0x3000, UR37 ;  /* 0x00003000070778a4 */ /* 0x000fe4000f8e0225 */
[----:B------:R-:W-:Y:S02]  /*2d20*/  UIADD3 UR5, UR4, 0x2a000, URZ ;  /* 0x0002a00004057890 */ /* 0x000fe4000fffe03f */
[----:B------:R-:W-:Y:S02]  /*2d30*/  USHF.R.U32.HI UR7, URZ, 0x4, UR7 ;  /* 0x000000043f077899 */ /* 0x000fe40008011607 */
[----:B------:R-:W-:Y:S02]  /*2d40*/  USHF.R.U32.HI UR5, URZ, 0x4, UR5 ;  /* 0x000000043f057899 */ /* 0x000fe40008011605 */
[----:B------:R-:W-:-:S02]  /*2d50*/  ULOP3.LUT UR14, UR7, 0x3fff, URZ, 0xc0, !UPT ;  /* 0x00003fff070e7892 */ /* 0x000fc4000f8ec03f */
[----:B------:R-:W-:Y:S01]  /*2d60*/  ULOP3.LUT UR6, UR5, 0x3fff, URZ, 0xc0, !UPT ;  /* 0x00003fff05067892 */ /* 0x000fe2000f8ec03f */
[----:B-1----:R-:W-:-:S05]  /*2d70*/  IMAD R151, R151, -0x60, RZ ;  /* 0xffffffa097977824 */ /* 0x002fca00078e02ff */
[C---:B------:R-:W-:Y:S01]  /*2d80*/  ISETP.GE.AND P6, PT, R151.reuse, 0x2, PT ;  /* 0x000000029700780c */ /* 0x040fe20003fc6270 */
[----:B------:R-:W-:Y:S01]  /*2d90*/  UMOV UR8, UR6 ;  /* 0x0000000600087c82 */ /* 0x000fe20008000000 */
[----:B------:R-:W-:Y:S02]  /*2da0*/  ISETP.GE.AND P4, PT, R151, 0x9, PT ;  /* 0x000000099700780c */ /* 0x000fe40003f86270 */
[C---:B------:R-:W-:Y:S02]  /*2db0*/  ISETP.GT.AND P5, PT, R145.reuse, 0x1, !P6 ;  /* 0x000000019100780c */ /* 0x040fe400077a4270 */
[----:B------:R-:W-:Y:S02]  /*2dc0*/  ISETP.GT.AND P6, PT, R150, 0x1, !P6 ;  /* 0x000000019600780c */ /* 0x000fe400077c4270 */
[----:B------:R-:W-:Y:S01]  /*2dd0*/  ISETP.GT.AND P3, PT, R145, 0x8, !P4 ;  /* 0x000000089100780c */ /* 0x000fe20006764270 */
[--C-:B----4-:R-:W-:Y:S01]  /*2de0*/  FADD.FTZ R120, R120, -R153.reuse ;  /* 0x8000009978787221 */ /* 0x110fe20000010000 */
[----:B------:R-:W-:Y:S01]  /*2df0*/  ISETP.LT.OR P6, PT, R147, 0x2, P6 ;  /* 0x000000029300780c */ /* 0x000fe200037c1670 */
[--C-:B------:R-:W-:Y:S01]  /*2e00*/  FADD.FTZ R121, R121, -R153.reuse ;  /* 0x8000009979797221 */ /* 0x100fe20000010000 */
[----:B------:R-:W-:Y:S01]  /*2e10*/  ISETP.GE.AND P2, PT, R151, 0xa, PT ;  /* 0x0000000a9700780c */ /* 0x000fe20003f46270 */
[--C-:B------:R-:W-:Y:S01]  /*2e20*/  FADD.FTZ R124, R124, -R153.reuse ;  /* 0x800000997c7c7221 */ /* 0x100fe20000010000 */
[----:B------:R-:W-:Y:S01]  /*2e30*/  ISETP.LT.OR P3, PT, R139, 0x9, P3 ;  /* 0x000000098b00780c */ /* 0x000fe20001f61670 */
[--C-:B------:R-:W-:Y:S01]  /*2e40*/  FADD.FTZ R125, R125, -R153.reuse ;  /* 0x800000997d7d7221 */ /* 0x100fe20000010000 */
[----:B------:R-:W-:Y:S01]  /*2e50*/  FSEL R155, R12, -INF , !P6 ;  /* 0xff8000000c9b7808 */ /* 0x000fe20007000000 */
[--C-:B------:R-:W-:Y:S01]  /*2e60*/  FADD.FTZ R128, R128, -R153.reuse ;  /* 0x8000009980807221 */ /* 0x100fe20000010000 */
[----:B------:R-:W-:Y:S01]  /*2e70*/  ISETP.LT.OR P5, PT, R139, 0x2, P5 ;  /* 0x000000028b00780c */ /* 0x000fe20002fa1670 */
[----:B------:R-:W-:Y:S01]  /*2e80*/  FADD.FTZ R129, R129, -R153 ;  /* 0x8000009981817221 */ /* 0x000fe20000010000 */
[----:B------:R-:W-:Y:S01]  /*2e90*/  ISETP.GE.AND P1, PT, R151, 0x11, PT ;  /* 0x000000119700780c */ /* 0x000fe20003f26270 */
[----:B--2---:R-:W-:Y:S01]  /*2ea0*/  FFMA.FTZ R155, R155, UR46, -R23 ;  /* 0x0000002e9b9b7c23 */ /* 0x004fe20008010817 */
[----:B------:R-:W-:Y:S01]  /*2eb0*/  ISETP.GT.AND P4, PT, R150, 0x8, !P4 ;  /* 0x000000089600780c */ /* 0x000fe20006784270 */
[--C-:B------:R-:W-:Y:S01]  /*2ec0*/  FADD.FTZ R132, R132, -R153.reuse ;  /* 0x8000009984847221 */ /* 0x100fe20000010000 */
[----:B------:R-:W-:Y:S01]  /*2ed0*/  ISETP.GT.AND P6, PT, R150, 0x9, !P2 ;  /* 0x000000099600780c */ /* 0x000fe200057c4270 */
[----:B------:R-:W-:Y:S01]  /*2ee0*/  FADD.FTZ R133, R133, -R153 ;  /* 0x8000009985857221 */ /* 0x000fe20000010000 */
[----:B------:R-:W-:Y:S01]  /*2ef0*/  FSEL R146, R17, -INF , !P3 ;  /* 0xff80000011927808 */ /* 0x000fe20005800000 */
[----:B------:R-:W1:Y:S01]  /*2f00*/  MUFU.EX2 R155, R155 ;  /* 0x0000009b009b7308 */ /* 0x000e620000000800 */
[----:B------:R-:W-:Y:S01]  /*2f10*/  FSEL R149, R14, -INF , !P5 ;  /* 0xff8000000e957808 */ /* 0x000fe20006800000 */
[----:B-----5:R-:W-:Y:S01]  /*2f20*/  FADD.FTZ R126, R126, -R152 ;  /* 0x800000987e7e7221 */ /* 0x020fe20000010000 */
[----:B------:R-:W-:Y:S01]  /*2f30*/  ISETP.LT.OR P4, PT, R147, 0x9, P4 ;  /* 0x000000099300780c */ /* 0x000fe20002781670 */
[--C-:B---3--:R-:W-:Y:S01]  /*2f40*/  FFMA.FTZ R146, R146, UR46, -R10.reuse ;  /* 0x0000002e92927c23 */ /* 0x108fe2000801080a */
[----:B------:R-:W-:Y:S01]  /*2f50*/  ISETP.GT.AND P3, PT, R150, 0x10, !P1 ;  /* 0x000000109600780c */ /* 0x000fe20004f64270 */
[----:B------:R-:W-:Y:S01]  /*2f60*/  FFMA.FTZ R149, R149, UR46, -R10 ;  /* 0x0000002e95957c23 */ /* 0x000fe2000801080a */
[----:B------:R-:W-:Y:S01]  /*2f70*/  ISETP.LT.OR P6, PT, R147, 0xa, P6 ;  /* 0x0000000a9300780c */ /* 0x000fe200037c1670 */
[--C-:B------:R-:W-:Y:S01]  /*2f80*/  FADD.FTZ R122, R122, -R152.reuse ;  /* 0x800000987a7a7221 */ /* 0x100fe20000010000 */
[----:B------:R-:W-:Y:S01]  /*2f90*/  ISETP.GE.AND P5, PT, R151, 0x12, PT ;  /* 0x000000129700780c */ /* 0x000fe20003fa6270 */
[----:B------:R-:W-:Y:S01]  /*2fa0*/  MUFU.EX2 R146, R146 ;  /* 0x0000009200927308 */ /* 0x000fe20000000800 */
[----:B------:R-:W-:Y:S01]  /*2fb0*/  FSEL R142, R15, -INF , !P4 ;  /* 0xff8000000f8e7808 */ /* 0x000fe20006000000 */
[--C-:B------:R-:W-:Y:S01]  /*2fc0*/  FADD.FTZ R123, R123, -R152.reuse ;  /* 0x800000987b7b7221 */ /* 0x100fe20000010000 */
[----:B------:R-:W-:Y:S01]  /*2fd0*/  ISETP.LT.OR P3, PT, R147, 0x11, P3 ;  /* 0x000000119300780c */ /* 0x000fe20001f61670 */
[--C-:B------:R-:W-:Y:S01]  /*2fe0*/  FADD.FTZ R134, R134, -R152.reuse ;  /* 0x8000009886867221 */ /* 0x100fe20000010000 */
[----:B------:R-:W-:Y:S01]  /*2ff0*/  FSEL R143, R16, -INF , !P6 ;  /* 0xff800000108f7808 */ /* 0x000fe20007000000 */
[--C-:B------:R-:W-:Y:S01]  /*3000*/  FFMA.FTZ R142, R142, UR46, -R23.reuse ;  /* 0x0000002e8e8e7c23 */ /* 0x100fe20008010817 */
[----:B------:R-:W-:Y:S01]  /*3010*/  ISETP.GE.AND P4, PT, R151, 0x19, PT ;  /* 0x000000199700780c */ /* 0x000fe20003f86270 */
[----:B-1----:R-:W-:Y:S01]  /*3020*/  FMUL.FTZ R121, R155, R121 ;  /* 0x000000799b797220 */ /* 0x002fe20000410000 */
[----:B------:R-:W-:Y:S01]  /*3030*/  ISETP.GT.AND P6, PT, R150, 0x11, !P5 ;  /* 0x000000119600780c */ /* 0x000fe20006fc4270 */
[--C-:B------:R-:W-:Y:S01]  /*3040*/  FFMA.FTZ R143, R143, UR46, -R23.reuse ;  /* 0x0000002e8f8f7c23 */ /* 0x100fe20008010817 */
[----:B------:R-:W-:Y:S01]  /*3050*/  FSEL R140, R20, -INF , !P3 ;  /* 0xff800000148c7808 */ /* 0x000fe20005800000 */
[----:B------:R-:W1:Y:S01]  /*3060*/  MUFU.EX2 R142, R142 ;  /* 0x0000008e008e7308 */ /* 0x000e620000000800 */
[----:B------:R-:W-:Y:S01]  /*3070*/  ISETP.GT.AND P3, PT, R150, 0x18, !P4 ;  /* 0x000000189600780c */ /* 0x000fe20006764270 */
[----:B------:R-:W-:Y:S01]  /*3080*/  FFMA.FTZ R16, -R16, R16, 1 ;  /* 0x3f80000010107423 */ /* 0x000fe20000010110 */
[C---:B------:R-:W-:Y:S01]  /*3090*/  ISETP.LT.OR P6, PT, R147.reuse, 0x12, P6 ;  /* 0x000000129300780c */ /* 0x040fe200037c1670 */
[--C-:B------:R-:W-:Y:S01]  /*30a0*/  FFMA.FTZ R140, R140, UR46, -R23.reuse ;  /* 0x0000002e8c8c7c23 */ /* 0x100fe20008010817 */
[----:B------:R-:W-:Y:S01]  /*30b0*/  ISETP.LT.OR P3, PT, R147, 0x19, P3 ;  /* 0x000000199300780c */ /* 0x000fe20001f61670 */
[----:B------:R-:W-:Y:S01]  /*30c0*/  FFMA.FTZ R14, -R14, R14, 1 ;  /* 0x3f8000000e0e7423 */ /* 0x000fe2000001010e */
[----:B------:R-:W-:Y:S01]  /*30d0*/  FSEL R144, R21, -INF , !P6 ;  /* 0xff80000015907808 */ /* 0x000fe20007000000 */
[----:B------:R-:W2:Y:S01]  /*30e0*/  MUFU.EX2 R143, R143 ;  /* 0x0000008f008f7308 */ /* 0x000ea20000000800 */
[----:B------:R-:W-:Y:S01]  /*30f0*/  ISETP.GE.AND P6, PT, R151, 0x1, PT ;  /* 0x000000019700780c */ /* 0x000fe20003fc6270 */
[----:B------:R-:W-:Y:S01]  /*3100*/  FFMA.FTZ R17, -R17, R17, 1 ;  /* 0x3f80000011117423 */ /* 0x000fe20000010111 */
[----:B------:R-:W-:Y:S01]  /*3110*/  FSEL R156, R22, -INF , !P3 ;  /* 0xff800000169c7808 */ /* 0x000fe20005800000 */
[--C-:B------:R-:W-:Y:S01]  /*3120*/  FFMA.FTZ R144, R144, UR46, -R23.reuse ;  /* 0x0000002e90907c23 */ /* 0x100fe20008010817 */
[----:B------:R-:W-:Y:S01]  /*3130*/  ISETP.GT.AND P3, PT, R150, RZ, !P6 ;  /* 0x000000ff9600720c */ /* 0x000fe20007764270 */
[--C-:B------:R-:W-:Y:S01]  /*3140*/  FADD.FTZ R127, R127, -R152.reuse ;  /* 0x800000987f7f7221 */ /* 0x100fe20000010000 */
[----:B------:R-:W-:Y:S01]  /*3150*/  ISETP.GT.AND P6, PT, R145, RZ, !P6 ;  /* 0x000000ff9100720c */ /* 0x000fe200077c4270 */
[--C-:B------:R-:W-:Y:S01]  /*3160*/  FFMA.FTZ R156, R156, UR46, -R23.reuse ;  /* 0x0000002e9c9c7c23 */ /* 0x100fe20008010817 */
[----:B------:R-:W-:Y:S01]  /*3170*/  ISETP.LT.OR P3, PT, R147, 0x1, P3 ;  /* 0x000000019300780c */ /* 0x000fe20001f61670 */
[----:B------:R-:W3:Y:S01]  /*3180*/  MUFU.EX2 R140, R140 ;  /* 0x0000008c008c7308 */ /* 0x000ee20000000800 */
[----:B------:R-:W-:Y:S01]  /*3190*/  ISETP.GT.AND P2, PT, R145, 0x9, !P2 ;  /* 0x000000099100780c */ /* 0x000fe20005744270 */
[----:B-1----:R-:W-:Y:S01]  /*31a0*/  FMUL.FTZ R124, R142, R124 ;  /* 0x0000007c8e7c7220 */ /* 0x002fe20000410000 */
[----:B------:R-:W-:Y:S01]  /*31b0*/  FSEL R154, R11, -INF , !P3 ;  /* 0xff8000000b9a7808 */ /* 0x000fe20005800000 */
[--C-:B------:R-:W-:Y:S01]  /*31c0*/  FADD.FTZ R130, R130, -R152.reuse ;  /* 0x8000009882827221 */ /* 0x100fe20000010000 */
[----:B------:R-:W-:Y:S01]  /*31d0*/  ISETP.GE.AND P3, PT, R151, 0x1a, PT ;  /* 0x0000001a9700780c */ /* 0x000fe20003f66270 */
[--C-:B------:R-:W-:Y:S01]  /*31e0*/  FADD.FTZ R131, R131, -R152.reuse ;  /* 0x8000009883837221 */ /* 0x100fe20000010000 */
[C---:B------:R-:W-:Y:S01]  /*31f0*/  ISETP.GT.AND P1, PT, R145.reuse, 0x10, !P1 ;  /* 0x000000109100780c */ /* 0x040fe20004f24270 */
[--C-:B------:R-:W-:Y:S01]  /*3200*/  FFMA.FTZ R154, R154, UR46, -R23.reuse ;  /* 0x0000002e9a9a7c23 */ /* 0x100fe20008010817 */
[----:B------:R-:W-:Y:S01]  /*3210*/  ISETP.GT.AND P0, PT, R150, 0x19, !P3 ;  /* 0x000000199600780c */ /* 0x000fe20005f04270 */
[----:B------:R-:W1:Y:S01]  /*3220*/  MUFU.EX2 R144, R144 ;  /* 0x0000009000907308 */ /* 0x000e620000000800 */
[----:B------:R-:W-:Y:S01]  /*3230*/  ISETP.GT.AND P5, PT, R145, 0x11, !P5 ;  /* 0x000000119100780c */ /* 0x000fe20006fa4270 */
[----:B--2---:R-:W-:Y:S01]  /*3240*/  FMUL.FTZ R125, R143, R125 ;  /* 0x0000007d8f7d7220 */ /* 0x004fe20000410000 */
[----:B------:R-:W-:Y:S01]  /*3250*/  ISETP.LT.OR P0, PT, R147, 0x1a, P0 ;  /* 0x0000001a9300780c */ /* 0x000fe20000701670 */
[----:B------:R-:W-:Y:S01]  /*3260*/  FADD.FTZ R135, R135, -R152 ;  /* 0x8000009887877221 */ /* 0x000fe20000010000 */
[----:B------:R-:W-:Y:S01]  /*3270*/  ISETP.GT.AND P4, PT, R145, 0x18, !P4 ;  /* 0x000000189100780c */ /* 0x000fe20006784270 */
[----:B------:R-:W-:Y:S01]  /*3280*/  FMUL.FTZ R16, R125, R16 ;  /* 0x000000107d107220 */ /* 0x000fe20000410000 */
[----:B------:R-:W-:Y:S01]  /*3290*/  ISETP.GT.AND P3, PT, R145, 0x19, !P3 ;  /* 0x000000199100780c */ /* 0x000fe20005f64270 */
[----:B------:R-:W2:Y:S01]  /*32a0*/  MUFU.EX2 R154, R154 ;  /* 0x0000009a009a7308 */ /* 0x000ea20000000800 */
[----:B------:R-:W-:Y:S01]  /*32b0*/  FSEL R147, R141, -INF , !P0 ;  /* 0xff8000008d937808 */ /* 0x000fe20004000000 */
[----:B------:R-:W-:Y:S01]  /*32c0*/  FFMA.FTZ R125, -R20, R20, 1 ;  /* 0x3f800000147d7423 */ /* 0x000fe20000010114 */
[C---:B------:R-:W-:Y:S01]  /*32d0*/  ISETP.LT.OR P6, PT, R139.reuse, 0x1, P6 ;  /* 0x000000018b00780c */ /* 0x040fe200037c1670 */
[----:B---3--:R-:W-:Y:S01]  /*32e0*/  FMUL.FTZ R128, R140, R128 ;  /* 0x000000808c807220 */ /* 0x008fe20000410000 */
[----:B------:R-:W-:Y:S01]  /*32f0*/  ISETP.LT.OR P2, PT, R139, 0xa, P2 ;  /* 0x0000000a8b00780c */ /* 0x000fe20001741670 */
[----:B------:R-:W-:Y:S01]  /*3300*/  FFMA.FTZ R147, R147, UR46, -R23 ;  /* 0x0000002e93937c23 */ /* 0x000fe20008010817 */
[C---:B------:R-:W-:Y:S01]  /*3310*/  ISETP.LT.OR P1, PT, R139.reuse, 0x11, P1 ;  /* 0x000000118b00780c */ /* 0x040fe20000f21670 */
[----:B------:R-:W-:Y:S01]  /*3320*/  FMUL.FTZ R125, R128, R125 ;  /* 0x0000007d807d7220 */ /* 0x000fe20000410000 */
[C---:B------:R-:W-:Y:S01]  /*3330*/  ISETP.LT.OR P5, PT, R139.reuse, 0x12, P5 ;  /* 0x000000128b00780c */ /* 0x040fe20002fa1670 */
[----:B-1----:R-:W-:Y:S01]  /*3340*/  FMUL.FTZ R129, R144, R129 ;  /* 0x0000008190817220 */ /* 0x002fe20000410000 */
[C---:B------:R-:W-:Y:S01]  /*3350*/  ISETP.LT.OR P4, PT, R139.reuse, 0x19, P4 ;  /* 0x000000198b00780c */ /* 0x040fe20002781670 */
[----:B------:R-:W1:Y:S01]  /*3360*/  MUFU.EX2 R147, R147 ;  /* 0x0000009300937308 */ /* 0x000e620000000800 */
[----:B------:R-:W-:Y:S01]  /*3370*/  ISETP.LT.OR P3, PT, R139, 0x1a, P3 ;  /* 0x0000001a8b00780c */ /* 0x000fe20001f61670 */
[----:B------:R-:W-:Y:S01]  /*3380*/  FFMA.FTZ R128, -R22, R22, 1 ;  /* 0x3f80000016807423 */ /* 0x000fe20000010116 */
[----:B------:R-:W-:Y:S01]  /*3390*/  ISETP.NE.AND P0, PT, R148, RZ, PT ;  /* 0x000000ff9400720c */ /* 0x000fe20003f05270 */
[----:B------:R-:W-:Y:S01]  /*33a0*/  IMAD.U32 R153, RZ, RZ, UR37 ;  /* 0x00000025ff997e24 */ /* 0x000fe2000f8e00ff */
[----:B------:R-:W-:Y:S01]  /*33b0*/  FSEL R151, R13, -INF , !P6 ;  /* 0xff8000000d977808 */ /* 0x000fe20007000000 */
[----:B--2---:R-:W-:Y:S01]  /*33c0*/  FMUL.FTZ R120, R154, R120 ;  /* 0x000000789a787220 */ /* 0x004fe20000410000 */
[----:B------:R-:W-:Y:S01]  /*33d0*/  FSEL R145, R18, -INF , !P2 ;  /* 0xff80000012917808 */ /* 0x000fe20005000000 */
[----:B------:R-:W2:Y:S01]  /*33e0*/  MUFU.EX2 R149, R149 ;  /* 0x0000009500957308 */ /* 0x000ea20000000800 */
        /* <DEDUP_REMOVED lines=8> */
[----:B------:R-:W3:Y:S01]  /*3470*/  MUFU.EX2 R151, R151 ;  /* 0x0000009700977308 */ /* 0x000ee20000000800 */
[--C-:B------:R-:W-:Y:S01]  /*3480*/  FFMA.FTZ R23, R23, UR46, -R10.reuse ;  /* 0x0000002e17177c23 */ /* 0x100fe2000801080a */
[----:B------:R-:W-:Y:S01]  /*3490*/  FFMA.FTZ R13, -R13, R13, 1 ;  /* 0x3f8000000d0d7423 */ /* 0x000fe2000001010d */
[----:B------:R-:W-:Y:S01]  /*34a0*/  FFMA.FTZ R139, R139, UR46, -R10 ;  /* 0x0000002e8b8b7c23 */ /* 0x000fe2000801080a */
[----:B------:R-:W-:Y:S01]  /*34b0*/  FFMA.FTZ R10, -R11, R11, 1 ;  /* 0x3f8000000b0a7423 */ /* 0x000fe2000001010b */
[----:B------:R-:W-:Y:S01]  /*34c0*/  FFMA.FTZ R11, -R12, R12, 1 ;  /* 0x3f8000000c0b7423 */ /* 0x000fe2000001010c */
[----:B-1----:R-:W-:Y:S01]  /*34d0*/  FMUL.FTZ R12, R147, R133 ;  /* 0x00000085930c7220 */ /* 0x002fe20000410000 */
[----:B------:R-:W-:Y:S01]  /*34e0*/  F2FP.BF16.F32.PACK_AB R20, R155, R154 ;  /* 0x0000009a9b14723e */ /* 0x000fe200000010ff */
[----:B------:R-:W-:Y:S01]  /*34f0*/  FMUL.FTZ R10, R120, R10 ;  /* 0x0000000a780a7220 */ /* 0x000fe20000410000 */
[----:B------:R-:W-:Y:S01]  /*3500*/  FMUL.FTZ R11, R121, R11 ;  /* 0x0000000b790b7220 */ /* 0x000fe20000410000 */
[----:B------:R-:W1:Y:S01]  /*3510*/  MUFU.EX2 R120, R156 ;  /* 0x0000009c00787308 */ /* 0x000e620000000800 */
[----:B------:R-:W-:Y:S01]  /*3520*/  FFMA.FTZ R121, -R15, R15, 1 ;  /* 0x3f8000000f797423 */ /* 0x000fe2000001010f */
[----:B--2---:R-:W-:Y:S01]  /*3530*/  FMUL.FTZ R123, R149, R123 ;  /* 0x0000007b957b7220 */ /* 0x004fe20000410000 */
[----:B------:R-:W-:Y:S01]  /*3540*/  F2FP.BF16.F32.PACK_AB R22, R143, R142 ;  /* 0x0000008e8f16723e */ /* 0x000fe200000010ff */
[----:B------:R-:W-:Y:S01]  /*3550*/  FFMA.FTZ R18, -R18, R18, 1 ;  /* 0x3f80000012127423 */ /* 0x000fe20000010112 */
[----:B------:R-:W-:Y:S01]  /*3560*/  FMUL.FTZ R121, R124, R121 ;  /* 0x000000797c797220 */ /* 0x000fe20000410000 */
[----:B------:R-:W-:Y:S01]  /*3570*/  FFMA.FTZ R124, -R21, R21, 1 ;  /* 0x3f800000157c7423 */ /* 0x000fe20000010115 */
[----:B---3--:R-:W-:Y:S01]  /*3580*/  FMUL.FTZ R122, R151, R122 ;  /* 0x0000007a977a7220 */ /* 0x008fe20000410000 */
[----:B------:R-:W2:Y:S01]  /*3590*/  MUFU.EX2 R145, R145 ;  /* 0x0000009100917308 */ /* 0x000ea20000000800 */
[----:B------:R-:W-:Y:S01]  /*35a0*/  F2FP.BF16.F32.PACK_AB R21, R149, R151 ;  /* 0x000000979515723e */ /* 0x000fe200000010ff */
[----:B------:R-:W-:Y:S01]  /*35b0*/  FMUL.FTZ R124, R129, R124 ;  /* 0x0000007c817c7220 */ /* 0x000fe20000410000 */
[----:B------:R-:W-:Y:S01]  /*35c0*/  FFMA.FTZ R129, -R141, R141, 1 ;  /* 0x3f8000008d817423 */ /* 0x000fe2000001018d */
[----:B------:R-:W-:Y:S01]  /*35d0*/  FMUL.FTZ R122, R122, R13 ;  /* 0x0000000d7a7a7220 */ /* 0x000fe20000410000 */
[----:B------:R-:W-:Y:S01]  /*35e0*/  FMUL.FTZ R123, R123, R14 ;  /* 0x0000000e7b7b7220 */ /* 0x000fe20000410000 */
[----:B------:R-:W-:Y:S01]  /*35f0*/  FFMA.FTZ R19, -R19, R19, 1 ;  /* 0x3f80000013137423 */ /* 0x000fe20000010113 */
[----:B------:R-:W-:Y:S01]  /*3600*/  FMUL.FTZ R129, R12, R129 ;  /* 0x000000810c817220 */ /* 0x000fe20000410000 */
[----:B------:R-:W-:Y:S01]  /*3610*/  FMUL.FTZ R12, R146, R126 ;  /* 0x0000007e920c7220 */ /* 0x000fe20000410000 */
[----:B-1----:R-:W-:Y:S01]  /*3620*/  FMUL.FTZ R15, R120, R132 ;  /* 0x00000084780f7220 */ /* 0x002fe20000410000 */
[----:B------:R-:W1:Y:S01]  /*3630*/  MUFU.EX2 R150, R150 ;  /* 0x0000009600967308 */ /* 0x000e620000000800 */
[----:B------:R-:W-:Y:S01]  /*3640*/  F2FP.BF16.F32.PACK_AB R14, R147, R120 ;  /* 0x00000078930e723e */ /* 0x000fe200000010ff */
[----:B------:R-:W-:Y:S01]  /*3650*/  FMUL.FTZ R17, R12, R17 ;  /* 0x000000110c117220 */ /* 0x000fe20000410000 */
[----:B------:R-:W-:Y:S01]  /*3660*/  FMUL.FTZ R128, R15, R128 ;  /* 0x000000800f807220 */ /* 0x000fe20000410000 */
[----:B------:R-:W-:Y:S01]  /*3670*/  F2FP.BF16.F32.PACK_AB R12, R144, R140 ;  /* 0x0000008c900c723e */ /* 0x000fe200000010ff */
[----:B------:R-:W-:Y:S01]  /*3680*/  FFMA.FTZ R136, -R136, R136, 1 ;  /* 0x3f80000088887423 */ /* 0x000fe20000010188 */
[----:B------:R-:W-:Y:S01]  /*3690*/  FFMA.FTZ R137, -R137, R137, 1 ;  /* 0x3f80000089897423 */ /* 0x000fe20000010189 */
[----:B--2---:R-:W-:Y:S01]  /*36a0*/  FMUL.FTZ R127, R145, R127 ;  /* 0x0000007f917f7220 */ /* 0x004fe20000410000 */
[----:B------:R2:W3:Y:S01]  /*36b0*/  MUFU.EX2 R15, R23 ;  /* 0x00000017000f7308 */ /* 0x0004e20000000800 */
[----:B------:R-:W-:Y:S01]  /*36c0*/  FFMA.FTZ R138, -R138, R138, 1 ;  /* 0x3f8000008a8a7423 */ /* 0x000fe2000001018a */
[----:B------:R-:W-:Y:S01]  /*36d0*/  F2FP.BF16.F32.PACK_AB R124, R124, R125 ;  /* 0x0000007d7c7c723e */ /* 0x000fe200000010ff */
[----:B------:R-:W-:Y:S01]  /*36e0*/  FMUL.FTZ R18, R127, R18 ;  /* 0x000000127f127220 */ /* 0x000fe20000410000 */
[----:B------:R-:W-:-:S04]  /*36f0*/  VIADD R153, R153, 0x33400 ;  /* 0x0003340099997836 */ /* 0x000fc80000000000 */
[----:B------:R-:W4:Y:S01]  /*3700*/  MUFU.EX2 R148, R148 ;  /* 0x0000009400947308 */ /* 0x000f220000000800 */
[----:B--2---:R-:W-:Y:S01]  /*3710*/  F2FP.BF16.F32.PACK_AB R23, R145, R146 ;  /* 0x000000929117723e */ /* 0x004fe200000010ff */
[----:B------:R-:W-:Y:S01]  /*3720*/  BAR.SYNC.DEFER_BLOCKING 0x9, 0x180 ;  /* 0x0246000000007b1d */ /* 0x000fe20000010000 */
[----:B-1----:R-:W-:Y:S01]  /*3730*/  FMUL.FTZ R130, R150, R130 ;  /* 0x0000008296827220 */ /* 0x002fe20000410000 */
[----:B------:R-:W-:-:S03]  /*3740*/  R2UR UR5, R153 ;  /* 0x00000000990572ca */ /* 0x000fc600000e0000 */
[----:B------:R-:W-:Y:S01]  /*3750*/  FMUL.FTZ R19, R130, R19 ;  /* 0x0000001382137220 */ /* 0x000fe20000410000 */
[----:B------:R-:W1:Y:S01]  /*3760*/  MUFU.EX2 R126, R139 ;  /* 0x0000008b007e7308 */ /* 0x000e620000000800 */
[----:B---3--:R-:W-:-:S04]  /*3770*/  FMUL.FTZ R134, R15, R134 ;  /* 0x000000860f867220 */ /* 0x008fc80000410000 */
[----:B------:R-:W-:Y:S01]  /*3780*/  FMUL.FTZ R127, R134, R137 ;  /* 0x00000089867f7220 */ /* 0x000fe20000410000 */
[C---:B----4-:R-:W-:Y:S01]  /*3790*/  F2FP.BF16.F32.PACK_AB R13, R148.reuse, R150 ;  /* 0x00000096940d723e */ /* 0x050fe200000010ff */
[----:B------:R-:W-:Y:S02]  /*37a0*/  FMUL.FTZ R131, R148, R131 ;  /* 0x0000008394837220 */ /* 0x000fe40000410000 */
[----:B------:R-:W-:Y:S02]  /*37b0*/  USHF.R.U32.HI UR5, URZ, 0x4, UR5 ;  /* 0x000000043f057899 */ /* 0x000fe40008011605 */
[----:B------:R-:W-:Y:S02]  /*37c0*/  FMUL.FTZ R136, R131, R136 ;  /* 0x0000008883887220 */ /* 0x000fe40000410000 */
[----:B------:R-:W-:Y:S01]  /*37d0*/  ULOP3.LUT UR5, UR5, 0x3fff, URZ, 0xc0, !UPT ;  /* 0x00003fff05057892 */ /* 0x000fe2000f8ec03f */
[C---:B-1----:R-:W-:Y:S01]  /*37e0*/  F2FP.BF16.F32.PACK_AB R15, R126.reuse, R15 ;  /* 0x0000000f7e0f723e */ /* 0x042fe200000010ff */
[----:B------:R-:W-:Y:S01]  /*37f0*/  STSM.16.M88.4 [R9+0x30400], R20 ;  /* 0x0304001409007844 */ /* 0x000fe20000000200 */
[----:B------:R-:W-:Y:S01]  /*3800*/  FMUL.FTZ R135, R126, R135 ;  /* 0x000000877e877220 */ /* 0x000fe20000410000 */
[----:B------:R-:W-:-:S02]  /*3810*/  F2FP.BF16.F32.PACK_AB R126, R129, R128 ;  /* 0x00000080817e723e */ /* 0x000fc400000010ff */
[----:B------:R1:W-:Y:S01]  /*3820*/  STSM.16.M88.4 [R157], R12 ;  /* 0x0000000c9d007844 */ /* 0x0003e20000000200 */
[----:B------:R-:W-:Y:S01]  /*3830*/  FMUL.FTZ R138, R135, R138 ;  /* 0x0000008a878a7220 */ /* 0x000fe20000410000 */
[----:B------:R-:W-:Y:S01]  /*3840*/  F2FP.BF16.F32.PACK_AB R125, R136, R19 ;  /* 0x00000013887d723e */ /* 0x000fe200000010ff */
[----:B------:R-:W-:Y:S01]  /*3850*/  @!PT LDS RZ, [RZ] ;  /* 0x00000000fffff984 */ /* 0x000fe20000000800 */
[----:B------:R-:W-:Y:S01]  /*3860*/  @!PT LDS RZ, [RZ] ;  /* 0x00000000fffff984 */ /* 0x000fe20000000800 */
[----:B------:R-:W-:Y:S01]  /*3870*/  @!PT LDS RZ, [RZ] ;  /* 0x00000000fffff984 */ /* 0x000fe20000000800 */
[----:B------:R-:W-:Y:S01]  /*3880*/  @!PT LDS RZ, [RZ] ;  /* 0x00000000fffff984 */ /* 0x000fe20000000800 */
[----:B------:R2:W-:Y:S06]  /*3890*/  MEMBAR.ALL.CTA ;  /* 0x0000000000007992 */ /* 0x0005ec0000008000 */
[----:B--2---:R-:W2:Y:S01]  /*38a0*/  FENCE.VIEW.ASYNC.S ;  /* 0x00000000000073c6 */ /* 0x004ea20000000000 */
[----:B------:R-:W-:-:S02]  /*38b0*/  F2FP.BF16.F32.PACK_AB R127, R138, R127 ;  /* 0x0000007f8a7f723e */ /* 0x000fc400000010ff */
[----:B-1----:R-:W-:Y:S02]  /*38c0*/  F2FP.BF16.F32.PACK_AB R12, R11, R10 ;  /* 0x0000000a0b0c723e */ /* 0x002fe400000010ff */
        /* <DEDUP_REMOVED lines=26> */
[----:B------:R-:W-:Y:S01]  /*3a70*/  ULOP3.LUT UR12, UR5, 0x10000, URZ, 0xfc, !UPT ;  /* 0x00010000050c7892 */ /* 0x000fe2000f8efc3f */
        /* <DEDUP_REMOVED lines=51> */
.L_x_1517:
        /* <DEDUP_REMOVED lines=59> */
.L_x_1518:
        /* <DEDUP_REMOVED lines=63> */
.L_x_1493:
[----:B------:R-:W-:Y:S05]  /*4550*/  @P0 BRA `(.L_x_1491) ;  /* 0x0000003c008c0947 */ /* 0x000fea0003800000 */
[----:B------:R-:W1:Y:S01]  /*4560*/  S2R R4, SR_TID.X ;  /* 0x0000000000047919 */ /* 0x000e620000002100 */
[----:B------:R-:W2:Y:S01]  /*4570*/  S2UR UR5, SR_CTAID.Y ;  /* 0x00000000000579c3 */ /* 0x000ea20000002600 */
[----:B------:R-:W-:Y:S01]  /*4580*/  ULDC UR4, c[0x0][0x850] ;  /* 0x0002140000047ab9 */ /* 0x000fe20000000800 */
[----:B------:R-:W-:Y:S01]  /*4590*/  ULDC.64 UR12, c[0x0][0x818] ;  /* 0x00020600000c7ab9 */ /* 0x000fe20000000a00 */
[----:B------:R-:W-:Y:S01]  /*45a0*/  UISETP.NE.AND UP0, UPT, UR4, 0x1, UPT ;  /* 0x000000010400788c */ /* 0x000fe2000bf05270 */
[----:B------:R-:W-:Y:S01]  /*45b0*/  BSSY B0, `(.L_x_1520) ;  /* 0x0000052000007945 */ /* 0x000fe20003800000 */
[----:B------:R-:W-:Y:S01]  /*45c0*/  ULDC.64 UR14, c[0x0][0x820] ;  /* 0x00020800000e7ab9 */ /* 0x000fe20000000a00 */
[----:B------:R-:W-:Y:S01]  /*45d0*/  UMOV UR4, 0x400 ;  /* 0x0000040000047882 */ /* 0x000fe20000000000 */
[----:B------:R-:W-:Y:S01]  /*45e0*/  ULDC.64 UR16, c[0x0][0x848] ;  /* 0x0002120000107ab9 */ /* 0x000fe20000000a00 */
[----:B------:R-:W3:Y:S06]  /*45f0*/  S2UR UR9, SR_CgaCtaId ;  /* 0x00000000000979c3 */ /* 0x000eec0000008800 */
[----:B------:R-:W-:-:S02]  /*4600*/  @UP0 ULDC UR6, c[0x0][0x854] ;  /* 0x0002150000060ab9 */ /* 0x000fc40000000800 */
[----:B------:R-:W4:Y:S01]  /*4610*/  S2UR UR8, SR_CTAID.X ;  /* 0x00000000000879c3 */ /* 0x000f220000002500 */
[----:B--2---:R-:W-:-:S07]  /*4620*/  UIMAD.WIDE.U32 UR6, UR5, UR6, URZ ;  /* 0x00000006050672a5 */ /* 0x004fce000f8e003f */
[----:B------:R-:W2:Y:S01]  /*4630*/  S2UR UR18, SR_CTAID.Z ;  /* 0x00000000001279c3 */ /* 0x000ea20000002700 */
[----:B-1----:R-:W-:Y:S01]  /*4640*/  VIADD R3, R4, 0xffffff80 ;  /* 0xffffff8004037836 */ /* 0x002fe20000000000 */
[----:B---3--:R-:W-:-:S03]  /*4650*/  ULEA UR4, UR9, UR4, 0x18 ;  /* 0x0000000409047291 */ /* 0x008fc6000f8ec03f */
[----:B------:R-:W-:Y:S01]  /*4660*/  @UP0 ULDC UR9, c[0x0][0x858] ;  /* 0x0002160000090ab9 */ /* 0x000fe20000000800 */
[----:B------:R-:W-:Y:S01]  /*4670*/  SHF.R.S32.HI R0, RZ, 0x1f, R3 ;  /* 0x0000001fff007819 */ /* 0x000fe20000011403 */
[----:B------:R-:W-:Y:S01]  /*4680*/  @UP0 USHF.R.U32.HI UR5, URZ, UR9, UR7 ;  /* 0x000000093f050299 */ /* 0x000fe20008011607 */
[----:B------:R-:W-:Y:S01]  /*4690*/  BAR.SYNC.DEFER_BLOCKING 0x1, 0x180 ;  /* 0x0046000000007b1d */ /* 0x000fe20000010000 */
[----:B------:R-:W-:Y:S01]  /*46a0*/  ISETP.NE.AND P0, PT, R3, RZ, PT ;  /* 0x000000ff0300720c */ /* 0x000fe20003f05270 */
[----:B----4-:R-:W-:Y:S01]  /*46b0*/  UIMAD UR8, UR8, 0x4800, URZ ;  /* 0x00004800080878a4 */ /* 0x010fe2000f8e023f */
[----:B------:R-:W-:Y:S01]  /*46c0*/  LEA.HI R2, R0, R3, RZ, 0x7 ;  /* 0x0000000300027211 */ /* 0x000fe200078f38ff */
[----:B------:R-:W-:Y:S02]  /*46d0*/  USHF.R.S32.HI UR10, URZ, 0x1f, UR5 ;  /* 0x0000001f3f0a7899 */ /* 0x000fe40008011405 */
[----:B------:R-:W-:Y:S01]  /*46e0*/  USHF.R.S32.HI UR9, URZ, 0x1f, UR8 ;  /* 0x0000001f3f097899 */ /* 0x000fe20008011408 */
[----:B------:R-:W-:Y:S01]  /*46f0*/  LOP3.LUT R0, R2, 0x3fffff80, RZ, 0xc0, !PT ;  /* 0x3fffff8002007812 */ /* 0x000fe200078ec0ff */
[----:B------:R-:W-:Y:S01]  /*4700*/  UIMAD UR11, UR10, UR12, URZ ;  /* 0x0000000c0a0b72a4 */ /* 0x000fe2000f8e023f */
[----:B------:R-:W-:Y:S01]  /*4710*/  SHF.R.S32.HI R5, RZ, 0x7, R2 ;  /* 0x00000007ff057819 */ /* 0x000fe20000011402 */
[----:B------:R-:W-:-:S02]  /*4720*/  UIMAD.WIDE.U32 UR6, UR5, UR12, UR8 ;  /* 0x0000000c050672a5 */ /* 0x000fc4000f8e0008 */
[----:B------:R-:W-:Y:S01]  /*4730*/  IMAD.IADD R0, R3, 0x1, -R0 ;  /* 0x0000000103007824 */ /* 0x000fe200078e0a00 */
[----:B------:R-:W-:-:S03]  /*4740*/  UIMAD UR11, UR5, UR13, UR11 ;  /* 0x0000000d050b72a4 */ /* 0x000fc6000f8e020b */
[----:B------:R-:W-:Y:S01]  /*4750*/  IMAD R0, R5, 0x600, R0 ;  /* 0x0000060005007824 */ /* 0x000fe200078e0200 */
[----:B------:R-:W-:Y:S01]  /*4760*/  ULDC.64 UR12, c[0x0][0x840] ;  /* 0x00021000000c7ab9 */ /* 0x000fe20000000a00 */
[----:B------:R-:W-:Y:S02]  /*4770*/  UIADD3 UR7, UR7, UR11, URZ ;  /* 0x0000000b07077290 */ /* 0x000fe4000fffe03f */
[----:B------:R-:W-:Y:S01]  /*4780*/  IMAD.SHL.U32 R0, R0, 0x4, RZ ;  /* 0x0000000400007824 */ /* 0x000fe200078e00ff */
[----:B------:R-:W-:Y:S02]  /*4790*/  UIMAD UR10, UR10, UR12, URZ ;  /* 0x0000000c0a0a72a4 */ /* 0x000fe4000f8e023f */
[----:B------:R-:W-:Y:S02]  /*47a0*/  UIMAD.WIDE.U32 UR8, UR5, UR12, UR8 ;  /* 0x0000000c050872a5 */ /* 0x000fe4000f8e0008 */
[----:B------:R-:W-:Y:S01]  /*47b0*/  LEA R0, R0, UR4, 0x2 ;  /* 0x0000000400007c11 */ /* 0x000fe2000f8e10ff */
[----:B------:R-:W-:-:S02]  /*47c0*/  UIMAD UR12, UR5, UR13, UR10 ;  /* 0x0000000d050c72a4 */ /* 0x000fc4000f8e020a */
[----:B--2---:R-:W-:Y:S02]  /*47d0*/  USHF.R.S32.HI UR5, URZ, 0x1f, UR18 ;  /* 0x0000001f3f057899 */ /* 0x004fe40008011412 */
[----:B------:R1:W-:Y:S01]  /*47e0*/  STS.128 [R0], R24 ;  /* 0x0000001800007388 */ /* 0x0003e20000000c00 */
[----:B------:R-:W-:Y:S02]  /*47f0*/  UIADD3 UR9, UR9, UR12, URZ ;  /* 0x0000000c09097290 */ /* 0x000fe4000fffe03f */
[----:B------:R-:W-:Y:S01]  /*4800*/  UIMAD UR10, UR5, UR14, URZ ;  /* 0x0000000e050a72a4 */ /* 0x000fe2000f8e023f */
[----:B------:R1:W-:Y:S01]  /*4810*/  STS.128 [R0+0x800], R28 ;  /* 0x0008001c00007388 */ /* 0x0003e20000000c00 */
[----:B------:R-:W-:Y:S02]  /*4820*/  UIMAD UR5, UR5, UR16, URZ ;  /* 0x00000010050572a4 */ /* 0x000fe4000f8e023f */
[----:B------:R-:W-:Y:S01]  /*4830*/  UIMAD UR10, UR18, UR15, UR10 ;  /* 0x0000000f120a72a4 */ /* 0x000fe2000f8e020a */
[----:B------:R1:W-:Y:S01]  /*4840*/  STS.128 [R0+0x1000], R32 ;  /* 0x0010002000007388 */ /* 0x0003e20000000c00 */
[----:B------:R-:W-:-:S02]  /*4850*/  UIMAD.WIDE.U32 UR6, UR18, UR14, UR6 ;  /* 0x0000000e120672a5 */ /* 0x000fc4000f8e0006 */
[----:B------:R-:W-:Y:S01]  /*4860*/  UIMAD UR5, UR18, UR17, UR5 ;  /* 0x00000011120572a4 */ /* 0x000fe2000f8e0205 */
[----:B------:R1:W-:Y:S01]  /*4870*/  STS.128 [R0+0x1800], R36 ;  /* 0x0018002400007388 */ /* 0x0003e20000000c00 */
[----:B------:R-:W-:Y:S01]  /*4880*/  UIMAD.WIDE.U32 UR8, UR18, UR16, UR8 ;  /* 0x00000010120872a5 */ /* 0x000fe2000f8e0008 */
[----:B------:R-:W-:Y:S02]  /*4890*/  ULDC.64 UR12, c[0x0][0x800] ;  /* 0x00020000000c7ab9 */ /* 0x000fe40000000a00 */
[----:B------:R1:W-:Y:S01]  /*48a0*/  STS.128 [R0+0x2000], R40 ;  /* 0x0020002800007388 */ /* 0x0003e20000000c00 */
[----:B------:R-:W-:Y:S01]  /*48b0*/  ULDC.64 UR14, c[0x0][0x828] ;  /* 0x00020a00000e7ab9 */ /* 0x000fe20000000a00 */
[----:B------:R-:W-:Y:S02]  /*48c0*/  UIADD3 UR7, UR7, UR10, URZ ;  /* 0x0000000a07077290 */ /* 0x000fe4000fffe03f */
[----:B------:R1:W-:Y:S01]  /*48d0*/  STS.128 [R0+0x2800], R44 ;  /* 0x0028002c00007388 */ /* 0x0003e20000000c00 */
[----:B------:R-:W-:-:S02]  /*48e0*/  ULEA UR12, UP0, UR6, UR12, 0x2 ;  /* 0x0000000c060c7291 */ /* 0x000fc4000f80103f */
[----:B------:R-:W-:Y:S01]  /*48f0*/  UIADD3 UR5, UR9, UR5, URZ ;  /* 0x0000000509057290 */ /* 0x000fe2000fffe03f */
[----:B------:R1:W-:Y:S01]  /*4900*/  STS.128 [R0+0x3000], R48 ;  /* 0x0030003000007388 */ /* 0x0003e20000000c00 */
[----:B------:R-:W-:Y:S02]  /*4910*/  ULEA UR14, UP1, UR8, UR14, 0x2 ;  /* 0x0000000e080e7291 */ /* 0x000fe4000f82103f */
[----:B------:R-:W-:Y:S01]  /*4920*/  ULEA.HI.X UR13, UR6, UR13, UR7, 0x2, UP0 ;  /* 0x0000000d060d7291 */ /* 0x000fe200080f1407 */
[----:B------:R1:W-:Y:S01]  /*4930*/  STS.128 [R0+0x3800], R52 ;  /* 0x0038003400007388 */ /* 0x0003e20000000c00 */
[----:B------:R-:W-:-:S03]  /*4940*/  ULEA.HI.X UR7, UR8, UR15, UR5, 0x2, UP1 ;  /* 0x0000000f08077291 */ /* 0x000fc600088f1405 */
        /* <DEDUP_REMOVED lines=10> */
[----:B--2---:R-:W-:Y:S06]  /*49f0*/  BAR.SYNC.DEFER_BLOCKING 0x1, 0x180 ;  /* 0x0046000000007b1d */ /* 0x004fec0000010000 */
[----:B------:R-:W-:Y:S05]  /*4a00*/  @P0 BRA `(.L_x_1521) ;  /* 0x0000000000300947 */ /* 0x000fea0003800000 */
[----:B------:R-:W-:Y:S01]  /*4a10*/  PLOP3.LUT P0, PT, PT, PT, PT, 0x80, 0x0 ;  /* 0x000000000000781c */ /* 0x000fe20003f0f070 */
[----:B------:R-:W-:Y:S01]  /*4a20*/  UMOV UR5, 0x1200 ;  /* 0x0000120000057882 */ /* 0x000fe20000000000 */
[----:B------:R-:W-:Y:S01]  /*4a30*/  UMOV UR8, 0x0 ;  /* 0x0000000000087882 */ /* 0x000fe20000000000 */
[----:B------:R-:W-:Y:S01]  /*4a40*/  UMOV UR9, 0x14f00000 ;  /* 0x14f0000000097882 */ /* 0x000fe20000000000 */
[----:B------:R-:W-:-:S09]  /*4a50*/  UMOV UR6, UR14 ;  /* 0x0000000e00067c82 */ /* 0x000fd20008000000 */
.L_x_1522:
[----:B------:R-:W-:Y:S01]  /*4a60*/  @P0 ELECT P1, URZ, PT ;  /* 0x00000000003f082f */ /* 0x000fe20003820000 */
[----:B------:R2:W-:-:S12]  /*4a70*/  UBLKRED.G.S.ADD.F32.RN [UR6], [UR4], UR5, desc[UR8] ;  /* 0x00000806040073bb */ /* 0x0005d800080a1405 */
[----:B------:R-:W-:Y:S02]  /*4a80*/  @P1 PLOP3.LUT P0, PT, P1, PT, PT, 0x8, 0x0 ;  /* 0x000000000000181c */ /* 0x000fe40000f0e170 */
[----:B------:R-:W-:-:S11]  /*4a90*/  PLOP3.LUT P1, PT, PT, PT, PT, 0x8, 0x0 ;  /* 0x000000000000781c */ /* 0x000fd60003f2e170 */
[----:B--2---:R-:W-:Y:S05]  /*4aa0*/  @P0 BRA.U.ANY `(.L_x_1522) ;  /* 0xfffffffd00ec0947 */ /* 0x004fea000393ffff */
[----:B------:R0:W-:Y:S01]  /*4ab0*/  UTMACMDFLUSH ;  /* 0x00000000000079b7 */ /* 0x0001e20000000000 */
[----:B------:R-:W-:-:S04]  /*4ac0*/  DEPBAR.LE SB0, 0x0 ;  /* 0x000080000000791a */ /* 0x000fc80000000000 */
.L_x_1521:
[----:B------:R-:W-:Y:S05]  /*4ad0*/  BSYNC B0 ;  /* 0x0000000000007941 */ /* 0x000fea0003800000 */
.L_x_1520:
        /* <DEDUP_REMOVED lines=26> */
[----:B------:R-:W-:Y:S01]  /*4c80*/  UMOV UR6, UR12 ;  /* 0x0000000c00067c82 */ /* 0x000fe20008000000 */
[----:B------:R-:W-:-:S08]  /*4c90*/  UMOV UR7, UR13 ;  /* 0x0000000d00077c82 */ /* 0x000fd00008000000 */
.L_x_1523:
[----:B------:R-:W-:Y:S01]  /*4ca0*/  @P0 ELECT P1, URZ, PT ;  /* 0x00000000003f082f */ /* 0x000fe20003820000 */
[----:B------:R2:W-:-:S12]  /*4cb0*/  UBLKRED.G.S.ADD.F32.RN [UR6], [UR4], UR5, desc[UR8] ;  /* 0x00000806040073bb */ /* 0x0005d800080a1405 */
[----:B------:R-:W-:Y:S02]  /*4cc0*/  @P1 PLOP3.LUT P0, PT, P1, PT, PT, 0x8, 0x0 ;  /* 0x000000000000181c */ /* 0x000fe40000f0e170 */
[----:B------:R-:W-:-:S11]  /*4cd0*/  PLOP3.LUT P1, PT, PT, PT, PT, 0x8, 0x0 ;  /* 0x000000000000781c */ /* 0x000fd60003f2e170 */
[----:B--2---:R-:W-:Y:S05]  /*4ce0*/  @P0 BRA.U.ANY `(.L_x_1523) ;  /* 0xfffffffd00ec0947 */ /* 0x004fea000393ffff */
[----:B------:R0:W-:Y:S01]  /*4cf0*/  UTMACMDFLUSH ;  /* 0x00000000000079b7 */ /* 0x0001e20000000000 */
[----:B------:R-:W-:-:S04]  /*4d00*/  DEPBAR.LE SB0, 0x0 ;  /* 0x000080000000791a */ /* 0x000fc80000000000 */
[----:B------:R-:W-:Y:S05]  /*4d10*/  BRA `(.L_x_1491) ;  /* 0x00000034009c7947 */ /* 0x000fea0003800000 */
.L_x_1489:
        /* <DEDUP_REMOVED lines=40> */
.L_x_1525:
[----:B------:R-:W-:Y:S02]  /*4fa0*/  UISETP.GT.AND UP0, UPT, UR8, UR5, UPT ;  /* 0x000000050800728c */ /* 0x000fe4000bf04270 */
[----:B------:R-:W-:Y:S02]  /*4fb0*/  USHF.R.S32.HI UR14, URZ, 0x1f, UR12 ;  /* 0x0000001f3f0e7899 */ /* 0x000fe4000801140c */
[----:B------:R-:W-:Y:S02]  /*4fc0*/  USHF.R.S32.HI UR4, URZ, 0x1f, UR13 ;  /* 0x0000001f3f047899 */ /* 0x000fe4000801140d */
[----:B------:R-:W-:-:S13]  /*4fd0*/  PLOP3.LUT P0, PT, PT, PT, UP0, 0x80, 0x0 ;  /* 0x000000000000781c */ /* 0x000fda0003f0f008 */
[----:B------:R-:W-:Y:S05]  /*4fe0*/  @!P0 BRA `(.L_x_1491) ;  /* 0x0000003000e88947 */ /* 0x000fea0003800000 */
[----:B------:R-:W-:Y:S01]  /*4ff0*/  ULDC.64 UR10, c[0x0][0x2d8] ;  /* 0x0000b600000a7ab9 */ /* 0x000fe20000000a00 */
[----:B------:R-:W-:Y:S01]  /*5000*/  ELECT P0, URZ, PT ;  /* 0x00000000003f782f */ /* 0x000fe20003800000 */
[----:B------:R-:W-:Y:S02]  /*5010*/  UIMAD UR9, UR4, UR10, URZ ;  /* 0x0000000a040972a4 */ /* 0x000fe4000f8e023f */
[----:B------:R-:W-:Y:S02]  /*5020*/  UIADD3 UR4, -UR5, UR8, URZ ;  /* 0x0000000805047290 */ /* 0x000fe4000fffe13f */
[----:B------:R-:W-:Y:S02]  /*5030*/  UIMAD.WIDE.U32 UR6, UR13, UR10, URZ ;  /* 0x0000000a0d0672a5 */ /* 0x000fe4000f8e003f */
[----:B------:R-:W-:Y:S02]  /*5040*/  ULOP3.LUT UR4, UR4, 0x1, URZ, 0xc0, !UPT ;  /* 0x0000000104047892 */ /* 0x000fe4000f8ec03f */
[----:B------:R-:W-:-:S02]  /*5050*/  UIMAD UR9, UR13, UR11, UR9 ;  /* 0x0000000b0d0972a4 */ /* 0x000fc4000f8e0209 */
[----:B------:R-:W-:Y:S01]  /*5060*/  UISETP.NE.U32.AND UP0, UPT, UR4, 0x1, UPT ;  /* 0x000000010400788c */ /* 0x000fe2000bf05070 */
[----:B------:R-:W-:Y:S01]  /*5070*/  ULDC.64 UR10, c[0x0][0x2e0] ;  /* 0x0000b800000a7ab9 */ /* 0x000fe20000000a00 */
[----:B------:R-:W-:Y:S02]  /*5080*/  UIADD3 UR7, UR7, UR9, URZ ;  /* 0x0000000907077290 */ /* 0x000fe4000fffe03f */
[----:B------:R-:W-:Y:S02]  /*5090*/  UIMAD UR9, UR14, UR10, URZ ;  /* 0x0000000a0e0972a4 */ /* 0x000fe4000f8e023f */
[----:B------:R-:W-:Y:S01]  /*50a0*/  PLOP3.LUT P1, PT, PT, PT, UP0, 0x80, 0x0 ;  /* 0x000000000000781c */ /* 0x000fe20003f2f008 */
[----:B------:R-:W-:Y:S02]  /*50b0*/  UIMAD.WIDE.U32 UR6, UR12, UR10, UR6 ;  /* 0x0000000a0c0672a5 */ /* 0x000fe4000f8e0006 */
[----:B------:R-:W-:-:S04]  /*50c0*/  UIMAD UR9, UR12, UR11, UR9 ;  /* 0x0000000b0c0972a4 */ /* 0x000fc8000f8e0209 */
[----:B------:R-:W-:-:S06]  /*50d0*/  UIADD3 UR9, UR7, UR9, URZ ;  /* 0x0000000907097290 */ /* 0x000fcc000fffe03f */
[----:B------:R-:W-:Y:S06]  /*50e0*/  @P1 BRA `(.L_x_1526) ;  /* 0x00000004001c1947 */ /* 0x000fec0003800000 */
        /* <DEDUP_REMOVED lines=18> */
.L_x_1528:
[----:B------:R-:W-:Y:S05]  /*5210*/  BSYNC B0 ;  /* 0x0000000000007941 */ /* 0x000fea0003800000 */
.L_x_1527:
        /* <DEDUP_REMOVED lines=18> */
.L_x_1530:
[----:B------:R-:W-:Y:S05]  /*5340*/  BSYNC B0 ;  /* 0x0000000000007941 */ /* 0x000fea0003800000 */
.L_x_1529:
        /* <DEDUP_REMOVED lines=19> */
.L_x_1532:
[----:B------:R-:W-:Y:S05]  /*5480*/  BSYNC B0 ;  /* 0x0000000000007941 */ /* 0x000fea0003800000 */
.L_x_1531:
[----:B------:R-:W-:Y:S06]  /*5490*/  BAR.ARV 0xa, 0xa0 ;  /* 0x0282800000007b1d */ /* 0x000fec0000002000 */
[----:B------:R-:W-:Y:S04]  /*54a0*/  BSSY B0, `(.L_x_1533) ;  /* 0x0000003000007945 */ /* 0x000fe80003800000 */
[----:B------:R-:W-:Y:S05]  /*54b0*/  @!P0 BRA `(.L_x_1534) ;  /* 0x0000000000048947 */ /* 0x000fea0003800000 */
[----:B------:R-:W-:-:S04]  /*54c0*/  DEPBAR.LE SB0, 0x1 ;  /* 0x000080400000791a */ /* 0x000fc80000000000 */
.L_x_1534:
[----:B------:R-:W-:Y:S05]  /*54d0*/  BSYNC B0 ;  /* 0x0000000000007941 */ /* 0x000fea0003800000 */
.L_x_1533:
[----:B------:R-:W-:Y:S06]  /*54e0*/  BAR.ARV 0xb, 0xa0 ;  /* 0x02c2800000007b1d */ /* 0x000fec0000002000 */
[----:B------:R-:W-:Y:S04]  /*54f0*/  BSSY B0, `(.L_x_1535) ;  /* 0x0000003000007945 */ /* 0x000fe80003800000 */
[----:B------:R-:W-:Y:S05]  /*5500*/  @!P0 BRA `(.L_x_1536) ;  /* 0x0000000000048947 */ /* 0x000fea0003800000 */
[----:B------:R-:W-:-:S04]  /*5510*/  DEPBAR.LE SB0, 0x0 ;  /* 0x000080000000791a */ /* 0x000fc80000000000 */
.L_x_1536:
[----:B------:R-:W-:Y:S05]  /*5520*/  BSYNC B0 ;  /* 0x0000000000007941 */ /* 0x000fea0003800000 */
.L_x_1535:
[----:B------:R-:W-:Y:S06]  /*5530*/  BAR.ARV 0xc, 0xa0 ;  /* 0x0302800000007b1d */ /* 0x000fec0000002000 */
[----:B------:R-:W-:Y:S01]  /*5540*/  UIADD3 UR12, UR5, 0x1, URZ ;  /* 0x00000001050c7890 */ /* 0x000fe2000fffe03f */
[----:B------:R-:W-:Y:S11]  /*5550*/  BRA `(.L_x_1537) ;  /* 0x0000000000047947 */ /* 0x000ff60003800000 */
.L_x_1526:
[----:B------:R-:W-:-:S05]  /*5560*/  UMOV UR12, UR5 ;  /* 0x00000005000c7c82 */ /* 0x000fca0008000000 */
.L_x_1537:
        /* <DEDUP_REMOVED lines=21> */
.L_x_1558:
        /* <DEDUP_REMOVED lines=22> */
.L_x_1539:
[----:B------:R-:W-:Y:S05]  /*5820*/  BSYNC B0 ;  /* 0x0000000000007941 */ /* 0x000fea0003800000 */
.L_x_1538:
        /* <DEDUP_REMOVED lines=12> */
.L_x_1541:
[----:B------:R-:W-:Y:S05]  /*58f0*/  BSYNC B0 ;  /* 0x0000000000007941 */ /* 0x000fea0003800000 */
.L_x_1540:
        /* <DEDUP_REMOVED lines=13> */
.L_x_1543:
[----:B------:R-:W-:Y:S05]  /*59d0*/  BSYNC B0 ;  /* 0x0000000000007941 */ /* 0x000fea0003800000 */
.L_x_1542:
[----:B------:R-:W-:Y:S06]  /*59e0*/  BAR.ARV 0xa, 0xa0 ;  /* 0x0282800000007b1d */ /* 0x000fec0000002000 */
[----:B------:R-:W-:Y:S04]  /*59f0*/  BSSY B0, `(.L_x_1544) ;  /* 0x0000003000007945 */ /* 0x000fe80003800000 */
[----:B------:R-:W-:Y:S05]  /*5a00*/  @!P0 BRA `(.L_x_1545) ;  /* 0x0000000000048947 */ /* 0x000fea0003800000 */
[----:B------:R-:W-:-:S04]  /*5a10*/  DEPBAR.LE SB0, 0x1 ;  /* 0x000080400000791a */ /* 0x000fc80000000000 */
.L_x_1545:
[----:B------:R-:W-:Y:S05]  /*5a20*/  BSYNC B0 ;  /* 0x0000000000007941 */ /* 0x000fea0003800000 */
.L_x_1544:
[----:B------:R-:W-:Y:S06]  /*5a30*/  BAR.ARV 0xb, 0xa0 ;  /* 0x02c2800000007b1d */ /* 0x000fec0000002000 */
[----:B------:R-:W-:Y:S04]  /*5a40*/  BSSY B0, `(.L_x_1546) ;  /* 0x0000003000007945 */ /* 0x000fe80003800000 */
[----:B------:R-:W-:Y:S05]  /*5a50*/  @!P0 BRA `(.L_x_1547) ;  /* 0x0000000000048947 */ /* 0x000fea0003800000 */
[----:B------:R-:W-:-:S04]  /*5a60*/  DEPBAR.LE SB0, 0x0 ;  /* 0x000080000000791a */ /* 0x000fc80000000000 */
.L_x_1547:
[----:B------:R-:W-:Y:S05]  /*5a70*/  BSYNC B0 ;  /* 0x0000000000007941 */ /* 0x000fea0003800000 */
.L_x_1546:
        /* <DEDUP_REMOVED lines=13> */
.L_x_1549:
[----:B------:R-:W-:Y:S05]  /*5b50*/  BSYNC B0 ;  /* 0x0000000000007941 */ /* 0x000fea0003800000 */
.L_x_1548:
        /* <DEDUP_REMOVED lines=12> */
.L_x_1551:
[----:B------:R-:W-:Y:S05]  /*5c20*/  BSYNC B0 ;  /* 0x0000000000007941 */ /* 0x000fea0003800000 */
.L_x_1550:
        /* <DEDUP_REMOVED lines=13> */
.L_x_1553:
[----:B------:R-:W-:Y:S05]  /*5d00*/  BSYNC B0 ;  /* 0x0000000000007941 */ /* 0x000fea0003800000 */
.L_x_1552:
[----:B------:R-:W-:Y:S06]  /*5d10*/  BAR.ARV 0xa, 0xa0 ;  /* 0x0282800000007b1d */ /* 0x000fec0000002000 */
[----:B------:R-:W-:Y:S04]  /*5d20*/  BSSY B0, `(.L_x_1554) ;  /* 0x0000003000007945 */ /* 0x000fe80003800000 */
[----:B------:R-:W-:Y:S05]  /*5d30*/  @!P0 BRA `(.L_x_1555) ;  /* 0x0000000000048947 */ /* 0x000fea0003800000 */
[----:B------:R-:W-:-:S04]  /*5d40*/  DEPBAR.LE SB0, 0x1 ;  /* 0x000080400000791a */ /* 0x000fc80000000000 */
.L_x_1555:
[----:B------:R-:W-:Y:S05]  /*5d50*/  BSYNC B0 ;  /* 0x0000000000007941 */ /* 0x000fea0003800000 */
.L_x_1554:
[----:B------:R-:W-:Y:S01]  /*5d60*/  UIADD3 UR12, UR12, 0x2, URZ ;  /* 0x000000020c0c7890 */ /* 0x000fe2000fffe03f */
[----:B------:R-:W-:Y:S06]  /*5d70*/  BAR.ARV 0xb, 0xa0 ;  /* 0x02c2800000007b1d */ /* 0x000fec0000002000 */
[----:B------:R-:W-:Y:S01]  /*5d80*/  UISETP.GE.AND UP0, UPT, UR12, UR8, UPT ;  /* 0x000000080c00728c */ /* 0x000fe2000bf06270 */
[----:B------:R-:W-:Y:S04]  /*5d90*/  BSSY B0, `(.L_x_1556) ;  /* 0x0000003000007945 */ /* 0x000fe80003800000 */
[----:B------:R-:W-:Y:S06]  /*5da0*/  @!P0 BRA `(.L_x_1557) ;  /* 0x0000000000048947 */ /* 0x000fec0003800000 */
[----:B------:R-:W-:-:S04]  /*5db0*/  DEPBAR.LE SB0, 0x0 ;  /* 0x000080000000791a */ /* 0x000fc80000000000 */
.L_x_1557:
[----:B------:R-:W-:Y:S05]  /*5dc0*/  BSYNC B0 ;  /* 0x0000000000007941 */ /* 0x000fea0003800000 */
.L_x_1556:
[----:B------:R-:W-:Y:S06]  /*5dd0*/  BAR.ARV 0xc, 0xa0 ;  /* 0x0302800000007b1d */ /* 0x000fec0000002000 */
[----:B------:R-:W-:Y:S01]  /*5de0*/  PLOP3.LUT P1, PT, PT, PT, UP0, 0x80, 0x0 ;  /* 0x000000000000781c */ /* 0x000fe20003f2f008 */
[----:B------:R-:W-:Y:S02]  /*5df0*/  UIADD3 UR24, UR24, 0x6000, URZ ;  /* 0x0000600018187890 */ /* 0x000fe4000fffe03f */
[----:B------:R-:W-:-:S10]  /*5e00*/  UIADD3 UR4, UR4, 0x6000, URZ ;  /* 0x0000600004047890 */ /* 0x000fd4000fffe03f */
[----:B------:R-:W-:Y:S05]  /*5e10*/  @!P1 BRA `(.L_x_1558) ;  /* 0xfffffff800289947 */ /* 0x000fea000383ffff */
[----:B------:R-:W-:Y:S05]  /*5e20*/  BRA `(.L_x_1491) ;  /* 0x0000002400587947 */ /* 0x000fea0003800000 */
.L_x_1524:
        /* <DEDUP_REMOVED lines=34> */
.L_x_1560:
        /* <DEDUP_REMOVED lines=50> */
.L_x_1589:
        /* <DEDUP_REMOVED lines=9> */
.L_x_1563:
        /* <DEDUP_REMOVED lines=115> */
.L_x_1574:
[----:B-1----:R-:W-:-:S05]  /*6b30*/  IMAD.MOV.U32 R6, RZ, RZ, 0x1 ;  /* 0x00000001ff067424 */ /* 0x002fca00078e00ff */
[----:B------:R-:W-:-:S04]  /*6b40*/  SHF.L.U32 R6, R6, 0x1f, RZ ;  /* 0x0000001f06067819 */ /* 0x000fc800000006ff */
[----:B------:R-:W1:Y:S02]  /*6b50*/  SYNCS.PHASECHK.TRANS64.TRYWAIT P1, [R0+URZ+0x36438], R6 ;  /* 0x03643806000075a7 */ /* 0x000e64000802017f */
[----:B-123--:R-:W-:Y:S05]  /*6b60*/  @!P1 BRA `(.L_x_1566) ;  /* 0x0000001800849947 */ /* 0x00efea0003800000 */
.L_x_1590:
[----:B------:R-:W-:Y:S05]  /*6b70*/  @P0 BRA `(.L_x_1567) ;  /* 0x0000000000140947 */ /* 0x000fea0003800000 */
[----:B------:R-:W-:Y:S01]  /*6b80*/  ISETP.NE.AND P1, PT, R20, RZ, PT ;  /* 0x000000ff1400720c */ /* 0x000fe20003f25270 */
[----:B------:R-:W-:-:S04]  /*6b90*/  IMAD.MOV.U32 R3, RZ, RZ, 0x6100 ;  /* 0x00006100ff037424 */ /* 0x000fc800078e00ff */
[----:B------:R2:W-:Y:S08]  /*6ba0*/  SYNCS.ARRIVE.TRANS64 RZ, [R0+URZ+0x36430], R3 ;  /* 0x0364300300ff79a7 */ /* 0x0005f0000800003f */
[----:B------:R-:W-:Y:S05]  /*6bb0*/  @!P1 BRA `(.L_x_1567) ;  /* 0x0000000000049947 */ /* 0x000fea0003800000 */
[----:B------:R-:W-:Y:S01]  /*6bc0*/  BPT.TRAP 0x1 ;  /* 0x000000040000795c */ /* 0x000fe20000300000 */
.L_x_1567:
        /* <DEDUP_REMOVED lines=48> */
.L_x_1591:
[----:B------:R-:W-:Y:S05]  /*6ed0*/  @P0 BRA `(.L_x_1569) ;  /* 0x0000000000140947 */ /* 0x000fea0003800000 */
[----:B------:R-:W-:Y:S01]  /*6ee0*/  ISETP.NE.AND P1, PT, R20, RZ, PT ;  /* 0x000000ff1400720c */ /* 0x000fe20003f25270 */
[----:B--2---:R-:W-:-:S04]  /*6ef0*/  IMAD.MOV.U32 R3, RZ, RZ, 0x6100 ;  /* 0x00006100ff037424 */ /* 0x004fc800078e00ff */
[----:B------:R3:W-:Y:S08]  /*6f00*/  SYNCS.ARRIVE.TRANS64 RZ, [R0+URZ+0x36418], R3 ;  /* 0x0364180300ff79a7 */ /* 0x0007f0000800003f */
[----:B------:R-:W-:Y:S05]  /*6f10*/  @!P1 BRA `(.L_x_1569) ;  /* 0x0000000000049947 */ /* 0x000fea0003800000 */
[----:B------:R-:W-:Y:S01]  /*6f20*/  BPT.TRAP 0x1 ;  /* 0x000000040000795c */ /* 0x000fe20000300000 */
.L_x_1569:
        /* <DEDUP_REMOVED lines=44> */
.L_x_1592:
[----:B------:R-:W-:Y:S05]  /*71f0*/  @P0 BRA `(.L_x_1571) ;  /* 0x0000000000140947 */ /* 0x000fea0003800000 */
[----:B------:R-:W-:Y:S01]  /*7200*/  ISETP.NE.AND P1, PT, R20, RZ, PT ;  /* 0x000000ff1400720c */ /* 0x000fe20003f25270 */
[----:B--2---:R-:W-:-:S04]  /*7210*/  IMAD.MOV.U32 R29, RZ, RZ, 0x6100 ;  /* 0x00006100ff1d7424 */ /* 0x004fc800078e00ff */
[----:B------:R3:W-:Y:S08]  /*7220*/  SYNCS.ARRIVE.TRANS64 RZ, [R0+URZ+0x36430], R29 ;  /* 0x0364301d00ff79a7 */ /* 0x0007f0000800003f */
[----:B------:R-:W-:Y:S05]  /*7230*/  @!P1 BRA `(.L_x_1571) ;  /* 0x0000000000049947 */ /* 0x000fea0003800000 */
[----:B------:R-:W-:Y:S01]  /*7240*/  BPT.TRAP 0x1 ;  /* 0x000000040000795c */ /* 0x000fe20000300000 */
.L_x_1571:
        /* <DEDUP_REMOVED lines=37> */
.L_x_1594:
[----:B------:R-:W-:Y:S05]  /*74a0*/  @P0 BRA `(.L_x_1573) ;  /* 0x0000000000140947 */ /* 0x000fea0003800000 */
[----:B------:R-:W-:Y:S01]  /*74b0*/  ISETP.NE.AND P1, PT, R20, RZ, PT ;  /* 0x000000ff1400720c */ /* 0x000fe20003f25270 */
[----:B----4-:R-:W-:-:S04]  /*74c0*/  IMAD.MOV.U32 R5, RZ, RZ, 0x6100 ;  /* 0x00006100ff057424 */ /* 0x010fc800078e00ff */
[----:B------:R4:W-:Y:S08]  /*74d0*/  SYNCS.ARRIVE.TRANS64 RZ, [R0+URZ+0x36410], R5 ;  /* 0x0364100500ff79a7 */ /* 0x0009f0000800003f */
[----:B------:R-:W-:Y:S05]  /*74e0*/  @!P1 BRA `(.L_x_1573) ;  /* 0x0000000000049947 */ /* 0x000fea0003800000 */
[----:B------:R-:W-:Y:S01]  /*74f0*/  BPT.TRAP 0x1 ;  /* 0x000000040000795c */ /* 0x000fe20000300000 */
.L_x_1573:
        /* <DEDUP_REMOVED lines=44> */
.L_x_1565:
[----:B------:R-:W-:Y:S01]  /*77c0*/  ISETP.NE.AND P1, PT, R19, RZ, PT ;  /* 0x000000ff1300720c */ /* 0x000fe20003f25270 */
[----:B------:R-:W-:Y:S02]  /*77d0*/  IMAD.MOV.U32 R5, RZ, RZ, 0x1 ;  /* 0x00000001ff057424 */ /* 0x000fe400078e00ff */
[----:B------:R-:W-:-:S10]  /*77e0*/  IMAD.MOV.U32 R4, RZ, RZ, R15 ;  /* 0x000000ffff047224 */ /* 0x000fd400078e000f */
[----:B------:R-:W-:Y:S05]  /*77f0*/  @!P1 BRA `(.L_x_1564) ;  /* 0x0000000400889947 */ /* 0x000fea0003800000 */
[----:B------:R-:W4:Y:S02]  /*7800*/  SYNCS.PHASECHK.TRANS64.TRYWAIT P1, [R0+URZ+0x36438], R6 ;  /* 0x03643806000075a7 */ /* 0x000f24000802017f */
[----:B----4-:R-:W-:Y:S05]  /*7810*/  @!P1 BRA `(.L_x_1575) ;  /* 0x0000000c00ac9947 */ /* 0x010fea0003800000 */
.L_x_1595:
[----:B------:R-:W-:Y:S05]  /*7820*/  @P0 BRA `(.L_x_1576) ;  /* 0x0000000000140947 */ /* 0x000fea0003800000 */
[----:B------:R-:W-:Y:S01]  /*7830*/  ISETP.NE.AND P1, PT, R20, RZ, PT ;  /* 0x000000ff1400720c */ /* 0x000fe20003f25270 */
[----:B------:R-:W-:-:S04]  /*7840*/  IMAD.MOV.U32 R5, RZ, RZ, 0x6100 ;  /* 0x00006100ff057424 */ /* 0x000fc800078e00ff */
[----:B------:R1:W-:Y:S08]  /*7850*/  SYNCS.ARRIVE.TRANS64 RZ, [R0+URZ+0x36430], R5 ;  /* 0x0364300500ff79a7 */ /* 0x0003f0000800003f */
[----:B------:R-:W-:Y:S05]  /*7860*/  @!P1 BRA `(.L_x_1576) ;  /* 0x0000000000049947 */ /* 0x000fea0003800000 */
[----:B------:R-:W-:Y:S01]  /*7870*/  BPT.TRAP 0x1 ;  /* 0x000000040000795c */ /* 0x000fe20000300000 */
.L_x_1576:
        /* <DEDUP_REMOVED lines=41> */
.L_x_1596:
[----:B-1----:R-:W-:Y:S01]  /*7b10*/  IMAD.MOV.U32 R5, RZ, RZ, RZ ;  /* 0x000000ffff057224 */ /* 0x002fe200078e00ff */
[----:B------:R-:W-:Y:S06]  /*7b20*/  @P0 BRA `(.L_x_1578) ;  /* 0x0000000000140947 */ /* 0x000fec0003800000 */
[----:B------:R-:W-:Y:S01]  /*7b30*/  ISETP.NE.AND P1, PT, R20, RZ, PT ;  /* 0x000000ff1400720c */ /* 0x000fe20003f25270 */
[----:B------:R-:W-:-:S04]  /*7b40*/  IMAD.MOV.U32 R17, RZ, RZ, 0x6100 ;  /* 0x00006100ff117424 */ /* 0x000fc800078e00ff */
[----:B------:R1:W-:Y:S08]  /*7b50*/  SYNCS.ARRIVE.TRANS64 RZ, [R0+URZ+0x36418], R17 ;  /* 0x0364181100ff79a7 */ /* 0x0003f0000800003f */
[----:B------:R-:W-:Y:S05]  /*7b60*/  @!P1 BRA `(.L_x_1578) ;  /* 0x0000000000049947 */ /* 0x000fea0003800000 */
[----:B------:R-:W-:Y:S01]  /*7b70*/  BPT.TRAP 0x1 ;  /* 0x000000040000795c */ /* 0x000fe20000300000 */
.L_x_1578:
        /* <DEDUP_REMOVED lines=42> */
.L_x_1564:
[----:B------:R-:W-:-:S04]  /*7e20*/  SHF.L.U32 R3, R5, 0x1f, RZ ;  /* 0x0000001f05037819 */ /* 0x000fc800000006ff */
[----:B------:R-:W4:Y:S02]  /*7e30*/  SYNCS.PHASECHK.TRANS64.TRYWAIT P1, [R0+URZ+0x36438], R3 ;  /* 0x03643803000075a7 */ /* 0x000f24000802017f */
[----:B----4-:R-:W-:Y:S05]  /*7e40*/  @!P1 BRA `(.L_x_1579) ;  /* 0x0000000800489947 */ /* 0x010fea0003800000 */
.L_x_1597:
[----:B------:R-:W-:Y:S05]  /*7e50*/  @P0 BRA `(.L_x_1580) ;  /* 0x0000000000180947 */ /* 0x000fea0003800000 */
[----:B------:R-:W5:Y:S01]  /*7e60*/  S2R R2, SR_TID.X ;  /* 0x0000000000027919 */ /* 0x000f620000002100 */
[----:B----4-:R-:W-:-:S04]  /*7e70*/  IMAD.MOV.U32 R3, RZ, RZ, 0x6100 ;  /* 0x00006100ff037424 */ /* 0x010fc800078e00ff */
[----:B------:R4:W-:Y:S01]  /*7e80*/  SYNCS.ARRIVE.TRANS64 RZ, [R0+URZ+0x36430], R3 ;  /* 0x0364300300ff79a7 */ /* 0x0009e2000800003f */
[----:B-----5:R-:W-:-:S13]  /*7e90*/  LOP3.LUT P0, RZ, R2, 0x1f, RZ, 0xc0, !PT ;  /* 0x0000001f02ff7812 */ /* 0x020fda000780c0ff */
[----:B----4-:R-:W-:Y:S05]  /*7ea0*/  @!P0 BRA `(.L_x_1580) ;  /* 0x0000000000048947 */ /* 0x010fea0003800000 */
[----:B------:R-:W-:Y:S01]  /*7eb0*/  BPT.TRAP 0x1 ;  /* 0x000000040000795c */ /* 0x000fe20000300000 */
.L_x_1580:
        /* <DEDUP_REMOVED lines=43> */
.L_x_1561:
[----:B------:R-:W-:Y:S05]  /*8170*/  BSYNC B0 ;  /* 0x0000000000007941 */ /* 0x000fea0003800000 */
.L_x_1559:
[----:B------:R-:W-:-:S03]  /*8180*/  UMOV UR7, 0xffffffff ;  /* 0xffffffff00077882 */ /* 0x000fc60000000000 */
[----:B------:R-:W-:Y:S05]  /*8190*/  BRA.DIV UR7, `(.L_x_1581) ;  /* 0x0000000607887947 */ /* 0x000fea000b800000 */
[----:B------:R-:W-:-:S13]  /*81a0*/  ELECT P6, URZ, PT ;  /* 0x00000000003f782f */ /* 0x000fda00038c0000 */
.L_x_1600:
[----:B------:R-:W-:Y:S05]  /*81b0*/  @!P6 BRA `(.L_x_1491) ;  /* 0x000000000074e947 */ /* 0x000fea0003800000 */
[----:B------:R-:W-:-:S06]  /*81c0*/  ULOP3.LUT UR7, UR38, 0x2, URZ, 0xfc, !UPT ;  /* 0x0000000226077892 */ /* 0x000fcc000f8efc3f */
[----:B------:R-:W-:-:S05]  /*81d0*/  IMAD.U32 R0, RZ, RZ, UR7 ;  /* 0x00000007ff007e24 */ /* 0x000fca000f8e00ff */
[----:B------:R-:W-:-:S13]  /*81e0*/  ISETP.NE.AND P2, PT, R0, 0x3, PT ;  /* 0x000000030000780c */ /* 0x000fda0003f45270 */
[----:B------:R-:W-:Y:S05]  /*81f0*/  @!P2 BRA `(.L_x_1582) ;  /* 0x000000000004a947 */ /* 0x000fea0003800000 */
[----:B------:R-:W-:Y:S01]  /*8200*/  BPT.TRAP 0x1 ;  /* 0x000000040000795c */ /* 0x000fe20000300000 */
.L_x_1582:
        /* <DEDUP_REMOVED lines=15> */
.L_x_1601:
[----:B------:R-:W2:Y:S02]  /*8300*/  SYNCS.PHASECHK.TRANS64.TRYWAIT P0, [R3+URZ], R0 ;  /* 0x00000000030075a7 */ /* 0x000ea4000800017f */
[----:B--2---:R-:W-:Y:S05]  /*8310*/  @!P0 BRA `(.L_x_1584) ;  /* 0x00000004005c8947 */ /* 0x004fea0003800000 */
.L_x_1602:
[----:B------:R-:W-:Y:S05]  /*8320*/  @!P2 BRA `(.L_x_1585) ;  /* 0x000000000004a947 */ /* 0x000fea0003800000 */
[----:B------:R-:W-:Y:S01]  /*8330*/  BPT.TRAP 0x1 ;  /* 0x000000040000795c */ /* 0x000fe20000300000 */
.L_x_1585:
[----:B------:R-:W-:-:S07]  /*8340*/  SHF.L.U32 R5, R5, 0x1f, RZ ;  /* 0x0000001f05057819 */ /* 0x000fce00000006ff */
.L_x_1586:
[----:B---3--:R3:W4:Y:S02]  /*8350*/  SYNCS.PHASECHK.TRANS64.TRYWAIT P0, [R4+URZ+0x36438], R5 ;  /* 0x03643805040075a7 */ /* 0x008724000800017f */
[----:B----4-:R-:W-:Y:S05]  /*8360*/  @!P0 NANOSLEEP.SYNCS 0x989680 ;  /* 0x009896800000895d */ /* 0x010fea0003900000 */
[----:B------:R-:W4:Y:S02]  /*8370*/  @!P0 SYNCS.PHASECHK.TRANS64 P0, [R4+URZ+0x36438], R5 ;  /* 0x03643805040085a7 */ /* 0x000f24000800007f */
[----:B----4-:R-:W-:Y:S05]  /*8380*/  @!P0 BRA `(.L_x_1586) ;  /* 0xfffffffc00f08947 */ /* 0x010fea000383ffff */
.L_x_1491:
[----:B------:R-:W-:Y:S05]  /*8390*/  BSYNC B6 ;  /* 0x0000000000067941 */ /* 0x000fea0003800000 */
.L_x_1488:
[----:B------:R-:W-:Y:S05]  /*83a0*/  EXIT ;  /* 0x000000000000794d */ /* 0x000fea0003800000 */
.L_x_1498:
[----:B------:R-:W-:Y:S02]  /*83b0*/  IMAD.MOV.U32 R12, RZ, RZ, RZ ;  /* 0x000000ffff0c7224 */ /* 0x000fe400078e00ff */
[----:B------:R-:W-:Y:S02]  /*83c0*/  IMAD.MOV.U32 R11, RZ, RZ, 0x1f ;  /* 0x0000001fff0b7424 */ /* 0x000fe400078e00ff */
[----:B------:R-:W-:-:S07]  /*83d0*/  IMAD.MOV.U32 R15, RZ, RZ, -0x1 ;  /* 0xffffffffff0f7424 */ /* 0x000fce00078e00ff */
[----:B------:R-:W-:Y:S05]  /*83e0*/  WARPSYNC.COLLECTIVE R15, `(.L_x_1587) ;  /* 0x000000000f087348 */ /* 0x000fea0003c00000 */
[----:B------:R1:W2:Y:S02]  /*83f0*/  SHFL.IDX P6, R14, R13, R12, R11 ;  /* 0x0000000c0d0e7389 */ /* 0x0002a400000c000b */
[----:B-12---:R-:W-:Y:S01]  /*8400*/  ENDCOLLECTIVE ;  /* 0x000000000000791b */ /* 0x006fe20003800000 */
.L_x_1587:
[----:B------:R-:W-:Y:S05]  /*8410*/  BRA `(.L_x_1588) ;  /* 0xffffff8c00247947 */ /* 0x000fea000383ffff */
.L_x_1500:
[----:B--2---:R-:W-:-:S04]  /*8420*/  IMAD.U32 R3, RZ, RZ, UR37 ;  /* 0x00000025ff037e24 */ /* 0x004fc8000f8e00ff */
[----:B------:R2:W3:Y:S03]  /*8430*/  SYNCS.PHASECHK.TRANS64.TRYWAIT P0, [R3+URZ+0x36400], R10 ;  /* 0x0364000a030075a7 */ /* 0x0004e6000800017f */
[----:B---3--:R-:W-:Y:S05]  /*8440*/  @!P0 NANOSLEEP.SYNCS 0x989680 ;  /* 0x009896800000895d */ /* 0x008fea0003900000 */
[----:B------:R-:W3:Y:S02]  /*8450*/  @!P0 SYNCS.PHASECHK.TRANS64 P0, [R3+URZ+0x36400], R10 ;  /* 0x0364000a030085a7 */ /* 0x000ee4000800007f */
[----:B---3--:R-:W-:Y:S05]  /*8460*/  @!P0 BRA `(.L_x_1500) ;  /* 0xfffffffc00ec8947 */ /* 0x008fea000383ffff */
[----:B------:R-:W-:Y:S05]  /*8470*/  BRA `(.L_x_1499) ;  /* 0xffffff8c00587947 */ /* 0x000fea000383ffff */
.L_x_1504:
[----:B--2---:R2:W3:Y:S02]  /*8480*/  SYNCS.PHASECHK.TRANS64.TRYWAIT P1, [R3+URZ+0x36410], R10 ;  /* 0x0364100a030075a7 */ /* 0x0044e4000802017f */
[----:B---3--:R-:W-:Y:S05]  /*8490*/  @!P1 NANOSLEEP.SYNCS 0x989680 ;  /* 0x009896800000995d */ /* 0x008fea0003900000 */
[----:B------:R-:W3:Y:S02]  /*84a0*/  @!P1 SYNCS.PHASECHK.TRANS64 P1, [R3+URZ+0x36410], R10 ;  /* 0x0364100a030095a7 */ /* 0x000ee4000802007f */
[----:B---3--:R-:W-:Y:S05]  /*84b0*/  @!P1 BRA `(.L_x_1504) ;  /* 0xfffffffc00f09947 */ /* 0x008fea000383ffff */
[----:B------:R-:W-:Y:S05]  /*84c0*/  BRA `(.L_x_1503) ;  /* 0xffffff94002c7947 */ /* 0x000fea000383ffff */
.L_x_1508:
[----:B----4-:R-:W-:-:S04]  /*84d0*/  IMAD.U32 R12, RZ, RZ, UR37 ;  /* 0x00000025ff0c7e24 */ /* 0x010fc8000f8e00ff */
[----:B------:R4:W1:Y:S03]  /*84e0*/  SYNCS.PHASECHK.TRANS64.TRYWAIT P1, [R12+URZ+0x36430], R11 ;  /* 0x0364300b0c0075a7 */ /* 0x000866000802017f */
[----:B-1----:R-:W-:Y:S05]  /*84f0*/  @!P1 NANOSLEEP.SYNCS 0x989680 ;  /* 0x009896800000995d */ /* 0x002fea0003900000 */
[----:B------:R-:W1:Y:S02]  /*8500*/  @!P1 SYNCS.PHASECHK.TRANS64 P1, [R12+URZ+0x36430], R11 ;  /* 0x0364300b0c0095a7 */ /* 0x000e64000802007f */
[----:B-1----:R-:W-:Y:S05]  /*8510*/  @!P1 BRA `(.L_x_1508) ;  /* 0xfffffffc00ec9947 */ /* 0x002fea000383ffff */
[----:B------:R-:W-:Y:S05]  /*8520*/  BRA `(.L_x_1507) ;  /* 0xffffff9800cc7947 */ /* 0x000fea000383ffff */
.L_x_1562:
[----:B-1----:R1:W2:Y:S02]  /*8530*/  SYNCS.PHASECHK.TRANS64.TRYWAIT P1, [R0+URZ+0x36420], R6 ;  /* 0x03642006000075a7 */ /* 0x0022a4000802017f */
[----:B--2---:R-:W-:Y:S05]  /*8540*/  @!P1 NANOSLEEP.SYNCS 0x989680 ;  /* 0x009896800000995d */ /* 0x004fea0003900000 */
[----:B------:R-:W2:Y:S02]  /*8550*/  @!P1 SYNCS.PHASECHK.TRANS64 P1, [R0+URZ+0x36420], R6 ;  /* 0x03642006000095a7 */ /* 0x000ea4000802007f */
[----:B--2---:R-:W-:Y:S05]  /*8560*/  @!P1 BRA `(.L_x_1562) ;  /* 0xfffffffc00f09947 */ /* 0x004fea000383ffff */
[----:B------:R-:W-:Y:S05]  /*8570*/  BRA `(.L_x_1589) ;  /* 0xffffffdc007c7947 */ /* 0x000fea000383ffff */
.L_x_1566:
[----:B-1----:R1:W2:Y:S02]  /*8580*/  SYNCS.PHASECHK.TRANS64.TRYWAIT P1, [R0+URZ+0x36438], R6 ;  /* 0x03643806000075a7 */ /* 0x0022a4000802017f */
[----:B--2---:R-:W-:Y:S05]  /*8590*/  @!P1 NANOSLEEP.SYNCS 0x989680 ;  /* 0x009896800000995d */ /* 0x004fea0003900000 */
[----:B------:R-:W2:Y:S02]  /*85a0*/  @!P1 SYNCS.PHASECHK.TRANS64 P1, [R0+URZ+0x36438], R6 ;  /* 0x03643806000095a7 */ /* 0x000ea4000802007f */
[----:B--2---:R-:W-:Y:S05]  /*85b0*/  @!P1 BRA `(.L_x_1566) ;  /* 0xfffffffc00f09947 */ /* 0x004fea000383ffff */
[----:B------:R-:W-:Y:S05]  /*85c0*/  BRA `(.L_x_1590) ;  /* 0xffffffe400687947 */ /* 0x000fea000383ffff */
.L_x_1568:
[----:B--2---:R2:W3:Y:S02]  /*85d0*/  SYNCS.PHASECHK.TRANS64.TRYWAIT P1, [R0+URZ+0x36428], R3 ;  /* 0x03642803000075a7 */ /* 0x0044e4000802017f */
[----:B---3--:R-:W-:Y:S05]  /*85e0*/  @!P1 NANOSLEEP.SYNCS 0x989680 ;  /* 0x009896800000995d */ /* 0x008fea0003900000 */
[----:B------:R-:W3:Y:S02]  /*85f0*/  @!P1 SYNCS.PHASECHK.TRANS64 P1, [R0+URZ+0x36428], R3 ;  /* 0x03642803000095a7 */ /* 0x000ee4000802007f */
[----:B---3--:R-:W-:Y:S05]  /*8600*/  @!P1 BRA `(.L_x_1568) ;  /* 0xfffffffc00f09947 */ /* 0x008fea000383ffff */
[----:B------:R-:W-:Y:S05]  /*8610*/  BRA `(.L_x_1591) ;  /* 0xffffffe8002c7947 */ /* 0x000fea000383ffff */
.L_x_1570:
[----:B--2---:R2:W3:Y:S02]  /*8620*/  SYNCS.PHASECHK.TRANS64.TRYWAIT P1, [R0+URZ+0x36438], R29 ;  /* 0x0364381d000075a7 */ /* 0x0044e4000802017f */
[----:B---3--:R-:W-:Y:S05]  /*8630*/  @!P1 NANOSLEEP.SYNCS 0x989680 ;  /* 0x009896800000995d */ /* 0x008fea0003900000 */
[----:B------:R-:W3:Y:S02]  /*8640*/  @!P1 SYNCS.PHASECHK.TRANS64 P1, [R0+URZ+0x36438], R29 ;  /* 0x0364381d000095a7 */ /* 0x000ee4000802007f */
[----:B---3--:R-:W-:Y:S05]  /*8650*/  @!P1 BRA `(.L_x_1570) ;  /* 0xfffffffc00f09947 */ /* 0x008fea000383ffff */
[----:B------:R-:W-:Y:S05]  /*8660*/  BRA `(.L_x_1592) ;  /* 0xffffffe800e07947 */ /* 0x000fea000383ffff */
.L_x_1572:
[----:B------:R-:W-:-:S07]  /*8670*/  SHF.L.U32 R5, R7, 0x1f, RZ ;  /* 0x0000001f07057819 */ /* 0x000fce00000006ff */
.L_x_1593:
[----:B----4-:R4:W1:Y:S02]  /*8680*/  SYNCS.PHASECHK.TRANS64.TRYWAIT P1, [R0+URZ+0x36420], R5 ;  /* 0x03642005000075a7 */ /* 0x010864000802017f */
[----:B-1----:R-:W-:Y:S05]  /*8690*/  @!P1 NANOSLEEP.SYNCS 0x989680 ;  /* 0x009896800000995d */ /* 0x002fea0003900000 */
[----:B------:R-:W1:Y:S02]  /*86a0*/  @!P1 SYNCS.PHASECHK.TRANS64 P1, [R0+URZ+0x36420], R5 ;  /* 0x03642005000095a7 */ /* 0x000e64000802007f */
[----:B-1----:R-:W-:Y:S05]  /*86b0*/  @!P1 BRA `(.L_x_1593) ;  /* 0xfffffffc00f09947 */ /* 0x002fea000383ffff */
[----:B------:R-:W-:Y:S05]  /*86c0*/  BRA `(.L_x_1594) ;  /* 0xffffffec00747947 */ /* 0x000fea000383ffff */
.L_x_1575:
[----:B----4-:R4:W1:Y:S02]  /*86d0*/  SYNCS.PHASECHK.TRANS64.TRYWAIT P1, [R0+URZ+0x36438], R6 ;  /* 0x03643806000075a7 */ /* 0x010864000802017f */
[----:B-1----:R-:W-:Y:S05]  /*86e0*/  @!P1 NANOSLEEP.SYNCS 0x989680 ;  /* 0x009896800000995d */ /* 0x002fea0003900000 */
[----:B------:R-:W1:Y:S02]  /*86f0*/  @!P1 SYNCS.PHASECHK.TRANS64 P1, [R0+URZ+0x36438], R6 ;  /* 0x03643806000095a7 */ /* 0x000e64000802007f */
[----:B-1----:R-:W-:Y:S05]  /*8700*/  @!P1 BRA `(.L_x_1575) ;  /* 0xfffffffc00f09947 */ /* 0x002fea000383ffff */
[----:B------:R-:W-:Y:S05]  /*8710*/  BRA `(.L_x_1595) ;  /* 0xfffffff000407947 */ /* 0x000fea000383ffff */
.L_x_1577:
[----:B-1----:R1:W4:Y:S02]  /*8720*/  SYNCS.PHASECHK.TRANS64.TRYWAIT P1, [R0+URZ+0x36428], R5 ;  /* 0x03642805000075a7 */ /* 0x002324000802017f */
[----:B----4-:R-:W-:Y:S05]  /*8730*/  @!P1 NANOSLEEP.SYNCS 0x989680 ;  /* 0x009896800000995d */ /* 0x010fea0003900000 */
[----:B------:R-:W4:Y:S02]  /*8740*/  @!P1 SYNCS.PHASECHK.TRANS64 P1, [R0+URZ+0x36428], R5 ;  /* 0x03642805000095a7 */ /* 0x000f24000802007f */
[----:B----4-:R-:W-:Y:S05]  /*8750*/  @!P1 BRA `(.L_x_1577) ;  /* 0xfffffffc00f09947 */ /* 0x010fea000383ffff */
[----:B------:R-:W-:Y:S05]  /*8760*/  BRA `(.L_x_1596) ;  /* 0xfffffff000e87947 */ /* 0x000fea000383ffff */
.L_x_1579:
[----:B----4-:R4:W1:Y:S02]  /*8770*/  SYNCS.PHASECHK.TRANS64.TRYWAIT P1, [R0+URZ+0x36438], R3 ;  /* 0x03643803000075a7 */ /* 0x010864000802017f */
[----:B-1----:R-:W-:Y:S05]  /*8780*/  @!P1 NANOSLEEP.SYNCS 0x989680 ;  /* 0x009896800000995d */ /* 0x002fea0003900000 */
[----:B------:R-:W1:Y:S02]  /*8790*/  @!P1 SYNCS.PHASECHK.TRANS64 P1, [R0+URZ+0x36438], R3 ;  /* 0x03643803000095a7 */ /* 0x000e64000802007f */
[----:B-1----:R-:W-:Y:S05]  /*87a0*/  @!P1 BRA `(.L_x_1579) ;  /* 0xfffffffc00f09947 */ /* 0x002fea000383ffff */
[----:B------:R-:W-:Y:S05]  /*87b0*/  BRA `(.L_x_1597) ;  /* 0xfffffff400a47947 */ /* 0x000fea000383ffff */
.L_x_1581:
[----:B------:R-:W-:Y:S01]  /*87c0*/  BSSY B0, `(.L_x_1598) ;  /* 0x0000006000007945 */ /* 0x000fe20003800000 */
[----:B------:R-:W-:-:S07]  /*87d0*/  IMAD.MOV.U32 R15, RZ, RZ, -0x1 ;  /* 0xffffffffff0f7424 */ /* 0x000fce00078e00ff */
[----:B------:R-:W-:Y:S05]  /*87e0*/  WARPSYNC.COLLECTIVE R15, `(.L_x_1599) ;  /* 0x000000000f0c7348 */ /* 0x000fea0003c00000 */
[----:B------:R-:W-:Y:S02]  /*87f0*/  ELECT P6, UR62, PT ;  /* 0x00000000003e782f */ /* 0x000fe400038c0000 */
[----:B------:R-:W-:Y:S01]  /*8800*/  MOV R14, UR62 ;  /* 0x0000003e000e7c02 */ /* 0x000fe20008000f00 */
[----:B------:R-:W-:Y:S10]  /*8810*/  ENDCOLLECTIVE ;  /* 0x000000000000791b */ /* 0x000ff40003800000 */
.L_x_1599:
[----:B------:R-:W-:Y:S05]  /*8820*/  BSYNC B0 ;  /* 0x0000000000007941 */ /* 0x000fea0003800000 */
.L_x_1598:
[----:B------:R-:W-:Y:S05]  /*8830*/  BRA `(.L_x_1600) ;  /* 0xfffffff8005c7947 */ /* 0x000fea000383ffff */
.L_x_1583:
[----:B-1----:R1:W2:Y:S02]  /*8840*/  SYNCS.PHASECHK.TRANS64.TRYWAIT P0, [R9+URZ], R2 ;  /* 0x00000002090075a7 */ /* 0x0022a4000800017f */
[----:B--2---:R-:W-:Y:S05]  /*8850*/  @!P0 NANOSLEEP.SYNCS 0x989680 ;  /* 0x009896800000895d */ /* 0x004fea0003900000 */
[----:B------:R-:W2:Y:S02]  /*8860*/  @!P0 SYNCS.PHASECHK.TRANS64 P0, [R9+URZ], R2 ;  /* 0x00000002090085a7 */ /* 0x000ea4000800007f */
[----:B--2---:R-:W-:Y:S05]  /*8870*/  @!P0 BRA `(.L_x_1583) ;  /* 0xfffffffc00f08947 */ /* 0x004fea000383ffff */
[----:B------:R-:W-:Y:S05]  /*8880*/  BRA `(.L_x_1601) ;  /* 0xfffffff8009c7947 */ /* 0x000fea000383ffff */
.L_x_1584:
[----:B--2---:R2:W3:Y:S02]  /*8890*/  SYNCS.PHASECHK.TRANS64.TRYWAIT P0, [R3+URZ], R0 ;  /* 0x00000000030075a7 */ /* 0x0044e4000800017f */
[----:B---3--:R-:W-:Y:S05]  /*88a0*/  @!P0 NANOSLEEP.SYNCS 0x989680 ;  /* 0x009896800000895d */ /* 0x008fea0003900000 */
[----:B------:R-:W3:Y:S02]  /*88b0*/  @!P0 SYNCS.PHASECHK.TRANS64 P0, [R3+URZ], R0 ;  /* 0x00000000030085a7 */ /* 0x000ee4000800007f */
[----:B---3--:R-:W-:Y:S05]  /*88c0*/  @!P0 BRA `(.L_x_1584) ;  /* 0xfffffffc00f08947 */ /* 0x008fea000383ffff */
[----:B------:R-:W-:Y:S05]  /*88d0*/  BRA `(.L_x_1602) ;  /* 0xfffffff800907947 */ /* 0x000fea000383ffff */
.L_x_1603:
        /* <DEDUP_REMOVED lines=10> */
.L_x_7659:


//--------------------- .text._ZN7cutlass13device_kernelIN5flash11enable_sm90INS1_16FlashAttnBwdSm90INS1_25CollectiveMainloopBwdSm90ILi2ELi1ELi1EN4cute5tupleIJNS5_1CILi1EEES8_S8_EEENS6_IJNS7_ILi64EEENS7_ILi96EEENS7_ILi192EEEEEENS_10bfloat16_tEfNS_4arch4Sm90ELb0ELb1ELb1ELb0ELb1ELb0ELb1ELb0ELi3ELi1ELi1ELi1ELb0EEENS1_24CollectiveEpilogueBwdGQAISD_fSG_Li384ELb0ELb1EEENS1_19SingleTileSchedulerILb0ELb0ELb0ELi96EEEEEEEEEvNT_6ParamsE --------------------------
	.section	.text._ZN7cutlass13device_kernelIN5flash11enable_sm90INS1_16FlashAttnBwdSm90INS1_25CollectiveMainloopBwdSm90ILi2ELi1ELi1EN4cute5tupleIJNS5_1CILi1EEES8_S8_EEENS6_IJNS7_ILi64EEENS7_ILi96EEENS7_ILi192EEEEEENS_10bfloat16_tEfNS_4arch4Sm90ELb0ELb1ELb1ELb0ELb1ELb0ELb1ELb0ELi3ELi1ELi1ELi1ELb0EEENS1_24CollectiveEpilogueBwdGQAISD_fSG_Li384ELb0ELb1EEENS1_19SingleTileSchedulerILb0ELb0ELb0ELi96EEEEEEEEEvNT_6ParamsE,"ax",@progbits
	.align	128
.text._ZN7cutlass13device_kernelIN5flash11enable_sm90INS1_16FlashAttnBwdSm90INS1_25CollectiveMainloopBwdSm90ILi2ELi1ELi1EN4cute5tupleIJNS5_1CILi1EEES8_S8_EEENS6_IJNS7_ILi64EEENS7_ILi96EEENS7_ILi192EEEEEENS_10bfloat16_tEfNS_4arch4Sm90ELb0ELb1ELb1ELb0ELb1ELb0ELb1ELb0ELi3ELi1ELi1ELi1ELb0EEENS1_24CollectiveEpilogueBwdGQAISD_fSG_Li384ELb0ELb1EEENS1_19SingleTileSchedulerILb0ELb0ELb0ELi96EEEEEEEEEvNT_6ParamsE:
        .type           _ZN7cutlass13device_kernelIN5flash11enable_sm90INS1_16FlashAttnBwdSm90INS1_25CollectiveMainloopBwdSm90ILi2ELi1ELi1EN4cute5tupleIJNS5_1CILi1EEES8_S8_EEENS6_IJNS7_ILi64EEENS7_ILi96EEENS7_ILi192EEEEEENS_10bfloat16_tEfNS_4arch4Sm90ELb0ELb1ELb1ELb0ELb1ELb0ELb1ELb0ELi3ELi1ELi1ELi1ELb0EEENS1_24CollectiveEpilogueBwdGQAISD_fSG_Li384ELb0ELb1EEENS1_19SingleTileSchedulerILb0ELb0ELb0ELi96EEEEEEEEEvNT_6ParamsE,@function
        .size           _ZN7cutlass13device_kernelIN5flash11enable_sm90INS1_16FlashAttnBwdSm90INS1_25CollectiveMainloopBwdSm90ILi2ELi1ELi1EN4cute5tupleIJNS5_1CILi1EEES8_S8_EEENS6_IJNS7_ILi64EEENS7_ILi96EEENS7_ILi192EEEEEENS_10bfloat16_tEfNS_4arch4Sm90ELb0ELb1ELb1ELb0ELb1ELb0ELb1ELb0ELi3ELi1ELi1ELi1ELb0EEENS1_24CollectiveEpilogueBwdGQAISD_fSG_Li384ELb0ELb1EEENS1_19SingleTileSchedulerILb0ELb0ELb0ELi96EEEEEEEEEvNT_6ParamsE,(.L_x_7660 - _ZN7cutlass13device_kernelIN5flash11enable_sm90INS1_16FlashAttnBwdSm90INS1_25CollectiveMainloopBwdSm90ILi2ELi1ELi1EN4cute5tupleIJNS5_1CILi1EEES8_S8_EEENS6_IJNS7_ILi64EEENS7_ILi96EEENS7_ILi192EEEEEENS_10bfloat16_tEfNS_4arch4Sm90ELb0ELb1ELb1ELb0ELb1ELb0ELb1ELb0ELi3ELi1ELi1ELi1ELb0EEENS1_24CollectiveEpilogueBwdGQAISD_fSG_Li384ELb0ELb1EEENS1_19SingleTileSchedulerILb0ELb0ELb0ELi96EEEEEEEEEvNT_6ParamsE)
        .other          _ZN7cutlass13device_kernelIN5flash11enable_sm90INS1_16FlashAttnBwdSm90INS1_25CollectiveMainloopBwdSm90ILi2ELi1ELi1EN4cute5tupleIJNS5_1CILi1EEES8_S8_EEENS6_IJNS7_ILi64EEENS7_ILi96EEENS7_ILi192EEEEEENS_10bfloat16_tEfNS_4arch4Sm90ELb0ELb1ELb1ELb0ELb1ELb0ELb1ELb0ELi3ELi1ELi1ELi1ELb0EEENS1_24CollectiveEpilogueBwdGQAISD_fSG_Li384ELb0ELb1EEENS1_19SingleTileSchedulerILb0ELb0ELb0ELi96EEEEEEEEEvNT_6ParamsE,@"STO_CUDA_ENTRY STV_DEFAULT"
_ZN7cutlass13device_kernelIN5flash11enable_sm90INS1_16FlashAttnBwdSm90INS1_25CollectiveMainloopBwdSm90ILi2ELi1ELi1EN4cute5tupleIJNS5_1CILi1EEES8_S8_EEENS6_IJNS7_ILi64EEENS7_ILi96EEENS7_ILi192EEEEEENS_10bfloat16_tEfNS_4arch4Sm90ELb0ELb1ELb1ELb0ELb1ELb0ELb1ELb0ELi3ELi1ELi1ELi1ELb0EEENS1_24CollectiveEpilogueBwdGQAISD_fSG_Li384ELb0ELb1EEENS1_19SingleTileSchedulerILb0ELb0ELb0ELi96EEEEEEEEEvNT_6ParamsE:
        /* <DEDUP_REMOVED lines=24> */
.L_x_1605:
[----:B------:R-:W-:Y:S05]  /*0180*/  BSYNC B0 ;  /* 0x0000000000007941 */ /* 0x000fea0003800000 */
.L_x_1604:
        /* <DEDUP_REMOVED lines=37> */
.L_x_1606:
        /* <DEDUP_REMOVED lines=20> */
.L_x_1607:
[----:B------:R-:W-:Y:S01]  /*0520*/  PLOP3.LUT P0, PT, PT, PT, UP0, 0x80, 0x0 ;  /* 0x000000000000781c */ /* 0x000fe20003f0f008 */
[----:B------:R-:W-:Y:S01]  /*0530*/  NOP ;  /* 0x0000000000007918 */ /* 0x000fe20000000000 */
[----:B------:R-:W-:Y:S01]  /*0540*/  ULDC.64 UR46, c[0x0][0x208] ;  /* 0x00008200002e7ab9 */ /* 0x000fe20000000a00 */
[----:B------:R-:W-:Y:S01]  /*0550*/  BSSY B6, `(.L_x_1608) ;  /* 0x0000922000067945 */ /* 0x000fe20003800000 */
[----:B-12-4-:R-:W-:Y:S09]  /*0560*/  BAR.SYNC.DEFER_BLOCKING 0x0 ;  /* 0x0000000000007b1d */ /* 0x016ff20000010000 */
[----:B------:R-:W-:Y:S05]  /*0570*/  @!P0 BRA `(.L_x_1609) ;  /* 0x0000004c00248947 */ /* 0x000fea0003800000 */
.L_x_1610:
        /* <DEDUP_REMOVED lines=13> */
[----:B-1----:R-:W-:Y:S05]  /*0650*/  @!P0 BRA `(.L_x_1611) ;  /* 0x0000009000448947 */ /* 0x002fea0003800000 */
        /* <DEDUP_REMOVED lines=71> */
.L_x_1612:
        /* <DEDUP_REMOVED lines=37> */
.L_x_1615:
        /* <DEDUP_REMOVED lines=15> */
.L_x_1614:
        /* <DEDUP_REMOVED lines=20> */
.L_x_1617:
        /* <DEDUP_REMOVED lines=15> */
.L_x_1616:
        /* <DEDUP_REMOVED lines=8> */
.L_x_1749:
        /* <DEDUP_REMOVED lines=19> */
.L_x_1619:
        /* <DEDUP_REMOVED lines=109> */
.L_x_1639:
[----:B------:R-:W-:-:S05]  /*18c0*/  IMAD.U32 R3, RZ, RZ, UR38 ;  /* 0x00000026ff037e24 */ /* 0x000fca000f8e00ff */
[----:B------:R-:W-:-:S04]  /*18d0*/  LOP3.LUT R3, R3, 0x1, RZ, 0xfc, !PT ;  /* 0x0000000103037812 */ /* 0x000fc800078efcff */
[----:B------:R-:W-:-:S13]  /*18e0*/  ISETP.NE.AND P0, PT, R3, 0x3, PT ;  /* 0x000000030300780c */ /* 0x000fda0003f05270 */
[----:B------:R-:W-:Y:S05]  /*18f0*/  @!P0 BRA `(.L_x_1621) ;  /* 0x0000000000048947 */ /* 0x000fea0003800000 */
[----:B------:R-:W-:Y:S01]  /*1900*/  BPT.TRAP 0x1 ;  /* 0x000000040000795c */ /* 0x000fe20000300000 */
.L_x_1621:
[----:B------:R-:W-:Y:S02]  /*1910*/  LEA R3, R2, UR37, 0x3 ;  /* 0x0000002502037c11 */ /* 0x000fe4000f8e18ff */
[----:B------:R-:W-:-:S04]  /*1920*/  SHF.L.U32 R10, R7, 0x1f, RZ ;  /* 0x0000001f070a7819 */ /* 0x000fc800000006ff */
[----:B------:R1:W2:Y:S01]  /*1930*/  SYNCS.PHASECHK.TRANS64.TRYWAIT P1, [R3+URZ+0x36410], R10 ;  /* 0x0364100a030075a7 */ /* 0x0002a2000802017f */
[----:B------:R-:W-:Y:S05]  /*1940*/  @!P0 BRA `(.L_x_1622) ;  /* 0x0000000000048947 */ /* 0x000fea0003800000 */
[----:B------:R-:W-:Y:S01]  /*1950*/  BPT.TRAP 0x1 ;  /* 0x000000040000795c */ /* 0x000fe20000300000 */
.L_x_1622:
[----:B--2---:R-:W-:Y:S05]  /*1960*/  @P1 BRA `(.L_x_1623) ;  /* 0x0000000000081947 */ /* 0x004fea0003800000 */
[----:B------:R-:W2:Y:S02]  /*1970*/  SYNCS.PHASECHK.TRANS64.TRYWAIT P1, [R3+URZ+0x36410], R10 ;  /* 0x0364100a030075a7 */ /* 0x000ea4000802017f */
[----:B--2---:R-:W-:Y:S05]  /*1980*/  @!P1 BRA `(.L_x_1624) ;  /* 0x0000007c00b49947 */ /* 0x004fea0003800000 */
.L_x_1623:
        /* <DEDUP_REMOVED lines=8> */
[----:B------:R-:W-:-:S02]  /*1a10*/  UMOV UR11, 0x40000040 ;  /* 0x40000040000b7882 */ /* 0x000fc40000000000 */
[----:B------:R-:W-:Y:S02]  /*1a20*/  ULOP3.LUT UR5, UR5, 0x3fff, URZ, 0xc0, !UPT ;  /* 0x00003fff05057892 */ /* 0x000fe4000f8ec03f */
[----:B------:R-:W-:Y:S02]  /*1a30*/  LEA R11, R10, UR37, 0x2 ;  /* 0x000000250a0b7c11 */ /* 0x000fe4000f8e10ff */
        /* <DEDUP_REMOVED lines=91> */
.L_x_1625:
[----:B-1----:R-:W-:-:S04]  /*1ff0*/  SHF.L.U32 R11, R4, 0x1f, RZ ;  /* 0x0000001f040b7819 */ /* 0x002fc800000006ff */
[----:B------:R1:W4:Y:S01]  /*2000*/  SYNCS.PHASECHK.TRANS64.TRYWAIT P1, [UR37+0x36430], R11 ;  /* 0x0364300bff0075a7 */ /* 0x0003220008020165 */
[----:B------:R-:W-:Y:S05]  /*2010*/  @!P0 BRA `(.L_x_1626) ;  /* 0x0000000000048947 */ /* 0x000fea0003800000 */
[----:B------:R-:W-:Y:S01]  /*2020*/  BPT.TRAP 0x1 ;  /* 0x000000040000795c */ /* 0x000fe20000300000 */
.L_x_1626:
[----:B----4-:R-:W-:Y:S05]  /*2030*/  @P1 BRA `(.L_x_1627) ;  /* 0x0000000000081947 */ /* 0x010fea0003800000 */
[----:B------:R-:W4:Y:S02]  /*2040*/  SYNCS.PHASECHK.TRANS64.TRYWAIT P1, [UR37+0x36430], R11 ;  /* 0x0364300bff0075a7 */ /* 0x000f240008020165 */
[----:B----4-:R-:W-:Y:S05]  /*2050*/  @!P1 BRA `(.L_x_1628) ;  /* 0x0000007800149947 */ /* 0x010fea0003800000 */
.L_x_1627:
        /* <DEDUP_REMOVED lines=147> */
.L_x_1631:
[----:B------:R-:W-:-:S06]  /*2990*/  UISETP.NE.AND UP0, UPT, UR42, 0x1, UPT ;  /* 0x000000012a00788c */ /* 0x000fcc000bf05270 */
[----:B------:R-:W-:-:S05]  /*29a0*/  PLOP3.LUT P1, PT, PT, PT, UP0, 0x80, 0x0 ;  /* 0x000000000000781c */ /* 0x000fca0003f2f008 */
[----:B------:R-:W-:-:S08]  /*29b0*/  @UP0 ULDC UR5, c[0x0][0x754] ;  /* 0x0001d50000050ab9 */ /* 0x000fd00000000800 */
[----:B------:R-:W-:Y:S01]  /*29c0*/  @P1 IMAD.HI.U32 R143, R142, UR5, RZ ;  /* 0x000000058e8f1c27 */ /* 0x000fe2000f8e00ff */
[----:B------:R-:W-:-:S04]  /*29d0*/  @UP0 ULDC UR5, c[0x0][0x758] ;  /* 0x0001d60000050ab9 */ /* 0x000fc80000000800 */
[----:B------:R-:W-:-:S07]  /*29e0*/  @P1 SHF.R.U32.HI R142, RZ, UR5, R143 ;  /* 0x00000005ff8e1c19 */ /* 0x000fce000801168f */
.L_x_1632:
[----:B------:R-:W-:Y:S05]  /*29f0*/  BSYNC B0 ;  /* 0x0000000000007941 */ /* 0x000fea0003800000 */
.L_x_1630:
[----:B------:R-:W4:Y:S01]  /*2a00*/  LDL R143, [R1] ;  /* 0x00000000018f7983 */ /* 0x000f220000100800 */
[----:B------:R-:W-:Y:S01]  /*2a10*/  IADD3 R150, R140, UR4, R5 ;  /* 0x000000048c967c10 */ /* 0x000fe2000fffe005 */
[----:B----4-:R-:W-:-:S05]  /*2a20*/  IMAD R142, R142, UR42, R143 ;  /* 0x0000002a8e8e7c24 */ /* 0x010fca000f8e028f */
[----:B------:R-:W-:Y:S02]  /*2a30*/  VIADDMNMX R147, R142, UR42, R147, PT ;  /* 0x0000002a8e937c46 */ /* 0x000fe4000b800193 */
[----:B------:R-:W-:-:S07]  /*2a40*/  VIMNMX R150, R150, R142, !PT ;  /* 0x0000008e96967248 */ /* 0x000fce0007fe0100 */
.L_x_1629:
        /* <DEDUP_REMOVED lines=18> */
.L_x_1635:
[----:B------:R-:W-:-:S06]  /*2b70*/  UISETP.NE.AND UP0, UPT, UR42, 0x1, UPT ;  /* 0x000000012a00788c */ /* 0x000fcc000bf05270 */
[----:B------:R-:W-:-:S05]  /*2b80*/  PLOP3.LUT P1, PT, PT, PT, UP0, 0x80, 0x0 ;  /* 0x000000000000781c */ /* 0x000fca0003f2f008 */
[----:B------:R-:W-:-:S08]  /*2b90*/  @UP0 ULDC UR4, c[0x0][0x754] ;  /* 0x0001d50000040ab9 */ /* 0x000fd00000000800 */
[----:B------:R-:W-:Y:S01]  /*2ba0*/  @P1 IMAD.HI.U32 R142, R140, UR4, RZ ;  /* 0x000000048c8e1c27 */ /* 0x000fe2000f8e00ff */
[----:B------:R-:W-:-:S04]  /*2bb0*/  @UP0 ULDC UR4, c[0x0][0x758] ;  /* 0x0001d60000040ab9 */ /* 0x000fc80000000800 */
[----:B------:R-:W-:-:S07]  /*2bc0*/  @P1 SHF.R.U32.HI R140, RZ, UR4, R142 ;  /* 0x00000004ff8c1c19 */ /* 0x000fce000801168e */
.L_x_1636:
[----:B------:R-:W-:Y:S05]  /*2bd0*/  BSYNC B0 ;  /* 0x0000000000007941 */ /* 0x000fea0003800000 */
.L_x_1634:
[----:B------:R-:W4:Y:S02]  /*2be0*/  LDL R142, [R1] ;  /* 0x00000000018e7983 */ /* 0x000f240000100800 */
[----:B----4-:R-:W-:-:S05]  /*2bf0*/  IMAD R140, R140, UR42, R142 ;  /* 0x0000002a8c8c7c24 */ /* 0x010fca000f8e028e */
[----:B------:R-:W-:Y:S02]  /*2c00*/  VIMNMX R145, R145, R140, !PT ;  /* 0x0000008c91917248 */ /* 0x000fe40007fe0100 */
[----:B------:R-:W-:-:S07]  /*2c10*/  VIADDMNMX R139, R140, UR42, R139, PT ;  /* 0x0000002a8c8b7c46 */ /* 0x000fce000b80018b */
.L_x_1633:
        /* <DEDUP_REMOVED lines=10> */
[----:B------:R-:W-:-:S03]  /*2cc0*/  ULOP3.LUT UR9, UR5, 0x1000000, URZ, 0xfc, !UPT ;  /* 0x0100000005097892 */ /* 0x000fc6000f8efc3f */
[----:B------:R-:W-:-:S04]  /*2cd0*/  UMOV UR5, 0x40000040 ;  /* 0x4000004000057882 */ /* 0x000fc80000000000 */
[----:B------:R-:W-:Y:S01]  /*2ce0*/  ULEA UR12, UR10, UR37, 0xd ;  /* 0x000000250a0c7291 */ /* 0x000fe2000f8e683f */
[----:B------:R-:W-:-:S03]  /*2cf0*/  UMOV UR6, UR9 ;  /* 0x0000000900067c82 */ /* 0x000fc60008000000 */
[----:B------:R-:W-:-:S04]  /*2d00*/  UIADD3 UR4, UR12, 0x2a000, URZ ;  /* 0x0002a0000c047890 */ /* 0x000fc8000fffe03f */
[----:B------:R-:W-:-:S04]  /*2d10*/  USHF.R.U32.HI UR4, URZ, 0x4, UR4 ;  /* 0x000000043f047899 */ /* 0x000fc80008011604 */
        /* <DEDUP_REMOVED lines=171> */
[----:B------:R-:W-:Y:S01]  /*37d0*/  F2FP.BF16.F32.PACK_AB R126, R129, R128 ;  /* 0x00000080817e723e */ /* 0x000fe200000010ff */
[----:B------:R-:W-:Y:S01]  /*37e0*/  ULOP3.LUT UR14, UR13, 0x10000, URZ, 0xfc, !UPT ;  /* 0x000100000d0e7892 */ /* 0x000fe2000f8efc3f */
        /* <DEDUP_REMOVED lines=40> */
[----:B------:R-:W-:Y:S01]  /*3a70*/  UMOV UR8, UR14 ;  /* 0x0000000e00087c82 */ /* 0x000fe20008000000 */
        /* <DEDUP_REMOVED lines=52> */
.L_x_1637:
        /* <DEDUP_REMOVED lines=59> */
.L_x_1638:
        /* <DEDUP_REMOVED lines=63> */
.L_x_1613:
[----:B------:R-:W-:Y:S05]  /*4560*/  @P0 BRA `(.L_x_1611) ;  /* 0x0000005000800947 */ /* 0x000fea0003800000 */
[----:B------:R-:W1:Y:S01]  /*4570*/  S2R R4, SR_TID.X ;  /* 0x0000000000047919 */ /* 0x000e620000002100 */
[----:B------:R-:W2:Y:S01]  /*4580*/  S2UR UR8, SR_CTAID.Y ;  /* 0x00000000000879c3 */ /* 0x000ea20000002600 */
[----:B------:R-:W-:Y:S01]  /*4590*/  ULDC UR9, c[0x0][0x850] ;  /* 0x0002140000097ab9 */ /* 0x000fe20000000800 */
[----:B------:R-:W-:Y:S01]  /*45a0*/  ULDC.64 UR12, c[0x0][0x818] ;  /* 0x00020600000c7ab9 */ /* 0x000fe20000000a00 */
[----:B------:R-:W-:Y:S01]  /*45b0*/  UISETP.NE.AND UP0, UPT, UR9, 0x1, UPT ;  /* 0x000000010900788c */ /* 0x000fe2000bf05270 */
[----:B------:R-:W-:Y:S01]  /*45c0*/  BSSY B0, `(.L_x_1640) ;  /* 0x0000058000007945 */ /* 0x000fe20003800000 */
[----:B------:R-:W-:Y:S01]  /*45d0*/  ULDC UR18, c[0x0][0x80c] ;  /* 0x0002030000127ab9 */ /* 0x000fe20000000800 */
[----:B------:R-:W-:Y:S01]  /*45e0*/  UMOV UR20, 0x400 ;  /* 0x0000040000147882 */ /* 0x000fe20000000000 */
[----:B------:R-:W-:Y:S01]  /*45f0*/  ULDC.64 UR16, c[0x0][0x840] ;  /* 0x0002100000107ab9 */ /* 0x000fe20000000a00 */
[----:B------:R-:W3:Y:S01]  /*4600*/  S2UR UR15, SR_CTAID.X ;  /* 0x00000000000f79c3 */ /* 0x000ee20000002500 */
[----:B------:R-:W-:-:S05]  /*4610*/  ULDC.64 UR24, c[0x0][0x848] ;  /* 0x0002120000187ab9 */ /* 0x000fca0000000a00 */
[----:B------:R-:W-:Y:S01]  /*4620*/  @UP0 ULDC UR4, c[0x0][0x854] ;  /* 0x0002150000040ab9 */ /* 0x000fe20000000800 */
[----:B------:R-:W-:Y:S01]  /*4630*/  @UP0 ULDC UR7, c[0x0][0x858] ;  /* 0x0002160000070ab9 */ /* 0x000fe20000000800 */
[----:B------:R-:W4:Y:S01]  /*4640*/  S2UR UR14, SR_CTAID.Z ;  /* 0x00000000000e79c3 */ /* 0x000f220000002700 */
[----:B--2---:R-:W-:-:S07]  /*4650*/  UIMAD.WIDE.U32 UR4, UR8, UR4, URZ ;  /* 0x00000004080472a5 */ /* 0x004fce000f8e003f */
[----:B------:R-:W2:Y:S01]  /*4660*/  S2UR UR21, SR_CgaCtaId ;  /* 0x00000000001579c3 */ /* 0x000ea20000008800 */
[----:B------:R-:W-:Y:S01]  /*4670*/  UMOV UR11, UR8 ;  /* 0x00000008000b7c82 */ /* 0x000fe20008000000 */
[----:B------:R-:W-:Y:S01]  /*4680*/  @UP0 USHF.R.U32.HI UR11, URZ, UR7, UR5 ;  /* 0x000000073f0b0299 */ /* 0x000fe20008011605 */
[----:B-1----:R-:W-:-:S03]  /*4690*/  VIADD R3, R4, 0xffffff80 ;  /* 0xffffff8004037836 */ /* 0x002fc60000000000 */
[----:B------:R-:W-:Y:S02]  /*46a0*/  USHF.R.S32.HI UR19, URZ, 0x1f, UR11 ;  /* 0x0000001f3f137899 */ /* 0x000fe4000801140b */
[----:B------:R-:W-:Y:S01]  /*46b0*/  BAR.SYNC.DEFER_BLOCKING 0x1, 0x180 ;  /* 0x0046000000007b1d */ /* 0x000fe20000010000 */
[----:B---3--:R-:W-:Y:S01]  /*46c0*/  UIMAD UR6, UR15, 0x4800, URZ ;  /* 0x000048000f0678a4 */ /* 0x008fe2000f8e023f */
[----:B------:R-:W-:Y:S01]  /*46d0*/  ISETP.NE.AND P1, PT, R4, 0x80, PT ;  /* 0x000000800400780c */ /* 0x000fe20003f25270 */
[----:B------:R-:W-:Y:S01]  /*46e0*/  UIMAD UR10, UR19, UR12, URZ ;  /* 0x0000000c130a72a4 */ /* 0x000fe2000f8e023f */
[----:B------:R-:W-:Y:S01]  /*46f0*/  SHF.R.S32.HI R0, RZ, 0x1f, R3 ;  /* 0x0000001fff007819 */ /* 0x000fe20000011403 */
[----:B------:R-:W-:Y:S01]  /*4700*/  USHF.R.S32.HI UR7, URZ, 0x1f, UR6 ;  /* 0x0000001f3f077899 */ /* 0x000fe20008011406 */
[----:B------:R-:W-:Y:S01]  /*4710*/  ISETP.NE.AND P0, PT, R3, RZ, PT ;  /* 0x000000ff0300720c */ /* 0x000fe20003f05270 */
[----:B------:R-:W-:Y:S01]  /*4720*/  UIMAD UR22, UR11, UR13, UR10 ;  /* 0x0000000d0b1672a4 */ /* 0x000fe2000f8e020a */
[----:B------:R-:W-:Y:S01]  /*4730*/  LEA.HI R2, R0, R3, RZ, 0x7 ;  /* 0x0000000300027211 */ /* 0x000fe200078f38ff */
[----:B------:R-:W-:Y:S01]  /*4740*/  UIMAD.WIDE.U32 UR4, UR11, UR12, UR6 ;  /* 0x0000000c0b0472a5 */ /* 0x000fe2000f8e0006 */
[----:B------:R-:W-:-:S02]  /*4750*/  ULDC UR10, c[0x0][0x870] ;  /* 0x00021c00000a7ab9 */ /* 0x000fc40000000800 */
[----:B------:R-:W-:Y:S01]  /*4760*/  LOP3.LUT R0, R2, 0x3fffff80, RZ, 0xc0, !PT ;  /* 0x3fffff8002007812 */ /* 0x000fe200078ec0ff */
[----:B------:R-:W-:Y:S01]  /*4770*/  UIMAD UR10, UR15, UR10, URZ ;  /* 0x0000000a0f0a72a4 */ /* 0x000fe2000f8e023f */
[----:B------:R-:W-:Y:S01]  /*4780*/  SHF.R.S32.HI R5, RZ, 0x7, R2 ;  /* 0x00000007ff057819 */ /* 0x000fe20000011402 */
[----:B----4-:R-:W-:Y:S02]  /*4790*/  UIMAD UR15, UR14, UR18, URZ ;  /* 0x000000120e0f72a4 */ /* 0x010fe4000f8e023f */
[----:B------:R-:W-:Y:S01]  /*47a0*/  IMAD.IADD R0, R3, 0x1, -R0 ;  /* 0x0000000103007824 */ /* 0x000fe200078e0a00 */
[----:B------:R-:W-:Y:S02]  /*47b0*/  UIMAD UR18, UR10, UR18, URZ ;  /* 0x000000120a1272a4 */ /* 0x000fe4000f8e023f */
[----:B--2---:R-:W-:Y:S01]  /*47c0*/  ULEA UR10, UR21, UR20, 0x18 ;  /* 0x00000014150a7291 */ /* 0x004fe2000f8ec03f */
[----:B------:R-:W-:Y:S01]  /*47d0*/  IMAD R0, R5, 0x600, R0 ;  /* 0x0000060005007824 */ /* 0x000fe200078e0200 */
[----:B------:R-:W-:-:S02]  /*47e0*/  USHF.R.S32.HI UR21, URZ, 0x1f, UR18 ;  /* 0x0000001f3f157899 */ /* 0x000fc40008011412 */
[----:B------:R-:W-:Y:S01]  /*47f0*/  USHF.R.S32.HI UR20, URZ, 0x1f, UR15 ;  /* 0x0000001f3f147899 */ /* 0x000fe2000801140f */
[----:B------:R-:W-:Y:S01]  /*4800*/  IMAD.SHL.U32 R0, R0, 0x4, RZ ;  /* 0x0000000400007824 */ /* 0x000fe200078e00ff */
[----:B------:R-:W-:Y:S02]  /*4810*/  UIADD3 UR18, UP0, UP1, UR18, UR15, UR11 ;  /* 0x0000000f12127290 */ /* 0x000fe4000f91e00b */
[----:B------:R-:W-:Y:S02]  /*4820*/  UIMAD.WIDE.U32 UR6, UR11, UR16, UR6 ;  /* 0x000000100b0672a5 */ /* 0x000fe4000f8e0006 */
[----:B------:R-:W-:Y:S01]  /*4830*/  UIMAD UR23, UR19, UR16, URZ ;  /* 0x00000010131772a4 */ /* 0x000fe2000f8e023f */
[----:B------:R-:W-:Y:S01]  /*4840*/  LEA R0, R0, UR10, 0x2 ;  /* 0x0000000a00007c11 */ /* 0x000fe2000f8e10ff */
[----:B------:R-:W-:Y:S02]  /*4850*/  UIADD3.X UR16, UR21, UR20, UR19, UP0, UP1 ;  /* 0x0000001415107290 */ /* 0x000fe400087e2413 */
[----:B------:R-:W-:Y:S01]  /*4860*/  USHF.L.U32 UR15, UR18, 0x2, URZ ;  /* 0x00000002120f7899 */ /* 0x000fe2000800063f */
[----:B------:R-:W-:Y:S01]  /*4870*/  ULDC.64 UR12, c[0x0][0x868] ;  /* 0x00021a00000c7ab9 */ /* 0x000fe20000000a00 */
[----:B------:R-:W-:Y:S01]  /*4880*/  USHF.L.U64.HI UR16, UR18, 0x2, UR16 ;  /* 0x0000000212107899 */ /* 0x000fe20008010210 */
[----:B------:R1:W-:Y:S01]  /*4890*/  STS.128 [R0], R24 ;  /* 0x0000001800007388 */ /* 0x0003e20000000c00 */
[----:B------:R-:W-:-:S02]  /*48a0*/  UIADD3 UR18, UP0, UR15, UR12, URZ ;  /* 0x0000000c0f127290 */ /* 0x000fc4000ff1e03f */
[----:B------:R-:W-:Y:S01]  /*48b0*/  USHF.R.S32.HI UR12, URZ, 0x1f, UR14 ;  /* 0x0000001f3f0c7899 */ /* 0x000fe2000801140e */
[----:B------:R1:W-:Y:S01]  /*48c0*/  STS.128 [R0+0x800], R28 ;  /* 0x0008001c00007388 */ /* 0x0003e20000000c00 */
[----:B------:R-:W-:Y:S01]  /*48d0*/  UIMAD UR17, UR11, UR17, UR23 ;  /* 0x000000110b1172a4 */ /* 0x000fe2000f8e0217 */
[----:B------:R-:W-:Y:S02]  /*48e0*/  ULDC.64 UR20, c[0x0][0x820] ;  /* 0x0002080000147ab9 */ /* 0x000fe40000000a00 */
[----:B------:R1:W-:Y:S01]  /*48f0*/  STS.128 [R0+0x1000], R32 ;  /* 0x0010002000007388 */ /* 0x0003e20000000c00 */
[----:B------:R-:W-:Y:S01]  /*4900*/  UIADD3.X UR19, UR16, UR13, URZ, UP0, !UPT ;  /* 0x0000000d10137290 */ /* 0x000fe200087fe43f */
[----:B------:R-:W-:Y:S01]  /*4910*/  IMAD.U32 R2, RZ, RZ, UR18 ;  /* 0x00000012ff027e24 */ /* 0x000fe2000f8e00ff */
[----:B------:R-:W-:Y:S01]  /*4920*/  UIMAD UR13, UR12, UR20, URZ ;  /* 0x000000140c0d72a4 */ /* 0x000fe2000f8e023f */
[----:B------:R1:W-:Y:S01]  /*4930*/  STS.128 [R0+0x1800], R36 ;  /* 0x0018002400007388 */ /* 0x0003e20000000c00 */
[----:B------:R-:W-:-:S02]  /*4940*/  UIADD3 UR5, UR5, UR22, URZ ;  /* 0x0000001605057290 */ /* 0x000fc4000fffe03f */
[----:B------:R-:W-:Y:S01]  /*4950*/  UIMAD UR12, UR12, UR24, URZ ;  /* 0x000000180c0c72a4 */ /* 0x000fe2000f8e023f */
[----:B------:R1:W-:Y:S01]  /*4960*/  STS.128 [R0+0x2000], R40 ;  /* 0x0020002800007388 */ /* 0x0003e20000000c00 */
[----:B------:R-:W-:Y:S01]  /*4970*/  UIADD3 UR7, UR7, UR17, URZ ;  /* 0x0000001107077290 */ /* 0x000fe2000fffe03f */
[----:B------:R-:W-:Y:S01]  /*4980*/  IMAD.U32 R3, RZ, RZ, UR19 ;  /* 0x00000013ff037e24 */ /* 0x000fe2000f8e00ff */
[----:B------:R-:W-:Y:S01]  /*4990*/  UIMAD UR13, UR14, UR21, UR13 ;  /* 0x000000150e0d72a4 */ /* 0x000fe2000f8e020d */
[----:B------:R1:W-:Y:S01]  /*49a0*/  STS.128 [R0+0x2800], R44 ;  /* 0x0028002c00007388 */ /* 0x0003e20000000c00 */
[----:B------:R-:W-:Y:S02]  /*49b0*/  UIMAD.WIDE.U32 UR4, UR14, UR20, UR4 ;  /* 0x000000140e0472a5 */ /* 0x000fe4000f8e0004 */
[----:B------:R-:W-:Y:S01]  /*49c0*/  UIMAD UR12, UR14, UR25, UR12 ;  /* 0x000000190e0c72a4 */ /* 0x000fe2000f8e020c */
[----:B------:R1:W-:Y:S01]  /*49d0*/  STS.128 [R0+0x3000], R48 ;  /* 0x0030003000007388 */ /* 0x0003e20000000c00 */
[----:B------:R-:W-:Y:S01]  /*49e0*/  UIMAD.WIDE.U32 UR6, UR14, UR24, UR6 ;  /* 0x000000180e0672a5 */ /* 0x000fe2000f8e0006 */
[----:B------:R-:W-:-:S02]  /*49f0*/  ULDC.64 UR20, c[0x0][0x800] ;  /* 0x0002000000147ab9 */ /* 0x000fc40000000a00 */
[----:B------:R1:W-:Y:S01]  /*4a00*/  STS.128 [R0+0x3800], R52 ;  /* 0x0038003400007388 */ /* 0x0003e20000000c00 */
[----:B------:R-:W-:Y:S01]  /*4a10*/  ULDC.64 UR22, c[0x0][0x828] ;  /* 0x00020a0000167ab9 */ /* 0x000fe20000000a00 */
[----:B------:R-:W-:Y:S02]  /*4a20*/  UIADD3 UR14, -UR11, URZ, URZ ;  /* 0x0000003f0b0e7290 */ /* 0x000fe4000fffe13f */
[----:B------:R1:W-:Y:S01]  /*4a30*/  STS.128 [R0+0x4000], R56 ;  /* 0x0040003800007388 */ /* 0x0003e20000000c00 */
[----:B------:R-:W-:Y:S02]  /*4a40*/  UIADD3 UR11, UR5, UR13, URZ ;  /* 0x0000000d050b7290 */ /* 0x000fe4000fffe03f */
[----:B------:R-:W-:Y:S01]  /*4a50*/  ULEA UR20, UP0, UR4, UR20, 0x2 ;  /* 0x0000001404147291 */ /* 0x000fe2000f80103f */
[----:B------:R1:W-:Y:S01]  /*4a60*/  STS.128 [R0+0x4800], R60 ;  /* 0x0048003c00007388 */ /* 0x0003e20000000c00 */
[----:B------:R-:W-:Y:S02]  /*4a70*/  UIADD3 UR5, UR7, UR12, URZ ;  /* 0x0000000c07057290 */ /* 0x000fe4000fffe03f */
[----:B------:R-:W-:Y:S01]  /*4a80*/  ULEA UR22, UP1, UR6, UR22, 0x2 ;  /* 0x0000001606167291 */ /* 0x000fe2000f82103f */
[----:B------:R1:W-:Y:S01]  /*4a90*/  STS.128 [R0+0x5000], R64 ;  /* 0x0050004000007388 */ /* 0x0003e20000000c00 */
[----:B------:R-:W-:-:S02]  /*4aa0*/  ULEA.HI.X UR21, UR4, UR21, UR11, 0x2, UP0 ;  /* 0x0000001504157291 */ /* 0x000fc400080f140b */
[----:B------:R-:W-:Y:S01]  /*4ab0*/  ULEA.HI.X UR5, UR6, UR23, UR5, 0x2, UP1 ;  /* 0x0000001706057291 */ /* 0x000fe200088f1405 */
[----:B------:R1:W-:Y:S01]  /*4ac0*/  STS.128 [R0+0x5800], R68 ;  /* 0x0058004400007388 */ /* 0x0003e20000000c00 */
[----:B------:R-:W-:Y:S01]  /*4ad0*/  UIMAD UR14, UR9, UR14, UR8 ;  /* 0x0000000e090e72a4 */ /* 0x000fe2000f8e0208 */
[----:B------:R-:W-:Y:S11]  /*4ae0*/  @P0 BRA `(.L_x_1641) ;  /* 0x0000000000140947 */ /* 0x000ff60003800000 */
.L_x_1642:
[----:B------:R-:W2:Y:S04]  /*4af0*/  LDG.E.STRONG.GPU R4, desc[UR46][R2.64] ;  /* 0x0000002e02047981 */ /* 0x000ea8000c1ef900 */
[----:B--2---:R-:W-:Y:S01]  /*4b00*/  CCTL.IVALL ;  /* 0x00000000ff00798f */ /* 0x004fe20002000000 */
[----:B------:R-:W-:Y:S05]  /*4b10*/  YIELD ;  /* 0x0000000000007946 */ /* 0x000fea0003800000 */
[----:B------:R-:W-:-:S13]  /*4b20*/  ISETP.NE.AND P0, PT, R4, UR14, PT ;  /* 0x0000000e04007c0c */ /* 0x000fda000bf05270 */
[----:B------:R-:W-:Y:S05]  /*4b30*/  @P0 BRA `(.L_x_1642) ;  /* 0xfffffffc00ec0947 */ /* 0x000fea000383ffff */
.L_x_1641:
[----:B------:R-:W-:Y:S05]  /*4b40*/  BSYNC B0 ;  /* 0x0000000000007941 */ /* 0x000fea0003800000 */
.L_x_1640:
[----:B------:R-:W-:-:S03]  /*4b50*/  UMOV UR4, 0xffffffff ;  /* 0xffffffff00047882 */ /* 0x000fc60000000000 */
[----:B------:R-:W-:Y:S05]  /*4b60*/  BRA.DIV UR4, `(.L_x_1643) ;  /* 0x0000004e04687947 */ /* 0x000fea000b800000 */
[----:B------:R-:W-:Y:S01]  /*4b70*/  NOP ;  /* 0x0000000000007918 */ /* 0x000fe20000000000 */
.L_x_1752:
        /* <DEDUP_REMOVED lines=10> */
[----:B------:R-:W-:Y:S01]  /*4c20*/  PLOP3.LUT P0, PT, PT, PT, PT, 0x80, 0x0 ;  /* 0x000000000000781c */ /* 0x000fe20003f0f070 */
[----:B------:R-:W-:Y:S01]  /*4c30*/  UMOV UR6, 0x1200 ;  /* 0x0000120000067882 */ /* 0x000fe20000000000 */
[----:B------:R-:W-:Y:S01]  /*4c40*/  UMOV UR8, 0x0 ;  /* 0x0000000000087882 */ /* 0x000fe20000000000 */
[----:B------:R-:W-:Y:S01]  /*4c50*/  UMOV UR9, 0x14f00000 ;  /* 0x14f0000000097882 */ /* 0x000fe20000000000 */
[----:B------:R-:W-:-:S09]  /*4c60*/  UMOV UR4, UR22 ;  /* 0x0000001600047c82 */ /* 0x000fd20008000000 */
.L_x_1646:
[----:B------:R-:W-:Y:S01]  /*4c70*/  @P0 ELECT P2, URZ, PT ;  /* 0x00000000003f082f */ /* 0x000fe20003840000 */
[----:B------:R2:W-:-:S12]  /*4c80*/  UBLKRED.G.S.ADD.F32.RN [UR4], [UR10], UR6, desc[UR8] ;  /* 0x000008040a0073bb */ /* 0x0005d800080a1406 */
[----:B------:R-:W-:Y:S02]  /*4c90*/  @P2 PLOP3.LUT P0, PT, P2, PT, PT, 0x8, 0x0 ;  /* 0x000000000000281c */ /* 0x000fe4000170e170 */
[----:B------:R-:W-:-:S11]  /*4ca0*/  PLOP3.LUT P2, PT, PT, PT, PT, 0x8, 0x0 ;  /* 0x000000000000781c */ /* 0x000fd60003f4e170 */
[----:B--2---:R-:W-:Y:S05]  /*4cb0*/  @P0 BRA.U.ANY `(.L_x_1646) ;  /* 0xfffffffd00ec0947 */ /* 0x004fea000393ffff */
[----:B------:R0:W-:Y:S01]  /*4cc0*/  UTMACMDFLUSH ;  /* 0x00000000000079b7 */ /* 0x0001e20000000000 */
[----:B------:R-:W-:-:S04]  /*4cd0*/  DEPBAR.LE SB0, 0x0 ;  /* 0x000080000000791a */ /* 0x000fc80000000000 */
.L_x_1645:
[----:B------:R-:W-:Y:S05]  /*4ce0*/  BSYNC B0 ;  /* 0x0000000000007941 */ /* 0x000fea0003800000 */
.L_x_1644:
        /* <DEDUP_REMOVED lines=12> */
[----:B------:R-:W-:-:S05]  /*4db0*/  IMAD.MOV.U32 R5, RZ, RZ, 0x1 ;  /* 0x00000001ff057424 */ /* 0x000fca00078e00ff */
[----:B------:R2:W-:Y:S02]  /*4dc0*/  REDG.E.ADD.S32.STRONG.GPU desc[UR46][R2.64], R5 ;  /* 0x000000050200798e */ /* 0x0005e4000c10e3ae */
.L_x_1648:
[----:B------:R-:W-:Y:S05]  /*4dd0*/  BSYNC B0 ;  /* 0x0000000000007941 */ /* 0x000fea0003800000 */
.L_x_1647:
[----:B------:R-:W-:Y:S06]  /*4de0*/  BAR.SYNC.DEFER_BLOCKING 0x1, 0x180 ;  /* 0x0046000000007b1d */ /* 0x000fec0000010000 */
[----:B------:R-:W-:Y:S01]  /*4df0*/  ULDC.64 UR4, c[0x0][0x860] ;  /* 0x0002180000047ab9 */ /* 0x000fe20000000a00 */
[----:B------:R-:W-:Y:S01]  /*4e00*/  BSSY B0, `(.L_x_1649) ;  /* 0x0000017000007945 */ /* 0x000fe20003800000 */
[----:B------:R-:W-:-:S04]  /*4e10*/  UIADD3 UR15, UP0, UR15, UR4, URZ ;  /* 0x000000040f0f7290 */ /* 0x000fc8000ff1e03f */
[----:B------:R-:W-:Y:S02]  /*4e20*/  UIADD3.X UR16, UR16, UR5, URZ, UP0, !UPT ;  /* 0x0000000510107290 */ /* 0x000fe400087fe43f */
[----:B--2---:R-:W-:-:S04]  /*4e30*/  IMAD.U32 R2, RZ, RZ, UR15 ;  /* 0x0000000fff027e24 */ /* 0x004fc8000f8e00ff */
[----:B------:R-:W-:Y:S01]  /*4e40*/  IMAD.U32 R3, RZ, RZ, UR16 ;  /* 0x00000010ff037e24 */ /* 0x000fe2000f8e00ff */
        /* <DEDUP_REMOVED lines=13> */
.L_x_1651:
[----:B-12---:R-:W2:Y:S04]  /*4f20*/  LDG.E.STRONG.GPU R0, desc[UR46][R2.64] ;  /* 0x0000002e02007981 */ /* 0x006ea8000c1ef900 */
[----:B--2---:R-:W-:Y:S01]  /*4f30*/  CCTL.IVALL ;  /* 0x00000000ff00798f */ /* 0x004fe20002000000 */
[----:B------:R-:W-:Y:S05]  /*4f40*/  YIELD ;  /* 0x0000000000007946 */ /* 0x000fea0003800000 */
[----:B------:R-:W-:-:S13]  /*4f50*/  ISETP.NE.AND P0, PT, R0, UR14, PT ;  /* 0x0000000e00007c0c */ /* 0x000fda000bf05270 */
[----:B------:R-:W-:Y:S05]  /*4f60*/  @P0 BRA `(.L_x_1651) ;  /* 0xfffffffc00ec0947 */ /* 0x000fea000383ffff */
.L_x_1650:
[----:B------:R-:W-:Y:S05]  /*4f70*/  BSYNC B0 ;  /* 0x0000000000007941 */ /* 0x000fea0003800000 */
.L_x_1649:
[----:B------:R-:W-:-:S03]  /*4f80*/  UMOV UR4, 0xffffffff ;  /* 0xffffffff00047882 */ /* 0x000fc60000000000 */
[----:B------:R-:W-:Y:S05]  /*4f90*/  BRA.DIV UR4, `(.L_x_1652) ;  /* 0x0000004a04787947 */ /* 0x000fea000b800000 */
[----:B------:R-:W-:Y:S01]  /*4fa0*/  NOP ;  /* 0x0000000000007918 */ /* 0x000fe20000000000 */
.L_x_1755:
[----:B------:R-:W-:Y:S01]  /*4fb0*/  @!PT LDS RZ, [RZ] ;  /* 0x00000000fffff984 */ /* 0x000fe20000000800 */
[----:B------:R-:W-:Y:S01]  /*4fc0*/  @!PT LDS RZ, [RZ] ;  /* 0x00000000fffff984 */ /* 0x000fe20000000800 */
[----:B------:R-:W-:Y:S01]  /*4fd0*/  @!PT LDS RZ, [RZ] ;  /* 0x00000000fffff984 */ /* 0x000fe20000000800 */
[----:B------:R-:W-:Y:S01]  /*4fe0*/  @!PT LDS RZ, [RZ] ;  /* 0x00000000fffff984 */ /* 0x000fe20000000800 */
[----:B------:R3:W-:Y:S06]  /*4ff0*/  MEMBAR.ALL.CTA ;  /* 0x0000000000007992 */ /* 0x0007ec0000008000 */
[----:B---3--:R-:W3:Y:S01]  /*5000*/  FENCE.VIEW.ASYNC.S ;  /* 0x00000000000073c6 */ /* 0x008ee20000000000 */
[----:B------:R-:W-:Y:S05]  /*5010*/  WARPSYNC.ALL ;  /* 0x0000000000007948 */ /* 0x000fea0003800000 */
[----:B------:R-:W-:Y:S01]  /*5020*/  BSSY B0, `(.L_x_1653) ;  /* 0x0000010000007945 */ /* 0x000fe20003800000 */
[----:B---3--:R-:W-:Y:S06]  /*5030*/  BAR.SYNC.DEFER_BLOCKING 0x1, 0x180 ;  /* 0x0046000000007b1d */ /* 0x008fec0000010000 */
[----:B------:R-:W-:Y:S05]  /*5040*/  @P1 BRA `(.L_x_1654) ;  /* 0x0000000000341947 */ /* 0x000fea0003800000 */
[----:B------:R-:W-:Y:S01]  /*5050*/  PLOP3.LUT P0, PT, PT, PT, PT, 0x80, 0x0 ;  /* 0x000000000000781c */ /* 0x000fe20003f0f070 */
[----:B------:R-:W-:Y:S01]  /*5060*/  UMOV UR6, 0x1200 ;  /* 0x0000120000067882 */ /* 0x000fe20000000000 */
[----:B------:R-:W-:Y:S01]  /*5070*/  UMOV UR8, 0x0 ;  /* 0x0000000000087882 */ /* 0x000fe20000000000 */
[----:B------:R-:W-:Y:S01]  /*5080*/  UMOV UR9, 0x14f00000 ;  /* 0x14f0000000097882 */ /* 0x000fe20000000000 */
[----:B------:R-:W-:Y:S01]  /*5090*/  UMOV UR4, UR20 ;  /* 0x0000001400047c82 */ /* 0x000fe20008000000 */
[----:B------:R-:W-:-:S08]  /*50a0*/  UMOV UR5, UR21 ;  /* 0x0000001500057c82 */ /* 0x000fd00008000000 */
.L_x_1655:
[----:B------:R-:W-:Y:S01]  /*50b0*/  @P0 ELECT P2, URZ, PT ;  /* 0x00000000003f082f */ /* 0x000fe20003840000 */
[----:B------:R3:W-:-:S12]  /*50c0*/  UBLKRED.G.S.ADD.F32.RN [UR4], [UR10], UR6, desc[UR8] ;  /* 0x000008040a0073bb */ /* 0x0007d800080a1406 */
[----:B------:R-:W-:Y:S02]  /*50d0*/  @P2 PLOP3.LUT P0, PT, P2, PT, PT, 0x8, 0x0 ;  /* 0x000000000000281c */ /* 0x000fe4000170e170 */
[----:B------:R-:W-:-:S11]  /*50e0*/  PLOP3.LUT P2, PT, PT, PT, PT, 0x8, 0x0 ;  /* 0x000000000000781c */ /* 0x000fd60003f4e170 */
[----:B---3--:R-:W-:Y:S05]  /*50f0*/  @P0 BRA.U.ANY `(.L_x_1655) ;  /* 0xfffffffd00ec0947 */ /* 0x008fea000393ffff */
[----:B------:R0:W-:Y:S01]  /*5100*/  UTMACMDFLUSH ;  /* 0x00000000000079b7 */ /* 0x0001e20000000000 */
[----:B------:R-:W-:-:S04]  /*5110*/  DEPBAR.LE SB0, 0x0 ;  /* 0x000080000000791a */ /* 0x000fc80000000000 */
.L_x_1654:
[----:B------:R-:W-:Y:S05]  /*5120*/  BSYNC B0 ;  /* 0x0000000000007941 */ /* 0x000fea0003800000 */
.L_x_1653:
        /* <DEDUP_REMOVED lines=11> */
[----:B012345:R-:W-:Y:S04]  /*51e0*/  CCTL.IVALL ;  /* 0x00000000ff00798f */ /* 0x03ffe80002000000 */
[----:B------:R3:W-:Y:S01]  /*51f0*/  REDG.E.ADD.S32.STRONG.GPU desc[UR46][R2.64], R5 ;  /* 0x000000050200798e */ /* 0x0007e2000c10e3ae */
[----:B------:R-:W-:Y:S05]  /*5200*/  BRA `(.L_x_1611) ;  /* 0x0000004400587947 */ /* 0x000fea0003800000 */
.L_x_1609:
        /* <DEDUP_REMOVED lines=33> */
.L_x_1657:
[----:B------:R-:W-:-:S05]  /*5420*/  UMOV UR11, UR5 ;  /* 0x00000005000b7c82 */ /* 0x000fca0008000000 */
.L_x_1658:
        /* <DEDUP_REMOVED lines=11> */
[----:B------:R-:W-:Y:S02]  /*54e0*/  UIADD3 UR7, UR7, UR8, URZ ;  /* 0x0000000807077290 */ /* 0x000fe4000fffe03f */
[----:B------:R-:W-:Y:S02]  /*54f0*/  UISETP.LT.AND UP0, UPT, URZ, UR10, UPT ;  /* 0x0000000a3f00728c */ /* 0x000fe4000bf01270 */
[----:B------:R-:W-:-:S02]  /*5500*/  USHF.R.S32.HI UR9, URZ, 0x1f, UR16 ;  /* 0x0000001f3f097899 */ /* 0x000fc40008011410 */
[----:B------:R-:W-:Y:S01]  /*5510*/  USEL UR8, URZ, UR10, !UP0 ;  /* 0x0000000a3f087287 */ /* 0x000fe2000c000000 */
[----:B------:R-:W-:Y:S01]  /*5520*/  ULDC.64 UR12, c[0x0][0x2e0] ;  /* 0x0000b800000c7ab9 */ /* 0x000fe20000000a00 */
[----:B------:R-:W-:Y:S02]  /*5530*/  ULDC UR15, c[0x0][0x288] ;  /* 0x0000a200000f7ab9 */ /* 0x000fe40000000800 */
[----:B------:R-:W-:Y:S02]  /*5540*/  UISETP.GT.AND UP0, UPT, UR11, UR8, UPT ;  /* 0x000000080b00728c */ /* 0x000fe4000bf04270 */
[----:B------:R-:W-:Y:S02]  /*5550*/  UIMAD UR9, UR9, UR12, URZ ;  /* 0x0000000c090972a4 */ /* 0x000fe4000f8e023f */
[----:B------:R-:W-:Y:S02]  /*5560*/  UIMAD UR10, UR16, UR15, URZ ;  /* 0x0000000f100a72a4 */ /* 0x000fe4000f8e023f */
[----:B------:R-:W-:Y:S01]  /*5570*/  PLOP3.LUT P1, PT, PT, PT, UP0, 0x80, 0x0 ;  /* 0x000000000000781c */ /* 0x000fe20003f2f008 */
[----:B------:R-:W-:-:S02]  /*5580*/  UIMAD UR14, UR16, UR13, UR9 ;  /* 0x0000000d100e72a4 */ /* 0x000fc4000f8e0209 */
        /* <DEDUP_REMOVED lines=26> */
.L_x_1663:
[----:B------:R-:W2:Y:S04]  /*5730*/  LDG.E.STRONG.GPU R0, desc[UR46][R2.64] ;  /* 0x0000002e02007981 */ /* 0x000ea8000c1ef900 */
[----:B--2---:R-:W-:Y:S01]  /*5740*/  CCTL.IVALL ;  /* 0x00000000ff00798f */ /* 0x004fe20002000000 */
[----:B------:R-:W-:Y:S05]  /*5750*/  YIELD ;  /* 0x0000000000007946 */ /* 0x000fea0003800000 */
[----:B------:R-:W-:-:S13]  /*5760*/  ISETP.NE.AND P1, PT, R0, UR23, PT ;  /* 0x0000001700007c0c */ /* 0x000fda000bf25270 */
[----:B------:R-:W-:Y:S05]  /*5770*/  @P1 BRA `(.L_x_1663) ;  /* 0xfffffffc00ec1947 */ /* 0x000fea000383ffff */
.L_x_1662:
[----:B------:R-:W-:Y:S05]  /*5780*/  BSYNC B0 ;  /* 0x0000000000007941 */ /* 0x000fea0003800000 */
.L_x_1661:
[----:B------:R-:W-:-:S03]  /*5790*/  UMOV UR4, 0xffffffff ;  /* 0xffffffff00047882 */ /* 0x000fc60000000000 */
[----:B------:R-:W-:Y:S05]  /*57a0*/  BRA.DIV UR4, `(.L_x_1664) ;  /* 0x0000004204907947 */ /* 0x000fea000b800000 */
[----:B------:R-:W-:Y:S01]  /*57b0*/  NOP ;  /* 0x0000000000007918 */ /* 0x000fe20000000000 */
.L_x_1758:
        /* <DEDUP_REMOVED lines=22> */
.L_x_1666:
[----:B------:R-:W-:Y:S05]  /*5920*/  BSYNC B0 ;  /* 0x0000000000007941 */ /* 0x000fea0003800000 */
.L_x_1665:
        /* <DEDUP_REMOVED lines=19> */
.L_x_1668:
[----:B------:R-:W-:Y:S05]  /*5a60*/  BSYNC B0 ;  /* 0x0000000000007941 */ /* 0x000fea0003800000 */
.L_x_1667:
        /* <DEDUP_REMOVED lines=20> */
.L_x_1670:
[----:B------:R-:W-:Y:S05]  /*5bb0*/  BSYNC B0 ;  /* 0x0000000000007941 */ /* 0x000fea0003800000 */
.L_x_1669:
[----:B------:R-:W-:Y:S06]  /*5bc0*/  BAR.ARV 0xa, 0xa0 ;  /* 0x0282800000007b1d */ /* 0x000fec0000002000 */
[----:B------:R-:W-:Y:S04]  /*5bd0*/  BSSY B0, `(.L_x_1671) ;  /* 0x0000003000007945 */ /* 0x000fe80003800000 */
[----:B------:R-:W-:Y:S05]  /*5be0*/  @!P0 BRA `(.L_x_1672) ;  /* 0x0000000000048947 */ /* 0x000fea0003800000 */
[----:B------:R-:W-:-:S04]  /*5bf0*/  DEPBAR.LE SB0, 0x1 ;  /* 0x000080400000791a */ /* 0x000fc80000000000 */
.L_x_1672:
[----:B------:R-:W-:Y:S05]  /*5c00*/  BSYNC B0 ;  /* 0x0000000000007941 */ /* 0x000fea0003800000 */
.L_x_1671:
[----:B------:R-:W-:Y:S06]  /*5c10*/  BAR.ARV 0xb, 0xa0 ;  /* 0x02c2800000007b1d */ /* 0x000fec0000002000 */
[----:B------:R-:W-:Y:S04]  /*5c20*/  BSSY B0, `(.L_x_1673) ;  /* 0x0000003000007945 */ /* 0x000fe80003800000 */
[----:B------:R-:W-:Y:S05]  /*5c30*/  @!P0 BRA `(.L_x_1674) ;  /* 0x0000000000048947 */ /* 0x000fea0003800000 */
[----:B------:R-:W-:-:S04]  /*5c40*/  DEPBAR.LE SB0, 0x0 ;  /* 0x000080000000791a */ /* 0x000fc80000000000 */
.L_x_1674:
[----:B------:R-:W-:Y:S05]  /*5c50*/  BSYNC B0 ;  /* 0x0000000000007941 */ /* 0x000fea0003800000 */
.L_x_1673:
        /* <DEDUP_REMOVED lines=19> */
.L_x_1676:
[----:B------:R-:W-:Y:S05]  /*5d90*/  BSYNC B0 ;  /* 0x0000000000007941 */ /* 0x000fea0003800000 */
.L_x_1675:
[----:B------:R-:W-:Y:S01]  /*5da0*/  UIADD3 UR18, UR8, 0x1, URZ ;  /* 0x0000000108127890 */ /* 0x000fe2000fffe03f */
[----:B------:R-:W-:Y:S11]  /*5db0*/  BRA `(.L_x_1677) ;  /* 0x0000000000047947 */ /* 0x000ff60003800000 */
.L_x_1660:
[----:B------:R-:W-:-:S05]  /*5dc0*/  UMOV UR18, UR8 ;  /* 0x0000000800127c82 */ /* 0x000fca0008000000 */
.L_x_1677:
        /* <DEDUP_REMOVED lines=12> */
.L_x_1710:
        /* <DEDUP_REMOVED lines=11> */
.L_x_1680:
[----:B------:R-:W2:Y:S04]  /*5f40*/  LDG.E.STRONG.GPU R0, desc[UR46][R2.64] ;  /* 0x0000002e02007981 */ /* 0x000ea8000c1ef900 */
[----:B--2---:R-:W-:Y:S01]  /*5f50*/  CCTL.IVALL ;  /* 0x00000000ff00798f */ /* 0x004fe20002000000 */
[----:B------:R-:W-:Y:S05]  /*5f60*/  YIELD ;  /* 0x0000000000007946 */ /* 0x000fea0003800000 */
[----:B------:R-:W-:-:S13]  /*5f70*/  ISETP.NE.AND P1, PT, R0, UR23, PT ;  /* 0x0000001700007c0c */ /* 0x000fda000bf25270 */
[----:B------:R-:W-:Y:S05]  /*5f80*/  @P1 BRA `(.L_x_1680) ;  /* 0xfffffffc00ec1947 */ /* 0x000fea000383ffff */
.L_x_1679:
[----:B------:R-:W-:Y:S05]  /*5f90*/  BSYNC B0 ;  /* 0x0000000000007941 */ /* 0x000fea0003800000 */
.L_x_1678:
[----:B------:R-:W-:-:S03]  /*5fa0*/  UMOV UR16, 0xffffffff ;  /* 0xffffffff00107882 */ /* 0x000fc60000000000 */
[----:B------:R-:W-:Y:S05]  /*5fb0*/  BRA.DIV UR16, `(.L_x_1681) ;  /* 0x0000003a10a87947 */ /* 0x000fea000b800000 */
[----:B------:R-:W-:Y:S01]  /*5fc0*/  NOP ;  /* 0x0000000000007918 */ /* 0x000fe20000000000 */
.L_x_1761:
        /* <DEDUP_REMOVED lines=19> */
.L_x_1683:
[----:B------:R-:W-:Y:S05]  /*6100*/  BSYNC B0 ;  /* 0x0000000000007941 */ /* 0x000fea0003800000 */
.L_x_1682:
        /* <DEDUP_REMOVED lines=14> */
.L_x_1685:
[----:B------:R-:W-:Y:S05]  /*61f0*/  BSYNC B0 ;  /* 0x0000000000007941 */ /* 0x000fea0003800000 */
.L_x_1684:
        /* <DEDUP_REMOVED lines=15> */
.L_x_1687:
[----:B------:R-:W-:Y:S05]  /*62f0*/  BSYNC B0 ;  /* 0x0000000000007941 */ /* 0x000fea0003800000 */
.L_x_1686:
[----:B------:R-:W-:Y:S06]  /*6300*/  BAR.ARV 0xa, 0xa0 ;  /* 0x0282800000007b1d */ /* 0x000fec0000002000 */
[----:B------:R-:W-:Y:S04]  /*6310*/  BSSY B0, `(.L_x_1688) ;  /* 0x0000003000007945 */ /* 0x000fe80003800000 */
[----:B------:R-:W-:Y:S05]  /*6320*/  @!P0 BRA `(.L_x_1689) ;  /* 0x0000000000048947 */ /* 0x000fea0003800000 */
[----:B------:R-:W-:-:S04]  /*6330*/  DEPBAR.LE SB0, 0x1 ;  /* 0x000080400000791a */ /* 0x000fc80000000000 */
.L_x_1689:
[----:B------:R-:W-:Y:S05]  /*6340*/  BSYNC B0 ;  /* 0x0000000000007941 */ /* 0x000fea0003800000 */
.L_x_1688:
[----:B------:R-:W-:Y:S06]  /*6350*/  BAR.ARV 0xb, 0xa0 ;  /* 0x02c2800000007b1d */ /* 0x000fec0000002000 */
[----:B------:R-:W-:Y:S04]  /*6360*/  BSSY B0, `(.L_x_1690) ;  /* 0x0000003000007945 */ /* 0x000fe80003800000 */
[----:B------:R-:W-:Y:S05]  /*6370*/  @!P0 BRA `(.L_x_1691) ;  /* 0x0000000000048947 */ /* 0x000fea0003800000 */
[----:B------:R-:W-:-:S04]  /*6380*/  DEPBAR.LE SB0, 0x0 ;  /* 0x000080000000791a */ /* 0x000fc80000000000 */
.L_x_1691:
[----:B------:R-:W-:Y:S05]  /*6390*/  BSYNC B0 ;  /* 0x0000000000007941 */ /* 0x000fea0003800000 */
.L_x_1690:
        /* <DEDUP_REMOVED lines=19> */
.L_x_1693:
[----:B------:R-:W-:Y:S05]  /*64d0*/  BSYNC B0 ;  /* 0x0000000000007941 */ /* 0x000fea0003800000 */
.L_x_1692:
        /* <DEDUP_REMOVED lines=9> */
.L_x_1696:
[----:B------:R-:W2:Y:S04]  /*6570*/  LDG.E.STRONG.GPU R0, desc[UR46][R2.64] ;  /* 0x0000002e02007981 */ /* 0x000ea8000c1ef900 */
[----:B--2---:R-:W-:Y:S01]  /*6580*/  CCTL.IVALL ;  /* 0x00000000ff00798f */ /* 0x004fe20002000000 */
[----:B------:R-:W-:Y:S05]  /*6590*/  YIELD ;  /* 0x0000000000007946 */ /* 0x000fea0003800000 */
[----:B------:R-:W-:-:S13]  /*65a0*/  ISETP.NE.AND P1, PT, R0, UR23, PT ;  /* 0x0000001700007c0c */ /* 0x000fda000bf25270 */
[----:B------:R-:W-:Y:S05]  /*65b0*/  @P1 BRA `(.L_x_1696) ;  /* 0xfffffffc00ec1947 */ /* 0x000fea000383ffff */
.L_x_1695:
[----:B------:R-:W-:Y:S05]  /*65c0*/  BSYNC B0 ;  /* 0x0000000000007941 */ /* 0x000fea0003800000 */
.L_x_1694:
[----:B------:R-:W-:-:S03]  /*65d0*/  UMOV UR12, 0xffffffff ;  /* 0xffffffff000c7882 */ /* 0x000fc60000000000 */
[----:B------:R-:W-:Y:S05]  /*65e0*/  BRA.DIV UR12, `(.L_x_1697) ;  /* 0x000000360c387947 */ /* 0x000fea000b800000 */
[----:B------:R-:W-:Y:S01]  /*65f0*/  NOP ;  /* 0x0000000000007918 */ /* 0x000fe20000000000 */
.L_x_1764:
        /* <DEDUP_REMOVED lines=15> */
.L_x_1699:
[----:B------:R-:W-:Y:S05]  /*66f0*/  BSYNC B0 ;  /* 0x0000000000007941 */ /* 0x000fea0003800000 */
.L_x_1698:
        /* <DEDUP_REMOVED lines=14> */
.L_x_1701:
[----:B------:R-:W-:Y:S05]  /*67e0*/  BSYNC B0 ;  /* 0x0000000000007941 */ /* 0x000fea0003800000 */
.L_x_1700:
        /* <DEDUP_REMOVED lines=15> */
.L_x_1703:
[----:B------:R-:W-:Y:S05]  /*68e0*/  BSYNC B0 ;  /* 0x0000000000007941 */ /* 0x000fea0003800000 */
.L_x_1702:
[----:B------:R-:W-:Y:S06]  /*68f0*/  BAR.ARV 0xa, 0xa0 ;  /* 0x0282800000007b1d */ /* 0x000fec0000002000 */
[----:B------:R-:W-:Y:S04]  /*6900*/  BSSY B0, `(.L_x_1704) ;  /* 0x0000003000007945 */ /* 0x000fe80003800000 */
[----:B------:R-:W-:Y:S05]  /*6910*/  @!P0 BRA `(.L_x_1705) ;  /* 0x0000000000048947 */ /* 0x000fea0003800000 */
[----:B------:R-:W-:-:S04]  /*6920*/  DEPBAR.LE SB0, 0x1 ;  /* 0x000080400000791a */ /* 0x000fc80000000000 */
.L_x_1705:
[----:B------:R-:W-:Y:S05]  /*6930*/  BSYNC B0 ;  /* 0x0000000000007941 */ /* 0x000fea0003800000 */
.L_x_1704:
[----:B------:R-:W-:Y:S06]  /*6940*/  BAR.ARV 0xb, 0xa0 ;  /* 0x02c2800000007b1d */ /* 0x000fec0000002000 */
[----:B------:R-:W-:Y:S04]  /*6950*/  BSSY B0, `(.L_x_1706) ;  /* 0x0000003000007945 */ /* 0x000fe80003800000 */
[----:B------:R-:W-:Y:S05]  /*6960*/  @!P0 BRA `(.L_x_1707) ;  /* 0x0000000000048947 */ /* 0x000fea0003800000 */
[----:B------:R-:W-:-:S04]  /*6970*/  DEPBAR.LE SB0, 0x0 ;  /* 0x000080000000791a */ /* 0x000fc80000000000 */
.L_x_1707:
[----:B------:R-:W-:Y:S05]  /*6980*/  BSYNC B0 ;  /* 0x0000000000007941 */ /* 0x000fea0003800000 */
.L_x_1706:
        /* <DEDUP_REMOVED lines=19> */
.L_x_1709:
[----:B------:R-:W-:Y:S05]  /*6ac0*/  BSYNC B0 ;  /* 0x0000000000007941 */ /* 0x000fea0003800000 */
.L_x_1708:
[----:B------:R-:W-:Y:S02]  /*6ad0*/  UIADD3 UR8, UR8, 0x2, URZ ;  /* 0x0000000208087890 */ /* 0x000fe4000fffe03f */
[----:B------:R-:W-:Y:S02]  /*6ae0*/  UIADD3 UR4, UR4, 0x6000, URZ ;  /* 0x0000600004047890 */ /* 0x000fe4000fffe03f */
[----:B------:R-:W-:-:S06]  /*6af0*/  UISETP.GE.AND UP0, UPT, UR8, UR11, UPT ;  /* 0x0000000b0800728c */ /* 0x000fcc000bf06270 */
[----:B------:R-:W-:-:S13]  /*6b00*/  PLOP3.LUT P1, PT, PT, PT, UP0, 0x80, 0x0 ;  /* 0x000000000000781c */ /* 0x000fda0003f2f008 */
[----:B------:R-:W-:Y:S05]  /*6b10*/  @!P1 BRA `(.L_x_1710) ;  /* 0xfffffff000dc9947 */ /* 0x000fea000383ffff */
.L_x_1659:
        /* <DEDUP_REMOVED lines=41> */
.L_x_1713:
[----:B------:R-:W-:Y:S05]  /*6db0*/  BSYNC B0 ;  /* 0x0000000000007941 */ /* 0x000fea0003800000 */
.L_x_1712:
[----:B------:R-:W-:Y:S05]  /*6dc0*/  BRA `(.L_x_1714) ;  /* 0x0000000000047947 */ /* 0x000fea0003800000 */
.L_x_1711:
[----:B------:R-:W-:-:S05]  /*6dd0*/  UMOV UR4, UR8 ;  /* 0x0000000800047c82 */ /* 0x000fca0008000000 */
.L_x_1714:
        /* <DEDUP_REMOVED lines=11> */
.L_x_1719:
        /* <DEDUP_REMOVED lines=24> */
.L_x_1716:
[----:B------:R-:W-:Y:S05]  /*7010*/  BSYNC B0 ;  /* 0x0000000000007941 */ /* 0x000fea0003800000 */
.L_x_1715:
        /* <DEDUP_REMOVED lines=24> */
.L_x_1718:
[----:B------:R-:W-:Y:S05]  /*71a0*/  BSYNC B0 ;  /* 0x0000000000007941 */ /* 0x000fea0003800000 */
.L_x_1717:
[----:B------:R-:W-:Y:S02]  /*71b0*/  UIADD3 UR11, UR11, 0x2, URZ ;  /* 0x000000020b0b7890 */ /* 0x000fe4000fffe03f */
[----:B------:R-:W-:Y:S02]  /*71c0*/  ULEA UR6, UR18, UR6, 0x1 ;  /* 0x0000000612067291 */ /* 0x000fe4000f8e083f */
[----:B------:R-:W-:Y:S02]  /*71d0*/  ULEA UR7, UR18, UR7, 0x1 ;  /* 0x0000000712077291 */ /* 0x000fe4000f8e083f */
[----:B------:R-:W-:-:S13]  /*71e0*/  ISETP.NE.AND P0, PT, RZ, UR11, PT ;  /* 0x0000000bff007c0c */ /* 0x000fda000bf05270 */
[----:B------:R-:W-:Y:S05]  /*71f0*/  @!P0 BRA `(.L_x_1611) ;  /* 0x00000024005c8947 */ /* 0x000fea0003800000 */
[----:B------:R-:W-:Y:S05]  /*7200*/  BRA `(.L_x_1719) ;  /* 0xfffffffc00207947 */ /* 0x000fea000383ffff */
.L_x_1656:
        /* <DEDUP_REMOVED lines=34> */
.L_x_1721:
        /* <DEDUP_REMOVED lines=50> */
.L_x_1765:
        /* <DEDUP_REMOVED lines=9> */
.L_x_1724:
        /* <DEDUP_REMOVED lines=115> */
.L_x_1735:
[----:B-1----:R-:W-:-:S05]  /*7f10*/  IMAD.MOV.U32 R6, RZ, RZ, 0x1 ;  /* 0x00000001ff067424 */ /* 0x002fca00078e00ff */
[----:B------:R-:W-:-:S04]  /*7f20*/  SHF.L.U32 R6, R6, 0x1f, RZ ;  /* 0x0000001f06067819 */ /* 0x000fc800000006ff */
[----:B------:R-:W1:Y:S02]  /*7f30*/  SYNCS.PHASECHK.TRANS64.TRYWAIT P1, [R0+URZ+0x36438], R6 ;  /* 0x03643806000075a7 */ /* 0x000e64000802017f */
[----:B-123--:R-:W-:Y:S05]  /*7f40*/  @!P1 BRA `(.L_x_1727) ;  /* 0x0000001c00109947 */ /* 0x00efea0003800000 */
.L_x_1766:
[----:B------:R-:W-:Y:S05]  /*7f50*/  @P0 BRA `(.L_x_1728) ;  /* 0x0000000000140947 */ /* 0x000fea0003800000 */
[----:B------:R-:W-:Y:S01]  /*7f60*/  ISETP.NE.AND P1, PT, R20, RZ, PT ;  /* 0x000000ff1400720c */ /* 0x000fe20003f25270 */
[----:B------:R-:W-:-:S04]  /*7f70*/  IMAD.MOV.U32 R3, RZ, RZ, 0x6100 ;  /* 0x00006100ff037424 */ /* 0x000fc800078e00ff */
[----:B------:R2:W-:Y:S08]  /*7f80*/  SYNCS.ARRIVE.TRANS64 RZ, [R0+URZ+0x36430], R3 ;  /* 0x0364300300ff79a7 */ /* 0x0005f0000800003f */
[----:B------:R-:W-:Y:S05]  /*7f90*/  @!P1 BRA `(.L_x_1728) ;  /* 0x0000000000049947 */ /* 0x000fea0003800000 */
[----:B------:R-:W-:Y:S01]  /*7fa0*/  BPT.TRAP 0x1 ;  /* 0x000000040000795c */ /* 0x000fe20000300000 */
.L_x_1728:
        /* <DEDUP_REMOVED lines=48> */
.L_x_1767:
[----:B------:R-:W-:Y:S05]  /*82b0*/  @P0 BRA `(.L_x_1730) ;  /* 0x0000000000140947 */ /* 0x000fea0003800000 */
[----:B------:R-:W-:Y:S01]  /*82c0*/  ISETP.NE.AND P1, PT, R20, RZ, PT ;  /* 0x000000ff1400720c */ /* 0x000fe20003f25270 */
[----:B--2---:R-:W-:-:S04]  /*82d0*/  IMAD.MOV.U32 R3, RZ, RZ, 0x6100 ;  /* 0x00006100ff037424 */ /* 0x004fc800078e00ff */
[----:B------:R3:W-:Y:S08]  /*82e0*/  SYNCS.ARRIVE.TRANS64 RZ, [R0+URZ+0x36418], R3 ;  /* 0x0364180300ff79a7 */ /* 0x0007f0000800003f */
[----:B------:R-:W-:Y:S05]  /*82f0*/  @!P1 BRA `(.L_x_1730) ;  /* 0x0000000000049947 */ /* 0x000fea0003800000 */
[----:B------:R-:W-:Y:S01]  /*8300*/  BPT.TRAP 0x1 ;  /* 0x000000040000795c */ /* 0x000fe20000300000 */
.L_x_1730:
        /* <DEDUP_REMOVED lines=44> */
.L_x_1768:
[----:B------:R-:W-:Y:S05]  /*85d0*/  @P0 BRA `(.L_x_1732) ;  /* 0x0000000000140947 */ /* 0x000fea0003800000 */
[----:B------:R-:W-:Y:S01]  /*85e0*/  ISETP.NE.AND P1, PT, R20, RZ, PT ;  /* 0x000000ff1400720c */ /* 0x000fe20003f25270 */
[----:B--2---:R-:W-:-:S04]  /*85f0*/  IMAD.MOV.U32 R29, RZ, RZ, 0x6100 ;  /* 0x00006100ff1d7424 */ /* 0x004fc800078e00ff */
[----:B------:R3:W-:Y:S08]  /*8600*/  SYNCS.ARRIVE.TRANS64 RZ, [R0+URZ+0x36430], R29 ;  /* 0x0364301d00ff79a7 */ /* 0x0007f0000800003f */
[----:B------:R-:W-:Y:S05]  /*8610*/  @!P1 BRA `(.L_x_1732) ;  /* 0x0000000000049947 */ /* 0x000fea0003800000 */
[----:B------:R-:W-:Y:S01]  /*8620*/  BPT.TRAP 0x1 ;  /* 0x000000040000795c */ /* 0x000fe20000300000 */
.L_x_1732:
        /* <DEDUP_REMOVED lines=37> */
.L_x_1770:
[----:B------:R-:W-:Y:S05]  /*8880*/  @P0 BRA `(.L_x_1734) ;  /* 0x0000000000140947 */ /* 0x000fea0003800000 */
[----:B------:R-:W-:Y:S01]  /*8890*/  ISETP.NE.AND P1, PT, R20, RZ, PT ;  /* 0x000000ff1400720c */ /* 0x000fe20003f25270 */
[----:B----4-:R-:W-:-:S04]  /*88a0*/  IMAD.MOV.U32 R5, RZ, RZ, 0x6100 ;  /* 0x00006100ff057424 */ /* 0x010fc800078e00ff */
[----:B------:R4:W-:Y:S08]  /*88b0*/  SYNCS.ARRIVE.TRANS64 RZ, [R0+URZ+0x36410], R5 ;  /* 0x0364100500ff79a7 */ /* 0x0009f0000800003f */
[----:B------:R-:W-:Y:S05]  /*88c0*/  @!P1 BRA `(.L_x_1734) ;  /* 0x0000000000049947 */ /* 0x000fea0003800000 */
[----:B------:R-:W-:Y:S01]  /*88d0*/  BPT.TRAP 0x1 ;  /* 0x000000040000795c */ /* 0x000fe20000300000 */
.L_x_1734:
        /* <DEDUP_REMOVED lines=44> */
.L_x_1726:
[----:B------:R-:W-:Y:S01]  /*8ba0*/  ISETP.NE.AND P1, PT, R19, RZ, PT ;  /* 0x000000ff1300720c */ /* 0x000fe20003f25270 */
[----:B------:R-:W-:Y:S02]  /*8bb0*/  IMAD.MOV.U32 R5, RZ, RZ, 0x1 ;  /* 0x00000001ff057424 */ /* 0x000fe400078e00ff */
[----:B------:R-:W-:-:S10]  /*8bc0*/  IMAD.MOV.U32 R4, RZ, RZ, R15 ;  /* 0x000000ffff047224 */ /* 0x000fd400078e000f */
[----:B------:R-:W-:Y:S05]  /*8bd0*/  @!P1 BRA `(.L_x_1725) ;  /* 0x0000000400889947 */ /* 0x000fea0003800000 */
[----:B------:R-:W4:Y:S02]  /*8be0*/  SYNCS.PHASECHK.TRANS64.TRYWAIT P1, [R0+URZ+0x36438], R6 ;  /* 0x03643806000075a7 */ /* 0x000f24000802017f */
[----:B----4-:R-:W-:Y:S05]  /*8bf0*/  @!P1 BRA `(.L_x_1736) ;  /* 0x0000001000389947 */ /* 0x010fea0003800000 */
.L_x_1771:
[----:B------:R-:W-:Y:S05]  /*8c00*/  @P0 BRA `(.L_x_1737) ;  /* 0x0000000000140947 */ /* 0x000fea0003800000 */
[----:B------:R-:W-:Y:S01]  /*8c10*/  ISETP.NE.AND P1, PT, R20, RZ, PT ;  /* 0x000000ff1400720c */ /* 0x000fe20003f25270 */
[----:B------:R-:W-:-:S04]  /*8c20*/  IMAD.MOV.U32 R5, RZ, RZ, 0x6100 ;  /* 0x00006100ff057424 */ /* 0x000fc800078e00ff */
[----:B------:R1:W-:Y:S08]  /*8c30*/  SYNCS.ARRIVE.TRANS64 RZ, [R0+URZ+0x36430], R5 ;  /* 0x0364300500ff79a7 */ /* 0x0003f0000800003f */
[----:B------:R-:W-:Y:S05]  /*8c40*/  @!P1 BRA `(.L_x_1737) ;  /* 0x0000000000049947 */ /* 0x000fea0003800000 */
[----:B------:R-:W-:Y:S01]  /*8c50*/  BPT.TRAP 0x1 ;  /* 0x000000040000795c */ /* 0x000fe20000300000 */
.L_x_1737:
        /* <DEDUP_REMOVED lines=41> */
.L_x_1772:
[----:B-1----:R-:W-:Y:S01]  /*8ef0*/  IMAD.MOV.U32 R5, RZ, RZ, RZ ;  /* 0x000000ffff057224 */ /* 0x002fe200078e00ff */
[----:B------:R-:W-:Y:S06]  /*8f00*/  @P0 BRA `(.L_x_1739) ;  /* 0x0000000000140947 */ /* 0x000fec0003800000 */
[----:B------:R-:W-:Y:S01]  /*8f10*/  ISETP.NE.AND P1, PT, R20, RZ, PT ;  /* 0x000000ff1400720c */ /* 0x000fe20003f25270 */
[----:B------:R-:W-:-:S04]  /*8f20*/  IMAD.MOV.U32 R17, RZ, RZ, 0x6100 ;  /* 0x00006100ff117424 */ /* 0x000fc800078e00ff */
[----:B------:R1:W-:Y:S08]  /*8f30*/  SYNCS.ARRIVE.TRANS64 RZ, [R0+URZ+0x36418], R17 ;  /* 0x0364181100ff79a7 */ /* 0x0003f0000800003f */
[----:B------:R-:W-:Y:S05]  /*8f40*/  @!P1 BRA `(.L_x_1739) ;  /* 0x0000000000049947 */ /* 0x000fea0003800000 */
[----:B------:R-:W-:Y:S01]  /*8f50*/  BPT.TRAP 0x1 ;  /* 0x000000040000795c */ /* 0x000fe20000300000 */
.L_x_1739:
        /* <DEDUP_REMOVED lines=42> */
.L_x_1725:
[----:B------:R-:W-:-:S04]  /*9200*/  SHF.L.U32 R3, R5, 0x1f, RZ ;  /* 0x0000001f05037819 */ /* 0x000fc800000006ff */
[----:B------:R-:W4:Y:S02]  /*9210*/  SYNCS.PHASECHK.TRANS64.TRYWAIT P1, [R0+URZ+0x36438], R3 ;  /* 0x03643803000075a7 */ /* 0x000f24000802017f */
[----:B----4-:R-:W-:Y:S05]  /*9220*/  @!P1 BRA `(.L_x_1740) ;  /* 0x0000000800d49947 */ /* 0x010fea0003800000 */
.L_x_1773:
[----:B------:R-:W-:Y:S05]  /*9230*/  @P0 BRA `(.L_x_1741) ;  /* 0x0000000000180947 */ /* 0x000fea0003800000 */
[----:B------:R-:W5:Y:S01]  /*9240*/  S2R R2, SR_TID.X ;  /* 0x0000000000027919 */ /* 0x000f620000002100 */
[----:B----4-:R-:W-:-:S04]  /*9250*/  IMAD.MOV.U32 R3, RZ, RZ, 0x6100 ;  /* 0x00006100ff037424 */ /* 0x010fc800078e00ff */
[----:B------:R4:W-:Y:S01]  /*9260*/  SYNCS.ARRIVE.TRANS64 RZ, [R0+URZ+0x36430], R3 ;  /* 0x0364300300ff79a7 */ /* 0x0009e2000800003f */
[----:B-----5:R-:W-:-:S13]  /*9270*/  LOP3.LUT P0, RZ, R2, 0x1f, RZ, 0xc0, !PT ;  /* 0x0000001f02ff7812 */ /* 0x020fda000780c0ff */
[----:B----4-:R-:W-:Y:S05]  /*9280*/  @!P0 BRA `(.L_x_1741) ;  /* 0x0000000000048947 */ /* 0x010fea0003800000 */
[----:B------:R-:W-:Y:S01]  /*9290*/  BPT.TRAP 0x1 ;  /* 0x000000040000795c */ /* 0x000fe20000300000 */
.L_x_1741:
        /* <DEDUP_REMOVED lines=43> */
.L_x_1722:
[----:B------:R-:W-:Y:S05]  /*9550*/  BSYNC B0 ;  /* 0x0000000000007941 */ /* 0x000fea0003800000 */
.L_x_1720:
[----:B------:R-:W-:-:S03]  /*9560*/  UMOV UR7, 0xffffffff ;  /* 0xffffffff00077882 */ /* 0x000fc60000000000 */
[----:B------:R-:W-:Y:S05]  /*9570*/  BRA.DIV UR7, `(.L_x_1742) ;  /* 0x0000000a07147947 */ /* 0x000fea000b800000 */
[----:B------:R-:W-:-:S13]  /*9580*/  ELECT P6, URZ, PT ;  /* 0x00000000003f782f */ /* 0x000fda00038c0000 */
.L_x_1776:
[----:B------:R-:W-:Y:S05]  /*9590*/  @!P6 BRA `(.L_x_1611) ;  /* 0x000000000074e947 */ /* 0x000fea0003800000 */
[----:B------:R-:W-:-:S06]  /*95a0*/  ULOP3.LUT UR7, UR38, 0x2, URZ, 0xfc, !UPT ;  /* 0x0000000226077892 */ /* 0x000fcc000f8efc3f */
[----:B------:R-:W-:-:S05]  /*95b0*/  IMAD.U32 R0, RZ, RZ, UR7 ;  /* 0x00000007ff007e24 */ /* 0x000fca000f8e00ff */
[----:B------:R-:W-:-:S13]  /*95c0*/  ISETP.NE.AND P2, PT, R0, 0x3, PT ;  /* 0x000000030000780c */ /* 0x000fda0003f45270 */
[----:B------:R-:W-:Y:S05]  /*95d0*/  @!P2 BRA `(.L_x_1743) ;  /* 0x000000000004a947 */ /* 0x000fea0003800000 */
[----:B------:R-:W-:Y:S01]  /*95e0*/  BPT.TRAP 0x1 ;  /* 0x000000040000795c */ /* 0x000fe20000300000 */
.L_x_1743:
        /* <DEDUP_REMOVED lines=15> */
.L_x_1777:
[----:B------:R-:W2:Y:S02]  /*96e0*/  SYNCS.PHASECHK.TRANS64.TRYWAIT P0, [R3+URZ], R0 ;  /* 0x00000000030075a7 */ /* 0x000ea4000800017f */
[----:B--2---:R-:W-:Y:S05]  /*96f0*/  @!P0 BRA `(.L_x_1745) ;  /* 0x0000000400e88947 */ /* 0x004fea0003800000 */
.L_x_1778:
[----:B------:R-:W-:Y:S05]  /*9700*/  @!P2 BRA `(.L_x_1746) ;  /* 0x000000000004a947 */ /* 0x000fea0003800000 */
[----:B------:R-:W-:Y:S01]  /*9710*/  BPT.TRAP 0x1 ;  /* 0x000000040000795c */ /* 0x000fe20000300000 */
.L_x_1746:
[----:B------:R-:W-:-:S07]  /*9720*/  SHF.L.U32 R5, R5, 0x1f, RZ ;  /* 0x0000001f05057819 */ /* 0x000fce00000006ff */
.L_x_1747:
[----:B---3--:R3:W4:Y:S02]  /*9730*/  SYNCS.PHASECHK.TRANS64.TRYWAIT P0, [R4+URZ+0x36438], R5 ;  /* 0x03643805040075a7 */ /* 0x008724000800017f */
[----:B----4-:R-:W-:Y:S05]  /*9740*/  @!P0 NANOSLEEP.SYNCS 0x989680 ;  /* 0x009896800000895d */ /* 0x010fea0003900000 */
[----:B------:R-:W4:Y:S02]  /*9750*/  @!P0 SYNCS.PHASECHK.TRANS64 P0, [R4+URZ+0x36438], R5 ;  /* 0x03643805040085a7 */ /* 0x000f24000800007f */
[----:B----4-:R-:W-:Y:S05]  /*9760*/  @!P0 BRA `(.L_x_1747) ;  /* 0xfffffffc00f08947 */ /* 0x010fea000383ffff */
.L_x_1611:
[----:B------:R-:W-:Y:S05]  /*9770*/  BSYNC B6 ;  /* 0x0000000000067941 */ /* 0x000fea0003800000 */
.L_x_1608:
[----:B------:R-:W-:Y:S05]  /*9780*/  EXIT ;  /* 0x000000000000794d */ /* 0x000fea0003800000 */
.L_x_1618:
[----:B------:R-:W-:Y:S02]  /*9790*/  IMAD.MOV.U32 R12, RZ, RZ, RZ ;  /* 0x000000ffff0c7224 */ /* 0x000fe400078e00ff */
[----:B------:R-:W-:Y:S02]  /*97a0*/  IMAD.MOV.U32 R11, RZ, RZ, 0x1f ;  /* 0x0000001fff0b7424 */ /* 0x000fe400078e00ff */
[----:B------:R-:W-:-:S07]  /*97b0*/  IMAD.MOV.U32 R15, RZ, RZ, -0x1 ;  /* 0xffffffffff0f7424 */ /* 0x000fce00078e00ff */
[----:B------:R-:W-:Y:S05]  /*97c0*/  WARPSYNC.COLLECTIVE R15, `(.L_x_1748) ;  /* 0x000000000f087348 */ /* 0x000fea0003c00000 */
[----:B------:R1:W2:Y:S02]  /*97d0*/  SHFL.IDX P6, R14, R13, R12, R11 ;  /* 0x0000000c0d0e7389 */ /* 0x0002a400000c000b */
[----:B-12---:R-:W-:Y:S01]  /*97e0*/  ENDCOLLECTIVE ;  /* 0x000000000000791b */ /* 0x006fe20003800000 */
.L_x_1748:
[----:B------:R-:W-:Y:S05]  /*97f0*/  BRA `(.L_x_1749) ;  /* 0xffffff7800307947 */ /* 0x000fea000383ffff */
.L_x_1620:
[----:B--2---:R-:W-:-:S04]  /*9800*/  IMAD.U32 R3, RZ, RZ, UR37 ;  /* 0x00000025ff037e24 */ /* 0x004fc8000f8e00ff */
[----:B------:R2:W3:Y:S03]  /*9810*/  SYNCS.PHASECHK.TRANS64.TRYWAIT P0, [R3+URZ+0x36400], R10 ;  /* 0x0364000a030075a7 */ /* 0x0004e6000800017f */
[----:B---3--:R-:W-:Y:S05]  /*9820*/  @!P0 NANOSLEEP.SYNCS 0x989680 ;  /* 0x009896800000895d */ /* 0x008fea0003900000 */
[----:B------:R-:W3:Y:S02]  /*9830*/  @!P0 SYNCS.PHASECHK.TRANS64 P0, [R3+URZ+0x36400], R10 ;  /* 0x0364000a030085a7 */ /* 0x000ee4000800007f */
[----:B---3--:R-:W-:Y:S05]  /*9840*/  @!P0 BRA `(.L_x_1620) ;  /* 0xfffffffc00ec8947 */ /* 0x008fea000383ffff */
[----:B------:R-:W-:Y:S05]  /*9850*/  BRA `(.L_x_1619) ;  /* 0xffffff7800647947 */ /* 0x000fea000383ffff */
.L_x_1624:
[----:B--2---:R2:W3:Y:S02]  /*9860*/  SYNCS.PHASECHK.TRANS64.TRYWAIT P1, [R3+URZ+0x36410], R10 ;  /* 0x0364100a030075a7 */ /* 0x0044e4000802017f */
[----:B---3--:R-:W-:Y:S05]  /*9870*/  @!P1 NANOSLEEP.SYNCS 0x989680 ;  /* 0x009896800000995d */ /* 0x008fea0003900000 */
[----:B------:R-:W3:Y:S02]  /*9880*/  @!P1 SYNCS.PHASECHK.TRANS64 P1, [R3+URZ+0x36410], R10 ;  /* 0x0364100a030095a7 */ /* 0x000ee4000802007f */
[----:B---3--:R-:W-:Y:S05]  /*9890*/  @!P1 BRA `(.L_x_1624) ;  /* 0xfffffffc00f09947 */ /* 0x008fea000383ffff */
[----:B------:R-:W-:Y:S05]  /*98a0*/  BRA `(.L_x_1623) ;  /* 0xffffff8000387947 */ /* 0x000fea000383ffff */
.L_x_1628:
[----:B----4-:R-:W-:-:S04]  /*98b0*/  IMAD.U32 R12, RZ, RZ, UR37 ;  /* 0x00000025ff0c7e24 */ /* 0x010fc8000f8e00ff */
[----:B------:R4:W1:Y:S03]  /*98c0*/  SYNCS.PHASECHK.TRANS64.TRYWAIT P1, [R12+URZ+0x36430], R11 ;  /* 0x0364300b0c0075a7 */ /* 0x000866000802017f */
[----:B-1----:R-:W-:Y:S05]  /*98d0*/  @!P1 NANOSLEEP.SYNCS 0x989680 ;  /* 0x009896800000995d */ /* 0x002fea0003900000 */
[----:B------:R-:W1:Y:S02]  /*98e0*/  @!P1 SYNCS.PHASECHK.TRANS64 P1, [R12+URZ+0x36430], R11 ;  /* 0x0364300b0c0095a7 */ /* 0x000e64000802007f */
[----:B-1----:R-:W-:Y:S05]  /*98f0*/  @!P1 BRA `(.L_x_1628) ;  /* 0xfffffffc00ec9947 */ /* 0x002fea000383ffff */
[----:B------:R-:W-:Y:S05]  /*9900*/  BRA `(.L_x_1627) ;  /* 0xffffff8400d47947 */ /* 0x000fea000383ffff */
.L_x_1643:
[----:B------:R-:W-:Y:S01]  /*9910*/  BSSY B0, `(.L_x_1750) ;  /* 0x0000005000007945 */ /* 0x000fe20003800000 */
[----:B------:R-:W-:-:S07]  /*9920*/  IMAD.MOV.U32 R15, RZ, RZ, -0x1 ;  /* 0xffffffffff0f7424 */ /* 0x000fce00078e00ff */
[----:B-1----:R-:W-:Y:S05]  /*9930*/  WARPSYNC.COLLECTIVE R15, `(.L_x_1751) ;  /* 0x000000000f087348 */ /* 0x002fea0003c00000 */
[----:B------:R-:W-:Y:S01]  /*9940*/  NOP ;  /* 0x0000000000007918 */ /* 0x000fe20000000000 */
[----:B-1----:R-:W-:Y:S01]  /*9950*/  ENDCOLLECTIVE ;  /* 0x000000000000791b */ /* 0x002fe20003800000 */
.L_x_1751:
[----:B------:R-:W-:Y:S05]  /*9960*/  BSYNC B0 ;  /* 0x0000000000007941 */ /* 0x000fea0003800000 */
.L_x_1750:
[----:B------:R-:W-:Y:S05]  /*9970*/  BRA `(.L_x_1752) ;  /* 0xffffffb000807947 */ /* 0x000fea000383ffff */
.L_x_1652:
[----:B------:R-:W-:Y:S01]  /*9980*/  BSSY B0, `(.L_x_1753) ;  /* 0x0000005000007945 */ /* 0x000fe20003800000 */
[----:B------:R-:W-:-:S07]  /*9990*/  IMAD.MOV.U32 R15, RZ, RZ, -0x1 ;  /* 0xffffffffff0f7424 */ /* 0x000fce00078e00ff */
[----:B-12---:R-:W-:Y:S05]  /*99a0*/  WARPSYNC.COLLECTIVE R15, `(.L_x_1754) ;  /* 0x000000000f087348 */ /* 0x006fea0003c00000 */
[----:B------:R-:W-:Y:S01]  /*99b0*/  NOP ;  /* 0x0000000000007918 */ /* 0x000fe20000000000 */
[----:B-12---:R-:W-:Y:S01]  /*99c0*/  ENDCOLLECTIVE ;  /* 0x000000000000791b */ /* 0x006fe20003800000 */
.L_x_1754:
[----:B------:R-:W-:Y:S05]  /*99d0*/  BSYNC B0 ;  /* 0x0000000000007941 */ /* 0x000fea0003800000 */
.L_x_1753:
[----:B------:R-:W-:Y:S05]  /*99e0*/  BRA `(.L_x_1755) ;  /* 0xffffffb400707947 */ /* 0x000fea000383ffff */
.L_x_1664:
[----:B------:R-:W-:Y:S01]  /*99f0*/  BSSY B0, `(.L_x_1756) ;  /* 0x0000005000007945 */ /* 0x000fe20003800000 */
[----:B------:R-:W-:-:S07]  /*9a00*/  IMAD.MOV.U32 R15, RZ, RZ, -0x1 ;  /* 0xffffffffff0f7424 */ /* 0x000fce00078e00ff */
[----:B------:R-:W-:Y:S05]  /*9a10*/  WARPSYNC.COLLECTIVE R15, `(.L_x_1757) ;  /* 0x000000000f087348 */ /* 0x000fea0003c00000 */
[----:B------:R-:W-:Y:S01]  /*9a20*/  NOP ;  /* 0x0000000000007918 */ /* 0x000fe20000000000 */
[----:B------:R-:W-:Y:S01]  /*9a30*/  ENDCOLLECTIVE ;  /* 0x000000000000791b */ /* 0x000fe20003800000 */
.L_x_1757:
[----:B------:R-:W-:Y:S05]  /*9a40*/  BSYNC B0 ;  /* 0x0000000000007941 */ /* 0x000fea0003800000 */
.L_x_1756:
[----:B------:R-:W-:Y:S05]  /*9a50*/  BRA `(.L_x_1758) ;  /* 0xffffffbc00587947 */ /* 0x000fea000383ffff */
.L_x_1681:
[----:B------:R-:W-:Y:S01]  /*9a60*/  BSSY B0, `(.L_x_1759) ;  /* 0x0000005000007945 */ /* 0x000fe20003800000 */
[----:B------:R-:W-:-:S07]  /*9a70*/  IMAD.MOV.U32 R15, RZ, RZ, -0x1 ;  /* 0xffffffffff0f7424 */ /* 0x000fce00078e00ff */
[----:B------:R-:W-:Y:S05]  /*9a80*/  WARPSYNC.COLLECTIVE R15, `(.L_x_1760) ;  /* 0x000000000f087348 */ /* 0x000fea0003c00000 */
[----:B------:R-:W-:Y:S01]  /*9a90*/  NOP ;  /* 0x0000000000007918 */ /* 0x000fe20000000000 */
[----:B------:R-:W-:Y:S01]  /*9aa0*/  ENDCOLLECTIVE ;  /* 0x000000000000791b */ /* 0x000fe20003800000 */
.L_x_1760:
[----:B------:R-:W-:Y:S05]  /*9ab0*/  BSYNC B0 ;  /* 0x0000000000007941 */ /* 0x000fea0003800000 */
.L_x_1759:
[----:B------:R-:W-:Y:S05]  /*9ac0*/  BRA `(.L_x_1761) ;  /* 0xffffffc400407947 */ /* 0x000fea000383ffff */
.L_x_1697:
[----:B------:R-:W-:Y:S01]  /*9ad0*/  BSSY B0, `(.L_x_1762) ;  /* 0x0000005000007945 */ /* 0x000fe20003800000 */
[----:B------:R-:W-:-:S07]  /*9ae0*/  IMAD.MOV.U32 R15, RZ, RZ, -0x1 ;  /* 0xffffffffff0f7424 */ /* 0x000fce00078e00ff */
[----:B------:R-:W-:Y:S05]  /*9af0*/  WARPSYNC.COLLECTIVE R15, `(.L_x_1763) ;  /* 0x000000000f087348 */ /* 0x000fea0003c00000 */
[----:B------:R-:W-:Y:S01]  /*9b00*/  NOP ;  /* 0x0000000000007918 */ /* 0x000fe20000000000 */
[----:B------:R-:W-:Y:S01]  /*9b10*/  ENDCOLLECTIVE ;  /* 0x000000000000791b */ /* 0x000fe20003800000 */
.L_x_1763:
[----:B------:R-:W-:Y:S05]  /*9b20*/  BSYNC B0 ;  /* 0x0000000000007941 */ /* 0x000fea0003800000 */
.L_x_1762:
[----:B------:R-:W-:Y:S05]  /*9b30*/  BRA `(.L_x_1764) ;  /* 0xffffffc800b07947 */ /* 0x000fea000383ffff */
.L_x_1723:
[----:B-1----:R1:W2:Y:S02]  /*9b40*/  SYNCS.PHASECHK.TRANS64.TRYWAIT P1, [R0+URZ+0x36420], R6 ;  /* 0x03642006000075a7 */ /* 0x0022a4000802017f */
[----:B--2---:R-:W-:Y:S05]  /*9b50*/  @!P1 NANOSLEEP.SYNCS 0x989680 ;  /* 0x009896800000995d */ /* 0x004fea0003900000 */
[----:B------:R-:W2:Y:S02]  /*9b60*/  @!P1 SYNCS.PHASECHK.TRANS64 P1, [R0+URZ+0x36420], R6 ;  /* 0x03642006000095a7 */ /* 0x000ea4000802007f */
[----:B--2---:R-:W-:Y:S05]  /*9b70*/  @!P1 BRA `(.L_x_1723) ;  /* 0xfffffffc00f09947 */ /* 0x004fea000383ffff */
[----:B------:R-:W-:Y:S05]  /*9b80*/  BRA `(.L_x_1765) ;  /* 0xffffffd800f07947 */ /* 0x000fea000383ffff */
.L_x_1727:
[----:B-1----:R1:W2:Y:S02]  /*9b90*/  SYNCS.PHASECHK.TRANS64.TRYWAIT P1, [R0+URZ+0x36438], R6 ;  /* 0x03643806000075a7 */ /* 0x0022a4000802017f */
[----:B--2---:R-:W-:Y:S05]  /*9ba0*/  @!P1 NANOSLEEP.SYNCS 0x989680 ;  /* 0x009896800000995d */ /* 0x004fea0003900000 */
[----:B------:R-:W2:Y:S02]  /*9bb0*/  @!P1 SYNCS.PHASECHK.TRANS64 P1, [R0+URZ+0x36438], R6 ;  /* 0x03643806000095a7 */ /* 0x000ea4000802007f */
[----:B--2---:R-:W-:Y:S05]  /*9bc0*/  @!P1 BRA `(.L_x_1727) ;  /* 0xfffffffc00f09947 */ /* 0x004fea000383ffff */
[----:B------:R-:W-:Y:S05]  /*9bd0*/  BRA `(.L_x_1766) ;  /* 0xffffffe000dc7947 */ /* 0x000fea000383ffff */
.L_x_1729:
[----:B--2---:R2:W3:Y:S02]  /*9be0*/  SYNCS.PHASECHK.TRANS64.TRYWAIT P1, [R0+URZ+0x36428], R3 ;  /* 0x03642803000075a7 */ /* 0x0044e4000802017f */
[----:B---3--:R-:W-:Y:S05]  /*9bf0*/  @!P1 NANOSLEEP.SYNCS 0x989680 ;  /* 0x009896800000995d */ /* 0x008fea0003900000 */
[----:B------:R-:W3:Y:S02]  /*9c00*/  @!P1 SYNCS.PHASECHK.TRANS64 P1, [R0+URZ+0x36428], R3 ;  /* 0x03642803000095a7 */ /* 0x000ee4000802007f */
[----:B---3--:R-:W-:Y:S05]  /*9c10*/  @!P1 BRA `(.L_x_1729) ;  /* 0xfffffffc00f09947 */ /* 0x008fea000383ffff */
[----:B------:R-:W-:Y:S05]  /*9c20*/  BRA `(.L_x_1767) ;  /* 0xffffffe400a07947 */ /* 0x000fea000383ffff */
.L_x_1731:
[----:B--2---:R2:W3:Y:S02]  /*9c30*/  SYNCS.PHASECHK.TRANS64.TRYWAIT P1, [R0+URZ+0x36438], R29 ;  /* 0x0364381d000075a7 */ /* 0x0044e4000802017f */
[----:B---3--:R-:W-:Y:S05]  /*9c40*/  @!P1 NANOSLEEP.SYNCS 0x989680 ;  /* 0x009896800000995d */ /* 0x008fea0003900000 */
[----:B------:R-:W3:Y:S02]  /*9c50*/  @!P1 SYNCS.PHASECHK.TRANS64 P1, [R0+URZ+0x36438], R29 ;  /* 0x0364381d000095a7 */ /* 0x000ee4000802007f */
[----:B---3--:R-:W-:Y:S05]  /*9c60*/  @!P1 BRA `(.L_x_1731) ;  /* 0xfffffffc00f09947 */ /* 0x008fea000383ffff */
[----:B------:R-:W-:Y:S05]  /*9c70*/  BRA `(.L_x_1768) ;  /* 0xffffffe800547947 */ /* 0x000fea000383ffff */
.L_x_1733:
[----:B------:R-:W-:-:S07]  /*9c80*/  SHF.L.U32 R5, R7, 0x1f, RZ ;  /* 0x0000001f07057819 */ /* 0x000fce00000006ff */
.L_x_1769:
[----:B----4-:R4:W1:Y:S02]  /*9c90*/  SYNCS.PHASECHK.TRANS64.TRYWAIT P1, [R0+URZ+0x36420], R5 ;  /* 0x03642005000075a7 */ /* 0x010864000802017f */
[----:B-1----:R-:W-:Y:S05]  /*9ca0*/  @!P1 NANOSLEEP.SYNCS 0x989680 ;  /* 0x009896800000995d */ /* 0x002fea0003900000 */
[----:B------:R-:W1:Y:S02]  /*9cb0*/  @!P1 SYNCS.PHASECHK.TRANS64 P1, [R0+URZ+0x36420], R5 ;  /* 0x03642005000095a7 */ /* 0x000e64000802007f */
[----:B-1----:R-:W-:Y:S05]  /*9cc0*/  @!P1 BRA `(.L_x_1769) ;  /* 0xfffffffc00f09947 */ /* 0x002fea000383ffff */
[----:B------:R-:W-:Y:S05]  /*9cd0*/  BRA `(.L_x_1770) ;  /* 0xffffffe800e87947 */ /* 0x000fea000383ffff */
.L_x_1736:
[----:B----4-:R4:W1:Y:S02]  /*9ce0*/  SYNCS.PHASECHK.TRANS64.TRYWAIT P1, [R0+URZ+0x36438], R6 ;  /* 0x03643806000075a7 */ /* 0x010864000802017f */
[----:B-1----:R-:W-:Y:S05]  /*9cf0*/  @!P1 NANOSLEEP.SYNCS 0x989680 ;  /* 0x009896800000995d */ /* 0x002fea0003900000 */
[----:B------:R-:W1:Y:S02]  /*9d00*/  @!P1 SYNCS.PHASECHK.TRANS64 P1, [R0+URZ+0x36438], R6 ;  /* 0x03643806000095a7 */ /* 0x000e64000802007f */
[----:B-1----:R-:W-:Y:S05]  /*9d10*/  @!P1 BRA `(.L_x_1736) ;  /* 0xfffffffc00f09947 */ /* 0x002fea000383ffff */
[----:B------:R-:W-:Y:S05]  /*9d20*/  BRA `(.L_x_1771) ;  /* 0xffffffec00b47947 */ /* 0x000fea000383ffff */
.L_x_1738:
[----:B-1----:R1:W4:Y:S02]  /*9d30*/  SYNCS.PHASECHK.TRANS64.TRYWAIT P1, [R0+URZ+0x36428], R5 ;  /* 0x03642805000075a7 */ /* 0x002324000802017f */
[----:B----4-:R-:W-:Y:S05]  /*9d40*/  @!P1 NANOSLEEP.SYNCS 0x989680 ;  /* 0x009896800000995d */ /* 0x010fea0003900000 */
[----:B------:R-:W4:Y:S02]  /*9d50*/  @!P1 SYNCS.PHASECHK.TRANS64 P1, [R0+URZ+0x36428], R5 ;  /* 0x03642805000095a7 */ /* 0x000f24000802007f */
[----:B----4-:R-:W-:Y:S05]  /*9d60*/  @!P1 BRA `(.L_x_1738) ;  /* 0xfffffffc00f09947 */ /* 0x010fea000383ffff */
[----:B------:R-:W-:Y:S05]  /*9d70*/  BRA `(.L_x_1772) ;  /* 0xfffffff0005c7947 */ /* 0x000fea000383ffff */
.L_x_1740:
[----:B----4-:R4:W1:Y:S02]  /*9d80*/  SYNCS.PHASECHK.TRANS64.TRYWAIT P1, [R0+URZ+0x36438], R3 ;  /* 0x03643803000075a7 */ /* 0x010864000802017f */
[----:B-1----:R-:W-:Y:S05]  /*9d90*/  @!P1 NANOSLEEP.SYNCS 0x989680 ;  /* 0x009896800000995d */ /* 0x002fea0003900000 */
[----:B------:R-:W1:Y:S02]  /*9da0*/  @!P1 SYNCS.PHASECHK.TRANS64 P1, [R0+URZ+0x36438], R3 ;  /* 0x03643803000095a7 */ /* 0x000e64000802007f */
[----:B-1----:R-:W-:Y:S05]  /*9db0*/  @!P1 BRA `(.L_x_1740) ;  /* 0xfffffffc00f09947 */ /* 0x002fea000383ffff */
[----:B------:R-:W-:Y:S05]  /*9dc0*/  BRA `(.L_x_1773) ;  /* 0xfffffff400187947 */ /* 0x000fea000383ffff */
.L_x_1742:
[----:B------:R-:W-:Y:S01]  /*9dd0*/  BSSY B0, `(.L_x_1774) ;  /* 0x0000006000007945 */ /* 0x000fe20003800000 */
[----:B------:R-:W-:-:S07]  /*9de0*/  IMAD.MOV.U32 R15, RZ, RZ, -0x1 ;  /* 0xffffffffff0f7424 */ /* 0x000fce00078e00ff */
[----:B------:R-:W-:Y:S05]  /*9df0*/  WARPSYNC.COLLECTIVE R15, `(.L_x_1775) ;  /* 0x000000000f0c7348 */ /* 0x000fea0003c00000 */
[----:B------:R-:W-:Y:S02]  /*9e00*/  ELECT P6, UR62, PT ;  /* 0x00000000003e782f */ /* 0x000fe400038c0000 */
[----:B------:R-:W-:Y:S01]  /*9e10*/  MOV R14, UR62 ;  /* 0x0000003e000e7c02 */ /* 0x000fe20008000f00 */
[----:B------:R-:W-:Y:S10]  /*9e20*/  ENDCOLLECTIVE ;  /* 0x000000000000791b */ /* 0x000ff40003800000 */
.L_x_1775:
[----:B------:R-:W-:Y:S05]  /*9e30*/  BSYNC B0 ;  /* 0x0000000000007941 */ /* 0x000fea0003800000 */
.L_x_1774:
[----:B------:R-:W-:Y:S05]  /*9e40*/  BRA `(.L_x_1776) ;  /* 0xfffffff400d07947 */ /* 0x000fea000383ffff */
.L_x_1744:
[----:B-1----:R1:W2:Y:S02]  /*9e50*/  SYNCS.PHASECHK.TRANS64.TRYWAIT P0, [R9+URZ], R2 ;  /* 0x00000002090075a7 */ /* 0x0022a4000800017f */
[----:B--2---:R-:W-:Y:S05]  /*9e60*/  @!P0 NANOSLEEP.SYNCS 0x989680 ;  /* 0x009896800000895d */ /* 0x004fea0003900000 */
[----:B------:R-:W2:Y:S02]  /*9e70*/  @!P0 SYNCS.PHASECHK.TRANS64 P0, [R9+URZ], R2 ;  /* 0x00000002090085a7 */ /* 0x000ea4000800007f */
[----:B--2---:R-:W-:Y:S05]  /*9e80*/  @!P0 BRA `(.L_x_1744) ;  /* 0xfffffffc00f08947 */ /* 0x004fea000383ffff */
[----:B------:R-:W-:Y:S05]  /*9e90*/  BRA `(.L_x_1777) ;  /* 0xfffffff800107947 */ /* 0x000fea000383ffff */
.L_x_1745:
[----:B--2---:R2:W3:Y:S02]  /*9ea0*/  SYNCS.PHASECHK.TRANS64.TRYWAIT P0, [R3+URZ], R0 ;  /* 0x00000000030075a7 */ /* 0x0044e4000800017f */
[----:B---3--:R-:W-:Y:S05]  /*9eb0*/  @!P0 NANOSLEEP.SYNCS 0x989680 ;  /* 0x009896800000895d */ /* 0x008fea0003900000 */
[----:B------:R-:W3:Y:S02]  /*9ec0*/  @!P0 SYNCS.PHASECHK.TRANS64 P0, [R3+URZ], R0 ;  /* 0x00000000030085a7 */ /* 0x000ee4000800007f */
[----:B---3--:R-:W-:Y:S05]  /*9ed0*/  @!P0 BRA `(.L_x_1745) ;  /* 0xfffffffc00f08947 */ /* 0x008fea000383ffff */
[----:B------:R-:W-:Y:S05]  /*9ee0*/  BRA `(.L_x_1778) ;  /* 0xfffffff800047947 */ /* 0x000fea000383ffff */
.L_x_1779:
        /* <DEDUP_REMOVED lines=9> */
.L_x_7660:


//--------------------- .text._ZN7cutlass13device_kernelIN5flash11enable_sm90INS1_16FlashAttnBwdSm90INS1_25CollectiveMainloopBwdSm90ILi2ELi1ELi1EN4cute5tupleIJNS5_1CILi1EEES8_S8_EEENS6_IJNS7_ILi64EEENS7_ILi96EEENS7_ILi192EEEEEENS_10bfloat16_tEfNS_4arch4Sm90ELb0ELb1ELb1ELb1ELb0ELb0ELb1ELb0ELi3ELi1ELi1ELi1ELb0EEENS1_21CollectiveEpilogueBwdISD_SE_SG_Li384ELb1ELb1ELi3EEENS1_19SingleTileSchedulerILb1ELb0ELb0ELi96EEEEEEEEEvNT_6ParamsE --------------------------
	.section	.text._ZN7cutlass13device_kernelIN5flash11enable_sm90INS1_16FlashAttnBwdSm90INS1_25CollectiveMainloopBwdSm90ILi2ELi1ELi1EN4cute5tupleIJNS5_1CILi1EEES8_S8_EEENS6_IJNS7_ILi64EEENS7_ILi96EEENS7_ILi192EEEEEENS_10bfloat16_tEfNS_4arch4Sm90ELb0ELb1ELb1ELb1ELb0ELb0ELb1ELb0ELi3ELi1ELi1ELi1ELb0EEENS1_21CollectiveEpilogueBwdISD_SE_SG_Li384ELb1ELb1ELi3EEENS1_19SingleTileSchedulerILb1ELb0ELb0ELi96EEEEEEEEEvNT_6ParamsE,"ax",@progbits
	.align	128
.text._ZN7cutlass13device_kernelIN5flash11enable_sm90INS1_16FlashAttnBwdSm90INS1_25CollectiveMainloopBwdSm90ILi2ELi1ELi1EN4cute5tupleIJNS5_1CILi1EEES8_S8_EEENS6_IJNS7_ILi64EEENS7_ILi96EEENS7_ILi192EEEEEENS_10bfloat16_tEfNS_4arch4Sm90ELb0ELb1ELb1ELb1ELb0ELb0ELb1ELb0ELi3ELi1ELi1ELi1ELb0EEENS1_21CollectiveEpilogueBwdISD_SE_SG_Li384ELb1ELb1ELi3EEENS1_19SingleTileSchedulerILb1ELb0ELb0ELi96EEEEEEEEEvNT_6ParamsE:
        .type           _ZN7cutlass13device_kernelIN5flash11enable_sm90INS1_16FlashAttnBwdSm90INS1_25CollectiveMainloopBwdSm90ILi2ELi1ELi1EN4cute5tupleIJNS5_1CILi1EEES8_S8_EEENS6_IJNS7_ILi64EEENS7_ILi96EEENS7_ILi192EEEEEENS_10bfloat16_tEfNS_4arch4Sm90ELb0ELb1ELb1ELb1ELb0ELb0ELb1ELb0ELi3ELi1ELi1ELi1ELb0EEENS1_21CollectiveEpilogueBwdISD_SE_SG_Li384ELb1ELb1ELi3EEENS1_19SingleTileSchedulerILb1ELb0ELb0ELi96EEEEEEEEEvNT_6ParamsE,@function
        .size           _ZN7cutlass13device_kernelIN5flash11enable_sm90INS1_16FlashAttnBwdSm90INS1_25CollectiveMainloopBwdSm90ILi2ELi1ELi1EN4cute5tupleIJNS5_1CILi1EEES8_S8_EEENS6_IJNS7_ILi64EEENS7_ILi96EEENS7_ILi192EEEEEENS_10bfloat16_tEfNS_4arch4Sm90ELb0ELb1ELb1ELb1ELb0ELb0ELb1ELb0ELi3ELi1ELi1ELi1ELb0EEENS1_21CollectiveEpilogueBwdISD_SE_SG_Li384ELb1ELb1ELi3EEENS1_19SingleTileSchedulerILb1ELb0ELb0ELi96EEEEEEEEEvNT_6ParamsE,(.L_x_7661 - _ZN7cutlass13device_kernelIN5flash11enable_sm90INS1_16FlashAttnBwdSm90INS1_25CollectiveMainloopBwdSm90ILi2ELi1ELi1EN4cute5tupleIJNS5_1CILi1EEES8_S8_EEENS6_IJNS7_ILi64EEENS7_ILi96EEENS7_ILi192EEEEEENS_10bfloat16_tEfNS_4arch4Sm90ELb0ELb1ELb1ELb1ELb0ELb0ELb1ELb0ELi3ELi1ELi1ELi1ELb0EEENS1_21CollectiveEpilogueBwdISD_SE_SG_Li384ELb1ELb1ELi3EEENS1_19SingleTileSchedulerILb1ELb0ELb0ELi96EEEEEEEEEvNT_6ParamsE)
        .other          _ZN7cutlass13device_kernelIN5flash11enable_sm90INS1_16FlashAttnBwdSm90INS1_25CollectiveMainloopBwdSm90ILi2ELi1ELi1EN4cute5tupleIJNS5_1CILi1EEES8_S8_EEENS6_IJNS7_ILi64EEENS7_ILi96EEENS7_ILi192EEEEEENS_10bfloat16_tEfNS_4arch4Sm90ELb0ELb1ELb1ELb1ELb0ELb0ELb1ELb0ELi3ELi1ELi1ELi1ELb0EEENS1_21CollectiveEpilogueBwdISD_SE_SG_Li384ELb1ELb1ELi3EEENS1_19SingleTileSchedulerILb1ELb0ELb0ELi96EEEEEEEEEvNT_6ParamsE,@"STO_CUDA_ENTRY STV_DEFAULT"
_ZN7cutlass13device_kernelIN5flash11enable_sm90INS1_16FlashAttnBwdSm90INS1_25CollectiveMainloopBwdSm90ILi2ELi1ELi1EN4cute5tupleIJNS5_1CILi1EEES8_S8_EEENS6_IJNS7_ILi64EEENS7_ILi96EEENS7_ILi192EEEEEENS_10bfloat16_tEfNS_4arch4Sm90ELb0ELb1ELb1ELb1ELb0ELb0ELb1ELb0ELi3ELi1ELi1ELi1ELb0EEENS1_21CollectiveEpilogueBwdISD_SE_SG_Li384ELb1ELb1ELi3EEENS1_19SingleTileSchedulerILb1ELb0ELb0ELi96EEEEEEEEEvNT_6ParamsE:
        /* <DEDUP_REMOVED lines=23> */
.L_x_1781:
[----:B------:R-:W-:Y:S05]  /*0170*/  BSYNC B0 ;  /* 0x0000000000007941 */ /* 0x000fea0003800000 */
.L_x_1780:
        /* <DEDUP_REMOVED lines=34> */
.L_x_1782:
        /* <DEDUP_REMOVED lines=20> */
.L_x_1783:
[----:B---3--:R-:W-:Y:S01]  /*04e0*/  ISETP.NE.AND P0, PT, R2, RZ, PT ;  /* 0x000000ff0200720c */ /* 0x008fe20003f05270 */
[----:B------:R-:W-:Y:S01]  /*04f0*/  IMAD.MOV.U32 R2, RZ, RZ, 0x1 ;  /* 0x00000001ff027424 */ /* 0x000fe200078e00ff */
[----:B------:R-:W-:Y:S01]  /*0500*/  NOP ;  /* 0x0000000000007918 */ /* 0x000fe20000000000 */
[----:B------:R-:W-:Y:S01]  /*0510*/  ULDC.64 UR38, c[0x0][0x208] ;  /* 0x0000820000267ab9 */ /* 0x000fe20000000a00 */
[----:B------:R-:W-:Y:S02]  /*0520*/  BSSY B6, `(.L_x_1784) ;  /* 0x0000ae6000067945 */ /* 0x000fe40003800000 */
[----:B------:R-:W-:-:S05]  /*0530*/  SEL R2, R2, 0x2, !P0 ;  /* 0x0000000202027807 */ /* 0x000fca0004000000 */
[----:B------:R3:W-:Y:S01]  /*0540*/  STL [R1], R2 ;  /* 0x0000000201007387 */ /* 0x0007e20000100800 */
[----:B-12-4-:R-:W-:Y:S06]  /*0550*/  BAR.SYNC.DEFER_BLOCKING 0x0 ;  /* 0x0000000000007b1d */ /* 0x016fec0000010000 */
[----:B------:R-:W-:Y:S05]  /*0560*/  @!P0 BRA `(.L_x_1785) ;  /* 0x0000006c00048947 */ /* 0x000fea0003800000 */
.L_x_1786:
[----:B------:R-:W-:-:S08]  /*0570*/  NOP ;  /* 0x0000000000007918 */ /* 0x000fd00000000000 */
[----:B------:R-:W1:Y:S02]  /*0580*/  USETMAXREG.TRY_ALLOC.CTAPOOL UP0, 0xa0 ;  /* 0x000000a0000079c8 */ /* 0x000e640008000600 */
[----:B-1----:R-:W-:-:S13]  /*0590*/  PLOP3.LUT P0, PT, PT, PT, UP0, 0x80, 0x0 ;  /* 0x000000000000781c */ /* 0x002fda0003f0f008 */
[----:B------:R-:W-:Y:S05]  /*05a0*/  @!P0 BRA `(.L_x_1786) ;  /* 0xfffffffc00f08947 */ /* 0x000fea000383ffff */
[----:B------:R-:W-:Y:S01]  /*05b0*/  LOP3.LUT R0, R0, 0x3, RZ, 0xc0, !PT ;  /* 0x0000000300007812 */ /* 0x000fe200078ec0ff */
[----:B---3--:R-:W1:Y:S01]  /*05c0*/  S2R R2, SR_TID.X ;  /* 0x0000000000027919 */ /* 0x008e620000002100 */
        /* <DEDUP_REMOVED lines=15> */
.L_x_1787:
        /* <DEDUP_REMOVED lines=10> */
.L_x_1789:
[----:B------:R-:W2:Y:S02]  /*0760*/  LDC R0, c[0x0][0x8bc] ;  /* 0x00022f00ff007b82 */ /* 0x000ea40000000800 */
.L_x_1788:
[----:B------:R-:W-:-:S05]  /*0770*/  IMAD R5, R19, 0x60, RZ ;  /* 0x0000006013057824 */ /* 0x000fca00078e02ff */
[----:B--2--5:R-:W-:-:S04]  /*0780*/  ISETP.GE.AND P0, PT, R5, R0, PT ;  /* 0x000000000500720c */ /* 0x024fc80003f06270 */
[----:B------:R-:W-:-:S04]  /*0790*/  SEL R4, R7, 0xffffffff, !P0 ;  /* 0xffffffff07047807 */ /* 0x000fc80004000000 */
[----:B------:R-:W-:Y:S01]  /*07a0*/  ISETP.GE.AND P0, PT, R4, RZ, PT ;  /* 0x000000ff0400720c */ /* 0x000fe20003f06270 */
[----:B------:R2:W-:-:S12]  /*07b0*/  STL [R1+0x18], R4 ;  /* 0x0000180401007387 */ /* 0x0005d80000100800 */
[----:B------:R-:W-:Y:S05]  /*07c0*/  @!P0 BRA `(.L_x_1790) ;  /* 0x000000a800ec8947 */ /* 0x000fea0003800000 */
[----:B------:R-:W-:Y:S02]  /*07d0*/  ULDC.64 UR4, c[0x0][0x780] ;  /* 0x0001e00000047ab9 */ /* 0x000fe40000000a00 */
[----:B------:R-:W-:Y:S01]  /*07e0*/  ISETP.NE.U32.AND P0, PT, RZ, UR4, PT ;  /* 0x00000004ff007c0c */ /* 0x000fe2000bf05070 */
[----:B------:R-:W-:Y:S02]  /*07f0*/  ULDC UR4, c[0x0][0x290] ;  /* 0x0000a40000047ab9 */ /* 0x000fe40000000800 */
[----:B------:R-:W-:Y:S01]  /*0800*/  IMAD.U32 R18, RZ, RZ, UR4 ;  /* 0x00000004ff127e24 */ /* 0x000fe2000f8e00ff */
[----:B------:R-:W-:-:S13]  /*0810*/  ISETP.NE.AND.EX P0, PT, RZ, UR5, PT, P0 ;  /* 0x00000005ff007c0c */ /* 0x000fda000bf05300 */
[----:B------:R-:W-:Y:S05]  /*0820*/  @!P0 BRA `(.L_x_1791) ;  /* 0x0000000000108947 */ /* 0x000fea0003800000 */
[----:B-1----:R-:W1:Y:S02]  /*0830*/  LDC.64 R2, c[0x0][0x780] ;  /* 0x0001e000ff027b82 */ /* 0x002e640000000a00 */
[----:B-1----:R-:W-:-:S05]  /*0840*/  IMAD.WIDE R2, R4, 0x4, R2 ;  /* 0x0000000404027825 */ /* 0x002fca00078e0202 */
[----:B------:R1:W5:Y:S01]  /*0850*/  LDG.E R17, desc[UR38][R2.64] ;  /* 0x0000002602117981 */ /* 0x000362000c1e1900 */
[----:B------:R-:W-:Y:S05]  /*0860*/  BRA `(.L_x_1792) ;  /* 0x0000000000287947 */ /* 0x000fea0003800000 */
.L_x_1791:
[----:B------:R-:W-:Y:S01]  /*0870*/  ULDC.64 UR4, c[0x0][0x770] ;  /* 0x0001dc0000047ab9 */ /* 0x000fe20000000a00 */
[----:B------:R-:W3:Y:S01]  /*0880*/  LDC R17, c[0x0][0x280] ;  /* 0x0000a000ff117b82 */ /* 0x000ee20000000800 */
[----:B------:R-:W-:-:S04]  /*0890*/  ISETP.NE.U32.AND P0, PT, RZ, UR4, PT ;  /* 0x00000004ff007c0c */ /* 0x000fc8000bf05070 */
[----:B------:R-:W-:-:S13]  /*08a0*/  ISETP.NE.AND.EX P0, PT, RZ, UR5, PT, P0 ;  /* 0x00000005ff007c0c */ /* 0x000fda000bf05300 */
[----:B------:R-:W-:Y:S05]  /*08b0*/  @!P0 BRA `(.L_x_1792) ;  /* 0x0000000000148947 */ /* 0x000fea0003800000 */
[----:B-1----:R-:W1:Y:S02]  /*08c0*/  LDC.64 R2, c[0x0][0x770] ;  /* 0x0001dc00ff027b82 */ /* 0x002e640000000a00 */
[----:B-1----:R-:W-:-:S05]  /*08d0*/  IMAD.WIDE R2, R4, 0x4, R2 ;  /* 0x0000000404027825 */ /* 0x002fca00078e0202 */
[----:B---3--:R-:W3:Y:S04]  /*08e0*/  LDG.E R17, desc[UR38][R2.64] ;  /* 0x0000002602117981 */ /* 0x008ee8000c1e1900 */
[----:B------:R-:W3:Y:S02]  /*08f0*/  LDG.E R0, desc[UR38][R2.64+0x4] ;  /* 0x0000042602007981 */ /* 0x000ee4000c1e1900 */
[----:B---3--:R-:W-:-:S07]  /*0900*/  IMAD.IADD R17, R0, 0x1, -R17 ;  /* 0x0000000100117824 */ /* 0x008fce00078e0a11 */
.L_x_1792:
[----:B------:R-:W-:Y:S02]  /*0910*/  ULDC.64 UR4, c[0x0][0x788] ;  /* 0x0001e20000047ab9 */ /* 0x000fe40000000a00 */
[----:B------:R-:W-:-:S04]  /*0920*/  ISETP.NE.U32.AND P0, PT, RZ, UR4, PT ;  /* 0x00000004ff007c0c */ /* 0x000fc8000bf05070 */
[----:B------:R-:W-:-:S13]  /*0930*/  ISETP.NE.AND.EX P0, PT, RZ, UR5, PT, P0 ;  /* 0x00000005ff007c0c */ /* 0x000fda000bf05300 */
[----:B------:R-:W-:Y:S05]  /*0940*/  @!P0 BRA `(.L_x_1793) ;  /* 0x0000000000108947 */ /* 0x000fea0003800000 */
[----:B-1----:R-:W1:Y:S02]  /*0950*/  LDC.64 R2, c[0x0][0x788] ;  /* 0x0001e200ff027b82 */ /* 0x002e640000000a00 */
[----:B-1----:R-:W-:-:S05]  /*0960*/  IMAD.WIDE R2, R4, 0x4, R2 ;  /* 0x0000000404027825 */ /* 0x002fca00078e0202 */
[----:B------:R1:W5:Y:S01]  /*0970*/  LDG.E R18, desc[UR38][R2.64] ;  /* 0x0000002602127981 */ /* 0x000362000c1e1900 */
[----:B------:R-:W-:Y:S05]  /*0980*/  BRA `(.L_x_1794) ;  /* 0x0000000000247947 */ /* 0x000fea0003800000 */
.L_x_1793:
[----:B------:R-:W-:Y:S02]  /*0990*/  ULDC.64 UR4, c[0x0][0x778] ;  /* 0x0001de0000047ab9 */ /* 0x000fe40000000a00 */
[----:B------:R-:W-:-:S04]  /*09a0*/  ISETP.NE.U32.AND P0, PT, RZ, UR4, PT ;  /* 0x00000004ff007c0c */ /* 0x000fc8000bf05070 */
[----:B------:R-:W-:-:S13]  /*09b0*/  ISETP.NE.AND.EX P0, PT, RZ, UR5, PT, P0 ;  /* 0x00000005ff007c0c */ /* 0x000fda000bf05300 */
[----:B------:R-:W-:Y:S05]  /*09c0*/  @!P0 BRA `(.L_x_1794) ;  /* 0x0000000000148947 */ /* 0x000fea0003800000 */
[----:B-1----:R-:W1:Y:S02]  /*09d0*/  LDC.64 R2, c[0x0][0x778] ;  /* 0x0001de00ff027b82 */ /* 0x002e640000000a00 */
[----:B-1----:R-:W-:-:S05]  /*09e0*/  IMAD.WIDE R2, R4, 0x4, R2 ;  /* 0x0000000404027825 */ /* 0x002fca00078e0202 */
[----:B------:R-:W4:Y:S04]  /*09f0*/  LDG.E R18, desc[UR38][R2.64] ;  /* 0x0000002602127981 */ /* 0x000f28000c1e1900 */
[----:B------:R-:W4:Y:S02]  /*0a00*/  LDG.E R7, desc[UR38][R2.64+0x4] ;  /* 0x0000042602077981 */ /* 0x000f24000c1e1900 */
[----:B----4-:R-:W-:-:S07]  /*0a10*/  IMAD.IADD R18, R7, 0x1, -R18 ;  /* 0x0000000107127824 */ /* 0x010fce00078e0a12 */
.L_x_1794:
[----:B---3-5:R-:W-:Y:S01]  /*0a20*/  VIADD R0, R17, 0x3f ;  /* 0x0000003f11007836 */ /* 0x028fe20000000000 */
[----:B------:R-:W-:Y:S01]  /*0a30*/  ISETP.GE.AND P1, PT, R19, RZ, PT ;  /* 0x000000ff1300720c */ /* 0x000fe20003f26270 */
[----:B------:R-:W-:Y:S01]  /*0a40*/  ULDC UR4, c[0x0][0x74c] ;  /* 0x0001d30000047ab9 */ /* 0x000fe20000000800 */
[----:B-1----:R-:W-:Y:S02]  /*0a50*/  IADD3 R2, R5, R17, -R18 ;  /* 0x0000001105027210 */ /* 0x002fe40007ffe812 */
[----:B------:R-:W-:Y:S02]  /*0a60*/  SHF.R.S32.HI R3, RZ, 0x1f, R0 ;  /* 0x0000001fff037819 */ /* 0x000fe40000011400 */
[----:B------:R-:W-:Y:S01]  /*0a70*/  PLOP3.LUT P0, PT, PT, PT, PT, 0x80, 0x0 ;  /* 0x000000000000781c */ /* 0x000fe20003f0f070 */
[----:B------:R-:W-:Y:S01]  /*0a80*/  VIADD R2, R2, -UR4 ;  /* 0x8000000402027c36 */ /* 0x000fe20008000000 */
[----:B------:R-:W-:-:S04]  /*0a90*/  LEA.HI R3, R3, R0, RZ, 0x6 ;  /* 0x0000000003037211 */ /* 0x000fc800078f30ff */
[----:B--2---:R-:W-:Y:S02]  /*0aa0*/  SHF.R.S32.HI R4, RZ, 0x6, R3 ;  /* 0x00000006ff047819 */ /* 0x004fe40000011403 */
[----:B------:R-:W-:-:S03]  /*0ab0*/  SHF.R.S32.HI R7, RZ, 0x1f, R2 ;  /* 0x0000001fff077819 */ /* 0x000fc60000011402 */
[----:B------:R1:W-:Y:S01]  /*0ac0*/  STL [R1+0x14], R4 ;  /* 0x0000140401007387 */ /* 0x0003e20000100800 */
[----:B------:R-:W-:Y:S01]  /*0ad0*/  LEA.HI R7, R7, R2, RZ, 0x6 ;  /* 0x0000000207077211 */ /* 0x000fe200078f30ff */
[----:B------:R-:W-:Y:S06]  /*0ae0*/  @!P1 BRA `(.L_x_1795) ;  /* 0x0000000000249947 */ /* 0x000fec0003800000 */
[----:B------:R-:W-:Y:S01]  /*0af0*/  IADD3 R0, -R18, 0x9f, R17 ;  /* 0x0000009f12007810 */ /* 0x000fe20007ffe111 */
[----:B------:R-:W-:Y:S01]  /*0b00*/  ULDC UR4, c[0x0][0x748] ;  /* 0x0001d20000047ab9 */ /* 0x000fe20000000800 */
[----:B------:R-:W-:Y:S02]  /*0b10*/  IMAD.MOV.U32 R2, RZ, RZ, R4 ;  /* 0x000000ffff027224 */ /* 0x000fe400078e0004 */
[----:B------:R-:W-:-:S04]  /*0b20*/  IADD3 R0, R0, UR4, R5 ;  /* 0x0000000400007c10 */ /* 0x000fc8000fffe005 */
[----:B------:R-:W-:-:S04]  /*0b30*/  SHF.R.S32.HI R3, RZ, 0x1f, R0 ;  /* 0x0000001fff037819 */ /* 0x000fc80000011400 */
[----:B------:R-:W-:-:S04]  /*0b40*/  LEA.HI R3, R3, R0, RZ, 0x6 ;  /* 0x0000000003037211 */ /* 0x000fc800078f30ff */
[----:B------:R-:W-:-:S04]  /*0b50*/  SHF.R.S32.HI R3, RZ, 0x6, R3 ;  /* 0x00000006ff037819 */ /* 0x000fc80000011403 */
[----:B------:R-:W-:-:S05]  /*0b60*/  VIMNMX R2, R2, R3, PT ;  /* 0x0000000302027248 */ /* 0x000fca0003fe0100 */
[----:B------:R2:W-:Y:S02]  /*0b70*/  STL [R1+0x14], R2 ;  /* 0x0000140201007387 */ /* 0x0005e40000100800 */
.L_x_1795:
[----:B------:R-:W3:Y:S01]  /*0b80*/  LDL R0, [R1+0x14] ;  /* 0x0000140001007983 */ /* 0x000ee20000100800 */
[----:B------:R-:W-:Y:S02]  /*0b90*/  SHF.R.S32.HI R7, RZ, 0x6, R7 ;  /* 0x00000006ff077819 */ /* 0x000fe40000011407 */
[----:B------:R-:W-:Y:S02]  /*0ba0*/  CS2R R70, SRZ ;  /* 0x0000000000467805 */ /* 0x000fe4000001ff00 */
[----:B------:R-:W-:Y:S02]  /*0bb0*/  CS2R R68, SRZ ;  /* 0x0000000000447805 */ /* 0x000fe4000001ff00 */
[----:B------:R-:W-:Y:S02]  /*0bc0*/  CS2R R66, SRZ ;  /* 0x0000000000427805 */ /* 0x000fe4000001ff00 */
[----:B------:R-:W-:Y:S02]  /*0bd0*/  VIMNMX R16, RZ, R7, !PT ;  /* 0x00000007ff107248 */ /* 0x000fe40007fe0100 */
        /* <DEDUP_REMOVED lines=45> */
[----:B---3--:R-:W-:-:S13]  /*0eb0*/  ISETP.GT.AND P1, PT, R0, R16, PT ;  /* 0x000000100000720c */ /* 0x008fda0003f24270 */
[----:B------:R-:W-:Y:S05]  /*0ec0*/  @!P1 BRA `(.L_x_1796) ;  /* 0x0000003800749947 */ /* 0x000fea0003800000 */
[----:B------:R-:W3:Y:S01]  /*0ed0*/  S2UR UR4, SR_CgaCtaId ;  /* 0x00000000000479c3 */ /* 0x000ee20000008800 */
[----:B------:R-:W-:Y:S01]  /*0ee0*/  UMOV UR36, 0x400 ;  /* 0x0000040000247882 */ /* 0x000fe20000000000 */
[----:B------:R-:W-:Y:S01]  /*0ef0*/  ULDC UR42, c[0x0][0x75c] ;  /* 0x0001d700002a7ab9 */ /* 0x000fe20000000800 */
[----:B------:R-:W-:Y:S01]  /*0f00*/  ULDC UR43, c[0x0][0x744] ;  /* 0x0001d100002b7ab9 */ /* 0x000fe20000000800 */
[----:B------:R-:W-:Y:S01]  /*0f10*/  ULDC.64 UR40, c[0x0][0x748] ;  /* 0x0001d20000287ab9 */ /* 0x000fe20000000a00 */
[----:B---3--:R-:W-:-:S04]  /*0f20*/  ULEA UR36, UR4, UR36, 0x18 ;  /* 0x0000002404247291 */ /* 0x008fc8000f8ec03f */
[----:B------:R-:W-:-:S04]  /*0f30*/  UIADD3 UR37, UR36, 0x30400, URZ ;  /* 0x0003040024257890 */ /* 0x000fc8000fffe03f */
[----:B------:R-:W-:-:S06]  /*0f40*/  ULOP3.LUT UP0, URZ, UR37, 0x1bf, URZ, 0xc0, !UPT ;  /* 0x000001bf253f7892 */ /* 0x000fcc000f80c03f */
[----:B------:R-:W-:-:S13]  /*0f50*/  PLOP3.LUT P0, PT, PT, PT, UP0, 0x80, 0x0 ;  /* 0x000000000000781c */ /* 0x000fda0003f0f008 */
[----:B------:R-:W-:Y:S05]  /*0f60*/  @!P0 BRA `(.L_x_1797) ;  /* 0x00000000007c8947 */ /* 0x000fea0003800000 */
[----:B--2---:R-:W-:Y:S01]  /*0f70*/  MOV R2, 0x0 ;  /* 0x0000000000027802 */ /* 0x004fe20000000f00 */
[----:B------:R-:W-:Y:S01]  /*0f80*/  ULDC.64 UR4, c[0x4][0x80] ;  /* 0x0100200000047ab9 */ /* 0x000fe20000000a00 */
[----:B------:R-:W-:Y:S01]  /*0f90*/  ULDC.64 UR6, c[0x4][0x8] ;  /* 0x0100020000067ab9 */ /* 0x000fe20000000a00 */
[----:B-1----:R-:W-:Y:S01]  /*0fa0*/  IMAD.U32 R4, RZ, RZ, UR4 ;  /* 0x00000004ff047e24 */ /* 0x002fe2000f8e00ff */
        /* <DEDUP_REMOVED lines=12> */
.L_x_1798:
        /* <DEDUP_REMOVED lines=15> */
.L_x_1797:
[----:B------:R-:W-:-:S04]  /*1160*/  IMAD.U32 R0, RZ, RZ, UR36 ;  /* 0x00000024ff007e24 */ /* 0x000fc8000f8e00ff */
[----:B------:R-:W-:-:S05]  /*1170*/  VIADD R0, R0, 0x33400 ;  /* 0x0003340000007836 */ /* 0x000fca0000000000 */
[----:B------:R-:W-:-:S13]  /*1180*/  LOP3.LUT P0, RZ, R0, 0x1bf, RZ, 0xc0, !PT ;  /* 0x000001bf00ff7812 */ /* 0x000fda000780c0ff */
        /* <DEDUP_REMOVED lines=17> */
.L_x_1800:
        /* <DEDUP_REMOVED lines=15> */
.L_x_1799:
[----:B--2---:R-:W2:Y:S01]  /*1390*/  S2R R2, SR_TID.X ;  /* 0x0000000000027919 */ /* 0x004ea20000002100 */
[----:B------:R-:W-:Y:S01]  /*13a0*/  UMOV UR4, 0xffffffff ;  /* 0xffffffff00047882 */ /* 0x000fe20000000000 */
[----:B--2---:R-:W-:-:S05]  /*13b0*/  VIADD R0, R2, 0xffffff80 ;  /* 0xffffff8002007836 */ /* 0x004fca0000000000 */
[----:B------:R-:W-:-:S04]  /*13c0*/  SHF.R.S32.HI R3, RZ, 0x1f, R0 ;  /* 0x0000001fff037819 */ /* 0x000fc80000011400 */
[----:B------:R-:W-:-:S04]  /*13d0*/  LEA.HI R2, R3, R0, RZ, 0x7 ;  /* 0x0000000003027211 */ /* 0x000fc800078f38ff */
[----:B------:R-:W-:Y:S01]  /*13e0*/  SHF.R.S32.HI R13, RZ, 0x7, R2 ;  /* 0x00000007ff0d7819 */ /* 0x000fe20000011402 */
[----:B------:R-:W-:Y:S06]  /*13f0*/  BRA.DIV UR4, `(.L_x_1801) ;  /* 0x0000009e04e87947 */ /* 0x000fec000b800000 */
[----:B------:R2:W3:Y:S02]  /*1400*/  SHFL.IDX PT, R14, R13, RZ, 0x1f ;  /* 0x00001fff0d0e7589 */ /* 0x0004e400000e0000 */
.L_x_1946:
[----:B------:R-:W-:Y:S02]  /*1410*/  SHF.L.U32 R10, RZ, 0x1f, RZ ;  /* 0x0000001fff0a7819 */ /* 0x000fe400000006ff */
[CC--:B-1----:R-:W-:Y:S02]  /*1420*/  LEA.HI R4, R3.reuse, R0.reuse, RZ, 0x4 ;  /* 0x0000000003047211 */ /* 0x0c2fe400078f20ff */
[----:B------:R-:W1:Y:S01]  /*1430*/  SYNCS.PHASECHK.TRANS64.TRYWAIT P0, [UR36+0x36400], R10 ;  /* 0x0364000aff0075a7 */ /* 0x000e620008000164 */
[----:B------:R-:W-:Y:S01]  /*1440*/  LEA.HI R6, R3, R0, RZ, 0x5 ;  /* 0x0000000003067211 */ /* 0x000fe200078f28ff */
[----:B---3--:R-:W-:Y:S01]  /*1450*/  IMAD.HI R3, R14, 0x55555556, RZ ;  /* 0x555555560e037827 */ /* 0x008fe200078e02ff */
        /* <DEDUP_REMOVED lines=11> */
[----:B-1----:R-:W-:Y:S06]  /*1510*/  @P0 BRA `(.L_x_1802) ;  /* 0x0000000000080947 */ /* 0x002fec0003800000 */
[----:B------:R-:W1:Y:S02]  /*1520*/  SYNCS.PHASECHK.TRANS64.TRYWAIT P0, [UR36+0x36400], R10 ;  /* 0x0364000aff0075a7 */ /* 0x000e640008000164 */
[----:B-1----:R-:W-:Y:S05]  /*1530*/  @!P0 BRA `(.L_x_1803) ;  /* 0x0000009c00b48947 */ /* 0x002fea0003800000 */
.L_x_1802:
[----:B------:R-:W3:Y:S01]  /*1540*/  LDL.LU R14, [R1] ;  /* 0x00000000010e7983 */ /* 0x000ee20000300800 */
[----:B------:R-:W-:Y:S01]  /*1550*/  IMAD.IADD R11, R8, 0x1, -R9 ;  /* 0x00000001080b7824 */ /* 0x000fe200078e0a09 */
[----:B------:R-:W-:Y:S01]  /*1560*/  SHF.R.S32.HI R8, RZ, 0x1f, R7 ;  /* 0x0000001fff087819 */ /* 0x000fe20000011407 */
[C---:B-1----:R-:W-:Y:S01]  /*1570*/  IMAD.HI R10, R13.reuse, 0x55555556, RZ ;  /* 0x555555560d0a7827 */ /* 0x042fe200078e02ff */
[--C-:B------:R-:W-:Y:S02]  /*1580*/  SHF.R.S32.HI R5, RZ, 0x1, R2.reuse ;  /* 0x00000001ff057819 */ /* 0x100fe40000011402 */
[----:B------:R-:W-:Y:S02]  /*1590*/  CS2R R70, SRZ ;  /* 0x0000000000467805 */ /* 0x000fe4000001ff00 */
[----:B------:R-:W-:Y:S01]  /*15a0*/  SHF.R.S32.HI R6, RZ, 0x1f, R2 ;  /* 0x0000001fff067819 */ /* 0x000fe20000011402 */
[----:B------:R-:W-:Y:S01]  /*15b0*/  IMAD R12, R13, 0x400, R0 ;  /* 0x000004000d0c7824 */ /* 0x000fe200078e0200 */
[----:B------:R-:W-:-:S02]  /*15c0*/  LEA.HI R8, R8, R7, RZ, 0x3 ;  /* 0x0000000708087211 */ /* 0x000fc400078f18ff */
[----:B------:R-:W-:Y:S02]  /*15d0*/  CS2R R68, SRZ ;  /* 0x0000000000447805 */ /* 0x000fe4000001ff00 */
[----:B------:R-:W-:Y:S02]  /*15e0*/  LEA.HI R6, R6, R5, RZ, 0x2 ;  /* 0x0000000506067211 */ /* 0x000fe400078f10ff */
[----:B------:R-:W-:Y:S02]  /*15f0*/  CS2R R66, SRZ ;  /* 0x0000000000427805 */ /* 0x000fe4000001ff00 */
[----:B------:R-:W-:Y:S01]  /*1600*/  LOP3.LUT R2, R2, 0x7fffffe, RZ, 0xc0, !PT ;  /* 0x07fffffe02027812 */ /* 0x000fe200078ec0ff */
[----:B------:R-:W-:Y:S01]  /*1610*/  IMAD.SHL.U32 R8, R8, 0x20, RZ ;  /* 0x0000002008087824 */ /* 0x000fe200078e00ff */
[----:B------:R-:W-:Y:S02]  /*1620*/  LOP3.LUT R6, R6, 0xfffffffc, RZ, 0xc0, !PT ;  /* 0xfffffffc06067812 */ /* 0x000fe400078ec0ff */
[----:B------:R-:W-:-:S02]  /*1630*/  CS2R R64, SRZ ;  /* 0x0000000000407805 */ /* 0x000fc4000001ff00 */
[----:B------:R-:W-:Y:S01]  /*1640*/  SHF.R.S32.HI R3, RZ, 0x1f, R0 ;  /* 0x0000001fff037819 */ /* 0x000fe20000011400 */
[----:B------:R-:W-:Y:S01]  /*1650*/  IMAD.IADD R9, R7, 0x1, -R2 ;  /* 0x0000000107097824 */ /* 0x000fe200078e0a02 */
[----:B------:R-:W-:Y:S01]  /*1660*/  SHF.R.S32.HI R4, RZ, 0x4, R4 ;  /* 0x00000004ff047819 */ /* 0x000fe20000011404 */
[----:B------:R-:W-:Y:S01]  /*1670*/  IMAD.IADD R7, R5, 0x1, -R6 ;  /* 0x0000000105077824 */ /* 0x000fe200078e0a06 */
[----:B------:R-:W-:Y:S02]  /*1680*/  LEA.HI R10, R10, R10, RZ, 0x1 ;  /* 0x0000000a0a0a7211 */ /* 0x000fe400078f08ff */
[----:B------:R-:W-:Y:S02]  /*1690*/  CS2R R62, SRZ ;  /* 0x00000000003e7805 */ /* 0x000fe4000001ff00 */
[----:B------:R-:W-:Y:S01]  /*16a0*/  LOP3.LUT R8, R8, 0x7fffff00, RZ, 0xc0, !PT ;  /* 0x7fffff0008087812 */ /* 0x000fe200078ec0ff */
[----:B------:R-:W-:Y:S01]  /*16b0*/  IMAD.SHL.U32 R6, R7, 0x40, RZ ;  /* 0x0000004007067824 */ /* 0x000fe200078e00ff */
[CC--:B------:R-:W-:Y:S01]  /*16c0*/  LEA.HI R2, R3.reuse, R0.reuse, RZ, 0x2 ;  /* 0x0000000003027211 */ /* 0x0c0fe200078f10ff */
[----:B------:R-:W-:Y:S01]  /*16d0*/  IMAD.SHL.U32 R15, R4, 0x8, RZ ;  /* 0x00000008040f7824 */ /* 0x000fe200078e00ff */
[----:B------:R-:W-:Y:S01]  /*16e0*/  LEA.HI R3, R3, R0, RZ, 0x5 ;  /* 0x0000000003037211 */ /* 0x000fe200078f28ff */
[----:B------:R-:W-:Y:S01]  /*16f0*/  IMAD R10, R10, -0x3, R13 ;  /* 0xfffffffd0a0a7824 */ /* 0x000fe200078e020d */
[----:B------:R-:W-:Y:S01]  /*1700*/  SHF.R.S32.HI R4, RZ, 0x2, R2 ;  /* 0x00000002ff047819 */ /* 0x000fe20000011402 */
[----:B------:R-:W-:Y:S01]  /*1710*/  IMAD R8, R13, 0x800, R8 ;  /* 0x000008000d087824 */ /* 0x000fe200078e0208 */
[----:B------:R-:W-:-:S02]  /*1720*/  SHF.R.S32.HI R5, RZ, 0x1f, R2 ;  /* 0x0000001fff057819 */ /* 0x000fc40000011402 */
[----:B------:R-:W-:Y:S02]  /*1730*/  CS2R R60, SRZ ;  /* 0x00000000003c7805 */ /* 0x000fe4000001ff00 */
[----:B--2---:R-:W-:Y:S01]  /*1740*/  LOP3.LUT R13, R2, 0x7ffffffc, RZ, 0xc0, !PT ;  /* 0x7ffffffc020d7812 */ /* 0x004fe200078ec0ff */
[----:B------:R-:W-:Y:S01]  /*1750*/  IMAD R8, R9, 0x20, R8 ;  /* 0x0000002009087824 */ /* 0x000fe200078e0208 */
[----:B------:R-:W-:Y:S01]  /*1760*/  LOP3.LUT R6, R6, 0xc0, RZ, 0xc0, !PT ;  /* 0x000000c006067812 */ /* 0x000fe200078ec0ff */
[----:B------:R-:W-:Y:S01]  /*1770*/  IMAD.MOV.U32 R9, RZ, RZ, 0x20 ;  /* 0x00000020ff097424 */ /* 0x000fe200078e00ff */
[----:B------:R-:W-:Y:S01]  /*1780*/  LEA.HI R5, R5, R4, RZ, 0x3 ;  /* 0x0000000405057211 */ /* 0x000fe200078f18ff */
[----:B------:R-:W-:Y:S01]  /*1790*/  IMAD.IADD R13, R0, 0x1, -R13 ;  /* 0x00000001000d7824 */ /* 0x000fe200078e0a0d */
[----:B------:R-:W-:Y:S01]  /*17a0*/  LOP3.LUT R15, R6, 0x8, R15, 0xf8, !PT ;  /* 0x00000008060f7812 */ /* 0x000fe200078ef80f */
[----:B------:R-:W-:Y:S01]  /*17b0*/  IMAD R8, R11, 0x200, R8 ;  /* 0x000002000b087824 */ /* 0x000fe200078e0208 */
[----:B------:R-:W-:Y:S01]  /*17c0*/  SHF.R.U32.HI R0, RZ, 0x3, R6 ;  /* 0x00000003ff007819 */ /* 0x000fe20000011606 */
[----:B------:R-:W-:Y:S01]  /*17d0*/  IMAD R10, R10, 0x10, R13 ;  /* 0x000000100a0a7824 */ /* 0x000fe200078e020d */
[----:B------:R-:W-:Y:S01]  /*17e0*/  LOP3.LUT R5, R5, 0xfffffff8, RZ, 0xc0, !PT ;  /* 0xfffffff805057812 */ /* 0x000fe200078ec0ff */
[----:B------:R-:W-:Y:S01]  /*17f0*/  IMAD R13, R19, -0x60, RZ ;  /* 0xffffffa0130d7824 */ /* 0x000fe200078e02ff */
[----:B------:R-:W-:Y:S01]  /*1800*/  LOP3.LUT R15, R15, R0, RZ, 0x3c, !PT ;  /* 0x000000000f0f7212 */ /* 0x000fe200078e3cff */
[----:B------:R-:W-:Y:S01]  /*1810*/  IMAD.IADD R0, R18, 0x1, -R17 ;  /* 0x0000000112007824 */ /* 0x000fe200078e0a11 */
[----:B------:R-:W-:Y:S01]  /*1820*/  SHF.R.S32.HI R3, RZ, 0x5, R3 ;  /* 0x00000005ff037819 */ /* 0x000fe20000011403 */
[----:B------:R-:W-:Y:S01]  /*1830*/  IMAD.IADD R6, R4, 0x1, -R5 ;  /* 0x0000000104067824 */ /* 0x000fe200078e0a05 */
[----:B------:R-:W-:Y:S01]  /*1840*/  LOP3.LUT P0, RZ, R7, 0x2, RZ, 0xc0, !PT ;  /* 0x0000000207ff7812 */ /* 0x000fe2000780c0ff */
[----:B------:R-:W-:Y:S01]  /*1850*/  IMAD.IADD R18, R13, 0x1, R18 ;  /* 0x000000010d127824 */ /* 0x000fe200078e0212 */
[----:B------:R1:W-:Y:S01]  /*1860*/  STL [R1+0x4], R0 ;  /* 0x0000040001007387 */ /* 0x0003e20000100800 */
[----:B------:R-:W-:Y:S01]  /*1870*/  IMAD.IADD R15, R8, 0x1, R15 ;  /* 0x00000001080f7824 */ /* 0x000fe200078e020f */
[----:B------:R-:W-:Y:S01]  /*1880*/  SEL R9, R9, 0xffffffe0, !P0 ;  /* 0xffffffe009097807 */ /* 0x000fe20004000000 */
[----:B------:R-:W-:Y:S01]  /*1890*/  IMAD R6, R3, 0x10, R6 ;  /* 0x0000001003067824 */ /* 0x000fe200078e0206 */
[----:B------:R-:W-:Y:S01]  /*18a0*/  IADD3 R4, -R17, 0x1, R18 ;  /* 0x0000000111047810 */ /* 0x000fe20007ffe112 */
[----:B------:R-:W-:Y:S01]  /*18b0*/  IMAD.SHL.U32 R3, R10, 0x2, RZ ;  /* 0x000000020a037824 */ /* 0x000fe200078e00ff */
[----:B------:R-:W-:Y:S01]  /*18c0*/  LEA R11, R15, UR36, 0x1 ;  /* 0x000000240f0b7c11 */ /* 0x000fe2000f8e08ff */
[----:B------:R-:W-:Y:S01]  /*18d0*/  IMAD.MOV.U32 R7, RZ, RZ, RZ ;  /* 0x000000ffff077224 */ /* 0x000fe200078e00ff */
[----:B------:R-:W-:Y:S01]  /*18e0*/  CS2R R58, SRZ ;  /* 0x00000000003a7805 */ /* 0x000fe2000001ff00 */
[--C-:B------:R-:W-:Y:S01]  /*18f0*/  IMAD.IADD R4, R4, 0x1, -R3.reuse ;  /* 0x0000000104047824 */ /* 0x100fe200078e0a03 */
[----:B------:R-:W-:Y:S01]  /*1900*/  CS2R R56, SRZ ;  /* 0x0000000000387805 */ /* 0x000fe2000001ff00 */
[----:B-1----:R-:W-:Y:S01]  /*1910*/  IMAD.SHL.U32 R0, R12, 0x4, RZ ;  /* 0x000000040c007824 */ /* 0x002fe200078e00ff */
[----:B------:R-:W-:Y:S01]  /*1920*/  CS2R R54, SRZ ;  /* 0x0000000000367805 */ /* 0x000fe2000001ff00 */
[--C-:B------:R-:W-:Y:S01]  /*1930*/  IMAD.IADD R12, R18, 0x1, -R3.reuse ;  /* 0x00000001120c7824 */ /* 0x100fe200078e0a03 */
[----:B------:R-:W-:Y:S01]  /*1940*/  CS2R R52, SRZ ;  /* 0x0000000000347805 */ /* 0x000fe2000001ff00 */
[----:B------:R-:W-:Y:S01]  /*1950*/  IMAD.IADD R10, R13, 0x1, -R3 ;  /* 0x000000010d0a7824 */ /* 0x000fe200078e0a03 */
[----:B------:R-:W-:Y:S01]  /*1960*/  IADD3 R3, R9, 0x30400, R11 ;  /* 0x0003040009037810 */ /* 0x000fe20007ffe00b */
[----:B------:R-:W-:Y:S01]  /*1970*/  IMAD.MOV.U32 R2, RZ, RZ, RZ ;  /* 0x000000ffff027224 */ /* 0x000fe200078e00ff */
[----:B------:R1:W-:Y:S01]  /*1980*/  STL [R1+0x8], R12 ;  /* 0x0000080c01007387 */ /* 0x0003e20000100800 */
[----:B------:R-:W-:Y:S01]  /*1990*/  IMAD.MOV.U32 R5, RZ, RZ, RZ ;  /* 0x000000ffff057224 */ /* 0x000fe200078e00ff */
[----:B------:R-:W-:-:S02]  /*19a0*/  CS2R R50, SRZ ;  /* 0x0000000000327805 */ /* 0x000fc4000001ff00 */
[----:B------:R-:W-:Y:S01]  /*19b0*/  CS2R R48, SRZ ;  /* 0x0000000000307805 */ /* 0x000fe2000001ff00 */
[----:B------:R1:W-:Y:S01]  /*19c0*/  STL [R1], R11 ;  /* 0x0000000b01007387 */ /* 0x0003e20000100800 */
[----:B------:R-:W-:Y:S02]  /*19d0*/  CS2R R46, SRZ ;  /* 0x00000000002e7805 */ /* 0x000fe4000001ff00 */
[----:B------:R-:W-:Y:S02]  /*19e0*/  CS2R R44, SRZ ;  /* 0x00000000002c7805 */ /* 0x000fe4000001ff00 */
[----:B------:R-:W-:Y:S01]  /*19f0*/  CS2R R42, SRZ ;  /* 0x00000000002a7805 */ /* 0x000fe2000001ff00 */
[----:B------:R1:W-:Y:S01]  /*1a00*/  STL [R1+0x10], R10 ;  /* 0x0000100a01007387 */ /* 0x0003e20000100800 */
[----:B------:R-:W-:Y:S02]  /*1a10*/  CS2R R40, SRZ ;  /* 0x0000000000287805 */ /* 0x000fe4000001ff00 */
[----:B------:R-:W-:-:S02]  /*1a20*/  CS2R R38, SRZ ;  /* 0x0000000000267805 */ /* 0x000fc4000001ff00 */
[----:B------:R-:W-:Y:S01]  /*1a30*/  CS2R R36, SRZ ;  /* 0x0000000000247805 */ /* 0x000fe2000001ff00 */
[----:B------:R1:W-:Y:S01]  /*1a40*/  STL [R1+0xc], R3 ;  /* 0x00000c0301007387 */ /* 0x0003e20000100800 */
        /* <DEDUP_REMOVED lines=31> */
[----:B-1-3--:R-:W-:-:S07]  /*1c40*/  LOP3.LUT R8, R14, 0x1, RZ, 0xfc, !PT ;  /* 0x000000010e087812 */ /* 0x00afce00078efcff */
.L_x_1822:
[----:B------:R-:W-:-:S13]  /*1c50*/  ISETP.NE.AND P0, PT, R8, 0x3, PT ;  /* 0x000000030800780c */ /* 0x000fda0003f05270 */
[----:B------:R-:W-:Y:S05]  /*1c60*/  @!P0 BRA `(.L_x_1804) ;  /* 0x0000000000048947 */ /* 0x000fea0003800000 */
[----:B------:R-:W-:Y:S01]  /*1c70*/  BPT.TRAP 0x1 ;  /* 0x000000040000795c */ /* 0x000fe20000300000 */
.L_x_1804:
[----:B------:R-:W-:Y:S02]  /*1c80*/  LEA R3, R2, UR36, 0x3 ;  /* 0x0000002402037c11 */ /* 0x000fe4000f8e18ff */
[----:B------:R-:W-:-:S04]  /*1c90*/  SHF.L.U32 R10, R7, 0x1f, RZ ;  /* 0x0000001f070a7819 */ /* 0x000fc800000006ff */
[----:B------:R1:W2:Y:S01]  /*1ca0*/  SYNCS.PHASECHK.TRANS64.TRYWAIT P1, [R3+URZ+0x36410], R10 ;  /* 0x0364100a030075a7 */ /* 0x0002a2000802017f */
[----:B------:R-:W-:Y:S05]  /*1cb0*/  @!P0 BRA `(.L_x_1805) ;  /* 0x0000000000048947 */ /* 0x000fea0003800000 */
[----:B------:R-:W-:Y:S01]  /*1cc0*/  BPT.TRAP 0x1 ;  /* 0x000000040000795c */ /* 0x000fe20000300000 */
.L_x_1805:
[----:B--2---:R-:W-:Y:S05]  /*1cd0*/  @P1 BRA `(.L_x_1806) ;  /* 0x0000000000081947 */ /* 0x004fea0003800000 */
[----:B------:R-:W2:Y:S02]  /*1ce0*/  SYNCS.PHASECHK.TRANS64.TRYWAIT P1, [R3+URZ+0x36410], R10 ;  /* 0x0364100a030075a7 */ /* 0x000ea4000802017f */
[----:B--2---:R-:W-:Y:S05]  /*1cf0*/  @!P1 BRA `(.L_x_1807) ;  /* 0x0000009400dc9947 */ /* 0x004fea0003800000 */
.L_x_1806:
        /* <DEDUP_REMOVED lines=99> */
[----:B-12---:R1:W2:Y:S04]  /*2330*/  LDS R10, [R11+0x30000] ;  /* 0x030000000b0a7984 */ /* 0x0062a80000000800 */
[----:B------:R1:W3:Y:S01]  /*2340*/  LDS R9, [R11+0x30020] ;  /* 0x030020000b097984 */ /* 0x0002e20000000800 */
[----:B------:R-:W-:Y:S05]  /*2350*/  @!P0 BRA `(.L_x_1808) ;  /* 0x0000000000048947 */ /* 0x000fea0003800000 */
[----:B------:R-:W-:Y:S01]  /*2360*/  BPT.TRAP 0x1 ;  /* 0x000000040000795c */ /* 0x000fe20000300000 */
.L_x_1808:
[----:B-1----:R-:W-:-:S04]  /*2370*/  SHF.L.U32 R11, R5, 0x1f, RZ ;  /* 0x0000001f050b7819 */ /* 0x002fc800000006ff */
[----:B------:R1:W4:Y:S01]  /*2380*/  SYNCS.PHASECHK.TRANS64.TRYWAIT P1, [UR36+0x36430], R11 ;  /* 0x0364300bff0075a7 */ /* 0x0003220008020164 */
[----:B------:R-:W-:Y:S05]  /*2390*/  @!P0 BRA `(.L_x_1809) ;  /* 0x0000000000048947 */ /* 0x000fea0003800000 */
[----:B------:R-:W-:Y:S01]  /*23a0*/  BPT.TRAP 0x1 ;  /* 0x000000040000795c */ /* 0x000fe20000300000 */
.L_x_1809:
[----:B----4-:R-:W-:Y:S05]  /*23b0*/  @P1 BRA `(.L_x_1810) ;  /* 0x0000000000081947 */ /* 0x010fea0003800000 */
[----:B------:R-:W4:Y:S02]  /*23c0*/  SYNCS.PHASECHK.TRANS64.TRYWAIT P1, [UR36+0x36430], R11 ;  /* 0x0364300bff0075a7 */ /* 0x000f240008020164 */
[----:B----4-:R-:W-:Y:S05]  /*23d0*/  @!P1 BRA `(.L_x_1811) ;  /* 0x0000009000389947 */ /* 0x010fea0003800000 */
.L_x_1810:
[----:B------:R-:W-:Y:S01]  /*23e0*/  UIADD3 UR5, UR36, 0x2a000, URZ ;  /* 0x0002a00024057890 */ /* 0x000fe2000fffe03f */
[----:B------:R-:W5:Y:S01]  /*23f0*/  LDL R152, [R1+0x8] ;  /* 0x0000080001987983 */ /* 0x000f620000100800 */
[----:B------:R-:W-:Y:S01]  /*2400*/  UIADD3 UR4, UR4, 0x9000, URZ ;  /* 0x0000900004047890 */ /* 0x000fe2000fffe03f */
[----:B------:R-:W-:Y:S01]  /*2410*/  WARPGROUP.ARRIVE ;  /* 0x00000000000079c5 */ /* 0x000fe20000000000 */
[----:B------:R-:W-:Y:S01]  /*2420*/  USHF.R.U32.HI UR5, URZ, 0x4, UR5 ;  /* 0x000000043f057899 */ /* 0x000fe20008011605 */
[----:B------:R-:W-:Y:S01]  /*2430*/  FMUL.FTZ R15, R140, UR42 ;  /* 0x0000002a8c0f7c20 */ /* 0x000fe20008410000 */
[----:B------:R-:W-:Y:S01]  /*2440*/  USHF.R.U32.HI UR4, URZ, 0x4, UR4 ;  /* 0x000000043f047899 */ /* 0x000fe20008011604 */
[----:B------:R-:W2:Y:S01]  /*2450*/  LDC R140, c[0x0][0x750] ;  /* 0x0001d400ff8c7b82 */ /* 0x000ea20000000800 */
[----:B------:R-:W-:Y:S01]  /*2460*/  ULOP3.LUT UR5, UR5, 0x3fff, URZ, 0xc0, !UPT ;  /* 0x00003fff05057892 */ /* 0x000fe2000f8ec03f */
[----:B-1--4-:R-:W-:Y:S01]  /*2470*/  FMUL.FTZ R11, R136, UR42 ;  /* 0x0000002a880b7c20 */ /* 0x012fe20008410000 */
        /* <DEDUP_REMOVED lines=26> */
[----:B--2---:R-:W-:Y:S01]  /*2620*/  ISETP.GE.AND P2, PT, R140, 0x1, PT ;  /* 0x000000018c00780c */ /* 0x004fe20003f46270 */
[----:B------:R-:W1:Y:S01]  /*2630*/  MUFU.TANH R11, R11 ;  /* 0x0000000b000b7308 */ /* 0x000e620000002400 */
[----:B------:R-:W-:-:S02]  /*2640*/  IMAD R141, R16, 0x40, R6 ;  /* 0x00000040108d7824 */ /* 0x000fc400078e0206 */
[----:B------:R-:W-:-:S05]  /*2650*/  VIADD R144, R4, UR41 ;  /* 0x0000002904907c36 */ /* 0x000fca0008000000 */
[----:B------:R-:W2:Y:S08]  /*2660*/  MUFU.TANH R12, R12 ;  /* 0x0000000c000c7308 */ /* 0x000eb00000002400 */
[----:B------:R-:W4:Y:S08]  /*2670*/  MUFU.TANH R13, R13 ;  /* 0x0000000d000d7308 */ /* 0x000f300000002400 */
        /* <DEDUP_REMOVED lines=89> */
[----:B-12-4-:R-:W-:Y:S05]  /*2c10*/  @!P2 BRA `(.L_x_1812) ;  /* 0x000000000060a947 */ /* 0x016fea0003800000 */
[----:B------:R-:W2:Y:S01]  /*2c20*/  LDL R153, [R1+0x4] ;  /* 0x0000040001997983 */ /* 0x000ea20000100800 */
[----:B------:R-:W-:Y:S01]  /*2c30*/  BSSY B0, `(.L_x_1813) ;  /* 0x0000011000007945 */ /* 0x000fe20003800000 */
[----:B--2---:R-:W-:-:S05]  /*2c40*/  IMAD.IADD R145, R153, 0x1, R141 ;  /* 0x0000000199917824 */ /* 0x004fca00078e028d */
[----:B------:R-:W-:-:S13]  /*2c50*/  ISETP.GT.AND P1, PT, R145, -0x1, PT ;  /* 0xffffffff9100780c */ /* 0x000fda0003f24270 */
[----:B------:R-:W-:Y:S05]  /*2c60*/  @P1 BRA `(.L_x_1814) ;  /* 0x0000000000201947 */ /* 0x000fea0003800000 */
[----:B------:R-:W-:Y:S02]  /*2c70*/  ISETP.NE.AND P1, PT, R140, 0x1, PT ;  /* 0x000000018c00780c */ /* 0x000fe40003f25270 */
[----:B------:R-:W-:-:S11]  /*2c80*/  LOP3.LUT R145, RZ, R145, RZ, 0x33, !PT ;  /* 0x00000091ff917212 */ /* 0x000fd600078e33ff */
[----:B------:R-:W1:Y:S08]  /*2c90*/  @P1 LDC R142, c[0x0][0x754] ;  /* 0x0001d500ff8e1b82 */ /* 0x000e700000000800 */
[----:B------:R-:W2:Y:S01]  /*2ca0*/  @P1 LDC R143, c[0x0][0x758] ;  /* 0x0001d600ff8f1b82 */ /* 0x000ea20000000800 */
[----:B-1----:R-:W-:-:S05]  /*2cb0*/  @P1 IMAD.HI.U32 R142, R145, R142, RZ ;  /* 0x0000008e918e1227 */ /* 0x002fca00078e00ff */
[----:B--2---:R-:W-:-:S04]  /*2cc0*/  @P1 SHF.R.U32.HI R145, RZ, R143, R142 ;  /* 0x0000008fff911219 */ /* 0x004fc8000001168e */
[----:B------:R-:W-:Y:S01]  /*2cd0*/  LOP3.LUT R145, RZ, R145, RZ, 0x33, !PT ;  /* 0x00000091ff917212 */ /* 0x000fe200078e33ff */
[----:B------:R-:W-:Y:S06]  /*2ce0*/  BRA `(.L_x_1815) ;  /* 0x0000000000147947 */ /* 0x000fec0003800000 */
.L_x_1814:
[----:B------:R-:W-:-:S13]  /*2cf0*/  ISETP.NE.AND P1, PT, R140, 0x1, PT ;  /* 0x000000018c00780c */ /* 0x000fda0003f25270 */
[----:B------:R-:W1:Y:S08]  /*2d00*/  @P1 LDC R143, c[0x0][0x754] ;  /* 0x0001d500ff8f1b82 */ /* 0x000e700000000800 */
[----:B------:R-:W2:Y:S01]  /*2d10*/  @P1 LDC R142, c[0x0][0x758] ;  /* 0x0001d600ff8e1b82 */ /* 0x000ea20000000800 */
[----:B-1----:R-:W-:-:S05]  /*2d20*/  @P1 IMAD.HI.U32 R143, R145, R143, RZ ;  /* 0x0000008f918f1227 */ /* 0x002fca00078e00ff */
[----:B--2---:R-:W-:-:S07]  /*2d30*/  @P1 SHF.R.U32.HI R145, RZ, R142, R143 ;  /* 0x0000008eff911219 */ /* 0x004fce000001168f */
.L_x_1815:
[----:B------:R-:W-:Y:S05]  /*2d40*/  BSYNC B0 ;  /* 0x0000000000007941 */ /* 0x000fea0003800000 */
.L_x_1813:
[----:B------:R-:W2:Y:S01]  /*2d50*/  LDL R142, [R1+0x10] ;  /* 0x00001000018e7983 */ /* 0x000ea20000100800 */
[----:B------:R-:W-:Y:S01]  /*2d60*/  IADD3 R150, R141, UR4, R4 ;  /* 0x000000048d967c10 */ /* 0x000fe2000fffe004 */
[----:B--2---:R-:W-:-:S05]  /*2d70*/  IMAD R145, R145, R140, R142 ;  /* 0x0000008c91917224 */ /* 0x004fca00078e028e */
[----:B------:R-:W-:Y:S02]  /*2d80*/  VIADDMNMX R146, R145, R140, R146, PT ;  /* 0x0000008c91927246 */ /* 0x000fe40003800192 */
[----:B------:R-:W-:-:S07]  /*2d90*/  VIMNMX R150, R150, R145, !PT ;  /* 0x0000009196967248 */ /* 0x000fce0007fe0100 */
.L_x_1812:
[----:B------:R-:W-:-:S04]  /*2da0*/  VIADD R141, R141, 0x8 ;  /* 0x000000088d8d7836 */ /* 0x000fc80000000000 */
[----:B------:R-:W-:Y:S01]  /*2db0*/  IMAD.IADD R147, R147, 0x1, R141 ;  /* 0x0000000193937824 */ /* 0x000fe200078e028d */
[----:B------:R-:W-:Y:S01]  /*2dc0*/  VIADDMNMX R144, R141, R144, R152, PT ;  /* 0x000000908d907246 */ /* 0x000fe20003800198 */
[----:B------:R-:W-:Y:S06]  /*2dd0*/  @!P2 BRA `(.L_x_1816) ;  /* 0x00000000005ca947 */ /* 0x000fec0003800000 */
        /* <DEDUP_REMOVED lines=13> */
.L_x_1818:
[----:B------:R-:W-:-:S13]  /*2eb0*/  ISETP.NE.AND P1, PT, R140, 0x1, PT ;  /* 0x000000018c00780c */ /* 0x000fda0003f25270 */
[----:B------:R-:W1:Y:S08]  /*2ec0*/  @P1 LDC R142, c[0x0][0x754] ;  /* 0x0001d500ff8e1b82 */ /* 0x000e700000000800 */
[----:B------:R-:W2:Y:S01]  /*2ed0*/  @P1 LDC R141, c[0x0][0x758] ;  /* 0x0001d600ff8d1b82 */ /* 0x000ea20000000800 */
[----:B-1----:R-:W-:-:S05]  /*2ee0*/  @P1 IMAD.HI.U32 R142, R143, R142, RZ ;  /* 0x0000008e8f8e1227 */ /* 0x002fca00078e00ff */
[----:B--2---:R-:W-:-:S07]  /*2ef0*/  @P1 SHF.R.U32.HI R143, RZ, R141, R142 ;  /* 0x0000008dff8f1219 */ /* 0x004fce000001168e */
.L_x_1819:
[----:B------:R-:W-:Y:S05]  /*2f00*/  BSYNC B0 ;  /* 0x0000000000007941 */ /* 0x000fea0003800000 */
.L_x_1817:
[----:B------:R-:W2:Y:S02]  /*2f10*/  LDL R141, [R1+0x10] ;  /* 0x00001000018d7983 */ /* 0x000ea40000100800 */
[----:B--2---:R-:W-:-:S05]  /*2f20*/  IMAD R143, R143, R140, R141 ;  /* 0x0000008c8f8f7224 */ /* 0x004fca00078e028d */
[----:B------:R-:W-:Y:S02]  /*2f30*/  VIMNMX R147, R147, R143, !PT ;  /* 0x0000008f93937248 */ /* 0x000fe40007fe0100 */
[----:B------:R-:W-:-:S07]  /*2f40*/  VIADDMNMX R144, R143, R140, R144, PT ;  /* 0x0000008c8f907246 */ /* 0x000fce0003800190 */
.L_x_1816:
[----:B------:R-:W1:Y:S01]  /*2f50*/  S2R R152, SR_CTAID.X ;  /* 0x0000000000987919 */ /* 0x000e620000002500 */
[----:B------:R-:W-:Y:S01]  /*2f60*/  P2R R149, PR, RZ, 0x1 ;  /* 0x00000001ff957803 */ /* 0x000fe20000000000 */
[----:B------:R-:W-:Y:S01]  /*2f70*/  FFMA.FTZ R157, -R11, R11, 1 ;  /* 0x3f8000000b9d7423 */ /* 0x000fe2000001010b */
[----:B-1----:R-:W-:-:S05]  /*2f80*/  IMAD R152, R152, -0x60, RZ ;  /* 0xffffffa098987824 */ /* 0x002fca00078e02ff */
[C---:B------:R-:W-:Y:S02]  /*2f90*/  ISETP.GE.AND P6, PT, R152.reuse, 0x2, PT ;  /* 0x000000029800780c */ /* 0x040fe40003fc6270 */
[----:B------:R-:W-:Y:S02]  /*2fa0*/  ISETP.GE.AND P4, PT, R152, 0x9, PT ;  /* 0x000000099800780c */ /* 0x000fe40003f86270 */
[C---:B------:R-:W-:Y:S02]  /*2fb0*/  ISETP.GT.AND P5, PT, R147.reuse, 0x1, !P6 ;  /* 0x000000019300780c */ /* 0x040fe400077a4270 */
[----:B------:R-:W-:Y:S02]  /*2fc0*/  ISETP.GT.AND P6, PT, R150, 0x1, !P6 ;  /* 0x000000019600780c */ /* 0x000fe400077c4270 */
[----:B------:R-:W-:Y:S02]  /*2fd0*/  ISETP.GT.AND P3, PT, R147, 0x8, !P4 ;  /* 0x000000089300780c */ /* 0x000fe40006764270 */
[----:B------:R-:W-:-:S02]  /*2fe0*/  ISETP.LT.OR P6, PT, R146, 0x2, P6 ;  /* 0x000000029200780c */ /* 0x000fc400037c1670 */
[----:B------:R-:W-:Y:S02]  /*2ff0*/  ISETP.GE.AND P2, PT, R152, 0xa, PT ;  /* 0x0000000a9800780c */ /* 0x000fe40003f46270 */
[----:B------:R-:W-:Y:S02]  /*3000*/  ISETP.LT.OR P3, PT, R144, 0x9, P3 ;  /* 0x000000099000780c */ /* 0x000fe40001f61670 */
[----:B------:R-:W-:Y:S02]  /*3010*/  FSEL R155, R12, -INF , !P6 ;  /* 0xff8000000c9b7808 */ /* 0x000fe40007000000 */
[----:B------:R-:W-:Y:S02]  /*3020*/  ISETP.LT.OR P5, PT, R144, 0x2, P5 ;  /* 0x000000029000780c */ /* 0x000fe40002fa1670 */
[----:B------:R-:W-:Y:S01]  /*3030*/  ISETP.GE.AND P1, PT, R152, 0x11, PT ;  /* 0x000000119800780c */ /* 0x000fe20003f26270 */
[----:B------:R-:W-:Y:S01]  /*3040*/  FFMA.FTZ R155, R155, UR43, -R10 ;  /* 0x0000002b9b9b7c23 */ /* 0x000fe2000801080a */
[----:B------:R-:W-:-:S02]  /*3050*/  ISETP.GT.AND P4, PT, R150, 0x8, !P4 ;  /* 0x000000089600780c */ /* 0x000fc40006784270 */
[----:B------:R-:W-:Y:S02]  /*3060*/  ISETP.GT.AND P6, PT, R150, 0x9, !P2 ;  /* 0x000000099600780c */ /* 0x000fe400057c4270 */
[----:B------:R-:W-:Y:S01]  /*3070*/  FSEL R145, R18, -INF , !P3 ;  /* 0xff80000012917808 */ /* 0x000fe20005800000 */
[----:B------:R-:W-:Y:S01]  /*3080*/  MUFU.EX2 R155, R155 ;  /* 0x0000009b009b7308 */ /* 0x000fe20000000800 */
        /* <DEDUP_REMOVED lines=8> */
[----:B------:R-:W-:Y:S02]  /*3110*/  ISETP.LT.OR P3, PT, R146, 0x11, P3 ;  /* 0x000000119200780c */ /* 0x000fe40001f61670 */
[----:B------:R-:W-:Y:S01]  /*3120*/  FSEL R143, R17, -INF , !P6 ;  /* 0xff800000118f7808 */ /* 0x000fe20007000000 */
[--C-:B------:R-:W-:Y:S01]  /*3130*/  FFMA.FTZ R141, R141, UR43, -R10.reuse ;  /* 0x0000002b8d8d7c23 */ /* 0x100fe2000801080a */
[----:B------:R-:W-:Y:S02]  /*3140*/  ISETP.GE.AND P4, PT, R152, 0x19, PT ;  /* 0x000000199800780c */ /* 0x000fe40003f86270 */
[----:B------:R-:W-:Y:S01]  /*3150*/  ISETP.GT.AND P6, PT, R150, 0x11, !P5 ;  /* 0x000000119600780c */ /* 0x000fe20006fc4270 */
[----:B------:R-:W-:Y:S01]  /*3160*/  FFMA.FTZ R143, R143, UR43, -R10 ;  /* 0x0000002b8f8f7c23 */ /* 0x000fe2000801080a */
[----:B------:R-:W-:Y:S01]  /*3170*/  FSEL R140, R20, -INF , !P3 ;  /* 0xff800000148c7808 */ /* 0x000fe20005800000 */
[----:B------:R-:W1:Y:S01]  /*3180*/  MUFU.EX2 R141, R141 ;  /* 0x0000008d008d7308 */ /* 0x000e620000000800 */
[----:B------:R-:W-:-:S02]  /*3190*/  ISETP.GT.AND P3, PT, R150, 0x18, !P4 ;  /* 0x000000189600780c */ /* 0x000fc40006764270 */
[----:B------:R-:W-:Y:S01]  /*31a0*/  ISETP.LT.OR P6, PT, R146, 0x12, P6 ;  /* 0x000000129200780c */ /* 0x000fe200037c1670 */
[--C-:B------:R-:W-:Y:S01]  /*31b0*/  FFMA.FTZ R140, R140, UR43, -R10.reuse ;  /* 0x0000002b8c8c7c23 */ /* 0x100fe2000801080a */
[----:B------:R-:W-:Y:S02]  /*31c0*/  ISETP.LT.OR P3, PT, R146, 0x19, P3 ;  /* 0x000000199200780c */ /* 0x000fe40001f61670 */
[----:B------:R-:W-:Y:S01]  /*31d0*/  FSEL R151, R21, -INF , !P6 ;  /* 0xff80000015977808 */ /* 0x000fe20007000000 */
[----:B------:R-:W2:Y:S01]  /*31e0*/  MUFU.EX2 R143, R143 ;  /* 0x0000008f008f7308 */ /* 0x000ea20000000800 */
[----:B------:R-:W-:Y:S02]  /*31f0*/  ISETP.GE.AND P6, PT, R152, 0x1, PT ;  /* 0x000000019800780c */ /* 0x000fe40003fc6270 */
[----:B------:R-:W-:Y:S01]  /*3200*/  FSEL R142, R22, -INF , !P3 ;  /* 0xff800000168e7808 */ /* 0x000fe20005800000 */
[----:B------:R-:W-:Y:S01]  /*3210*/  FFMA.FTZ R151, R151, UR43, -R10 ;  /* 0x0000002b97977c23 */ /* 0x000fe2000801080a */
[----:B------:R-:W-:-:S02]  /*3220*/  ISETP.GT.AND P3, PT, R150, RZ, !P6 ;  /* 0x000000ff9600720c */ /* 0x000fc40007764270 */
[C---:B------:R-:W-:Y:S01]  /*3230*/  ISETP.GT.AND P6, PT, R147.reuse, RZ, !P6 ;  /* 0x000000ff9300720c */ /* 0x040fe200077c4270 */
[--C-:B------:R-:W-:Y:S01]  /*3240*/  FFMA.FTZ R142, R142, UR43, -R10.reuse ;  /* 0x0000002b8e8e7c23 */ /* 0x100fe2000801080a */
[----:B------:R-:W-:Y:S01]  /*3250*/  ISETP.LT.OR P3, PT, R146, 0x1, P3 ;  /* 0x000000019200780c */ /* 0x000fe20001f61670 */
[----:B------:R-:W3:Y:S01]  /*3260*/  MUFU.EX2 R140, R140 ;  /* 0x0000008c008c7308 */ /* 0x000ee20000000800 */
[----:B------:R-:W-:Y:S02]  /*3270*/  ISETP.GT.AND P2, PT, R147, 0x9, !P2 ;  /* 0x000000099300780c */ /* 0x000fe40005744270 */
[----:B------:R-:W-:Y:S02]  /*3280*/  FSEL R154, R11, -INF , !P3 ;  /* 0xff8000000b9a7808 */ /* 0x000fe40005800000 */
[----:B------:R-:W-:Y:S02]  /*3290*/  ISETP.GE.AND P3, PT, R152, 0x1a, PT ;  /* 0x0000001a9800780c */ /* 0x000fe40003f66270 */
[C---:B------:R-:W-:Y:S01]  /*32a0*/  ISETP.GT.AND P1, PT, R147.reuse, 0x10, !P1 ;  /* 0x000000109300780c */ /* 0x040fe20004f24270 */
[----:B------:R-:W-:Y:S01]  /*32b0*/  FFMA.FTZ R154, R154, UR43, -R10 ;  /* 0x0000002b9a9a7c23 */ /* 0x000fe2000801080a */
[----:B------:R-:W-:Y:S01]  /*32c0*/  ISETP.GT.AND P0, PT, R150, 0x19, !P3 ;  /* 0x000000199600780c */ /* 0x000fe20005f04270 */
[----:B------:R4:W-:Y:S01]  /*32d0*/  MUFU.EX2 R11, R151 ;  /* 0x00000097000b7308 */ /* 0x0009e20000000800 */
[----:B------:R-:W-:-:S02]  /*32e0*/  ISETP.GT.AND P5, PT, R147, 0x11, !P5 ;  /* 0x000000119300780c */ /* 0x000fc40006fa4270 */
[----:B------:R-:W-:Y:S02]  /*32f0*/  ISETP.LT.OR P0, PT, R146, 0x1a, P0 ;  /* 0x0000001a9200780c */ /* 0x000fe40000701670 */
[C---:B------:R-:W-:Y:S02]  /*3300*/  ISETP.GT.AND P4, PT, R147.reuse, 0x18, !P4 ;  /* 0x000000189300780c */ /* 0x040fe40006784270 */
[----:B------:R-:W-:Y:S01]  /*3310*/  ISETP.GT.AND P3, PT, R147, 0x19, !P3 ;  /* 0x000000199300780c */ /* 0x000fe20005f64270 */
[----:B------:R-:W-:Y:S01]  /*3320*/  MUFU.EX2 R154, R154 ;  /* 0x0000009a009a7308 */ /* 0x000fe20000000800 */
[----:B------:R-:W-:Y:S01]  /*3330*/  FSEL R146, R23, -INF , !P0 ;  /* 0xff80000017927808 */ /* 0x000fe20004000000 */
[----:B----4-:R-:W4:Y:S01]  /*3340*/  LDL R151, [R1+0xc] ;  /* 0x00000c0001977983 */ /* 0x010f220000100800 */
[C---:B------:R-:W-:Y:S02]  /*3350*/  ISETP.LT.OR P6, PT, R144.reuse, 0x1, P6 ;  /* 0x000000019000780c */ /* 0x040fe400037c1670 */
[----:B------:R-:W-:Y:S01]  /*3360*/  ISETP.LT.OR P2, PT, R144, 0xa, P2 ;  /* 0x0000000a9000780c */ /* 0x000fe20001741670 */
[----:B------:R-:W-:Y:S01]  /*3370*/  FFMA.FTZ R146, R146, UR43, -R10 ;  /* 0x0000002b92927c23 */ /* 0x000fe2000801080a */
[----:B------:R-:W-:-:S02]  /*3380*/  ISETP.LT.OR P1, PT, R144, 0x11, P1 ;  /* 0x000000119000780c */ /* 0x000fc40000f21670 */
[C---:B------:R-:W-:Y:S02]  /*3390*/  ISETP.LT.OR P5, PT, R144.reuse, 0x12, P5 ;  /* 0x000000129000780c */ /* 0x040fe40002fa1670 */
[C---:B------:R-:W-:Y:S02]  /*33a0*/  ISETP.LT.OR P4, PT, R144.reuse, 0x19, P4 ;  /* 0x000000199000780c */ /* 0x040fe40002781670 */
[----:B------:R-:W-:Y:S02]  /*33b0*/  ISETP.LT.OR P3, PT, R144, 0x1a, P3 ;  /* 0x0000001a9000780c */ /* 0x000fe40001f61670 */
[----:B------:R-:W-:Y:S02]  /*33c0*/  ISETP.NE.AND P0, PT, R149, RZ, PT ;  /* 0x000000ff9500720c */ /* 0x000fe40003f05270 */
[----:B------:R-:W-:Y:S02]  /*33d0*/  FSEL R150, R13, -INF , !P6 ;  /* 0xff8000000d967808 */ /* 0x000fe40007000000 */
[----:B------:R-:W-:-:S02]  /*33e0*/  FSEL R144, R19, -INF , !P2 ;  /* 0xff80000013907808 */ /* 0x000fc40005000000 */
[----:B------:R-:W-:Y:S01]  /*33f0*/  FSEL R149, R136, -INF , !P1 ;  /* 0xff80000088957808 */ /* 0x000fe20004800000 */
[--C-:B------:R-:W-:Y:S01]  /*3400*/  FFMA.FTZ R150, R150, UR43, -R9.reuse ;  /* 0x0000002b96967c23 */ /* 0x100fe20008010809 */
[----:B------:R-:W-:Y:S01]  /*3410*/  FSEL R147, R137, -INF , !P5 ;  /* 0xff80000089937808 */ /* 0x000fe20006800000 */
[--C-:B------:R-:W-:Y:S01]  /*3420*/  FFMA.FTZ R144, R144, UR43, -R9.reuse ;  /* 0x0000002b90907c23 */ /* 0x100fe20008010809 */
[----:B------:R-:W-:Y:S01]  /*3430*/  FSEL R10, R138, -INF , !P4 ;  /* 0xff8000008a0a7808 */ /* 0x000fe20006000000 */
[--C-:B------:R-:W-:Y:S01]  /*3440*/  FFMA.FTZ R149, R149, UR43, -R9.reuse ;  /* 0x0000002b95957c23 */ /* 0x100fe20008010809 */
[----:B------:R-:W-:Y:S01]  /*3450*/  FSEL R152, R139, -INF , !P3 ;  /* 0xff8000008b987808 */ /* 0x000fe20005800000 */
[--C-:B------:R-:W-:Y:S02]  /*3460*/  FFMA.FTZ R147, R147, UR43, -R9.reuse ;  /* 0x0000002b93937c23 */ /* 0x100fe40008010809 */
[--C-:B------:R-:W-:Y:S02]  /*3470*/  FFMA.FTZ R10, R10, UR43, -R9.reuse ;  /* 0x0000002b0a0a7c23 */ /* 0x100fe40008010809 */
[----:B------:R-:W-:Y:S01]  /*3480*/  FFMA.FTZ R9, R152, UR43, -R9 ;  /* 0x0000002b98097c23 */ /* 0x000fe20008010809 */
[----:B------:R-:W-:-:S05]  /*3490*/  LEA R152, R6, UR36, 0x2 ;  /* 0x0000002406987c11 */ /* 0x000fca000f8e10ff */
[----:B------:R-:W5:Y:S01]  /*34a0*/  LDS R153, [R152+0x30200] ;  /* 0x0302000098997984 */ /* 0x000f620000000800 */
[----:B------:R-:W3:Y:S03]  /*34b0*/  MUFU.EX2 R142, R142 ;  /* 0x0000008e008e7308 */ /* 0x000ee60000000800 */
[----:B------:R-:W3:Y:S01]  /*34c0*/  LDS R152, [R152+0x30220] ;  /* 0x0302200098987984 */ /* 0x000ee20000000800 */
[--C-:B-----5:R-:W-:Y:S01]  /*34d0*/  FADD.FTZ R120, R120, -R153.reuse ;  /* 0x8000009978787221 */ /* 0x120fe20000010000 */
[--C-:B------:R-:W-:Y:S01]  /*34e0*/  FADD.FTZ R121, R121, -R153.reuse ;  /* 0x8000009979797221 */ /* 0x100fe20000010000 */
[--C-:B------:R-:W-:Y:S01]  /*34f0*/  FADD.FTZ R124, R124, -R153.reuse ;  /* 0x800000997c7c7221 */ /* 0x100fe20000010000 */
[--C-:B------:R-:W-:Y:S01]  /*3500*/  FADD.FTZ R125, R125, -R153.reuse ;  /* 0x800000997d7d7221 */ /* 0x100fe20000010000 */
[--C-:B------:R-:W-:Y:S01]  /*3510*/  FADD.FTZ R128, R128, -R153.reuse ;  /* 0x8000009980807221 */ /* 0x100fe20000010000 */
[--C-:B------:R-:W-:Y:S01]  /*3520*/  FADD.FTZ R129, R129, -R153.reuse ;  /* 0x8000009981817221 */ /* 0x100fe20000010000 */
[--C-:B------:R-:W-:Y:S01]  /*3530*/  FADD.FTZ R132, R132, -R153.reuse ;  /* 0x8000009984847221 */ /* 0x100fe20000010000 */
[----:B------:R-:W-:-:S02]  /*3540*/  FADD.FTZ R133, R133, -R153 ;  /* 0x8000009985857221 */ /* 0x000fc40000010000 */
[----:B------:R-:W5:Y:S01]  /*3550*/  LDL R153, [R1] ;  /* 0x0000000001997983 */ /* 0x000f620000100800 */
[----:B------:R-:W-:Y:S01]  /*3560*/  MUFU.EX2 R150, R150 ;  /* 0x0000009600967308 */ /* 0x000fe20000000800 */
[----:B------:R-:W-:Y:S01]  /*3570*/  FFMA.FTZ R15, -R15, R15, 1 ;  /* 0x3f8000000f0f7423 */ /* 0x000fe2000001010f */
[----:B-1----:R-:W-:-:S06]  /*3580*/  FMUL.FTZ R124, R141, R124 ;  /* 0x0000007c8d7c7220 */ /* 0x002fcc0000410000 */
[----:B------:R-:W1:Y:S08]  /*3590*/  MUFU.EX2 R148, R148 ;  /* 0x0000009400947308 */ /* 0x000e700000000800 */
[----:B------:R-:W-:Y:S08]  /*35a0*/  MUFU.EX2 R145, R145 ;  /* 0x0000009100917308 */ /* 0x000ff00000000800 */
[----:B------:R-:W1:Y:S08]  /*35b0*/  MUFU.EX2 R144, R144 ;  /* 0x0000009000907308 */ /* 0x000e700000000800 */
[----:B------:R-:W-:Y:S08]  /*35c0*/  MUFU.EX2 R146, R146 ;  /* 0x0000009200927308 */ /* 0x000ff00000000800 */
[----:B------:R-:W-:Y:S08]  /*35d0*/  MUFU.EX2 R149, R149 ;  /* 0x0000009500957308 */ /* 0x000ff00000000800 */
[----:B------:R-:W1:Y:S08]  /*35e0*/  MUFU.EX2 R147, R147 ;  /* 0x0000009300937308 */ /* 0x000e700000000800 */
[----:B------:R-:W-:Y:S08]  /*35f0*/  MUFU.EX2 R10, R10 ;  /* 0x0000000a000a7308 */ /* 0x000ff00000000800 */
[----:B------:R-:W1:Y:S01]  /*3600*/  MUFU.EX2 R9, R9 ;  /* 0x0000000900097308 */ /* 0x000e620000000800 */
[----:B------:R-:W-:Y:S01]  /*3610*/  FMUL.FTZ R15, R124, R15 ;  /* 0x0000000f7c0f7220 */ /* 0x000fe20000410000 */
[----:B------:R-:W-:Y:S01]  /*3620*/  FFMA.FTZ R12, -R12, R12, 1 ;  /* 0x3f8000000c0c7423 */ /* 0x000fe2000001010c */
[----:B------:R-:W-:Y:S01]  /*3630*/  FMUL.FTZ R121, R155, R121 ;  /* 0x000000799b797220 */ /* 0x000fe20000410000 */
[----:B------:R-:W-:Y:S01]  /*3640*/  FFMA.FTZ R17, -R17, R17, 1 ;  /* 0x3f80000011117423 */ /* 0x000fe20000010111 */
[----:B--2---:R-:W-:Y:S01]  /*3650*/  FMUL.FTZ R125, R143, R125 ;  /* 0x0000007d8f7d7220 */ /* 0x004fe20000410000 */
[----:B------:R-:W-:Y:S01]  /*3660*/  FFMA.FTZ R124, -R20, R20, 1 ;  /* 0x3f800000147c7423 */ /* 0x000fe20000010114 */
[----:B---3--:R-:W-:Y:S01]  /*3670*/  FMUL.FTZ R128, R140, R128 ;  /* 0x000000808c807220 */ /* 0x008fe20000410000 */
[----:B------:R-:W-:Y:S01]  /*3680*/  FMUL.FTZ R12, R121, R12 ;  /* 0x0000000c790c7220 */ /* 0x000fe20000410000 */
[----:B------:R-:W-:Y:S01]  /*3690*/  FMUL.FTZ R17, R125, R17 ;  /* 0x000000117d117220 */ /* 0x000fe20000410000 */
[----:B------:R-:W-:Y:S01]  /*36a0*/  FFMA.FTZ R121, -R21, R21, 1 ;  /* 0x3f80000015797423 */ /* 0x000fe20000010115 */
[----:B------:R-:W-:Y:S01]  /*36b0*/  FMUL.FTZ R124, R128, R124 ;  /* 0x0000007c807c7220 */ /* 0x000fe20000410000 */
[----:B------:R-:W-:Y:S01]  /*36c0*/  FFMA.FTZ R125, -R22, R22, 1 ;  /* 0x3f800000167d7423 */ /* 0x000fe20000010116 */
[----:B------:R-:W-:Y:S01]  /*36d0*/  FFMA.FTZ R128, -R23, R23, 1 ;  /* 0x3f80000017807423 */ /* 0x000fe20000010117 */
[----:B------:R-:W-:Y:S01]  /*36e0*/  FMUL.FTZ R132, R142, R132 ;  /* 0x000000848e847220 */ /* 0x000fe20000410000 */
[----:B------:R-:W-:-:S02]  /*36f0*/  F2FP.BF16.F32.PACK_AB R20, R155, R154 ;  /* 0x0000009a9b14723e */ /* 0x000fc400000010ff */
[----:B-1----:R-:W-:Y:S02]  /*3700*/  F2FP.BF16.F32.PACK_AB R21, R148, R150 ;  /* 0x000000969415723e */ /* 0x002fe400000010ff */
[----:B------:R-:W-:Y:S02]  /*3710*/  F2FP.BF16.F32.PACK_AB R22, R143, R141 ;  /* 0x0000008d8f16723e */ /* 0x000fe400000010ff */
[----:B------:R-:W-:Y:S01]  /*3720*/  F2FP.BF16.F32.PACK_AB R23, R144, R145 ;  /* 0x000000919017723e */ /* 0x000fe200000010ff */
[----:B------:R-:W-:Y:S01]  /*3730*/  BAR.SYNC.DEFER_BLOCKING 0x9, 0x180 ;  /* 0x0246000000007b1d */ /* 0x000fe20000010000 */
[----:B------:R-:W-:Y:S02]  /*3740*/  F2FP.BF16.F32.PACK_AB R140, R11, R140 ;  /* 0x0000008c0b8c723e */ /* 0x000fe400000010ff */
[----:B------:R-:W-:Y:S02]  /*3750*/  F2FP.BF16.F32.PACK_AB R141, R147, R149 ;  /* 0x00000095938d723e */ /* 0x000fe400000010ff */
[----:B------:R-:W-:-:S02]  /*3760*/  F2FP.BF16.F32.PACK_AB R142, R146, R142 ;  /* 0x0000008e928e723e */ /* 0x000fc400000010ff */
[----:B------:R-:W-:Y:S02]  /*3770*/  F2FP.BF16.F32.PACK_AB R143, R9, R10 ;  /* 0x0000000a098f723e */ /* 0x000fe400000010ff */
[----:B------:R-:W-:Y:S01]  /*3780*/  R2UR UR7, R156 ;  /* 0x000000009c0772ca */ /* 0x000fe200000e0000 */
[--C-:B------:R-:W-:Y:S01]  /*3790*/  FADD.FTZ R123, R123, -R152.reuse ;  /* 0x800000987b7b7221 */ /* 0x100fe20000010000 */
[----:B------:R-:W-:Y:S01]  /*37a0*/  FMUL.FTZ R129, R11, R129 ;  /* 0x000000810b817220 */ /* 0x000fe20000410000 */
[--C-:B------:R-:W-:Y:S01]  /*37b0*/  FADD.FTZ R122, R122, -R152.reuse ;  /* 0x800000987a7a7221 */ /* 0x100fe20000010000 */
[--C-:B------:R-:W-:Y:S01]  /*37c0*/  FADD.FTZ R126, R126, -R152.reuse ;  /* 0x800000987e7e7221 */ /* 0x100fe20000010000 */
[--C-:B------:R-:W-:Y:S01]  /*37d0*/  FADD.FTZ R127, R127, -R152.reuse ;  /* 0x800000987f7f7221 */ /* 0x100fe20000010000 */
[--C-:B------:R-:W-:Y:S01]  /*37e0*/  FADD.FTZ R134, R134, -R152.reuse ;  /* 0x8000009886867221 */ /* 0x100fe20000010000 */
[--C-:B------:R-:W-:Y:S01]  /*37f0*/  FADD.FTZ R135, R135, -R152.reuse ;  /* 0x8000009887877221 */ /* 0x100fe20000010000 */
[----:B------:R-:W-:Y:S01]  /*3800*/  FMUL.FTZ R123, R148, R123 ;  /* 0x0000007b947b7220 */ /* 0x000fe20000410000 */
[----:B------:R-:W-:Y:S01]  /*3810*/  FFMA.FTZ R14, -R14, R14, 1 ;  /* 0x3f8000000e0e7423 */ /* 0x000fe2000001010e */
[--C-:B------:R-:W-:Y:S01]  /*3820*/  FADD.FTZ R130, R130, -R152.reuse ;  /* 0x8000009882827221 */ /* 0x100fe20000010000 */
[----:B------:R-:W-:Y:S01]  /*3830*/  FADD.FTZ R131, R131, -R152 ;  /* 0x8000009883837221 */ /* 0x000fe20000010000 */
[----:B------:R-:W-:Y:S01]  /*3840*/  FMUL.FTZ R121, R129, R121 ;  /* 0x0000007981797220 */ /* 0x000fe20000410000 */
[----:B------:R-:W-:Y:S01]  /*3850*/  FMUL.FTZ R125, R132, R125 ;  /* 0x0000007d847d7220 */ /* 0x000fe20000410000 */
[----:B------:R-:W-:Y:S01]  /*3860*/  FMUL.FTZ R122, R150, R122 ;  /* 0x0000007a967a7220 */ /* 0x000fe20000410000 */
[----:B------:R-:W-:Y:S01]  /*3870*/  FFMA.FTZ R13, -R13, R13, 1 ;  /* 0x3f8000000d0d7423 */ /* 0x000fe2000001010d */
[----:B------:R-:W-:Y:S01]  /*3880*/  FFMA.FTZ R129, -R18, R18, 1 ;  /* 0x3f80000012817423 */ /* 0x000fe20000010112 */
[----:B------:R-:W-:Y:S01]  /*3890*/  FMUL.FTZ R120, R154, R120 ;  /* 0x000000789a787220 */ /* 0x000fe20000410000 */
[----:B------:R-:W-:Y:S01]  /*38a0*/  FMUL.FTZ R133, R146, R133 ;  /* 0x0000008592857220 */ /* 0x000fe20000410000 */
[----:B------:R-:W-:Y:S01]  /*38b0*/  FMUL.FTZ R126, R145, R126 ;  /* 0x0000007e917e7220 */ /* 0x000fe20000410000 */
[----:B------:R-:W-:Y:S01]  /*38c0*/  FMUL.FTZ R127, R144, R127 ;  /* 0x0000007f907f7220 */ /* 0x000fe20000410000 */
[----:B------:R-:W-:Y:S01]  /*38d0*/  FFMA.FTZ R132, -R19, R19, 1 ;  /* 0x3f80000013847423 */ /* 0x000fe20000010113 */
[----:B------:R-:W-:Y:S01]  /*38e0*/  FMUL.FTZ R18, R123, R14 ;  /* 0x0000000e7b127220 */ /* 0x000fe20000410000 */
        /* <DEDUP_REMOVED lines=14> */
[----:B------:R-:W-:Y:S01]  /*39d0*/  USHF.R.U32.HI UR6, URZ, 0x4, UR37 ;  /* 0x000000043f067899 */ /* 0x000fe20008011625 */
        /* <DEDUP_REMOVED lines=9> */
[----:B------:R-:W-:Y:S02]  /*3a70*/  F2FP.BF16.F32.PACK_AB R124, R121, R124 ;  /* 0x0000007c797c723e */ /* 0x000fe400000010ff */
[----:B------:R-:W-:Y:S01]  /*3a80*/  F2FP.BF16.F32.PACK_AB R125, R10, R9 ;  /* 0x000000090a7d723e */ /* 0x000fe200000010ff */
[----:B------:R-:W-:Y:S02]  /*3a90*/  ULOP3.LUT UR12, UR6, 0x1000000, URZ, 0xfc, !UPT ;  /* 0x01000000060c7892 */ /* 0x000fe4000f8efc3f */
[----:B------:R-:W-:Y:S01]  /*3aa0*/  ULOP3.LUT UR6, UR5, 0x3fff, URZ, 0xc0, !UPT ;  /* 0x00003fff05067892 */ /* 0x000fe2000f8ec03f */
[----:B------:R-:W-:Y:S01]  /*3ab0*/  UMOV UR11, 0x80000020 ;  /* 0x80000020000b7882 */ /* 0x000fe20000000000 */
[----:B------:R-:W-:-:S03]  /*3ac0*/  UMOV UR9, 0x40000040 ;  /* 0x4000004000097882 */ /* 0x000fc60000000000 */
[----:B------:R-:W-:Y:S02]  /*3ad0*/  UMOV UR10, UR12 ;  /* 0x0000000c000a7c82 */ /* 0x000fe40008000000 */
[----:B------:R-:W-:Y:S01]  /*3ae0*/  UMOV UR8, UR6 ;  /* 0x0000000600087c82 */ /* 0x000fe20008000000 */
[----:B-----5:R1:W-:Y:S04]  /*3af0*/  STSM.16.M88.4 [R153+0x30400], R20 ;  /* 0x0304001499007844 */ /* 0x0203e80000000200 */
[----:B----4-:R-:W-:Y:S01]  /*3b00*/  STSM.16.M88.4 [R151], R140 ;  /* 0x0000008c97007844 */ /* 0x010fe20000000200 */
[----:B------:R-:W-:Y:S01]  /*3b10*/  @!PT LDS RZ, [RZ] ;  /* 0x00000000fffff984 */ /* 0x000fe20000000800 */
[----:B------:R-:W-:Y:S01]  /*3b20*/  @!PT LDS RZ, [RZ] ;  /* 0x00000000fffff984 */ /* 0x000fe20000000800 */
[----:B------:R-:W-:Y:S01]  /*3b30*/  @!PT LDS RZ, [RZ] ;  /* 0x00000000fffff984 */ /* 0x000fe20000000800 */
[----:B------:R-:W-:Y:S01]  /*3b40*/  @!PT LDS RZ, [RZ] ;  /* 0x00000000fffff984 */ /* 0x000fe20000000800 */
[----:B------:R2:W-:Y:S06]  /*3b50*/  MEMBAR.ALL.CTA ;  /* 0x0000000000007992 */ /* 0x0005ec0000008000 */
[----:B--2---:R-:W2:Y:S01]  /*3b60*/  FENCE.VIEW.ASYNC.S ;  /* 0x00000000000073c6 */ /* 0x004ea20000000000 */
[----:B-1----:R-:W-:Y:S01]  /*3b70*/  FMUL.FTZ R20, R135, R14 ;  /* 0x0000000e87147220 */ /* 0x002fe20000410000 */
[----:B------:R-:W-:-:S02]  /*3b80*/  F2FP.BF16.F32.PACK_AB R14, R17, R15 ;  /* 0x0000000f110e723e */ /* 0x000fc400000010ff */
[----:B------:R-:W-:Y:S01]  /*3b90*/  F2FP.BF16.F32.PACK_AB R15, R122, R19 ;  /* 0x000000137a0f723e */ /* 0x000fe200000010ff */
[----:B--2---:R-:W-:Y:S01]  /*3ba0*/  BAR.SYNC.DEFER_BLOCKING 0x9, 0x180 ;  /* 0x0246000000007b1d */ /* 0x004fe20000010000 */
[----:B------:R-:W-:-:S05]  /*3bb0*/  F2FP.BF16.F32.PACK_AB R127, R20, R11 ;  /* 0x0000000b147f723e */ /* 0x000fca00000010ff */
        /* <DEDUP_REMOVED lines=84> */
.L_x_1820:
        /* <DEDUP_REMOVED lines=59> */
.L_x_1821:
[----:B-1----:R-:W2:Y:S01]  /*44b0*/  LDL R9, [R1+0x14] ;  /* 0x0000140001097983 */ /* 0x002ea20000100800 */
[----:B------:R-:W-:Y:S01]  /*44c0*/  VIADD R16, R16, 0x1 ;  /* 0x0000000110107836 */ /* 0x000fe20000000000 */
[----:B------:R-:W-:Y:S01]  /*44d0*/  LOP3.LUT R5, R5, 0x1, RZ, 0x3c, !PT ;  /* 0x0000000105057812 */ /* 0x000fe200078e3cff */
[----:B------:R-:W-:Y:S02]  /*44e0*/  VIADD R2, R2, 0x1 ;  /* 0x0000000102027836 */ /* 0x000fe40000000000 */
[----:B------:R-:W-:-:S03]  /*44f0*/  VIADD R3, R3, 0x36420 ;  /* 0x0003642003037836 */ /* 0x000fc60000000000 */
[C---:B------:R-:W-:Y:S02]  /*4500*/  ISETP.NE.AND P0, PT, R2.reuse, 0x2, PT ;  /* 0x000000020200780c */ /* 0x040fe40003f05270 */
[----:B------:R-:W-:Y:S02]  /*4510*/  PRMT R3, RZ, 0x654, R3 ;  /* 0x00000654ff037816 */ /* 0x000fe40000000003 */
[----:B------:R-:W-:Y:S02]  /*4520*/  SEL R10, RZ, 0x1, P0 ;  /* 0x00000001ff0a7807 */ /* 0x000fe40000000000 */
[----:B------:R1:W-:Y:S01]  /*4530*/  SYNCS.ARRIVE.TRANS64.RED.A1T0 RZ, [R3+URZ], RZ ;  /* 0x000000ff03ff79a7 */ /* 0x0003e2000810043f */
[----:B------:R-:W-:Y:S02]  /*4540*/  SEL R2, R2, RZ, P0 ;  /* 0x000000ff02027207 */ /* 0x000fe40000000000 */
[----:B------:R-:W-:Y:S02]  /*4550*/  LOP3.LUT R7, R7, R10, RZ, 0x3c, !PT ;  /* 0x0000000a07077212 */ /* 0x000fe400078e3cff */
[----:B--2---:R-:W-:-:S13]  /*4560*/  ISETP.GE.AND P1, PT, R16, R9, PT ;  /* 0x000000091000720c */ /* 0x004fda0003f26270 */
        /* <DEDUP_REMOVED lines=51> */
.L_x_1796:
        /* <DEDUP_REMOVED lines=129> */
.L_x_1824:
        /* <DEDUP_REMOVED lines=54> */
.L_x_1826:
[----:B------:R-:W-:Y:S05]  /*5410*/  BSYNC B0 ;  /* 0x0000000000007941 */ /* 0x000fea0003800000 */
.L_x_1825:
        /* <DEDUP_REMOVED lines=15> */
.L_x_1828:
[----:B------:R-:W-:Y:S05]  /*5510*/  BSYNC B0 ;  /* 0x0000000000007941 */ /* 0x000fea0003800000 */
.L_x_1827:
        /* <DEDUP_REMOVED lines=18> */
.L_x_1830:
[----:B------:R-:W-:Y:S05]  /*5640*/  BSYNC B0 ;  /* 0x0000000000007941 */ /* 0x000fea0003800000 */
.L_x_1829:
        /* <DEDUP_REMOVED lines=17> */
.L_x_1832:
[----:B------:R-:W-:Y:S05]  /*5760*/  BSYNC B0 ;  /* 0x0000000000007941 */ /* 0x000fea0003800000 */
.L_x_1831:
        /* <DEDUP_REMOVED lines=18> */
.L_x_1834:
[----:B------:R-:W-:Y:S05]  /*5890*/  BSYNC B0 ;  /* 0x0000000000007941 */ /* 0x000fea0003800000 */
.L_x_1833:
        /* <DEDUP_REMOVED lines=20> */
.L_x_1836:
[----:B------:R-:W-:Y:S05]  /*59e0*/  BSYNC B0 ;  /* 0x0000000000007941 */ /* 0x000fea0003800000 */
.L_x_1835:
        /* <DEDUP_REMOVED lines=26> */
.L_x_1838:
[----:B------:R-:W-:Y:S05]  /*5b90*/  BSYNC B0 ;  /* 0x0000000000007941 */ /* 0x000fea0003800000 */
.L_x_1837:
        /* <DEDUP_REMOVED lines=15> */
.L_x_1840:
[----:B------:R-:W-:Y:S05]  /*5c90*/  BSYNC B0 ;  /* 0x0000000000007941 */ /* 0x000fea0003800000 */
.L_x_1839:
        /* <DEDUP_REMOVED lines=15> */
.L_x_1842:
[----:B------:R-:W-:Y:S05]  /*5d90*/  BSYNC B0 ;  /* 0x0000000000007941 */ /* 0x000fea0003800000 */
.L_x_1841:
        /* <DEDUP_REMOVED lines=15> */
.L_x_1844:
[----:B------:R-:W-:Y:S05]  /*5e90*/  BSYNC B0 ;  /* 0x0000000000007941 */ /* 0x000fea0003800000 */
.L_x_1843:
        /* <DEDUP_REMOVED lines=15> */
.L_x_1846:
[----:B------:R-:W-:Y:S05]  /*5f90*/  BSYNC B0 ;  /* 0x0000000000007941 */ /* 0x000fea0003800000 */
.L_x_1845:
        /* <DEDUP_REMOVED lines=15> */
.L_x_1823:
[----:B------:R-:W3:Y:S01]  /*6090*/  LDL R16, [R1+0x18] ;  /* 0x0000180001107983 */ /* 0x000ee20000100800 */
[----:B-1----:R-:W1:Y:S08]  /*60a0*/  LDC.64 R4, c[0x0][0x870] ;  /* 0x00021c00ff047b82 */ /* 0x002e700000000a00 */
[----:B--2---:R-:W3:Y:S01]  /*60b0*/  LDC.64 R2, c[0x0][0x870] ;  /* 0x00021c00ff027b82 */ /* 0x004ee20000000a00 */
[----:B------:R-:W-:Y:S01]  /*60c0*/  ULDC UR4, c[0x0][0x808] ;  /* 0x0002020000047ab9 */ /* 0x000fe20000000800 */
[----:B------:R-:W2:Y:S06]  /*60d0*/  S2R R13, SR_CTAID.X ;  /* 0x00000000000d7919 */ /* 0x000eac0000002500 */
[----:B------:R-:W4:Y:S01]  /*60e0*/  LDC.64 R14, c[0x0][0x820] ;  /* 0x00020800ff0e7b82 */ /* 0x000f220000000a00 */
[----:B-1----:R-:W-:-:S04]  /*60f0*/  ISETP.NE.U32.AND P0, PT, R4, RZ, PT ;  /* 0x000000ff0400720c */ /* 0x002fc80003f05070 */
[----:B------:R-:W-:Y:S01]  /*6100*/  ISETP.NE.AND.EX P0, PT, R5, RZ, PT, P0 ;  /* 0x000000ff0500720c */ /* 0x000fe20003f05300 */
[----:B------:R-:W-:Y:S02]  /*6110*/  IMAD.U32 R0, RZ, RZ, UR4 ;  /* 0x00000004ff007e24 */ /* 0x000fe4000f8e00ff */
[----:B---3--:R-:W-:Y:S02]  /*6120*/  IMAD.WIDE R4, R16, 0x4, R2 ;  /* 0x0000000410047825 */ /* 0x008fe400078e0202 */
[----:B------:R-:W1:Y:S08]  /*6130*/  LDC.64 R2, c[0x0][0x878] ;  /* 0x00021e00ff027b82 */ /* 0x000e700000000a00 */
[----:B------:R-:W3:Y:S01]  /*6140*/  @P0 LDG.E R9, desc[UR38][R4.64] ;  /* 0x0000002604090981 */ /* 0x000ee2000c1e1900 */
[----:B-1----:R-:W-:-:S04]  /*6150*/  ISETP.NE.U32.AND P1, PT, R2, RZ, PT ;  /* 0x000000ff0200720c */ /* 0x002fc80003f25070 */
[----:B------:R-:W-:-:S13]  /*6160*/  ISETP.NE.AND.EX P1, PT, R3, RZ, PT, P1 ;  /* 0x000000ff0300720c */ /* 0x000fda0003f25310 */
[----:B------:R-:W1:Y:S02]  /*6170*/  @P1 LDC.64 R2, c[0x0][0x878] ;  /* 0x00021e00ff021b82 */ /* 0x000e640000000a00 */
[----:B-1----:R-:W-:-:S05]  /*6180*/  @P1 IMAD.WIDE R6, R16, 0x4, R2 ;  /* 0x0000000410061825 */ /* 0x002fca00078e0202 */
        /* <DEDUP_REMOVED lines=8> */
[--C-:B---3--:R-:W-:Y:S01]  /*6210*/  @P0 SHF.R.S32.HI R3, RZ, 0x1f, R9.reuse ;  /* 0x0000001fff030819 */ /* 0x108fe20000011409 */
[----:B------:R-:W-:Y:S01]  /*6220*/  @P0 IMAD.MOV.U32 R2, RZ, RZ, R9 ;  /* 0x000000ffff020224 */ /* 0x000fe200078e0009 */
[----:B-1--4-:R-:W-:Y:S06]  /*6230*/  @P1 BRA `(.L_x_1847) ;  /* 0x0000000000101947 */ /* 0x012fec0003800000 */
[----:B------:R-:W-:Y:S05]  /*6240*/  @!P0 BRA `(.L_x_1847) ;  /* 0x00000000000c8947 */ /* 0x000fea0003800000 */
[----:B------:R-:W2:Y:S04]  /*6250*/  LDG.E R7, desc[UR38][R4.64] ;  /* 0x0000002604077981 */ /* 0x000ea8000c1e1900 */
[----:B-----5:R-:W2:Y:S02]  /*6260*/  LDG.E R0, desc[UR38][R4.64+0x4] ;  /* 0x0000042604007981 */ /* 0x020ea4000c1e1900 */
[----:B--2---:R-:W-:-:S07]  /*6270*/  IMAD.IADD R0, R0, 0x1, -R7 ;  /* 0x0000000100007824 */ /* 0x004fce00078e0a07 */
.L_x_1847:
        /* <DEDUP_REMOVED lines=45> */
.L_x_1849:
[----:B------:R-:W-:Y:S05]  /*6550*/  BSYNC B0 ;  /* 0x0000000000007941 */ /* 0x000fea0003800000 */
.L_x_1848:
        /* <DEDUP_REMOVED lines=16> */
.L_x_1851:
[----:B------:R-:W-:Y:S05]  /*6660*/  BSYNC B0 ;  /* 0x0000000000007941 */ /* 0x000fea0003800000 */
.L_x_1850:
        /* <DEDUP_REMOVED lines=16> */
.L_x_1853:
[----:B------:R-:W-:Y:S05]  /*6770*/  BSYNC B0 ;  /* 0x0000000000007941 */ /* 0x000fea0003800000 */
.L_x_1852:
        /* <DEDUP_REMOVED lines=17> */
.L_x_1855:
[----:B------:R-:W-:Y:S05]  /*6890*/  BSYNC B0 ;  /* 0x0000000000007941 */ /* 0x000fea0003800000 */
.L_x_1854:
        /* <DEDUP_REMOVED lines=16> */
.L_x_1857:
[----:B------:R-:W-:Y:S05]  /*69a0*/  BSYNC B0 ;  /* 0x0000000000007941 */ /* 0x000fea0003800000 */
.L_x_1856:
        /* <DEDUP_REMOVED lines=20> */
.L_x_1859:
[----:B------:R-:W-:Y:S05]  /*6af0*/  BSYNC B0 ;  /* 0x0000000000007941 */ /* 0x000fea0003800000 */
.L_x_1858:
        /* <DEDUP_REMOVED lines=24> */
.L_x_1861:
[----:B------:R-:W-:Y:S05]  /*6c80*/  BSYNC B0 ;  /* 0x0000000000007941 */ /* 0x000fea0003800000 */
.L_x_1860:
        /* <DEDUP_REMOVED lines=15> */
.L_x_1863:
[----:B------:R-:W-:Y:S05]  /*6d80*/  BSYNC B0 ;  /* 0x0000000000007941 */ /* 0x000fea0003800000 */
.L_x_1862:
        /* <DEDUP_REMOVED lines=15> */
.L_x_1865:
[----:B------:R-:W-:Y:S05]  /*6e80*/  BSYNC B0 ;  /* 0x0000000000007941 */ /* 0x000fea0003800000 */
.L_x_1864:
        /* <DEDUP_REMOVED lines=15> */
.L_x_1867:
[----:B------:R-:W-:Y:S05]  /*6f80*/  BSYNC B0 ;  /* 0x0000000000007941 */ /* 0x000fea0003800000 */
.L_x_1866:
        /* <DEDUP_REMOVED lines=15> */
.L_x_1869:
[----:B------:R-:W-:Y:S05]  /*7080*/  BSYNC B0 ;  /* 0x0000000000007941 */ /* 0x000fea0003800000 */
.L_x_1868:
        /* <DEDUP_REMOVED lines=15> */
.L_x_1785:
[----:B------:R-:W-:-:S08]  /*7180*/  NOP ;  /* 0x0000000000007918 */ /* 0x000fd00000000000 */
[----:B---3--:R-:W1:-:S00]  /*7190*/  USETMAXREG.DEALLOC.CTAPOOL 0x20 ;  /* 0x00000020000079c8 */ /* 0x008e4000080e0500 */
        /* <DEDUP_REMOVED lines=19> */
.L_x_1871:
        /* <DEDUP_REMOVED lines=13> */
.L_x_1873:
[----:B------:R-:W-:-:S05]  /*73a0*/  ULDC UR4, c[0x0][0x8bc] ;  /* 0x00022f0000047ab9 */ /* 0x000fca0000000800 */
.L_x_1872:
[----:B-1----:R-:W-:-:S04]  /*73b0*/  UIMAD UR11, UR12, 0x60, URZ ;  /* 0x000000600c0b78a4 */ /* 0x002fc8000f8e023f */
[----:B------:R-:W-:-:S04]  /*73c0*/  UISETP.GE.AND UP0, UPT, UR11, UR4, UPT ;  /* 0x000000040b00728c */ /* 0x000fc8000bf06270 */
[----:B--2---:R-:W-:-:S06]  /*73d0*/  USEL UR16, UR16, 0xffffffff, !UP0 ;  /* 0xffffffff10107887 */ /* 0x004fcc000c000000 */
[----:B------:R-:W-:-:S13]  /*73e0*/  ISETP.LE.AND P0, PT, RZ, UR16, PT ;  /* 0x00000010ff007c0c */ /* 0x000fda000bf03270 */
[----:B------:R-:W-:Y:S05]  /*73f0*/  @!P0 BRA `(.L_x_1790) ;  /* 0x0000003c00e08947 */ /* 0x000fea0003800000 */
[----:B------:R-:W-:Y:S01]  /*7400*/  ULDC.64 UR4, c[0x0][0x770] ;  /* 0x0001dc0000047ab9 */ /* 0x000fe20000000a00 */
[----:B------:R-:W1:Y:S01]  /*7410*/  S2UR UR17, SR_CTAID.Y ;  /* 0x00000000001179c3 */ /* 0x000e620000002600 */
[----:B------:R-:W-:Y:S01]  /*7420*/  UISETP.NE.U32.AND UP0, UPT, UR4, URZ, UPT ;  /* 0x0000003f0400728c */ /* 0x000fe2000bf05070 */
[----:B------:R-:W-:-:S03]  /*7430*/  ULDC.64 UR8, c[0x0][0x788] ;  /* 0x0001e20000087ab9 */ /* 0x000fc60000000a00 */
        /* <DEDUP_REMOVED lines=8> */
[----:B------:R-:W-:-:S04]  /*74c0*/  UISETP.NE.U32.AND UP1, UPT, UR4, URZ, UPT ;  /* 0x0000003f0400728c */ /* 0x000fc8000bf25070 */
[----:B------:R-:W-:-:S06]  /*74d0*/  UISETP.NE.AND.EX UP1, UPT, UR5, URZ, UPT, UP1 ;  /* 0x0000003f0500728c */ /* 0x000fcc000bf25310 */
[----:B------:R-:W-:-:S05]  /*74e0*/  PLOP3.LUT P2, PT, PT, PT, UP1, 0x80, 0x0 ;  /* 0x000000000000781c */ /* 0x000fca0003f4f018 */
[----:B------:R-:W-:Y:S02]  /*74f0*/  @UP1 ULDC.64 UR4, c[0x0][0x780] ;  /* 0x0001e00000041ab9 */ /* 0x000fe40000000a00 */
[----:B------:R-:W-:-:S06]  /*7500*/  @UP1 UIMAD.WIDE UR4, UR16, 0x4, UR4 ;  /* 0x00000004100418a5 */ /* 0x000fcc000f8e0204 */
[----:B------:R-:W-:Y:S02]  /*7510*/  IMAD.U32 R4, RZ, RZ, UR4 ;  /* 0x00000004ff047e24 */ /* 0x000fe4000f8e00ff */
[----:B------:R-:W-:-:S05]  /*7520*/  IMAD.U32 R5, RZ, RZ, UR5 ;  /* 0x00000005ff057e24 */ /* 0x000fca000f8e00ff */
[----:B------:R-:W3:Y:S01]  /*7530*/  @P2 LDG.E R4, desc[UR38][R4.64] ;  /* 0x0000002604042981 */ /* 0x000ee2000c1e1900 */
[----:B------:R-:W-:Y:S01]  /*7540*/  PLOP3.LUT P0, PT, PT, PT, UP0, 0x80, 0x0 ;  /* 0x000000000000781c */ /* 0x000fe20003f0f008 */
[----:B-1----:R-:W-:-:S12]  /*7550*/  USHF.R.S32.HI UR14, URZ, 0x1f, UR17 ;  /* 0x0000001f3f0e7899 */ /* 0x002fd80008011411 */
[----:B--2---:R-:W-:Y:S02]  /*7560*/  @P0 R2UR UR4, R0 ;  /* 0x00000000000402ca */ /* 0x004fe400000e0000 */
[----:B------:R-:W-:Y:S01]  /*7570*/  ISETP.NE.U32.AND P0, PT, RZ, UR8, PT ;  /* 0x00000008ff007c0c */ /* 0x000fe2000bf05070 */
[----:B------:R-:W-:-:S03]  /*7580*/  ULDC UR8, c[0x0][0x280] ;  /* 0x0000a00000087ab9 */ /* 0x000fc60000000800 */
[----:B------:R-:W-:-:S07]  /*7590*/  ISETP.NE.AND.EX P0, PT, RZ, UR9, PT, P0 ;  /* 0x00000009ff007c0c */ /* 0x000fce000bf05300 */
[----:B------:R-:W-:-:S04]  /*75a0*/  @UP0 ULEA UR4, UR16, UR4, 0x6 ;  /* 0x0000000410040291 */ /* 0x000fc8000f8e303f */
[----:B------:R-:W-:-:S04]  /*75b0*/  @UP0 USHF.R.S32.HI UR5, URZ, 0x1f, UR4 ;  /* 0x0000001f3f050899 */ /* 0x000fc80008011404 */
[----:B------:R-:W-:-:S04]  /*75c0*/  @UP0 ULEA.HI UR5, UR5, UR4, URZ, 0x6 ;  /* 0x0000000405050291 */ /* 0x000fc8000f8f303f */
[----:B------:R-:W-:-:S04]  /*75d0*/  @UP0 USHF.R.S32.HI UR5, URZ, 0x6, UR5 ;  /* 0x000000063f050899 */ /* 0x000fc80008011405 */
[----:B------:R-:W-:Y:S01]  /*75e0*/  @UP0 UIMAD UR7, UR5, 0x3000, URZ ;  /* 0x00003000050708a4 */ /* 0x000fe2000f8e023f */
[----:B---3--:R-:W-:-:S03]  /*75f0*/  @P2 R2UR UR8, R4 ;  /* 0x00000000040822ca */ /* 0x008fc600000e0000 */
[----:B------:R-:W-:Y:S01]  /*7600*/  @UP0 USHF.R.S32.HI UR9, URZ, 0x1f, UR7 ;  /* 0x0000001f3f090899 */ /* 0x000fe20008011407 */
[----:B------:R-:W-:Y:S11]  /*7610*/  @P2 BRA `(.L_x_1874) ;  /* 0x0000000000142947 */ /* 0x000ff60003800000 */
[----:B------:R-:W-:Y:S05]  /*7620*/  @!P1 BRA `(.L_x_1874) ;  /* 0x0000000000109947 */ /* 0x000fea0003800000 */
[----:B------:R-:W2:Y:S04]  /*7630*/  LDG.E R5, desc[UR38][R2.64] ;  /* 0x0000002602057981 */ /* 0x000ea8000c1e1900 */
[----:B------:R-:W2:Y:S02]  /*7640*/  LDG.E R0, desc[UR38][R2.64+0x4] ;  /* 0x0000042602007981 */ /* 0x000ea4000c1e1900 */
[----:B--2---:R-:W-:-:S05]  /*7650*/  IMAD.IADD R0, R0, 0x1, -R5 ;  /* 0x0000000100007824 */ /* 0x004fca00078e0a05 */
[----:B------:R-:W-:-:S15]  /*7660*/  R2UR UR8, R0 ;  /* 0x00000000000872ca */ /* 0x000fde00000e0000 */
.L_x_1874:
[----:B------:R-:W-:Y:S01]  /*7670*/  UMOV UR4, URZ ;  /* 0x0000003f00047c82 */ /* 0x000fe20008000000 */
[----:B------:R-:W-:Y:S01]  /*7680*/  UMOV UR5, URZ ;  /* 0x0000003f00057c82 */ /* 0x000fe20008000000 */
[----:B------:R-:W-:Y:S01]  /*7690*/  ULDC UR6, c[0x0][0x290] ;  /* 0x0000a40000067ab9 */ /* 0x000fe20000000800 */
[----:B------:R-:W-:Y:S01]  /*76a0*/  @UP0 UMOV UR4, UR7 ;  /* 0x0000000700040c82 */ /* 0x000fe20008000000 */
[----:B------:R-:W-:Y:S01]  /*76b0*/  @UP0 UMOV UR5, UR9 ;  /* 0x0000000900050c82 */ /* 0x000fe20008000000 */
[----:B------:R-:W-:Y:S05]  /*76c0*/  @!P0 BRA `(.L_x_1875) ;  /* 0x00000000001c8947 */ /* 0x000fea0003800000 */
[----:B------:R-:W-:Y:S02]  /*76d0*/  ULDC.64 UR6, c[0x0][0x788] ;  /* 0x0001e20000067ab9 */ /* 0x000fe40000000a00 */
[----:B------:R-:W-:-:S06]  /*76e0*/  UIMAD.WIDE UR6, UR16, 0x4, UR6 ;  /* 0x00000004100678a5 */ /* 0x000fcc000f8e0206 */
[----:B------:R-:W-:Y:S02]  /*76f0*/  IMAD.U32 R2, RZ, RZ, UR6 ;  /* 0x00000006ff027e24 */ /* 0x000fe4000f8e00ff */
[----:B------:R-:W-:-:S05]  /*7700*/  IMAD.U32 R3, RZ, RZ, UR7 ;  /* 0x00000007ff037e24 */ /* 0x000fca000f8e00ff */
[----:B------:R-:W2:Y:S02]  /*7710*/  LDG.E R2, desc[UR38][R2.64] ;  /* 0x0000002602027981 */ /* 0x000ea4000c1e1900 */
[----:B--2---:R-:W-:Y:S01]  /*7720*/  R2UR UR6, R2 ;  /* 0x00000000020672ca */ /* 0x004fe200000e0000 */
[----:B------:R-:W-:-:S14]  /*7730*/  BRA `(.L_x_1876) ;  /* 0x0000000000307947 */ /* 0x000fdc0003800000 */
.L_x_1875:
[----:B------:R-:W-:Y:S02]  /*7740*/  ULDC.64 UR18, c[0x0][0x778] ;  /* 0x0001de0000127ab9 */ /* 0x000fe40000000a00 */
[----:B------:R-:W-:-:S04]  /*7750*/  ISETP.NE.U32.AND P0, PT, RZ, UR18, PT ;  /* 0x00000012ff007c0c */ /* 0x000fc8000bf05070 */
[----:B------:R-:W-:-:S13]  /*7760*/  ISETP.NE.AND.EX P0, PT, RZ, UR19, PT, P0 ;  /* 0x00000013ff007c0c */ /* 0x000fda000bf05300 */
[----:B------:R-:W-:Y:S05]  /*7770*/  @!P0 BRA `(.L_x_1876) ;  /* 0x0000000000208947 */ /* 0x000fea0003800000 */
[----:B------:R-:W-:Y:S02]  /*7780*/  ULDC.64 UR6, c[0x0][0x778] ;  /* 0x0001de0000067ab9 */ /* 0x000fe40000000a00 */
[----:B------:R-:W-:-:S06]  /*7790*/  UIMAD.WIDE UR6, UR16, 0x4, UR6 ;  /* 0x00000004100678a5 */ /* 0x000fcc000f8e0206 */
[----:B------:R-:W-:Y:S02]  /*77a0*/  IMAD.U32 R2, RZ, RZ, UR6 ;  /* 0x00000006ff027e24 */ /* 0x000fe4000f8e00ff */
[----:B------:R-:W-:-:S05]  /*77b0*/  IMAD.U32 R3, RZ, RZ, UR7 ;  /* 0x00000007ff037e24 */ /* 0x000fca000f8e00ff */
[----:B------:R-:W2:Y:S04]  /*77c0*/  LDG.E R0, desc[UR38][R2.64] ;  /* 0x0000002602007981 */ /* 0x000ea8000c1e1900 */
[----:B------:R-:W2:Y:S02]  /*77d0*/  LDG.E R5, desc[UR38][R2.64+0x4] ;  /* 0x0000042602057981 */ /* 0x000ea4000c1e1900 */
[----:B--2---:R-:W-:-:S05]  /*77e0*/  IMAD.IADD R0, R5, 0x1, -R0 ;  /* 0x0000000105007824 */ /* 0x004fca00078e0a00 */
[----:B------:R-:W-:-:S15]  /*77f0*/  R2UR UR6, R0 ;  /* 0x00000000000672ca */ /* 0x000fde00000e0000 */
.L_x_1876:
[----:B------:R-:W-:Y:S01]  /*7800*/  UIADD3 UR7, -UR6, UR8, UR11 ;  /* 0x0000000806077290 */ /* 0x000fe2000fffe10b */
[----:B------:R-:W-:Y:S01]  /*7810*/  ISETP.LE.AND P0, PT, RZ, UR12, PT ;  /* 0x0000000cff007c0c */ /* 0x000fe2000bf03270 */
[----:B------:R-:W-:Y:S02]  /*7820*/  ULDC UR9, c[0x0][0x74c] ;  /* 0x0001d30000097ab9 */ /* 0x000fe40000000800 */
[----:B------:R-:W-:Y:S02]  /*7830*/  UIADD3 UR9, UR7, -UR9, URZ ;  /* 0x8000000907097290 */ /* 0x000fe4000fffe03f */
[----:B------:R-:W-:Y:S02]  /*7840*/  UIADD3 UR7, UR8, 0x3f, URZ ;  /* 0x0000003f08077890 */ /* 0x000fe4000fffe03f */
[----:B------:R-:W-:-:S04]  /*7850*/  USHF.R.S32.HI UR10, URZ, 0x1f, UR9 ;  /* 0x0000001f3f0a7899 */ /* 0x000fc80008011409 */
[----:B------:R-:W-:Y:S02]  /*7860*/  ULEA.HI UR10, UR10, UR9, URZ, 0x6 ;  /* 0x000000090a0a7291 */ /* 0x000fe4000f8f303f */
[----:B------:R-:W-:Y:S02]  /*7870*/  USHF.R.S32.HI UR9, URZ, 0x1f, UR7 ;  /* 0x0000001f3f097899 */ /* 0x000fe40008011407 */
[----:B------:R-:W-:Y:S02]  /*7880*/  USHF.R.S32.HI UR10, URZ, 0x6, UR10 ;  /* 0x000000063f0a7899 */ /* 0x000fe4000801140a */
[----:B------:R-:W-:Y:S02]  /*7890*/  ULEA.HI UR9, UR9, UR7, URZ, 0x6 ;  /* 0x0000000709097291 */ /* 0x000fe4000f8f303f */
[----:B------:R-:W-:Y:S02]  /*78a0*/  UISETP.LT.AND UP1, UPT, URZ, UR10, UPT ;  /* 0x0000000a3f00728c */ /* 0x000fe4000bf21270 */
[----:B------:R-:W-:-:S02]  /*78b0*/  USHF.R.S32.HI UR9, URZ, 0x6, UR9 ;  /* 0x000000063f097899 */ /* 0x000fc40008011409 */
[----:B------:R-:W-:-:S04]  /*78c0*/  USEL UR7, URZ, UR10, !UP1 ;  /* 0x0000000a3f077287 */ /* 0x000fc8000c800000 */
[----:B------:R-:W-:Y:S01]  /*78d0*/  IMAD.U32 R2, RZ, RZ, UR9 ;  /* 0x00000009ff027e24 */ /* 0x000fe2000f8e00ff */
[----:B------:R-:W-:Y:S07]  /*78e0*/  @!P0 BRA `(.L_x_1877) ;  /* 0x00000000001c8947 */ /* 0x000fee0003800000 */
[----:B------:R-:W-:Y:S01]  /*78f0*/  UIADD3 UR8, UR11, 0x9f, UR8 ;  /* 0x0000009f0b087890 */ /* 0x000fe2000fffe008 */
[----:B------:R-:W-:-:S03]  /*7900*/  ULDC UR9, c[0x0][0x748] ;  /* 0x0001d20000097ab9 */ /* 0x000fc60000000800 */
[----:B------:R-:W-:-:S04]  /*7910*/  UIADD3 UR8, UR8, UR9, -UR6 ;  /* 0x0000000908087290 */ /* 0x000fc8000fffe806 */
[----:B------:R-:W-:-:S04]  /*7920*/  USHF.R.S32.HI UR6, URZ, 0x1f, UR8 ;  /* 0x0000001f3f067899 */ /* 0x000fc80008011408 */
[----:B------:R-:W-:-:S04]  /*7930*/  ULEA.HI UR6, UR6, UR8, URZ, 0x6 ;  /* 0x0000000806067291 */ /* 0x000fc8000f8f303f */
[----:B------:R-:W-:-:S06]  /*7940*/  USHF.R.S32.HI UR6, URZ, 0x6, UR6 ;  /* 0x000000063f067899 */ /* 0x000fcc0008011406 */
[----:B------:R-:W-:-:S07]  /*7950*/  VIMNMX R2, R2, UR6, PT ;  /* 0x0000000602027c48 */ /* 0x000fce000bfe0100 */
.L_x_1877:
[----:B------:R-:W-:-:S13]  /*7960*/  ISETP.GT.AND P0, PT, R2, UR7, PT ;  /* 0x0000000702007c0c */ /* 0x000fda000bf04270 */
[----:B------:R-:W-:Y:S05]  /*7970*/  @!P0 BRA `(.L_x_1790) ;  /* 0x0000003800808947 */ /* 0x000fea0003800000 */
[----:B------:R-:W-:Y:S01]  /*7980*/  ULDC.64 UR12, c[0x0][0x2d8] ;  /* 0x0000b600000c7ab9 */ /* 0x000fe20000000a00 */
[----:B------:R-:W-:Y:S01]  /*7990*/  VIADD R0, R2, -UR7 ;  /* 0x8000000702007c36 */ /* 0x000fe20008000000 */
[----:B------:R-:W-:Y:S02]  /*79a0*/  UIMAD UR8, UR14, UR12, URZ ;  /* 0x0000000c0e0872a4 */ /* 0x000fe4000f8e023f */
[----:B------:R-:W-:Y:S02]  /*79b0*/  UIMAD.WIDE.U32 UR10, UR17, UR12, URZ ;  /* 0x0000000c110a72a5 */ /* 0x000fe4000f8e003f */
[----:B------:R-:W-:Y:S01]  /*79c0*/  USHF.R.S32.HI UR6, URZ, 0x1f, UR16 ;  /* 0x0000001f3f067899 */ /* 0x000fe20008011410 */
[----:B------:R-:W-:Y:S01]  /*79d0*/  LOP3.LUT R0, R0, 0x1, RZ, 0xc0, !PT ;  /* 0x0000000100007812 */ /* 0x000fe200078ec0ff */
[----:B------:R-:W-:Y:S02]  /*79e0*/  UIMAD UR17, UR17, UR13, UR8 ;  /* 0x0000000d111172a4 */ /* 0x000fe4000f8e0208 */
[----:B------:R-:W-:Y:S01]  /*79f0*/  UIADD3 UR8, UP1, UR4, UR10, URZ ;  /* 0x0000000a04087290 */ /* 0x000fe2000ff3e03f */
[----:B------:R-:W-:Y:S01]  /*7a00*/  ISETP.NE.U32.AND P1, PT, R0, 0x1, PT ;  /* 0x000000010000780c */ /* 0x000fe20003f25070 */
[----:B------:R-:W-:-:S02]  /*7a10*/  UIADD3 UR17, UR11, UR17, URZ ;  /* 0x000000110b117290 */ /* 0x000fc4000fffe03f */
[----:B------:R-:W-:Y:S01]  /*7a20*/  USEL UR6, UR6, URZ, !UP0 ;  /* 0x0000003f06067287 */ /* 0x000fe2000c000000 */
[----:B------:R-:W-:Y:S01]  /*7a30*/  ULDC.64 UR36, c[0x0][0x2e0] ;  /* 0x0000b80000247ab9 */ /* 0x000fe20000000a00 */
[----:B------:R-:W-:Y:S02]  /*7a40*/  USEL UR16, UR16, URZ, !UP0 ;  /* 0x0000003f10107287 */ /* 0x000fe4000c000000 */
[----:B------:R-:W-:Y:S02]  /*7a50*/  UIADD3.X UR9, UR5, UR17, URZ, UP1, !UPT ;  /* 0x0000001105097290 */ /* 0x000fe40008ffe43f */
[----:B------:R-:W-:Y:S02]  /*7a60*/  UIMAD UR18, UR6, UR36, URZ ;  /* 0x00000024061272a4 */ /* 0x000fe4000f8e023f */
[----:B------:R-:W-:Y:S02]  /*7a70*/  UIMAD.WIDE.U32 UR8, UR16, UR36, UR8 ;  /* 0x00000024100872a5 */ /* 0x000fe4000f8e0008 */
[----:B------:R-:W-:Y:S01]  /*7a80*/  UIMAD UR18, UR16, UR37, UR18 ;  /* 0x00000025101272a4 */ /* 0x000fe2000f8e0212 */
[----:B------:R-:W-:-:S03]  /*7a90*/  ELECT P0, URZ, PT ;  /* 0x00000000003f782f */ /* 0x000fc60003800000 */
        /* <DEDUP_REMOVED lines=20> */
.L_x_1880:
[----:B------:R-:W-:Y:S05]  /*7be0*/  BSYNC B0 ;  /* 0x0000000000007941 */ /* 0x000fea0003800000 */
.L_x_1879:
        /* <DEDUP_REMOVED lines=18> */
.L_x_1882:
[----:B------:R-:W-:Y:S05]  /*7d10*/  BSYNC B0 ;  /* 0x0000000000007941 */ /* 0x000fea0003800000 */
.L_x_1881:
        /* <DEDUP_REMOVED lines=19> */
.L_x_1884:
[----:B------:R-:W-:Y:S05]  /*7e50*/  BSYNC B0 ;  /* 0x0000000000007941 */ /* 0x000fea0003800000 */
.L_x_1883:
[----:B------:R-:W-:Y:S06]  /*7e60*/  BAR.ARV 0xa, 0xa0 ;  /* 0x0282800000007b1d */ /* 0x000fec0000002000 */
[----:B------:R-:W-:Y:S04]  /*7e70*/  BSSY B0, `(.L_x_1885) ;  /* 0x0000003000007945 */ /* 0x000fe80003800000 */
[----:B------:R-:W-:Y:S05]  /*7e80*/  @!P0 BRA `(.L_x_1886) ;  /* 0x0000000000048947 */ /* 0x000fea0003800000 */
[----:B------:R-:W-:-:S04]  /*7e90*/  DEPBAR.LE SB0, 0x1 ;  /* 0x000080400000791a */ /* 0x000fc80000000000 */
.L_x_1886:
[----:B------:R-:W-:Y:S05]  /*7ea0*/  BSYNC B0 ;  /* 0x0000000000007941 */ /* 0x000fea0003800000 */
.L_x_1885:
[----:B------:R-:W-:Y:S06]  /*7eb0*/  BAR.ARV 0xb, 0xa0 ;  /* 0x02c2800000007b1d */ /* 0x000fec0000002000 */
[----:B------:R-:W-:Y:S04]  /*7ec0*/  BSSY B0, `(.L_x_1887) ;  /* 0x0000003000007945 */ /* 0x000fe80003800000 */
[----:B------:R-:W-:Y:S05]  /*7ed0*/  @!P0 BRA `(.L_x_1888) ;  /* 0x0000000000048947 */ /* 0x000fea0003800000 */
[----:B------:R-:W-:-:S04]  /*7ee0*/  DEPBAR.LE SB0, 0x0 ;  /* 0x000080000000791a */ /* 0x000fc80000000000 */
.L_x_1888:
[----:B------:R-:W-:Y:S05]  /*7ef0*/  BSYNC B0 ;  /* 0x0000000000007941 */ /* 0x000fea0003800000 */
.L_x_1887:
[----:B------:R-:W-:Y:S06]  /*7f00*/  BAR.ARV 0xc, 0xa0 ;  /* 0x0302800000007b1d */ /* 0x000fec0000002000 */
[----:B------:R-:W-:Y:S01]  /*7f10*/  UIADD3 UR19, UR7, 0x1, URZ ;  /* 0x0000000107137890 */ /* 0x000fe2000fffe03f */
[----:B------:R-:W-:Y:S11]  /*7f20*/  BRA `(.L_x_1889) ;  /* 0x0000000000047947 */ /* 0x000ff60003800000 */
.L_x_1878:
[----:B------:R-:W-:-:S05]  /*7f30*/  UMOV UR19, UR7 ;  /* 0x0000000700137c82 */ /* 0x000fca0008000000 */
.L_x_1889:
[----:B------:R-:W-:-:S06]  /*7f40*/  UIADD3 UR6, UR7, 0x1, URZ ;  /* 0x0000000107067890 */ /* 0x000fcc000fffe03f */
[----:B------:R-:W-:-:S13]  /*7f50*/  ISETP.NE.AND P1, PT, R2, UR6, PT ;  /* 0x0000000602007c0c */ /* 0x000fda000bf25270 */
[----:B------:R-:W-:Y:S05]  /*7f60*/  @!P1 BRA `(.L_x_1790) ;  /* 0x0000003400049947 */ /* 0x000fea0003800000 */
[----:B------:R-:W-:Y:S01]  /*7f70*/  UMOV UR12, UR10 ;  /* 0x0000000a000c7c82 */ /* 0x000fe20008000000 */
[----:B------:R-:W-:Y:S01]  /*7f80*/  UMOV UR13, UR17 ;  /* 0x00000011000d7c82 */ /* 0x000fe20008000000 */
[----:B------:R-:W-:Y:S01]  /*7f90*/  ULDC.64 UR14, c[0x0][0x2c0] ;  /* 0x0000b000000e7ab9 */ /* 0x000fe20000000a00 */
[----:B------:R-:W-:Y:S02]  /*7fa0*/  UIMAD.WIDE.U32 UR12, UR16, UR36, UR12 ;  /* 0x00000024100c72a5 */ /* 0x000fe4000f8e000c */
[----:B------:R-:W-:Y:S02]  /*7fb0*/  UIMAD UR20, UR19, 0x3000, URZ ;  /* 0x00003000131478a4 */ /* 0x000fe4000f8e023f */
[----:B------:R-:W-:Y:S01]  /*7fc0*/  UIADD3 UR37, UP0, UR4, UR12, URZ ;  /* 0x0000000c04257290 */ /* 0x000fe2000ff1e03f */
[----:B------:R-:W-:Y:S01]  /*7fd0*/  UMOV UR6, URZ ;  /* 0x0000003f00067c82 */ /* 0x000fe20008000000 */
[----:B------:R-:W-:Y:S02]  /*7fe0*/  ULDC.64 UR34, c[0x0][0x2c0] ;  /* 0x0000b00000227ab9 */ /* 0x000fe40000000a00 */
[----:B------:R-:W-:-:S02]  /*7ff0*/  UIADD3.X UR12, UR5, UR18, UR13, UP0, !UPT ;  /* 0x00000012050c7290 */ /* 0x000fc400087fe40d */
[----:B------:R-:W-:Y:S01]  /*8000*/  ULEA UR25, UP0, UR37, UR14, 0x2 ;  /* 0x0000000e25197291 */ /* 0x000fe2000f80103f */
[----:B------:R-:W-:-:S03]  /*8010*/  UMOV UR46, UR20 ;  /* 0x00000014002e7c82 */ /* 0x000fc60008000000 */
        /* <DEDUP_REMOVED lines=10> */
[----:B------:R-:W-:-:S12]  /*80c0*/  UIADD3.X UR37, URZ, UR37, URZ, UP4, !UPT ;  /* 0x000000253f257290 */ /* 0x000fd8000a7fe43f */
.L_x_1910:
[----:B------:R-:W-:Y:S01]  /*80d0*/  UIADD3 UR44, UR20, UR6, URZ ;  /* 0x00000006142c7290 */ /* 0x000fe2000fffe03f */
[----:B------:R-:W-:Y:S06]  /*80e0*/  BAR.SYNC.DEFER_BLOCKING 0xd, 0xa0 ;  /* 0x0342800000007b1d */ /* 0x000fec0000010000 */
[----:B------:R-:W-:Y:S01]  /*80f0*/  UMOV UR14, UR22 ;  /* 0x00000016000e7c82 */ /* 0x000fe20008000000 */
[----:B------:R-:W-:Y:S01]  /*8100*/  UMOV UR15, UR27 ;  /* 0x0000001b000f7c82 */ /* 0x000fe20008000000 */
[----:B------:R-:W-:Y:S01]  /*8110*/  UMOV UR12, UR24 ;  /* 0x00000018000c7c82 */ /* 0x000fe20008000000 */
[----:B------:R-:W-:Y:S01]  /*8120*/  UMOV UR13, UR29 ;  /* 0x0000001d000d7c82 */ /* 0x000fe20008000000 */
[----:B------:R-:W-:Y:S01]  /*8130*/  UIMAD.WIDE UR32, UR44, 0x4, UR14 ;  /* 0x000000042c2078a5 */ /* 0x000fe2000f8e020e */
[----:B------:R-:W-:Y:S01]  /*8140*/  BSSY B0, `(.L_x_1890) ;  /* 0x0000019000007945 */ /* 0x000fe20003800000 */
[----:B------:R-:W-:Y:S01]  /*8150*/  UIMAD.WIDE UR30, UR44, 0x4, UR12 ;  /* 0x000000042c1e78a5 */ /* 0x000fe2000f8e020c */
[----:B------:R-:W-:Y:S01]  /*8160*/  UMOV UR14, UR21 ;  /* 0x00000015000e7c82 */ /* 0x000fe20008000000 */
[----:B------:R-:W-:Y:S01]  /*8170*/  UMOV UR15, UR26 ;  /* 0x0000001a000f7c82 */ /* 0x000fe20008000000 */
[----:B------:R-:W-:Y:S01]  /*8180*/  UMOV UR12, UR23 ;  /* 0x00000017000c7c82 */ /* 0x000fe20008000000 */
[----:B------:R-:W-:Y:S01]  /*8190*/  UMOV UR13, UR28 ;  /* 0x0000001c000d7c82 */ /* 0x000fe20008000000 */
[----:B------:R-:W-:-:S02]  /*81a0*/  UIMAD.WIDE UR40, UR44, 0x4, UR14 ;  /* 0x000000042c2878a5 */ /* 0x000fc4000f8e020e */
[----:B------:R-:W-:Y:S01]  /*81b0*/  UIMAD.WIDE UR42, UR44, 0x4, UR12 ;  /* 0x000000042c2a78a5 */ /* 0x000fe2000f8e020c */
[----:B------:R-:W-:Y:S01]  /*81c0*/  UMOV UR14, UR25 ;  /* 0x00000019000e7c82 */ /* 0x000fe20008000000 */
[----:B------:R-:W-:Y:S02]  /*81d0*/  UMOV UR15, UR37 ;  /* 0x00000025000f7c82 */ /* 0x000fe40008000000 */
[----:B------:R-:W-:Y:S01]  /*81e0*/  UIMAD.WIDE UR12, UR44, 0x4, UR14 ;  /* 0x000000042c0c78a5 */ /* 0x000fe2000f8e020e */
[----:B------:R-:W-:Y:S11]  /*81f0*/  @!P0 BRA `(.L_x_1891) ;  /* 0x0000000000348947 */ /* 0x000ff60003800000 */
[----:B------:R-:W1:Y:S01]  /*8200*/  S2UR UR15, SR_CgaCtaId ;  /* 0x00000000000f79c3 */ /* 0x000e620000008800 */
[----:B------:R-:W-:Y:S01]  /*8210*/  UIADD3 UR44, UP0, UR46, UR8, URZ ;  /* 0x000000082e2c7290 */ /* 0x000fe2000ff1e03f */
[----:B------:R-:W-:Y:S01]  /*8220*/  UMOV UR14, 0x400 ;  /* 0x00000400000e7882 */ /* 0x000fe20000000000 */
[----:B------:R-:W-:Y:S02]  /*8230*/  UMOV UR49, 0x400 ;  /* 0x0000040000317882 */ /* 0x000fe40000000000 */
[----:B------:R-:W-:Y:S02]  /*8240*/  ULEA.HI.X.SX32 UR45, UR46, UR47, 0x1, UP0 ;  /* 0x0000002f2e2d7291 */ /* 0x000fe400080f0e3f */
[----:B-1----:R-:W-:Y:S02]  /*8250*/  ULEA UR15, UR15, UR14, 0x18 ;  /* 0x0000000e0f0f7291 */ /* 0x002fe4000f8ec03f */
[----:B------:R-:W-:Y:S02]  /*8260*/  ULEA UR14, UP0, UR44, UR34, 0x2 ;  /* 0x000000222c0e7291 */ /* 0x000fe4000f80103f */
[----:B------:R-:W-:-:S02]  /*8270*/  UIADD3 UR48, UR15, 0x12000, URZ ;  /* 0x000120000f307890 */ /* 0x000fc4000fffe03f */
[----:B------:R-:W-:-:S03]  /*8280*/  ULEA.HI.X UR15, UR44, UR35, UR45, 0x2, UP0 ;  /* 0x000000232c0f7291 */ /* 0x000fc600080f142d */
[----:B------:R-:W-:Y:S01]  /*8290*/  UMOV UR44, 0x0 ;  /* 0x00000000002c7882 */ /* 0x000fe20000000000 */
[----:B------:R-:W-:-:S05]  /*82a0*/  UMOV UR45, 0x14f00000 ;  /* 0x14f00000002d7882 */ /* 0x000fca0000000000 */
[----:B------:R1:W-:Y:S02]  /*82b0*/  UBLKRED.G.S.ADD.F32.RN [UR14], [UR48], UR49, desc[UR44] ;  /* 0x00002c0e300073bb */ /* 0x0003e400080a1431 */
[----:B-1----:R0:W-:Y:S02]  /*82c0*/  UTMACMDFLUSH ;  /* 0x00000000000079b7 */ /* 0x0021e40000000000 */
.L_x_1891:
[----:B------:R-:W-:Y:S05]  /*82d0*/  BSYNC B0 ;  /* 0x0000000000007941 */ /* 0x000fea0003800000 */
.L_x_1890:
[----:B------:R-:W-:Y:S06]  /*82e0*/  BAR.SYNC.DEFER_BLOCKING 0xe, 0xa0 ;  /* 0x0382800000007b1d */ /* 0x000fec0000010000 */
[----:B------:R-:W-:Y:S04]  /*82f0*/  BSSY B0, `(.L_x_1892) ;  /* 0x000000b000007945 */ /* 0x000fe80003800000 */
[----:B------:R-:W-:Y:S05]  /*8300*/  @!P0 BRA `(.L_x_1893) ;  /* 0x0000000000248947 */ /* 0x000fea0003800000 */
[----:B------:R-:W1:Y:S01]  /*8310*/  S2UR UR15, SR_CgaCtaId ;  /* 0x00000000000f79c3 */ /* 0x000e620000008800 */
[----:B------:R-:W-:Y:S01]  /*8320*/  UMOV UR14, 0x400 ;  /* 0x00000400000e7882 */ /* 0x000fe20000000000 */
[----:B------:R-:W-:Y:S01]  /*8330*/  UMOV UR45, 0x400 ;  /* 0x00000400002d7882 */ /* 0x000fe20000000000 */
[----:B-1----:R-:W-:-:S03]  /*8340*/  ULEA UR14, UR15, UR14, 0x18 ;  /* 0x0000000e0f0e7291 */ /* 0x002fc6000f8ec03f */
[----:B------:R-:W-:Y:S01]  /*8350*/  UMOV UR15, 0x14f00000 ;  /* 0x14f00000000f7882 */ /* 0x000fe20000000000 */
[----:B------:R-:W-:-:S03]  /*8360*/  UIADD3 UR44, UR14, 0x16000, URZ ;  /* 0x000160000e2c7890 */ /* 0x000fc6000fffe03f */
[----:B------:R-:W-:-:S06]  /*8370*/  UMOV UR14, 0x0 ;  /* 0x00000000000e7882 */ /* 0x000fcc0000000000 */
[----:B------:R1:W-:Y:S02]  /*8380*/  UBLKRED.G.S.ADD.F32.RN [UR32], [UR44], UR45, desc[UR14] ;  /* 0x00000e202c0073bb */ /* 0x0003e400080a142d */
[----:B-1----:R0:W-:Y:S02]  /*8390*/  UTMACMDFLUSH ;  /* 0x00000000000079b7 */ /* 0x0021e40000000000 */
.L_x_1893:
[----:B------:R-:W-:Y:S05]  /*83a0*/  BSYNC B0 ;  /* 0x0000000000007941 */ /* 0x000fea0003800000 */
.L_x_1892:
        /* <DEDUP_REMOVED lines=10> */
[----:B------:R1:W-:Y:S01]  /*8450*/  UBLKRED.G.S.ADD.F32.RN [UR30], [UR32], UR33, desc[UR14] ;  /* 0x00000e1e200073bb */ /* 0x0003e200080a1421 */
[----:B------:R0:W-:Y:S01]  /*8460*/  UTMACMDFLUSH ;  /* 0x00000000000079b7 */ /* 0x0001e20000000000 */
[----:B-1----:R-:W-:-:S04]  /*8470*/  DEPBAR.LE SB0, 0x2 ;  /* 0x000080800000791a */ /* 0x002fc80000000000 */
.L_x_1895:
[----:B------:R-:W-:Y:S05]  /*8480*/  BSYNC B0 ;  /* 0x0000000000007941 */ /* 0x000fea0003800000 */
.L_x_1894:
[----:B------:R-:W-:Y:S06]  /*8490*/  BAR.ARV 0xa, 0xa0 ;  /* 0x0282800000007b1d */ /* 0x000fec0000002000 */
[----:B------:R-:W-:Y:S04]  /*84a0*/  BSSY B0, `(.L_x_1896) ;  /* 0x0000003000007945 */ /* 0x000fe80003800000 */
[----:B------:R-:W-:Y:S05]  /*84b0*/  @!P0 BRA `(.L_x_1897) ;  /* 0x0000000000048947 */ /* 0x000fea0003800000 */
[----:B------:R-:W-:-:S04]  /*84c0*/  DEPBAR.LE SB0, 0x1 ;  /* 0x000080400000791a */ /* 0x000fc80000000000 */
.L_x_1897:
[----:B------:R-:W-:Y:S05]  /*84d0*/  BSYNC B0 ;  /* 0x0000000000007941 */ /* 0x000fea0003800000 */
.L_x_1896:
[----:B------:R-:W-:Y:S06]  /*84e0*/  BAR.ARV 0xb, 0xa0 ;  /* 0x02c2800000007b1d */ /* 0x000fec0000002000 */
[----:B------:R-:W-:Y:S04]  /*84f0*/  BSSY B0, `(.L_x_1898) ;  /* 0x0000003000007945 */ /* 0x000fe80003800000 */
[----:B------:R-:W-:Y:S05]  /*8500*/  @!P0 BRA `(.L_x_1899) ;  /* 0x0000000000048947 */ /* 0x000fea0003800000 */
[----:B------:R-:W-:-:S04]  /*8510*/  DEPBAR.LE SB0, 0x0 ;  /* 0x000080000000791a */ /* 0x000fc80000000000 */
.L_x_1899:
[----:B------:R-:W-:Y:S05]  /*8520*/  BSYNC B0 ;  /* 0x0000000000007941 */ /* 0x000fea0003800000 */
.L_x_1898:
[----:B------:R-:W-:Y:S06]  /*8530*/  BAR.ARV 0xc, 0xa0 ;  /* 0x0302800000007b1d */ /* 0x000fec0000002000 */
[----:B------:R-:W-:Y:S02]  /*8540*/  BSSY B0, `(.L_x_1900) ;  /* 0x000000c000007945 */ /* 0x000fe40003800000 */
[----:B------:R-:W-:Y:S06]  /*8550*/  BAR.SYNC.DEFER_BLOCKING 0xd, 0xa0 ;  /* 0x0342800000007b1d */ /* 0x000fec0000010000 */
        /* <DEDUP_REMOVED lines=10> */
.L_x_1901:
[----:B------:R-:W-:Y:S05]  /*8600*/  BSYNC B0 ;  /* 0x0000000000007941 */ /* 0x000fea0003800000 */
.L_x_1900:
        /* <DEDUP_REMOVED lines=12> */
.L_x_1903:
[----:B------:R-:W-:Y:S05]  /*86d0*/  BSYNC B0 ;  /* 0x0000000000007941 */ /* 0x000fea0003800000 */
.L_x_1902:
        /* <DEDUP_REMOVED lines=13> */
.L_x_1905:
[----:B------:R-:W-:Y:S05]  /*87b0*/  BSYNC B0 ;  /* 0x0000000000007941 */ /* 0x000fea0003800000 */
.L_x_1904:
[----:B------:R-:W-:Y:S06]  /*87c0*/  BAR.ARV 0xa, 0xa0 ;  /* 0x0282800000007b1d */ /* 0x000fec0000002000 */
[----:B------:R-:W-:Y:S04]  /*87d0*/  BSSY B0, `(.L_x_1906) ;  /* 0x0000003000007945 */ /* 0x000fe80003800000 */
[----:B------:R-:W-:Y:S05]  /*87e0*/  @!P0 BRA `(.L_x_1907) ;  /* 0x0000000000048947 */ /* 0x000fea0003800000 */
[----:B------:R-:W-:-:S04]  /*87f0*/  DEPBAR.LE SB0, 0x1 ;  /* 0x000080400000791a */ /* 0x000fc80000000000 */
.L_x_1907:
[----:B------:R-:W-:Y:S05]  /*8800*/  BSYNC B0 ;  /* 0x0000000000007941 */ /* 0x000fea0003800000 */
.L_x_1906:
[----:B------:R-:W-:Y:S01]  /*8810*/  UIADD3 UR19, UR19, 0x2, URZ ;  /* 0x0000000213137890 */ /* 0x000fe2000fffe03f */
[----:B------:R-:W-:Y:S06]  /*8820*/  BAR.ARV 0xb, 0xa0 ;  /* 0x02c2800000007b1d */ /* 0x000fec0000002000 */
[----:B------:R-:W-:Y:S01]  /*8830*/  BSSY B0, `(.L_x_1908) ;  /* 0x0000004000007945 */ /* 0x000fe20003800000 */
[----:B------:R-:W-:-:S03]  /*8840*/  ISETP.LE.AND P1, PT, R2, UR19, PT ;  /* 0x0000001302007c0c */ /* 0x000fc6000bf23270 */
[----:B------:R-:W-:Y:S10]  /*8850*/  @!P0 BRA `(.L_x_1909) ;  /* 0x0000000000048947 */ /* 0x000ff40003800000 */
[----:B------:R-:W-:-:S04]  /*8860*/  DEPBAR.LE SB0, 0x0 ;  /* 0x000080000000791a */ /* 0x000fc80000000000 */
.L_x_1909:
[----:B------:R-:W-:Y:S05]  /*8870*/  BSYNC B0 ;  /* 0x0000000000007941 */ /* 0x000fea0003800000 */
.L_x_1908:
[----:B------:R-:W-:Y:S06]  /*8880*/  BAR.ARV 0xc, 0xa0 ;  /* 0x0302800000007b1d */ /* 0x000fec0000002000 */
[----:B------:R-:W-:Y:S02]  /*8890*/  UIADD3 UR46, UR46, 0x6000, URZ ;  /* 0x000060002e2e7890 */ /* 0x000fe4000fffe03f */
[----:B------:R-:W-:Y:S01]  /*88a0*/  UIADD3 UR6, UR6, 0x6000, URZ ;  /* 0x0000600006067890 */ /* 0x000fe2000fffe03f */
[----:B------:R-:W-:Y:S11]  /*88b0*/  @!P1 BRA `(.L_x_1910) ;  /* 0xfffffff800049947 */ /* 0x000ff6000383ffff */
[----:B------:R-:W-:Y:S05]  /*88c0*/  BRA `(.L_x_1790) ;  /* 0x0000002800ac7947 */ /* 0x000fea0003800000 */
.L_x_1870:
[----:B------:R-:W-:Y:S01]  /*88d0*/  ULDC.64 UR4, c[0x0][0x8d8] ;  /* 0x0002360000047ab9 */ /* 0x000fe20000000a00 */
[----:B------:R-:W1:Y:S01]  /*88e0*/  S2R R9, SR_CTAID.X ;  /* 0x0000000000097919 */ /* 0x000e620000002500 */
[----:B------:R-:W-:Y:S01]  /*88f0*/  ISETP.NE.U32.AND P0, PT, RZ, UR4, PT ;  /* 0x00000004ff007c0c */ /* 0x000fe2000bf05070 */
[----:B------:R-:W2:Y:S01]  /*8900*/  S2UR UR28, SR_CTAID.Y ;  /* 0x00000000001c79c3 */ /* 0x000ea20000002600 */
[----:B------:R-:W3:Y:S02]  /*8910*/  S2R R13, SR_CTAID.Z ;  /* 0x00000000000d7919 */ /* 0x000ee40000002700 */
[----:B------:R-:W-:-:S13]  /*8920*/  ISETP.NE.AND.EX P0, PT, RZ, UR5, PT, P0 ;  /* 0x00000005ff007c0c */ /* 0x000fda000bf05300 */
[----:B------:R-:W-:Y:S05]  /*8930*/  @!P0 BRA `(.L_x_1911) ;  /* 0x0000000000108947 */ /* 0x000fea0003800000 */
[----:B------:R-:W3:Y:S02]  /*8940*/  LDC.64 R2, c[0x0][0x8d8] ;  /* 0x00023600ff027b82 */ /* 0x000ee40000000a00 */
[----:B---3--:R-:W-:-:S05]  /*8950*/  IMAD.WIDE R2, R13, 0x4, R2 ;  /* 0x000000040d027825 */ /* 0x008fca00078e0202 */
[----:B------:R3:W5:Y:S01]  /*8960*/  LDG.E R5, desc[UR38][R2.64] ;  /* 0x0000002602057981 */ /* 0x000762000c1e1900 */
[----:B------:R-:W-:Y:S05]  /*8970*/  BRA `(.L_x_1912) ;  /* 0x00000000002c7947 */ /* 0x000fea0003800000 */
.L_x_1911:
[----:B------:R-:W-:Y:S02]  /*8980*/  ULDC.64 UR4, c[0x0][0x8d0] ;  /* 0x0002340000047ab9 */ /* 0x000fe40000000a00 */
[----:B------:R-:W-:-:S04]  /*8990*/  ISETP.NE.U32.AND P0, PT, RZ, UR4, PT ;  /* 0x00000004ff007c0c */ /* 0x000fc8000bf05070 */
[----:B------:R-:W-:-:S13]  /*89a0*/  ISETP.NE.AND.EX P0, PT, RZ, UR5, PT, P0 ;  /* 0x00000005ff007c0c */ /* 0x000fda000bf05300 */
[----:B------:R-:W-:Y:S05]  /*89b0*/  @!P0 BRA `(.L_x_1913) ;  /* 0x0000000000188947 */ /* 0x000fea0003800000 */
[----:B------:R-:W3:Y:S02]  /*89c0*/  LDC.64 R2, c[0x0][0x8d0] ;  /* 0x00023400ff027b82 */ /* 0x000ee40000000a00 */
[----:B---3--:R-:W-:-:S05]  /*89d0*/  IMAD.WIDE R2, R13, 0x4, R2 ;  /* 0x000000040d027825 */ /* 0x008fca00078e0202 */
[----:B------:R-:W3:Y:S04]  /*89e0*/  LDG.E R5, desc[UR38][R2.64] ;  /* 0x0000002602057981 */ /* 0x000ee8000c1e1900 */
[----:B------:R-:W3:Y:S02]  /*89f0*/  LDG.E R0, desc[UR38][R2.64+0x4] ;  /* 0x0000042602007981 */ /* 0x000ee4000c1e1900 */
[----:B---3--:R-:W-:Y:S01]  /*8a00*/  IMAD.IADD R5, R0, 0x1, -R5 ;  /* 0x0000000100057824 */ /* 0x008fe200078e0a05 */
[----:B------:R-:W-:Y:S06]  /*8a10*/  BRA `(.L_x_1912) ;  /* 0x0000000000047947 */ /* 0x000fec0003800000 */
.L_x_1913:
[----:B------:R-:W4:Y:S02]  /*8a20*/  LDC R5, c[0x0][0x8bc] ;  /* 0x00022f00ff057b82 */ /* 0x000f240000000800 */
.L_x_1912:
[----:B-1----:R-:W-:Y:S02]  /*8a30*/  IMAD R8, R9, 0x60, RZ ;  /* 0x0000006009087824 */ /* 0x002fe400078e02ff */
[----:B------:R-:W-:Y:S02]  /*8a40*/  IMAD.MOV.U32 R0, RZ, RZ, 0x1 ;  /* 0x00000001ff007424 */ /* 0x000fe400078e00ff */
[----:B---3--:R-:W-:Y:S01]  /*8a50*/  IMAD.MOV.U32 R2, RZ, RZ, RZ ;  /* 0x000000ffff027224 */ /* 0x008fe200078e00ff */
[----:B----45:R-:W-:Y:S01]  /*8a60*/  ISETP.GE.AND P0, PT, R8, R5, PT ;  /* 0x000000050800720c */ /* 0x030fe20003f06270 */
[----:B------:R-:W-:-:S03]  /*8a70*/  IMAD.MOV.U32 R16, RZ, RZ, 0x1 ;  /* 0x00000001ff107424 */ /* 0x000fc600078e00ff */
[----:B------:R-:W-:-:S04]  /*8a80*/  SEL R13, R13, 0xffffffff, !P0 ;  /* 0xffffffff0d0d7807 */ /* 0x000fc80004000000 */
[----:B------:R-:W-:-:S13]  /*8a90*/  ISETP.GE.AND P0, PT, R13, RZ, PT ;  /* 0x000000ff0d00720c */ /* 0x000fda0003f06270 */
[----:B------:R-:W-:Y:S05]  /*8aa0*/  @!P0 BRA `(.L_x_1914) ;  /* 0x0000002400b08947 */ /* 0x000fea0003800000 */
[----:B------:R-:W1:Y:S08]  /*8ab0*/  LDC.64 R10, c[0x0][0x770] ;  /* 0x0001dc00ff0a7b82 */ /* 0x000e700000000a00 */
[----:B------:R-:W3:Y:S08]  /*8ac0*/  LDC.64 R2, c[0x0][0x780] ;  /* 0x0001e000ff027b82 */ /* 0x000ef00000000a00 */
[----:B------:R-:W4:Y:S08]  /*8ad0*/  LDC.64 R4, c[0x0][0x770] ;  /* 0x0001dc00ff047b82 */ /* 0x000f300000000a00 */
[----:B------:R-:W2:Y:S01]  /*8ae0*/  LDC.64 R16, c[0x0][0x778] ;  /* 0x0001de00ff107b82 */ /* 0x000ea20000000a00 */
[----:B-1----:R-:W-:-:S07]  /*8af0*/  ISETP.NE.U32.AND P0, PT, R10, RZ, PT ;  /* 0x000000ff0a00720c */ /* 0x002fce0003f05070 */
[----:B------:R-:W1:Y:S01]  /*8b00*/  LDC R15, c[0x0][0x280] ;  /* 0x0000a000ff0f7b82 */ /* 0x000e620000000800 */
[----:B------:R-:W-:Y:S01]  /*8b10*/  ISETP.NE.AND.EX P0, PT, R11, RZ, PT, P0 ;  /* 0x000000ff0b00720c */ /* 0x000fe20003f05300 */
[----:B------:R-:W-:Y:S01]  /*8b20*/  IMAD.MOV.U32 R12, RZ, RZ, RZ ;  /* 0x000000ffff0c7224 */ /* 0x000fe200078e00ff */
[----:B------:R-:W-:Y:S01]  /*8b30*/  ULDC.64 UR8, c[0x0][0x788] ;  /* 0x0001e20000087ab9 */ /* 0x000fe20000000a00 */
[----:B----4-:R-:W-:-:S10]  /*8b40*/  IMAD.WIDE R4, R13, 0x4, R4 ;  /* 0x000000040d047825 */ /* 0x010fd400078e0204 */
[----:B------:R-:W-:Y:S01]  /*8b50*/  VOTEU.ANY UP0, P0 ;  /* 0x00000000003f7886 */ /* 0x000fe20000000100 */
[----:B------:R-:W-:Y:S02]  /*8b60*/  PLOP3.LUT P3, PT, PT, PT, UP0, 0x80, 0x0 ;  /* 0x000000000000781c */ /* 0x000fe40003f6f008 */
[----:B---3--:R-:W-:-:S04]  /*8b70*/  ISETP.NE.U32.AND P0, PT, R2, RZ, PT ;  /* 0x000000ff0200720c */ /* 0x008fc80003f05070 */
[----:B------:R-:W-:Y:S02]  /*8b80*/  ISETP.NE.AND.EX P1, PT, R3, RZ, PT, P0 ;  /* 0x000000ff0300720c */ /* 0x000fe40003f25300 */
[----:B------:R-:W3:Y:S05]  /*8b90*/  LDC.64 R2, c[0x0][0x778] ;  /* 0x0001de00ff027b82 */ /* 0x000eea0000000a00 */
[----:B------:R-:W4:Y:S01]  /*8ba0*/  @P3 LDG.E R14, desc[UR38][R4.64] ;  /* 0x00000026040e3981 */ /* 0x000f22000c1e1900 */
[----:B--2---:R-:W-:-:S03]  /*8bb0*/  ISETP.NE.U32.AND P0, PT, R16, RZ, PT ;  /* 0x000000ff1000720c */ /* 0x004fc60003f05070 */
[----:B------:R-:W2:Y:S01]  /*8bc0*/  @P3 LDG.E R16, desc[UR38][R4.64] ;  /* 0x0000002604103981 */ /* 0x000ea2000c1e1900 */
[----:B------:R-:W-:Y:S01]  /*8bd0*/  ISETP.NE.AND.EX P0, PT, R17, RZ, PT, P0 ;  /* 0x000000ff1100720c */ /* 0x000fe20003f05300 */
[----:B------:R-:W1:Y:S01]  /*8be0*/  @P1 LDC.64 R6, c[0x0][0x780] ;  /* 0x0001e000ff061b82 */ /* 0x000e620000000a00 */
[----:B---3--:R-:W-:-:S11]  /*8bf0*/  IMAD.WIDE R2, R13, 0x4, R2 ;  /* 0x000000040d027825 */ /* 0x008fd600078e0202 */
[----:B------:R3:W5:Y:S01]  /*8c00*/  @P0 LDG.E R12, desc[UR38][R2.64] ;  /* 0x00000026020c0981 */ /* 0x000762000c1e1900 */
[----:B-1----:R-:W-:-:S05]  /*8c10*/  @P1 IMAD.WIDE R6, R13, 0x4, R6 ;  /* 0x000000040d061825 */ /* 0x002fca00078e0206 */
[----:B------:R3:W5:Y:S01]  /*8c20*/  @P1 LDG.E R15, desc[UR38][R6.64] ;  /* 0x00000026060f1981 */ /* 0x000762000c1e1900 */
[----:B------:R-:W-:Y:S01]  /*8c30*/  ISETP.NE.U32.AND P2, PT, RZ, UR8, PT ;  /* 0x00000008ff007c0c */ /* 0x000fe2000bf45070 */
[----:B------:R-:W-:-:S03]  /*8c40*/  UMOV UR6, URZ ;  /* 0x0000003f00067c82 */ /* 0x000fc60008000000 */
[----:B------:R-:W-:Y:S01]  /*8c50*/  ISETP.NE.AND.EX P2, PT, RZ, UR9, PT, P2 ;  /* 0x00000009ff007c0c */ /* 0x000fe2000bf45320 */
[----:B----4-:R-:W-:-:S05]  /*8c60*/  @P3 IMAD R14, R13, 0x40, R14 ;  /* 0x000000400d0e3824 */ /* 0x010fca00078e020e */
[----:B------:R-:W-:Y:S02]  /*8c70*/  @P3 R2UR UR4, R14 ;  /* 0x000000000e0432ca */ /* 0x000fe400000e0000 */
[----:B------:R-:W1:Y:S11]  /*8c80*/  LDC R14, c[0x0][0x290] ;  /* 0x0000a400ff0e7b82 */ /* 0x000e760000000800 */
[----:B------:R-:W-:-:S04]  /*8c90*/  @UP0 USHF.R.S32.HI UR5, URZ, 0x1f, UR4 ;  /* 0x0000001f3f050899 */ /* 0x000fc80008011404 */
[----:B------:R-:W-:-:S04]  /*8ca0*/  @UP0 ULEA.HI UR5, UR5, UR4, URZ, 0x6 ;  /* 0x0000000405050291 */ /* 0x000fc8000f8f303f */
[----:B------:R-:W-:Y:S01]  /*8cb0*/  @UP0 ULOP3.LUT UR7, UR5, 0xffffffc0, URZ, 0xc0, !UPT ;  /* 0xffffffc005070892 */ /* 0x000fe2000f8ec03f */
[----:B--2---:R-:W-:-:S03]  /*8cc0*/  @P3 R2UR UR6, R16 ;  /* 0x00000000100632ca */ /* 0x004fc600000e0000 */
[----:B------:R-:W-:Y:S01]  /*8cd0*/  @UP0 USHF.R.S32.HI UR8, URZ, 0x1f, UR7 ;  /* 0x0000001f3f080899 */ /* 0x000fe20008011407 */
[----:B---3--:R-:W-:Y:S11]  /*8ce0*/  @P1 BRA `(.L_x_1915) ;  /* 0x0000000000101947 */ /* 0x008ff60003800000 */
[----:B------:R-:W-:Y:S05]  /*8cf0*/  @!P3 BRA `(.L_x_1915) ;  /* 0x00000000000cb947 */ /* 0x000fea0003800000 */
[----:B------:R-:W2:Y:S04]  /*8d00*/  LDG.E R6, desc[UR38][R4.64] ;  /* 0x0000002604067981 */ /* 0x000ea8000c1e1900 */
[----:B-----5:R-:W2:Y:S02]  /*8d10*/  LDG.E R15, desc[UR38][R4.64+0x4] ;  /* 0x00000426040f7981 */ /* 0x020ea4000c1e1900 */
[----:B--2---:R-:W-:-:S07]  /*8d20*/  IMAD.IADD R15, R15, 0x1, -R6 ;  /* 0x000000010f0f7824 */ /* 0x004fce00078e0a06 */
.L_x_1915:
[----:B------:R-:W-:Y:S01]  /*8d30*/  UMOV UR4, URZ ;  /* 0x0000003f00047c82 */ /* 0x000fe20008000000 */
[----:B------:R-:W-:Y:S01]  /*8d40*/  UMOV UR5, URZ ;  /* 0x0000003f00057c82 */ /* 0x000fe20008000000 */
[----:B------:R-:W-:Y:S01]  /*8d50*/  @UP0 UMOV UR4, UR7 ;  /* 0x0000000700040c82 */ /* 0x000fe20008000000 */
[----:B------:R-:W-:Y:S01]  /*8d60*/  @UP0 UMOV UR5, UR8 ;  /* 0x0000000800050c82 */ /* 0x000fe20008000000 */
[----:B------:R-:W-:Y:S05]  /*8d70*/  @!P2 BRA `(.L_x_1916) ;  /* 0x000000000010a947 */ /* 0x000fea0003800000 */
[----:B------:R-:W2:Y:S02]  /*8d80*/  LDC.64 R2, c[0x0][0x788] ;  /* 0x0001e200ff027b82 */ /* 0x000ea40000000a00 */
[----:B--2---:R-:W-:-:S05]  /*8d90*/  IMAD.WIDE R2, R13, 0x4, R2 ;  /* 0x000000040d027825 */ /* 0x004fca00078e0202 */
[----:B-1----:R1:W5:Y:S01]  /*8da0*/  LDG.E R14, desc[UR38][R2.64] ;  /* 0x00000026020e7981 */ /* 0x002362000c1e1900 */
[----:B------:R-:W-:Y:S05]  /*8db0*/  BRA `(.L_x_1917) ;  /* 0x0000000000107947 */ /* 0x000fea0003800000 */
.L_x_1916:
[----:B------:R-:W-:Y:S05]  /*8dc0*/  @!P0 BRA `(.L_x_1917) ;  /* 0x00000000000c8947 */ /* 0x000fea0003800000 */
[----:B------:R-:W2:Y:S04]  /*8dd0*/  LDG.E R5, desc[UR38][R2.64] ;  /* 0x0000002602057981 */ /* 0x000ea8000c1e1900 */
[----:B-1----:R-:W2:Y:S02]  /*8de0*/  LDG.E R14, desc[UR38][R2.64+0x4] ;  /* 0x00000426020e7981 */ /* 0x002ea4000c1e1900 */
[----:B--2---:R-:W-:-:S07]  /*8df0*/  IMAD.IADD R14, R14, 0x1, -R5 ;  /* 0x000000010e0e7824 */ /* 0x004fce00078e0a05 */
.L_x_1917:
[----:B-1---5:R-:W-:Y:S01]  /*8e00*/  IADD3 R2, -R14, R15, R8 ;  /* 0x0000000f0e027210 */ /* 0x022fe20007ffe108 */
[----:B------:R-:W-:Y:S01]  /*8e10*/  ULDC UR7, c[0x0][0x74c] ;  /* 0x0001d30000077ab9 */ /* 0x000fe20000000800 */
[----:B------:R-:W-:-:S03]  /*8e20*/  ISETP.GE.AND P1, PT, R9, RZ, PT ;  /* 0x000000ff0900720c */ /* 0x000fc60003f26270 */
[----:B------:R-:W-:Y:S02]  /*8e30*/  VIADD R3, R2, -UR7 ;  /* 0x8000000702037c36 */ /* 0x000fe40008000000 */
[----:B------:R-:W-:-:S03]  /*8e40*/  VIADD R2, R15, 0x3f ;  /* 0x0000003f0f027836 */ /* 0x000fc60000000000 */
[----:B------:R-:W-:-:S04]  /*8e50*/  SHF.R.S32.HI R4, RZ, 0x1f, R3 ;  /* 0x0000001fff047819 */ /* 0x000fc80000011403 */
[----:B------:R-:W-:Y:S02]  /*8e60*/  LEA.HI R4, R4, R3, RZ, 0x6 ;  /* 0x0000000304047211 */ /* 0x000fe400078f30ff */
[----:B------:R-:W-:Y:S02]  /*8e70*/  SHF.R.S32.HI R3, RZ, 0x1f, R2 ;  /* 0x0000001fff037819 */ /* 0x000fe40000011402 */
[----:B------:R-:W-:Y:S02]  /*8e80*/  SHF.R.S32.HI R4, RZ, 0x6, R4 ;  /* 0x00000006ff047819 */ /* 0x000fe40000011404 */
[----:B------:R-:W-:Y:S02]  /*8e90*/  LEA.HI R3, R3, R2, RZ, 0x6 ;  /* 0x0000000203037211 */ /* 0x000fe400078f30ff */
[----:B------:R-:W-:Y:S02]  /*8ea0*/  VIMNMX R5, RZ, R4, !PT ;  /* 0x00000004ff057248 */ /* 0x000fe40007fe0100 */
[----:B------:R-:W-:Y:S01]  /*8eb0*/  SHF.R.S32.HI R4, RZ, 0x6, R3 ;  /* 0x00000006ff047819 */ /* 0x000fe20000011403 */
[----:B------:R-:W-:Y:S06]  /*8ec0*/  @!P1 BRA `(.L_x_1918) ;  /* 0x00000000001c9947 */ /* 0x000fec0003800000 */
[----:B------:R-:W1:Y:S01]  /*8ed0*/  LDC R2, c[0x0][0x748] ;  /* 0x0001d200ff027b82 */ /* 0x000e620000000800 */
[----:B------:R-:W-:-:S04]  /*8ee0*/  IADD3 R15, R8, 0x9f, R15 ;  /* 0x0000009f080f7810 */ /* 0x000fc80007ffe00f */
[----:B-1----:R-:W-:-:S04]  /*8ef0*/  IADD3 R15, R15, R2, -R14 ;  /* 0x000000020f0f7210 */ /* 0x002fc80007ffe80e */
[----:B------:R-:W-:-:S04]  /*8f00*/  SHF.R.S32.HI R2, RZ, 0x1f, R15 ;  /* 0x0000001fff027819 */ /* 0x000fc8000001140f */
[----:B------:R-:W-:-:S04]  /*8f10*/  LEA.HI R2, R2, R15, RZ, 0x6 ;  /* 0x0000000f02027211 */ /* 0x000fc800078f30ff */
[----:B------:R-:W-:-:S04]  /*8f20*/  SHF.R.S32.HI R3, RZ, 0x6, R2 ;  /* 0x00000006ff037819 */ /* 0x000fc80000011402 */
[----:B------:R-:W-:-:S07]  /*8f30*/  VIMNMX R4, R4, R3, PT ;  /* 0x0000000304047248 */ /* 0x000fce0003fe0100 */
.L_x_1918:
[----:B------:R-:W-:Y:S01]  /*8f40*/  ISETP.GT.AND P1, PT, R4, R5, PT ;  /* 0x000000050400720c */ /* 0x000fe20003f24270 */
[----:B------:R-:W-:Y:S02]  /*8f50*/  IMAD.MOV.U32 R2, RZ, RZ, RZ ;  /* 0x000000ffff027224 */ /* 0x000fe400078e00ff */
[----:B------:R-:W-:-:S10]  /*8f60*/  IMAD.MOV.U32 R16, RZ, RZ, 0x1 ;  /* 0x00000001ff107424 */ /* 0x000fd400078e00ff */
[----:B------:R-:W-:Y:S05]  /*8f70*/  @!P1 BRA `(.L_x_1914) ;  /* 0x00000020007c9947 */ /* 0x000fea0003800000 */
[----:B------:R-:W-:Y:S01]  /*8f80*/  ISETP.NE.U32.AND P1, PT, R10, RZ, PT ;  /* 0x000000ff0a00720c */ /* 0x000fe20003f25070 */
[----:B------:R-:W-:Y:S01]  /*8f90*/  USHF.R.S32.HI UR14, URZ, 0x1f, UR28 ;  /* 0x0000001f3f0e7899 */ /* 0x000fe2000801141c */
[----:B------:R-:W-:Y:S01]  /*8fa0*/  SHF.R.S32.HI R2, RZ, 0x1f, R13 ;  /* 0x0000001fff027819 */ /* 0x000fe2000001140d */
[----:B------:R-:W-:Y:S01]  /*8fb0*/  ULDC.64 UR10, c[0x0][0x718] ;  /* 0x0001c600000a7ab9 */ /* 0x000fe20000000a00 */
[----:B------:R-:W-:Y:S01]  /*8fc0*/  ISETP.NE.AND.EX P1, PT, R11, RZ, PT, P1 ;  /* 0x000000ff0b00720c */ /* 0x000fe20003f25310 */
[----:B------:R-:W-:Y:S01]  /*8fd0*/  UMOV UR8, UR4 ;  /* 0x0000000400087c82 */ /* 0x000fe20008000000 */
[----:B------:R-:W-:Y:S01]  /*8fe0*/  R2UR UR37, R13 ;  /* 0x000000000d2572ca */ /* 0x000fe200000e0000 */
[----:B------:R-:W-:Y:S01]  /*8ff0*/  UMOV UR9, UR5 ;  /* 0x0000000500097c82 */ /* 0x000fe20008000000 */
[----:B------:R-:W-:Y:S01]  /*9000*/  SEL R2, R2, RZ, !P1 ;  /* 0x000000ff02027207 */ /* 0x000fe20004800000 */
[----:B------:R-:W-:Y:S01]  /*9010*/  ULDC.64 UR12, c[0x0][0x730] ;  /* 0x0001cc00000c7ab9 */ /* 0x000fe20000000a00 */
[----:B------:R-:W-:Y:S01]  /*9020*/  UIMAD.WIDE.U32 UR4, UR28, UR10, UR8 ;  /* 0x0000000a1c0472a5 */ /* 0x000fe2000f8e0008 */
[----:B------:R-:W-:Y:S01]  /*9030*/  R2UR UR35, R8 ;  /* 0x00000000082372ca */ /* 0x000fe200000e0000 */
[----:B------:R-:W-:Y:S01]  /*9040*/  UIMAD UR7, UR14, UR10, URZ ;  /* 0x0000000a0e0772a4 */ /* 0x000fe2000f8e023f */
[----:B------:R-:W-:Y:S01]  /*9050*/  BSSY B0, `(.L_x_1914) ;  /* 0x0000211000007945 */ /* 0x000fe20003800000 */
[----:B------:R-:W-:Y:S01]  /*9060*/  UIMAD UR10, UR14, UR12, URZ ;  /* 0x0000000c0e0a72a4 */ /* 0x000fe2000f8e023f */
[----:B------:R-:W-:Y:S01]  /*9070*/  R2UR UR14, R2 ;  /* 0x00000000020e72ca */ /* 0x000fe200000e0000 */
[----:B------:R-:W-:Y:S01]  /*9080*/  UIMAD UR7, UR28, UR11, UR7 ;  /* 0x0000000b1c0772a4 */ /* 0x000fe2000f8e0207 */
[----:B------:R-:W-:Y:S01]  /*9090*/  IMAD.MOV.U32 R2, RZ, RZ, RZ ;  /* 0x000000ffff027224 */ /* 0x000fe200078e00ff */
[----:B------:R-:W-:Y:S01]  /*90a0*/  UIMAD.WIDE.U32 UR8, UR28, UR12, UR8 ;  /* 0x0000000c1c0872a5 */ /* 0x000fe2000f8e0008 */
[----:B------:R-:W-:Y:S01]  /*90b0*/  IMAD.MOV.U32 R16, RZ, RZ, 0x1 ;  /* 0x00000001ff107424 */ /* 0x000fe200078e00ff */
[----:B------:R-:W-:Y:S01]  /*90c0*/  ULDC UR11, c[0x0][0x2e8] ;  /* 0x0000ba00000b7ab9 */ /* 0x000fe20000000800 */
[----:B------:R-:W-:-:S02]  /*90d0*/  UIMAD UR10, UR28, UR13, UR10 ;  /* 0x0000000d1c0a72a4 */ /* 0x000fc4000f8e020a */
[----:B------:R-:W-:Y:S01]  /*90e0*/  UISETP.NE.AND UP0, UPT, UR11, 0x1, UPT ;  /* 0x000000010b00788c */ /* 0x000fe2000bf05270 */
[----:B------:R-:W-:Y:S01]  /*90f0*/  R2UR UR11, R12 ;  /* 0x000000000c0b72ca */ /* 0x000fe200000e0000 */
[----:B------:R-:W-:Y:S01]  /*9100*/  VOTEU.ANY UP1, P1 ;  /* 0x00000000003f7886 */ /* 0x000fe20000820100 */
[----:B------:R-:W-:Y:S02]  /*9110*/  USEL UR29, UR37, URZ, !UP1 ;  /* 0x0000003f251d7287 */ /* 0x000fe4000c800000 */
[----:B------:R-:W-:Y:S01]  /*9120*/  VOTEU.ANY UP1, P0 ;  /* 0x00000000003f7886 */ /* 0x000fe20000020100 */
[----:B------:R-:W-:Y:S01]  /*9130*/  ELECT P0, URZ, PT ;  /* 0x00000000003f782f */ /* 0x000fe20003800000 */
[----:B------:R-:W-:Y:S01]  /*9140*/  ULDC.64 UR12, c[0x0][0x720] ;  /* 0x0001c800000c7ab9 */ /* 0x000fe20000000a00 */
[----:B------:R-:W-:Y:S01]  /*9150*/  UIADD3 UR9, UR9, UR10, URZ ;  /* 0x0000000a09097290 */ /* 0x000fe2000fffe03f */
[----:B------:R-:W-:Y:S01]  /*9160*/  ULDC.64 UR16, c[0x0][0x738] ;  /* 0x0001ce0000107ab9 */ /* 0x000fe20000000a00 */
[----:B------:R-:W-:-:S02]  /*9170*/  UIADD3 UR5, UR5, UR7, URZ ;  /* 0x0000000705057290 */ /* 0x000fc4000fffe03f */
[----:B------:R-:W-:Y:S02]  /*9180*/  UIMAD UR7, UR14, UR12, URZ ;  /* 0x0000000c0e0772a4 */ /* 0x000fe4000f8e023f */
[----:B------:R-:W-:Y:S02]  /*9190*/  UIMAD UR10, UR14, UR16, URZ ;  /* 0x000000100e0a72a4 */ /* 0x000fe4000f8e023f */
[----:B------:R-:W-:Y:S02]  /*91a0*/  UIMAD.WIDE.U32 UR14, UR16, UR29, UR8 ;  /* 0x0000001d100e72a5 */ /* 0x000fe4000f8e0008 */
[----:B------:R-:W-:Y:S01]  /*91b0*/  UIMAD.WIDE.U32 UR22, UR12, UR29, UR4 ;  /* 0x0000001d0c1672a5 */ /* 0x000fe2000f8e0004 */
[----:B------:R-:W-:Y:S01]  /*91c0*/  @UP0 ULDC UR8, c[0x0][0x2ec] ;  /* 0x0000bb0000080ab9 */ /* 0x000fe20000000800 */
[----:B------:R-:W-:Y:S02]  /*91d0*/  UIMAD UR5, UR13, UR29, UR7 ;  /* 0x0000001d0d0572a4 */ /* 0x000fe4000f8e0207 */
[----:B------:R-:W-:Y:S01]  /*91e0*/  UIMAD.WIDE.U32 UR8, UR28, UR8, URZ ;  /* 0x000000081c0872a5 */ /* 0x000fe2000f8e003f */
[----:B------:R-:W-:Y:S01]  /*91f0*/  @UP0 ULDC UR7, c[0x0][0x2f0] ;  /* 0x0000bc0000070ab9 */ /* 0x000fe20000000800 */
[----:B------:R-:W-:Y:S01]  /*9200*/  UMOV UR36, UR28 ;  /* 0x0000001c00247c82 */ /* 0x000fe20008000000 */
[----:B------:R-:W-:-:S02]  /*9210*/  UIMAD UR4, UR17, UR29, UR10 ;  /* 0x0000001d110472a4 */ /* 0x000fc4000f8e020a */
[----:B------:R-:W-:Y:S02]  /*9220*/  USEL UR37, UR37, URZ, !UP1 ;  /* 0x0000003f25257287 */ /* 0x000fe4000c800000 */
[----:B------:R-:W-:Y:S02]  /*9230*/  UIADD3 UR35, UR35, UR11, URZ ;  /* 0x0000000b23237290 */ /* 0x000fe4000fffe03f */
        /* <DEDUP_REMOVED lines=8> */
[----:B------:R-:W-:Y:S02]  /*92c0*/  SHF.L.U32 R6, R6, 0x1f, RZ ;  /* 0x0000001f06067819 */ /* 0x000fe400000006ff */
[----:B-1----:R-:W-:-:S04]  /*92d0*/  LEA R0, R3, R0, 0x18 ;  /* 0x0000000003007211 */ /* 0x002fc800078ec0ff */
[----:B------:R-:W1:Y:S01]  /*92e0*/  SYNCS.PHASECHK.TRANS64.TRYWAIT P1, [R0+URZ+0x36420], R6 ;  /* 0x03642006000075a7 */ /* 0x000e62000802017f */
[----:B--2---:R-:W-:Y:S01]  /*92f0*/  LOP3.LUT P0, RZ, R7, 0x7f, RZ, 0xc0, !PT ;  /* 0x0000007f07ff7812 */ /* 0x004fe2000780c0ff */
[----:B------:R-:W-:Y:S01]  /*9300*/  IMAD.MOV.U32 R7, RZ, RZ, 0x1 ;  /* 0x00000001ff077424 */ /* 0x000fe200078e00ff */
[----:B-1----:R-:W-:Y:S11]  /*9310*/  @!P1 BRA `(.L_x_1920) ;  /* 0x0000002000809947 */ /* 0x002ff60003800000 */
.L_x_1947:
        /* <DEDUP_REMOVED lines=9> */
.L_x_1921:
[----:B------:R-:W2:Y:S01]  /*93b0*/  LDC.64 R14, c[0x0][0x198] ;  /* 0x00006600ff0e7b82 */ /* 0x000ea20000000a00 */
[----:B------:R-:W-:Y:S01]  /*93c0*/  R2UR UR27, R5 ;  /* 0x00000000051b72ca */ /* 0x000fe200000e0000 */
[----:B------:R-:W-:Y:S01]  /*93d0*/  ULDC.64 UR8, c[0x0][0x700] ;  /* 0x0001c00000087ab9 */ /* 0x000fe20000000a00 */
[----:B------:R-:W-:Y:S01]  /*93e0*/  R2UR UR32, R0 ;  /* 0x00000000002072ca */ /* 0x000fe200000e0000 */
[----:B------:R-:W-:Y:S01]  /*93f0*/  IMAD.U32 R11, RZ, RZ, UR8 ;  /* 0x00000008ff0b7e24 */ /* 0x000fe2000f8e00ff */
[----:B------:R-:W-:Y:S01]  /*9400*/  UMOV UR44, 0x0 ;  /* 0x00000000002c7882 */ /* 0x000fe20000000000 */
[----:B------:R-:W-:Y:S01]  /*9410*/  UMOV UR45, 0x14f00000 ;  /* 0x14f00000002d7882 */ /* 0x000fe20000000000 */
[----:B------:R-:W-:Y:S01]  /*9420*/  UMOV UR26, URZ ;  /* 0x0000003f001a7c82 */ /* 0x000fe20008000000 */
[----:B------:R-:W-:Y:S01]  /*9430*/  UMOV UR18, 0x40 ;  /* 0x0000004000127882 */ /* 0x000fe20000000000 */
[----:B------:R-:W-:Y:S01]  /*9440*/  UMOV UR20, UR28 ;  /* 0x0000001c00147c82 */ /* 0x000fe20008000000 */
[----:B------:R-:W-:Y:S01]  /*9450*/  UMOV UR21, UR29 ;  /* 0x0000001d00157c82 */ /* 0x000fe20008000000 */
[----:B------:R-:W-:Y:S01]  /*9460*/  UMOV UR10, 0x80 ;  /* 0x00000080000a7882 */ /* 0x000fe20000000000 */
[----:B------:R-:W-:Y:S01]  /*9470*/  UMOV UR12, UR28 ;  /* 0x0000001c000c7c82 */ /* 0x000fe20008000000 */
[----:B------:R-:W-:Y:S01]  /*9480*/  UMOV UR13, UR29 ;  /* 0x0000001d000d7c82 */ /* 0x000fe20008000000 */
[----:B------:R-:W-:Y:S01]  /*9490*/  USHF.L.U32 UR27, UR27, 0x6, URZ ;  /* 0x000000061b1b7899 */ /* 0x000fe2000800063f */
[----:B------:R-:W-:Y:S01]  /*94a0*/  IMAD.MOV.U32 R16, RZ, RZ, 0x1 ;  /* 0x00000001ff107424 */ /* 0x000fe200078e00ff */
[----:B------:R-:W-:-:S02]  /*94b0*/  UIADD3 UR24, UR32, 0x1e000, URZ ;  /* 0x0001e00020187890 */ /* 0x000fc4000fffe03f */
[----:B------:R-:W-:Y:S02]  /*94c0*/  UIADD3 UR7, UP0, UR27, UR22, URZ ;  /* 0x000000161b077290 */ /* 0x000fe4000ff1e03f */
[----:B------:R-:W-:Y:S02]  /*94d0*/  UIADD3 UR25, UR32, 0x36410, URZ ;  /* 0x0003641020197890 */ /* 0x000fe4000fffe03f */
[----:B------:R-:W-:Y:S01]  /*94e0*/  UIADD3 UR16, UR32, 0x20000, URZ ;  /* 0x0002000020107890 */ /* 0x000fe2000fffe03f */
[----:B--2---:R-:W-:Y:S01]  /*94f0*/  IMAD.MOV.U32 R10, RZ, RZ, R14 ;  /* 0x000000ffff0a7224 */ /* 0x004fe200078e000e */
[----:B------:R-:W-:Y:S01]  /*9500*/  PLOP3.LUT P4, PT, PT, PT, UP0, 0x80, 0x0 ;  /* 0x000000000000781c */ /* 0x000fe20003f8f008 */
[----:B------:R-:W-:Y:S01]  /*9510*/  IMAD.U32 R2, RZ, RZ, UR7 ;  /* 0x00000007ff027e24 */ /* 0x000fe2000f8e00ff */
[----:B------:R-:W-:Y:S02]  /*9520*/  UIADD3 UR8, UR32, 0x22000, URZ ;  /* 0x0002200020087890 */ /* 0x000fe4000fffe03f */
[----:B------:R-:W-:Y:S01]  /*9530*/  IADD3 R3, P2, R10, 0x2f0, RZ ;  /* 0x000002f00a037810 */ /* 0x000fe20007f5e0ff */
[----:B------:R-:W-:Y:S01]  /*9540*/  UIADD3 UR48, UR32, 0x30000, URZ ;  /* 0x0003000020307890 */ /* 0x000fe2000fffe03f */
[----:B------:R-:W-:Y:S01]  /*9550*/  LEA R12, P1, R2, R11, 0x2 ;  /* 0x0000000b020c7211 */ /* 0x000fe200078210ff */
[----:B------:R-:W-:Y:S01]  /*9560*/  UIADD3 UR33, UR32, 0x36400, URZ ;  /* 0x0003640020217890 */ /* 0x000fe2000fffe03f */
[----:B------:R-:W-:Y:S01]  /*9570*/  R2UR UR46, R3 ;  /* 0x00000000032e72ca */ /* 0x000fe200000e0000 */
[----:B------:R-:W-:Y:S01]  /*9580*/  IMAD.U32 R3, RZ, RZ, UR27 ;  /* 0x0000001bff037e24 */ /* 0x000fe2000f8e00ff */
[----:B------:R-:W-:Y:S01]  /*9590*/  R2UR UR40, R12 ;  /* 0x000000000c2872ca */ /* 0x000fe200000e0000 */
[----:B------:R-:W-:Y:S01]  /*95a0*/  IMAD.U32 R12, RZ, RZ, UR9 ;  /* 0x00000009ff0c7e24 */ /* 0x000fe2000f8e00ff */
[----:B------:R-:W-:Y:S01]  /*95b0*/  IADD3 R13, P3, R10, 0x3f0, RZ ;  /* 0x000003f00a0d7810 */ /* 0x000fe20007f7e0ff */
[----:B------:R-:W-:Y:S01]  /*95c0*/  UIADD3 UR27, UR27, UR6, URZ ;  /* 0x000000061b1b7290 */ /* 0x000fe2000fffe03f */
[----:B------:R-:W-:Y:S01]  /*95d0*/  LEA.HI.X.SX32 R3, R3, R8, 0x1, P4 ;  /* 0x0000000803037211 */ /* 0x000fe200020f0eff */
[----:B------:R-:W-:Y:S01]  /*95e0*/  UMOV UR17, UR25 ;  /* 0x0000001900117c82 */ /* 0x000fe20008000000 */
[----:B------:R-:W-:Y:S01]  /*95f0*/  R2UR UR30, R13 ;  /* 0x000000000d1e72ca */ /* 0x000fe200000e0000 */
[----:B------:R-:W-:Y:S01]  /*9600*/  IMAD.MOV.U32 R13, RZ, RZ, R15 ;  /* 0x000000ffff0d7224 */ /* 0x000fe200078e000f */
[----:B------:R-:W-:Y:S01]  /*9610*/  LEA.HI.X R2, R2, R12, R3, 0x2, P1 ;  /* 0x0000000c02027211 */ /* 0x000fe200008f1403 */
[----:B------:R-:W-:Y:S01]  /*9620*/  UMOV UR9, UR25 ;  /* 0x0000001900097c82 */ /* 0x000fe20008000000 */
[----:B------:R-:W-:Y:S01]  /*9630*/  UMOV UR19, UR27 ;  /* 0x0000001b00137c82 */ /* 0x000fe20008000000 */
[--C-:B------:R-:W-:Y:S01]  /*9640*/  IMAD.X R3, RZ, RZ, R13.reuse, P2 ;  /* 0x000000ffff037224 */ /* 0x100fe200010e060d */
[----:B------:R-:W-:Y:S01]  /*9650*/  R2UR UR41, R2 ;  /* 0x00000000022972ca */ /* 0x000fe200000e0000 */
[--C-:B------:R-:W-:Y:S01]  /*9660*/  IMAD.X R14, RZ, RZ, R13.reuse, P3 ;  /* 0x000000ffff0e7224 */ /* 0x100fe200018e060d */
[----:B------:R-:W-:Y:S01]  /*9670*/  IADD3 R2, P1, R10, 0xf0, RZ ;  /* 0x000000f00a027810 */ /* 0x000fe20007f3e0ff */
[----:B------:R-:W-:Y:S01]  /*9680*/  UMOV UR11, UR27 ;  /* 0x0000001b000b7c82 */ /* 0x000fe20008000000 */
[----:B------:R-:W-:Y:S01]  /*9690*/  R2UR UR47, R3 ;  /* 0x00000000032f72ca */ /* 0x000fe200000e0000 */
[----:B------:R-:W-:Y:S01]  /*96a0*/  UMOV UR7, 0x10 ;  /* 0x0000001000077882 */ /* 0x000fe20000000000 */
[----:B------:R-:W-:Y:S01]  /*96b0*/  R2UR UR42, R2 ;  /* 0x00000000022a72ca */ /* 0x000fe200000e0000 */
[----:B------:R-:W-:Y:S01]  /*96c0*/  IMAD.X R3, RZ, RZ, R13, P1 ;  /* 0x000000ffff037224 */ /* 0x000fe200008e060d */
[----:B------:R-:W-:Y:S01]  /*96d0*/  R2UR UR31, R14 ;  /* 0x000000000e1f72ca */ /* 0x000fe200000e0000 */
[----:B------:R-:W-:Y:S01]  /*96e0*/  VIADD R14, R4, 0xffffffff ;  /* 0xffffffff040e7836 */ /* 0x000fe20000000000 */
[----:B------:R-:W-:Y:S01]  /*96f0*/  UMOV UR49, UR25 ;  /* 0x0000001900317c82 */ /* 0x000fe20008000000 */
[----:B------:R-:W-:Y:S01]  /*9700*/  IMAD.MOV.U32 R15, RZ, RZ, 0x12000 ;  /* 0x00012000ff0f7424 */ /* 0x000fe200078e00ff */
[----:B------:R-:W-:Y:S01]  /*9710*/  R2UR UR43, R3 ;  /* 0x00000000032b72ca */ /* 0x000fe200000e0000 */
[----:B------:R-:W-:Y:S01]  /*9720*/  UMOV UR54, 0x0 ;  /* 0x0000000000367882 */ /* 0x000fe20000000000 */
[----:B------:R-:W-:Y:S01]  /*9730*/  UMOV UR55, 0x10000000 ;  /* 0x1000000000377882 */ /* 0x000fe20000000000 */
[----:B------:R-:W-:Y:S01]  /*9740*/  UMOV UR34, UR26 ;  /* 0x0000001a00227c82 */ /* 0x000fe20008000000 */
[----:B------:R-:W-:Y:S01]  /*9750*/  ISETP.GE.AND P1, PT, R5, R14, PT ;  /* 0x0000000e0500720c */ /* 0x000fe20003f26270 */
[----:B------:R-:W-:Y:S01]  /*9760*/  UMOV UR50, 0x40 ;  /* 0x0000004000327882 */ /* 0x000fe20000000000 */
[----:B------:R-:W-:Y:S01]  /*9770*/  UMOV UR51, UR35 ;  /* 0x0000002300337c82 */ /* 0x000fe20008000000 */
[----:B------:R-:W-:Y:S01]  /*9780*/  UMOV UR52, UR36 ;  /* 0x0000002400347c82 */ /* 0x000fe20008000000 */
[----:B------:R-:W-:-:S05]  /*9790*/  UMOV UR53, UR37 ;  /* 0x0000002500357c82 */ /* 0x000fca0008000000 */
[----:B------:R-:W-:Y:S01]  /*97a0*/  UTMALDG.4D [UR24], [UR42], desc[UR44] ;  /* 0x00002c182a0075b4 */ /* 0x000fe20008019000 */
[----:B------:R2:W-:Y:S01]  /*97b0*/  UTMALDG.4D [UR16], [UR42], desc[UR44] ;  /* 0x00002c102a0075b4 */ /* 0x0005e20008019000 */
[----:B------:R-:W-:Y:S01]  /*97c0*/  UTMALDG.4D [UR8], [UR42], desc[UR44] ;  /* 0x00002c082a0075b4 */ /* 0x000fe20008019000 */
[----:B------:R3:W-:Y:S01]  /*97d0*/  UBLKCP.S.G [UR48], [UR40], UR7 ;  /* 0x00000030280073ba */ /* 0x0007e20008000207 */
[----:B------:R4:W-:Y:S01]  /*97e0*/  SYNCS.ARRIVE.TRANS64 RZ, [R0+URZ+0x36400], R15 ;  /* 0x0364000f00ff79a7 */ /* 0x0009e2000800003f */
[----:B------:R5:W-:Y:S01]  /*97f0*/  UTMALDG.4D [UR32], [UR46], desc[UR54] ;  /* 0x000036202e0075b4 */ /* 0x000be20008019000 */
[----:B--2---:R-:W-:Y:S01]  /*9800*/  UIADD3 UR16, UR32, 0x9000, URZ ;  /* 0x0000900020107890 */ /* 0x004fe2000fffe03f */
[----:B----4-:R-:W-:Y:S01]  /*9810*/  IMAD.MOV.U32 R15, RZ, RZ, 0x1 ;  /* 0x00000001ff0f7424 */ /* 0x010fe200078e00ff */
[----:B------:R-:W-:Y:S01]  /*9820*/  UMOV UR19, UR35 ;  /* 0x0000002300137c82 */ /* 0x000fe20008000000 */
[----:B------:R-:W-:Y:S01]  /*9830*/  UMOV UR20, UR36 ;  /* 0x0000002400147c82 */ /* 0x000fe20008000000 */
[----:B------:R-:W-:Y:S01]  /*9840*/  UMOV UR21, UR37 ;  /* 0x0000002500157c82 */ /* 0x000fe20008000000 */
[----:B------:R-:W-:Y:S01]  /*9850*/  UMOV UR18, UR26 ;  /* 0x0000001a00127c82 */ /* 0x000fe20008000000 */
[----:B---3--:R-:W-:-:S02]  /*9860*/  UIADD3 UR48, UR32, 0x3000, URZ ;  /* 0x0000300020307890 */ /* 0x008fc4000fffe03f */
[----:B------:R-:W-:Y:S02]  /*9870*/  UIADD3 UR40, UR32, 0x6000, URZ ;  /* 0x0000600020287890 */ /* 0x000fe4000fffe03f */
[----:B------:R-:W-:Y:S01]  /*9880*/  UIADD3 UR8, UR32, 0xc000, URZ ;  /* 0x0000c00020087890 */ /* 0x000fe2000fffe03f */
[----:B------:R-:W-:Y:S01]  /*9890*/  UMOV UR49, UR33 ;  /* 0x0000002100317c82 */ /* 0x000fe20008000000 */
[----:B------:R-:W-:Y:S01]  /*98a0*/  UMOV UR42, 0x80 ;  /* 0x00000080002a7882 */ /* 0x000fe20000000000 */
[----:B------:R-:W-:Y:S01]  /*98b0*/  UMOV UR43, UR35 ;  /* 0x00000023002b7c82 */ /* 0x000fe20008000000 */
[----:B------:R-:W-:Y:S01]  /*98c0*/  UMOV UR44, UR36 ;  /* 0x00000024002c7c82 */ /* 0x000fe20008000000 */
[----:B------:R-:W-:Y:S01]  /*98d0*/  UMOV UR45, UR37 ;  /* 0x00000025002d7c82 */ /* 0x000fe20008000000 */
[----:B------:R-:W-:Y:S01]  /*98e0*/  UMOV UR41, UR33 ;  /* 0x0000002100297c82 */ /* 0x000fe20008000000 */
[----:B------:R2:W-:Y:S01]  /*98f0*/  UTMALDG.4D [UR48], [UR46], desc[UR54] ;  /* 0x000036302e0075b4 */ /* 0x0005e20008019000 */
[----:B------:R-:W-:Y:S01]  /*9900*/  UMOV UR17, UR33 ;  /* 0x0000002100117c82 */ /* 0x000fe20008000000 */
[----:B------:R-:W-:Y:S01]  /*9910*/  UMOV UR10, 0x40 ;  /* 0x00000040000a7882 */ /* 0x000fe20000000000 */
[----:B------:R-:W-:Y:S01]  /*9920*/  UMOV UR11, UR35 ;  /* 0x00000023000b7c82 */ /* 0x000fe20008000000 */
[----:B------:R-:W-:Y:S01]  /*9930*/  UMOV UR12, UR36 ;  /* 0x00000024000c7c82 */ /* 0x000fe20008000000 */
[----:B------:R-:W-:Y:S01]  /*9940*/  UMOV UR13, UR37 ;  /* 0x00000025000d7c82 */ /* 0x000fe20008000000 */
[----:B-----5:R-:W-:Y:S01]  /*9950*/  UIADD3 UR32, UR32, 0xf000, URZ ;  /* 0x0000f00020207890 */ /* 0x020fe2000fffe03f */
[----:B------:R2:W-:Y:S01]  /*9960*/  UTMALDG.4D [UR40], [UR46], desc[UR54] ;  /* 0x000036282e0075b4 */ /* 0x0005e20008019000 */
[----:B------:R-:W-:Y:S01]  /*9970*/  UMOV UR9, UR33 ;  /* 0x0000002100097c82 */ /* 0x000fe20008000000 */
[----:B------:R-:W-:Y:S01]  /*9980*/  UMOV UR34, 0x80 ;  /* 0x0000008000227882 */ /* 0x000fe20000000000 */
[----:B------:R2:W-:Y:S01]  /*9990*/  UTMALDG.4D [UR16], [UR30], desc[UR54] ;  /* 0x000036101e0075b4 */ /* 0x0005e20008019000 */
[----:B------:R2:W-:Y:S04]  /*99a0*/  UTMALDG.4D [UR8], [UR30], desc[UR54] ;  /* 0x000036081e0075b4 */ /* 0x0005e80008019000 */
[----:B------:R2:W-:Y:S02]  /*99b0*/  UTMALDG.4D [UR32], [UR30], desc[UR54] ;  /* 0x000036201e0075b4 */ /* 0x0005e40008019000 */
[----:B--2---:R-:W-:Y:S05]  /*99c0*/  @P1 BRA `(.L_x_1922) ;  /* 0x00000014000c1947 */ /* 0x004fea0003800000 */
[----:B------:R-:W2:Y:S01]  /*99d0*/  S2R R17, SR_TID.X ;  /* 0x0000000000117919 */ /* 0x000ea20000002100 */
[----:B------:R-:W-:Y:S01]  /*99e0*/  VIADD R16, R4, 0xfffffffe ;  /* 0xfffffffe04107836 */ /* 0x000fe20000000000 */
[-C--:B------:R-:W-:Y:S01]  /*99f0*/  LOP3.LUT R7, RZ, R5.reuse, RZ, 0x33, !PT ;  /* 0x00000005ff077212 */ /* 0x080fe200078e33ff */
[----:B------:R-:W-:Y:S02]  /*9a00*/  IMAD.MOV.U32 R15, RZ, RZ, 0x1 ;  /* 0x00000001ff0f7424 */ /* 0x000fe400078e00ff */
[----:B------:R-:W-:Y:S01]  /*9a10*/  IMAD.MOV.U32 R19, RZ, RZ, R5 ;  /* 0x000000ffff137224 */ /* 0x000fe200078e0005 */
[----:B------:R-:W-:Y:S01]  /*9a20*/  ISETP.NE.AND P1, PT, R16, R5, PT ;  /* 0x000000051000720c */ /* 0x000fe20003f25270 */
[----:B------:R-:W-:Y:S02]  /*9a30*/  IMAD.IADD R21, R7, 0x1, R4 ;  /* 0x0000000107157824 */ /* 0x000fe400078e0204 */
[----:B------:R-:W-:-:S03]  /*9a40*/  IMAD.MOV.U32 R7, RZ, RZ, 0x1 ;  /* 0x00000001ff077424 */ /* 0x000fc600078e00ff */
[----:B------:R-:W-:Y:S02]  /*9a50*/  LOP3.LUT R20, R21, 0x1, RZ, 0xc0, !PT ;  /* 0x0000000115147812 */ /* 0x000fe400078ec0ff */
[----:B--2---:R-:W-:-:S05]  /*9a60*/  LOP3.LUT R18, R17, 0x1f, RZ, 0xc0, !PT ;  /* 0x0000001f11127812 */ /* 0x004fca00078ec0ff */
[----:B------:R-:W-:Y:S05]  /*9a70*/  @!P1 BRA `(.L_x_1923) ;  /* 0x0000000c00449947 */ /* 0x000fea0003800000 */
[----:B------:R-:W-:Y:S02]  /*9a80*/  IMAD.IADD R21, R21, 0x1, -R20 ;  /* 0x0000000115157824 */ /* 0x000fe400078e0a14 */
[----:B------:R-:W-:Y:S02]  /*9a90*/  IMAD.MOV.U32 R19, RZ, RZ, R5 ;  /* 0x000000ffff137224 */ /* 0x000fe400078e0005 */
[----:B------:R-:W-:-:S07]  /*9aa0*/  IMAD.MOV.U32 R7, RZ, RZ, 0x1 ;  /* 0x00000001ff077424 */ /* 0x000fce00078e00ff */
.L_x_1932:
[----:B-1----:R-:W-:-:S05]  /*9ab0*/  IMAD.MOV.U32 R6, RZ, RZ, 0x1 ;  /* 0x00000001ff067424 */ /* 0x002fca00078e00ff */
[----:B------:R-:W-:-:S04]  /*9ac0*/  SHF.L.U32 R6, R6, 0x1f, RZ ;  /* 0x0000001f06067819 */ /* 0x000fc800000006ff */
[----:B------:R-:W1:Y:S02]  /*9ad0*/  SYNCS.PHASECHK.TRANS64.TRYWAIT P1, [R0+URZ+0x36438], R6 ;  /* 0x03643806000075a7 */ /* 0x000e64000802017f */
[----:B-1----:R-:W-:Y:S05]  /*9ae0*/  @!P1 BRA `(.L_x_1924) ;  /* 0x0000001800a09947 */ /* 0x002fea0003800000 */
.L_x_1948:
[----:B------:R-:W-:Y:S05]  /*9af0*/  @P0 BRA `(.L_x_1925) ;  /* 0x0000000000140947 */ /* 0x000fea0003800000 */
[----:B------:R-:W-:Y:S01]  /*9b00*/  ISETP.NE.AND P1, PT, R18, RZ, PT ;  /* 0x000000ff1200720c */ /* 0x000fe20003f25270 */
[----:B------:R-:W-:-:S04]  /*9b10*/  IMAD.MOV.U32 R3, RZ, RZ, 0x6100 ;  /* 0x00006100ff037424 */ /* 0x000fc800078e00ff */
[----:B------:R2:W-:Y:S08]  /*9b20*/  SYNCS.ARRIVE.TRANS64 RZ, [R0+URZ+0x36430], R3 ;  /* 0x0364300300ff79a7 */ /* 0x0005f0000800003f */
[----:B------:R-:W-:Y:S05]  /*9b30*/  @!P1 BRA `(.L_x_1925) ;  /* 0x0000000000049947 */ /* 0x000fea0003800000 */
[----:B------:R-:W-:Y:S01]  /*9b40*/  BPT.TRAP 0x1 ;  /* 0x000000040000795c */ /* 0x000fe20000300000 */
.L_x_1925:
[----:B------:R-:W3:Y:S01]  /*9b50*/  LDC.64 R16, c[0x0][0x728] ;  /* 0x0001ca00ff107b82 */ /* 0x000ee20000000a00 */
[----:B------:R-:W-:Y:S01]  /*9b60*/  IMAD.SHL.U32 R2, R19, 0x40, RZ ;  /* 0x0000004013027824 */ /* 0x000fe200078e00ff */
[----:B------:R-:W-:Y:S01]  /*9b70*/  UMOV UR32, 0x0 ;  /* 0x0000000000207882 */ /* 0x000fe20000000000 */
[C---:B------:R-:W-:Y:S01]  /*9b80*/  VIADD R22, R0.reuse, 0x36430 ;  /* 0x0003643000167836 */ /* 0x040fe20000000000 */
[----:B------:R-:W-:Y:S01]  /*9b90*/  UMOV UR33, 0x14f00000 ;  /* 0x14f0000000217882 */ /* 0x000fe20000000000 */
[----:B------:R-:W-:Y:S01]  /*9ba0*/  VIADD R23, R0, 0x2a000 ;  /* 0x0002a00000177836 */ /* 0x000fe20000000000 */
[----:B--2---:R-:W-:Y:S01]  /*9bb0*/  IADD3 R3, P1, R2, UR14, RZ ;  /* 0x0000000e02037c10 */ /* 0x004fe2000ff3e0ff */
[----:B------:R-:W-:Y:S01]  /*9bc0*/  VIADD R24, R0, 0x2c000 ;  /* 0x0002c00000187836 */ /* 0x000fe20000000000 */
[----:B------:R-:W2:Y:S01]  /*9bd0*/  LDC.64 R12, c[0x0][0x198] ;  /* 0x00006600ff0c7b82 */ /* 0x000ea20000000a00 */
[----:B------:R-:W-:Y:S01]  /*9be0*/  R2UR UR27, R2 ;  /* 0x00000000021b72ca */ /* 0x000fe200000e0000 */
[----:B------:R-:W-:Y:S01]  /*9bf0*/  VIADD R25, R0, 0x2e000 ;  /* 0x0002e00000197836 */ /* 0x000fe20000000000 */
[----:B------:R-:W-:Y:S01]  /*9c00*/  LEA.HI.X.SX32 R4, R2, R9, 0x1, P1 ;  /* 0x0000000902047211 */ /* 0x000fe200008f0eff */
        /* <DEDUP_REMOVED lines=21> */
[----:B------:R-:W-:Y:S01]  /*9d60*/  UMOV UR9, UR25 ;  /* 0x0000001900097c82 */ /* 0x000fe20008000000 */
[----:B------:R-:W-:Y:S01]  /*9d70*/  UMOV UR11, UR27 ;  /* 0x0000001b000b7c82 */ /* 0x000fe20008000000 */
        /* <DEDUP_REMOVED lines=13> */
.L_x_1949:
[----:B------:R-:W-:Y:S05]  /*9e50*/  @P0 BRA `(.L_x_1927) ;  /* 0x0000000000140947 */ /* 0x000fea0003800000 */
[----:B------:R-:W-:Y:S01]  /*9e60*/  ISETP.NE.AND P1, PT, R18, RZ, PT ;  /* 0x000000ff1200720c */ /* 0x000fe20003f25270 */
[----:B--2---:R-:W-:-:S04]  /*9e70*/  IMAD.MOV.U32 R3, RZ, RZ, 0x6100 ;  /* 0x00006100ff037424 */ /* 0x004fc800078e00ff */
[----:B------:R3:W-:Y:S08]  /*9e80*/  SYNCS.ARRIVE.TRANS64 RZ, [R0+URZ+0x36418], R3 ;  /* 0x0364180300ff79a7 */ /* 0x0007f0000800003f */
[----:B------:R-:W-:Y:S05]  /*9e90*/  @!P1 BRA `(.L_x_1927) ;  /* 0x0000000000049947 */ /* 0x000fea0003800000 */
[----:B------:R-:W-:Y:S01]  /*9ea0*/  BPT.TRAP 0x1 ;  /* 0x000000040000795c */ /* 0x000fe20000300000 */
.L_x_1927:
[----:B------:R-:W-:Y:S01]  /*9eb0*/  VIADD R27, R2, 0x40 ;  /* 0x00000040021b7836 */ /* 0x000fe20000000000 */
[----:B------:R-:W-:Y:S01]  /*9ec0*/  ULDC.64 UR8, c[0x0][0x700] ;  /* 0x0001c00000087ab9 */ /* 0x000fe20000000a00 */
[----:B------:R-:W-:Y:S01]  /*9ed0*/  R2UR UR40, R0 ;  /* 0x00000000002872ca */ /* 0x000fe200000e0000 */
[----:B------:R-:W-:Y:S01]  /*9ee0*/  IMAD.U32 R11, RZ, RZ, UR8 ;  /* 0x00000008ff0b7e24 */ /* 0x000fe2000f8e00ff */
[----:B------:R-:W-:Y:S01]  /*9ef0*/  UMOV UR32, 0x0 ;  /* 0x0000000000207882 */ /* 0x000fe20000000000 */
[C---:B------:R-:W-:Y:S01]  /*9f00*/  IADD3 R2, P1, R27.reuse, UR22, RZ ;  /* 0x000000161b027c10 */ /* 0x040fe2000ff3e0ff */
[----:B------:R-:W-:Y:S01]  /*9f10*/  IMAD.U32 R12, RZ, RZ, UR9 ;  /* 0x00000009ff0c7e24 */ /* 0x000fe2000f8e00ff */
[----:B------:R-:W-:Y:S01]  /*9f20*/  SHF.R.S32.HI R28, RZ, 0x1f, R27 ;  /* 0x0000001fff1c7819 */ /* 0x000fe2000001141b */
[----:B------:R-:W-:Y:S01]  /*9f30*/  VIADD R29, R27, UR6 ;  /* 0x000000061b1d7c36 */ /* 0x000fe20008000000 */
[----:B--23--:R-:W-:Y:S01]  /*9f40*/  LEA R3, P2, R2, R11, 0x2 ;  /* 0x0000000b02037211 */ /* 0x00cfe200078410ff */
[----:B------:R-:W-:Y:S01]  /*9f50*/  UMOV UR33, 0x14f00000 ;  /* 0x14f0000000217882 */ /* 0x000fe20000000000 */
[----:B------:R-:W-:Y:S01]  /*9f60*/  UMOV UR18, URZ ;  /* 0x0000003f00127c82 */ /* 0x000fe20008000000 */
[----:B------:R-:W-:Y:S01]  /*9f70*/  UMOV UR20, UR28 ;  /* 0x0000001c00147c82 */ /* 0x000fe20008000000 */
[----:B------:R-:W-:Y:S01]  /*9f80*/  R2UR UR42, R3 ;  /* 0x00000000032a72ca */ /* 0x000fe200000e0000 */
[----:B------:R-:W-:Y:S01]  /*9f90*/  IMAD.X R3, R28, 0x1, R8, P1 ;  /* 0x000000011c037824 */ /* 0x000fe200008e0608 */
[----:B------:R-:W-:Y:S01]  /*9fa0*/  R2UR UR19, R29 ;  /* 0x000000001d1372ca */ /* 0x000fe200000e0000 */
[----:B------:R-:W-:Y:S01]  /*9fb0*/  UIADD3 UR17, UR40, 0x36418, URZ ;  /* 0x0003641828117890 */ /* 0x000fe2000fffe03f */
[----:B------:R-:W-:Y:S01]  /*9fc0*/  SHF.L.U32 R18, RZ, 0x1f, RZ ;  /* 0x0000001fff127819 */ /* 0x000fe200000006ff */
[----:B------:R-:W-:Y:S01]  /*9fd0*/  UIADD3 UR16, UR40, 0x24000, URZ ;  /* 0x0002400028107890 */ /* 0x000fe2000fffe03f */
        /* <DEDUP_REMOVED lines=24> */
[----:B------:R3:W4:Y:S02]  /*a160*/  SYNCS.PHASECHK.TRANS64.TRYWAIT P1, [R0+URZ+0x36438], R18 ;  /* 0x03643812000075a7 */ /* 0x000724000802017f */
[----:B---3--:R-:W3:Y:S02]  /*a170*/  S2R R18, SR_TID.X ;  /* 0x0000000000127919 */ /* 0x008ee40000002100 */
[----:B---3--:R-:W-:Y:S01]  /*a180*/  LOP3.LUT R18, R18, 0x1f, RZ, 0xc0, !PT ;  /* 0x0000001f12127812 */ /* 0x008fe200078ec0ff */
[----:B--2-4-:R-:W-:Y:S06]  /*a190*/  @!P1 BRA `(.L_x_1928) ;  /* 0x00000014001c9947 */ /* 0x014fec0003800000 */
.L_x_1950:
[----:B------:R-:W-:Y:S05]  /*a1a0*/  @P0 BRA `(.L_x_1929) ;  /* 0x00000000001c0947 */ /* 0x000fea0003800000 */
[----:B------:R-:W-:-:S04]  /*a1b0*/  IMAD.MOV.U32 R18, RZ, RZ, 0x6100 ;  /* 0x00006100ff127424 */ /* 0x000fc800078e00ff */
[----:B------:R2:W-:Y:S02]  /*a1c0*/  SYNCS.ARRIVE.TRANS64 RZ, [R0+URZ+0x36430], R18 ;  /* 0x0364301200ff79a7 */ /* 0x0005e4000800003f */
[----:B--2---:R-:W2:Y:S02]  /*a1d0*/  S2R R18, SR_TID.X ;  /* 0x0000000000127919 */ /* 0x004ea40000002100 */
[----:B--2---:R-:W-:-:S04]  /*a1e0*/  LOP3.LUT R18, R18, 0x1f, RZ, 0xc0, !PT ;  /* 0x0000001f12127812 */ /* 0x004fc800078ec0ff */
[----:B------:R-:W-:-:S13]  /*a1f0*/  ISETP.NE.AND P1, PT, R18, RZ, PT ;  /* 0x000000ff1200720c */ /* 0x000fda0003f25270 */
[----:B------:R-:W-:Y:S05]  /*a200*/  @!P1 BRA `(.L_x_1929) ;  /* 0x0000000000049947 */ /* 0x000fea0003800000 */
[----:B------:R-:W-:Y:S01]  /*a210*/  BPT.TRAP 0x1 ;  /* 0x000000040000795c */ /* 0x000fe20000300000 */
.L_x_1929:
[----:B------:R-:W-:Y:S01]  /*a220*/  IADD3 R27, P1, R27, UR14, RZ ;  /* 0x0000000e1b1b7c10 */ /* 0x000fe2000ff3e0ff */
        /* <DEDUP_REMOVED lines=36> */
.L_x_1952:
[----:B------:R-:W-:Y:S05]  /*a470*/  @P0 BRA `(.L_x_1931) ;  /* 0x0000000000140947 */ /* 0x000fea0003800000 */
[----:B------:R-:W-:Y:S01]  /*a480*/  ISETP.NE.AND P1, PT, R18, RZ, PT ;  /* 0x000000ff1200720c */ /* 0x000fe20003f25270 */
[----:B--2---:R-:W-:-:S04]  /*a490*/  IMAD.MOV.U32 R5, RZ, RZ, 0x6100 ;  /* 0x00006100ff057424 */ /* 0x004fc800078e00ff */
[----:B------:R3:W-:Y:S08]  /*a4a0*/  SYNCS.ARRIVE.TRANS64 RZ, [R0+URZ+0x36410], R5 ;  /* 0x0364100500ff79a7 */ /* 0x0007f0000800003f */
[----:B------:R-:W-:Y:S05]  /*a4b0*/  @!P1 BRA `(.L_x_1931) ;  /* 0x0000000000049947 */ /* 0x000fea0003800000 */
[----:B------:R-:W-:Y:S01]  /*a4c0*/  BPT.TRAP 0x1 ;  /* 0x000000040000795c */ /* 0x000fe20000300000 */
.L_x_1931:
        /* <DEDUP_REMOVED lines=8> */
[----:B------:R-:W-:Y:S01]  /*a550*/  UMOV UR20, UR28 ;  /* 0x0000001c00147c82 */ /* 0x000fe20008000000 */
[----:B------:R-:W-:Y:S01]  /*a560*/  UMOV UR21, UR29 ;  /* 0x0000001d00157c82 */ /* 0x000fe20008000000 */
[----:B------:R-:W-:Y:S01]  /*a570*/  UMOV UR10, 0x40 ;  /* 0x00000040000a7882 */ /* 0x000fe20000000000 */
[----:B------:R-:W-:Y:S01]  /*a580*/  UMOV UR12, UR28 ;  /* 0x0000001c000c7c82 */ /* 0x000fe20008000000 */
[----:B------:R-:W-:Y:S01]  /*a590*/  UMOV UR13, UR29 ;  /* 0x0000001d000d7c82 */ /* 0x000fe20008000000 */
[----:B------:R-:W-:-:S02]  /*a5a0*/  UIADD3 UR7, UR7, 0x2, URZ ;  /* 0x0000000207077890 */ /* 0x000fc4000fffe03f */
[----:B------:R-:W-:Y:S02]  /*a5b0*/  UIADD3 UR16, UR40, 0x1e000, URZ ;  /* 0x0001e00028107890 */ /* 0x000fe4000fffe03f */
[----:B------:R-:W-:Y:S02]  /*a5c0*/  USHF.L.U32 UR19, UR7, 0x6, URZ ;  /* 0x0000000607137899 */ /* 0x000fe4000800063f */
[----:B------:R-:W-:Y:S01]  /*a5d0*/  UIADD3 UR17, UR40, 0x36410, URZ ;  /* 0x0003641028117890 */ /* 0x000fe2000fffe03f */
[----:B------:R-:W-:Y:S01]  /*a5e0*/  IMAD.U32 R19, RZ, RZ, UR7 ;  /* 0x00000007ff137e24 */ /* 0x000fe2000f8e00ff */
[----:B------:R-:W-:Y:S02]  /*a5f0*/  UIADD3 UR8, UP0, UR19, UR22, URZ ;  /* 0x0000001613087290 */ /* 0x000fe4000ff1e03f */
[----:B--23--:R-:W-:Y:S01]  /*a600*/  IMAD.U32 R5, RZ, RZ, UR19 ;  /* 0x00000013ff057e24 */ /* 0x00cfe2000f8e00ff */
[----:B------:R-:W-:Y:S02]  /*a610*/  UIADD3 UR19, UR19, UR6, URZ ;  /* 0x0000000613137290 */ /* 0x000fe4000fffe03f */
[----:B------:R-:W-:Y:S01]  /*a620*/  UIADD3 UR24, UR40, 0x22000, URZ ;  /* 0x0002200028187890 */ /* 0x000fe2000fffe03f */
[----:B------:R-:W-:Y:S01]  /*a630*/  PLOP3.LUT P1, PT, PT, PT, UP0, 0x80, 0x0 ;  /* 0x000000000000781c */ /* 0x000fe20003f2f008 */
[----:B------:R-:W-:Y:S01]  /*a640*/  IMAD.U32 R4, RZ, RZ, UR8 ;  /* 0x00000008ff047e24 */ /* 0x000fe2000f8e00ff */
[----:B------:R-:W-:-:S02]  /*a650*/  UIADD3 UR8, UR40, 0x20000, URZ ;  /* 0x0002000028087890 */ /* 0x000fc4000fffe03f */
[----:B------:R-:W-:Y:S01]  /*a660*/  LEA.HI.X.SX32 R5, R5, R8, 0x1, P1 ;  /* 0x0000000805057211 */ /* 0x000fe200008f0eff */
[----:B------:R-:W-:Y:S01]  /*a670*/  UIADD3 UR40, UR40, 0x30000, URZ ;  /* 0x0003000028287890 */ /* 0x000fe2000fffe03f */
[C---:B------:R-:W-:Y:S01]  /*a680*/  LEA R16, P1, R4.reuse, R11, 0x2 ;  /* 0x0000000b04107211 */ /* 0x040fe200078210ff */
[----:B------:R-:W-:Y:S01]  /*a690*/  UMOV UR9, UR17 ;  /* 0x0000001100097c82 */ /* 0x000fe20008000000 */
[----:B------:R-:W-:Y:S01]  /*a6a0*/  UMOV UR11, UR19 ;  /* 0x00000013000b7c82 */ /* 0x000fe20008000000 */
[----:B------:R-:W-:Y:S01]  /*a6b0*/  UMOV UR26, 0x80 ;  /* 0x00000080001a7882 */ /* 0x000fe20000000000 */
[----:B------:R-:W-:Y:S01]  /*a6c0*/  LEA.HI.X R4, R4, R12, R5, 0x2, P1 ;  /* 0x0000000c04047211 */ /* 0x000fe200008f1405 */
[----:B------:R-:W-:Y:S01]  /*a6d0*/  UMOV UR25, UR17 ;  /* 0x0000001100197c82 */ /* 0x000fe20008000000 */
[----:B------:R-:W-:Y:S01]  /*a6e0*/  R2UR UR42, R16 ;  /* 0x00000000102a72ca */ /* 0x000fe200000e0000 */
[----:B------:R2:W-:Y:S01]  /*a6f0*/  UTMALDG.4D [UR16], [UR30], desc[UR32] ;  /* 0x000020101e0075b4 */ /* 0x0005e20008019000 */
[----:B------:R-:W-:Y:S01]  /*a700*/  R2UR UR43, R4 ;  /* 0x00000000042b72ca */ /* 0x000fe200000e0000 */
[----:B------:R-:W-:Y:S01]  /*a710*/  UMOV UR27, UR19 ;  /* 0x00000013001b7c82 */ /* 0x000fe20008000000 */
[----:B------:R-:W-:Y:S01]  /*a720*/  ISETP.NE.AND P1, PT, R21, RZ, PT ;  /* 0x000000ff1500720c */ /* 0x000fe20003f25270 */
[----:B------:R-:W-:Y:S01]  /*a730*/  UMOV UR41, UR17 ;  /* 0x0000001100297c82 */ /* 0x000fe20008000000 */
[----:B------:R-:W-:Y:S01]  /*a740*/  UMOV UR34, 0x10 ;  /* 0x0000001000227882 */ /* 0x000fe20000000000 */
[----:B------:R2:W-:Y:S01]  /*a750*/  UTMALDG.4D [UR8], [UR30], desc[UR32] ;  /* 0x000020081e0075b4 */ /* 0x0005e20008019000 */
[----:B------:R2:W-:Y:S07]  /*a760*/  UTMALDG.4D [UR24], [UR30], desc[UR32] ;  /* 0x000020181e0075b4 */ /* 0x0005ee0008019000 */
[----:B------:R2:W-:Y:S02]  /*a770*/  UBLKCP.S.G [UR40], [UR42], UR34 ;  /* 0x000000282a0073ba */ /* 0x0005e40008000222 */
[----:B--2---:R-:W-:Y:S05]  /*a780*/  @P1 BRA `(.L_x_1932) ;  /* 0xfffffff000c81947 */ /* 0x004fea000383ffff */
.L_x_1923:
[----:B------:R-:W-:Y:S01]  /*a790*/  ISETP.NE.AND P1, PT, R20, RZ, PT ;  /* 0x000000ff1400720c */ /* 0x000fe20003f25270 */
[----:B------:R-:W-:Y:S02]  /*a7a0*/  IMAD.MOV.U32 R5, RZ, RZ, R14 ;  /* 0x000000ffff057224 */ /* 0x000fe400078e000e */
[----:B------:R-:W-:-:S10]  /*a7b0*/  IMAD.MOV.U32 R16, RZ, RZ, 0x1 ;  /* 0x00000001ff107424 */ /* 0x000fd400078e00ff */
[----:B------:R-:W-:Y:S05]  /*a7c0*/  @!P1 BRA `(.L_x_1922) ;  /* 0x00000004008c9947 */ /* 0x000fea0003800000 */
[----:B------:R-:W2:Y:S02]  /*a7d0*/  SYNCS.PHASECHK.TRANS64.TRYWAIT P1, [R0+URZ+0x36438], R6 ;  /* 0x03643806000075a7 */ /* 0x000ea4000802017f */
[----:B--2---:R-:W-:Y:S05]  /*a7e0*/  @!P1 BRA `(.L_x_1933) ;  /* 0x0000000c00c09947 */ /* 0x004fea0003800000 */
.L_x_1953:
[----:B------:R-:W-:Y:S05]  /*a7f0*/  @P0 BRA `(.L_x_1934) ;  /* 0x0000000000140947 */ /* 0x000fea0003800000 */
[----:B------:R-:W-:Y:S01]  /*a800*/  ISETP.NE.AND P1, PT, R18, RZ, PT ;  /* 0x000000ff1200720c */ /* 0x000fe20003f25270 */
[----:B------:R-:W-:-:S04]  /*a810*/  IMAD.MOV.U32 R5, RZ, RZ, 0x6100 ;  /* 0x00006100ff057424 */ /* 0x000fc800078e00ff */
[----:B------:R3:W-:Y:S08]  /*a820*/  SYNCS.ARRIVE.TRANS64 RZ, [R0+URZ+0x36430], R5 ;  /* 0x0364300500ff79a7 */ /* 0x0007f0000800003f */
[----:B------:R-:W-:Y:S05]  /*a830*/  @!P1 BRA `(.L_x_1934) ;  /* 0x0000000000049947 */ /* 0x000fea0003800000 */
[----:B------:R-:W-:Y:S01]  /*a840*/  BPT.TRAP 0x1 ;  /* 0x000000040000795c */ /* 0x000fe20000300000 */
.L_x_1934:
[----:B---3--:R-:W3:Y:S01]  /*a850*/  LDC.64 R4, c[0x0][0x728] ;  /* 0x0001ca00ff047b82 */ /* 0x008ee20000000a00 */
[----:B------:R-:W-:Y:S01]  /*a860*/  IMAD.SHL.U32 R20, R19, 0x40, RZ ;  /* 0x0000004013147824 */ /* 0x000fe200078e00ff */
[----:B------:R-:W-:Y:S01]  /*a870*/  R2UR UR24, R0 ;  /* 0x00000000001872ca */ /* 0x000fe200000e0000 */
[----:B------:R-:W-:Y:S01]  /*a880*/  UMOV UR32, 0x0 ;  /* 0x0000000000207882 */ /* 0x000fe20000000000 */
[----:B------:R-:W-:Y:S01]  /*a890*/  UMOV UR33, 0x14f00000 ;  /* 0x14f0000000217882 */ /* 0x000fe20000000000 */
[----:B------:R-:W-:Y:S01]  /*a8a0*/  UMOV UR18, URZ ;  /* 0x0000003f00127c82 */ /* 0x000fe20008000000 */
[C---:B-12---:R-:W-:Y:S01]  /*a8b0*/  IADD3 R6, P1, R20.reuse, UR14, RZ ;  /* 0x0000000e14067c10 */ /* 0x046fe2000ff3e0ff */
        /* <DEDUP_REMOVED lines=13> */
[----:B---3--:R-:W-:Y:S01]  /*a990*/  LEA R4, P2, R6, R4, 0x2 ;  /* 0x0000000406047211 */ /* 0x008fe200078410ff */
[----:B------:R-:W-:Y:S01]  /*a9a0*/  UIADD3 UR24, UR24, 0x2e000, URZ ;  /* 0x0002e00018187890 */ /* 0x000fe2000fffe03f */
[----:B------:R-:W-:Y:S02]  /*a9b0*/  UMOV UR9, UR17 ;  /* 0x0000001100097c82 */ /* 0x000fe40008000000 */
[----:B------:R-:W-:Y:S01]  /*a9c0*/  R2UR UR40, R4 ;  /* 0x00000000042872ca */ /* 0x000fe200000e0000 */
[----:B------:R-:W-:Y:S01]  /*a9d0*/  UMOV UR11, UR19 ;  /* 0x00000013000b7c82 */ /* 0x000fe20008000000 */
[----:B------:R-:W-:Y:S01]  /*a9e0*/  IADD3 R4, P1, R10, 0x1f0, RZ ;  /* 0x000001f00a047810 */ /* 0x000fe20007f3e0ff */
[----:B------:R-:W-:Y:S01]  /*a9f0*/  UMOV UR25, UR17 ;  /* 0x0000001100197c82 */ /* 0x000fe20008000000 */
[----:B------:R-:W-:Y:S01]  /*aa00*/  LEA.HI.X R5, R6, R5, R15, 0x2, P2 ;  /* 0x0000000506057211 */ /* 0x000fe200010f140f */
        /* <DEDUP_REMOVED lines=12> */
[----:B------:R-:W2:Y:S02]  /*aad0*/  SYNCS.PHASECHK.TRANS64.TRYWAIT P1, [R0+URZ+0x36428], R5 ;  /* 0x03642805000075a7 */ /* 0x000ea4000802017f */
[----:B-12---:R-:W-:Y:S05]  /*aae0*/  @!P1 BRA `(.L_x_1935) ;  /* 0x0000000c00149947 */ /* 0x006fea0003800000 */
.L_x_1954:
[----:B------:R-:W-:Y:S01]  /*aaf0*/  IMAD.MOV.U32 R16, RZ, RZ, RZ ;  /* 0x000000ffff107224 */ /* 0x000fe200078e00ff */
[----:B------:R-:W-:Y:S06]  /*ab00*/  @P0 BRA `(.L_x_1936) ;  /* 0x0000000000140947 */ /* 0x000fec0003800000 */
[----:B------:R-:W-:Y:S01]  /*ab10*/  ISETP.NE.AND P1, PT, R18, RZ, PT ;  /* 0x000000ff1200720c */ /* 0x000fe20003f25270 */
[----:B-1----:R-:W-:-:S04]  /*ab20*/  IMAD.MOV.U32 R5, RZ, RZ, 0x6100 ;  /* 0x00006100ff057424 */ /* 0x002fc800078e00ff */
[----:B------:R2:W-:Y:S08]  /*ab30*/  SYNCS.ARRIVE.TRANS64 RZ, [R0+URZ+0x36418], R5 ;  /* 0x0364180500ff79a7 */ /* 0x0005f0000800003f */
[----:B------:R-:W-:Y:S05]  /*ab40*/  @!P1 BRA `(.L_x_1936) ;  /* 0x0000000000049947 */ /* 0x000fea0003800000 */
[----:B------:R-:W-:Y:S01]  /*ab50*/  BPT.TRAP 0x1 ;  /* 0x000000040000795c */ /* 0x000fe20000300000 */
.L_x_1936:
        /* <DEDUP_REMOVED lines=16> */
[----:B------:R-:W-:Y:S02]  /*ac60*/  UIADD3 UR7, UP0, UR19, UR22, URZ ;  /* 0x0000001613077290 */ /* 0x000fe4000ff1e03f */
[----:B-12---:R-:W-:Y:S01]  /*ac70*/  IMAD.U32 R5, RZ, RZ, UR19 ;  /* 0x00000013ff057e24 */ /* 0x006fe2000f8e00ff */
[----:B------:R-:W-:Y:S02]  /*ac80*/  UIADD3 UR17, UR40, 0x36418, URZ ;  /* 0x0003641828117890 */ /* 0x000fe4000fffe03f */
[----:B------:R-:W-:Y:S01]  /*ac90*/  UIADD3 UR19, UR19, UR6, URZ ;  /* 0x0000000613137290 */ /* 0x000fe2000fffe03f */
[----:B------:R-:W-:Y:S01]  /*aca0*/  PLOP3.LUT P1, PT, PT, PT, UP0, 0x80, 0x0 ;  /* 0x000000000000781c */ /* 0x000fe20003f2f008 */
[----:B------:R-:W-:Y:S01]  /*acb0*/  IMAD.U32 R4, RZ, RZ, UR7 ;  /* 0x00000007ff047e24 */ /* 0x000fe2000f8e00ff */
[----:B------:R-:W-:Y:S02]  /*acc0*/  UIADD3 UR8, UR40, 0x26000, URZ ;  /* 0x0002600028087890 */ /* 0x000fe4000fffe03f */
[----:B------:R-:W-:Y:S01]  /*acd0*/  LEA.HI.X.SX32 R5, R5, R8, 0x1, P1 ;  /* 0x0000000805057211 */ /* 0x000fe200008f0eff */
[----:B------:R-:W-:Y:S01]  /*ace0*/  UIADD3 UR24, UR40, 0x28000, URZ ;  /* 0x0002800028187890 */ /* 0x000fe2000fffe03f */
[C---:B------:R-:W-:Y:S01]  /*acf0*/  LEA R11, P1, R4.reuse, R11, 0x2 ;  /* 0x0000000b040b7211 */ /* 0x040fe200078210ff */
[----:B------:R-:W-:Y:S01]  /*ad00*/  UIADD3 UR40, UR40, 0x30100, URZ ;  /* 0x0003010028287890 */ /* 0x000fe2000fffe03f */
[----:B------:R2:W-:Y:S01]  /*ad10*/  UTMALDG.4D [UR16], [UR30], desc[UR32] ;  /* 0x000020101e0075b4 */ /* 0x0005e20008019000 */
[----:B------:R-:W-:Y:S01]  /*ad20*/  UMOV UR9, UR17 ;  /* 0x0000001100097c82 */ /* 0x000fe20008000000 */
[----:B------:R-:W-:Y:S01]  /*ad30*/  LEA.HI.X R12, R4, R12, R5, 0x2, P1 ;  /* 0x0000000c040c7211 */ /* 0x000fe200008f1405 */
[----:B------:R-:W-:Y:S01]  /*ad40*/  UMOV UR11, UR19 ;  /* 0x00000013000b7c82 */ /* 0x000fe20008000000 */
[----:B------:R-:W-:Y:S01]  /*ad50*/  R2UR UR42, R11 ;  /* 0x000000000b2a72ca */ /* 0x000fe200000e0000 */
[----:B------:R-:W-:Y:S01]  /*ad60*/  UMOV UR25, UR17 ;  /* 0x0000001100197c82 */ /* 0x000fe20008000000 */
[----:B------:R-:W-:Y:S01]  /*ad70*/  R2UR UR43, R12 ;  /* 0x000000000c2b72ca */ /* 0x000fe200000e0000 */
[----:B------:R-:W-:Y:S01]  /*ad80*/  UMOV UR27, UR19 ;  /* 0x00000013001b7c82 */ /* 0x000fe20008000000 */
[----:B------:R-:W-:Y:S01]  /*ad90*/  UMOV UR41, UR17 ;  /* 0x0000001100297c82 */ /* 0x000fe20008000000 */
[----:B------:R2:W-:Y:S01]  /*ada0*/  UTMALDG.4D [UR8], [UR30], desc[UR32] ;  /* 0x000020081e0075b4 */ /* 0x0005e20008019000 */
[----:B------:R-:W-:Y:S01]  /*adb0*/  UMOV UR7, 0x10 ;  /* 0x0000001000077882 */ /* 0x000fe20000000000 */
[----:B------:R-:W-:Y:S01]  /*adc0*/  IMAD.MOV.U32 R5, RZ, RZ, R14 ;  /* 0x000000ffff057224 */ /* 0x000fe200078e000e */
[----:B------:R2:W-:Y:S07]  /*add0*/  UTMALDG.4D [UR24], [UR30], desc[UR32] ;  /* 0x000020181e0075b4 */ /* 0x0005ee0008019000 */
[----:B------:R2:W-:Y:S02]  /*ade0*/  UBLKCP.S.G [UR40], [UR42], UR7 ;  /* 0x000000282a0073ba */ /* 0x0005e40008000207 */
[----:B--2---:R-:W-:Y:S01]  /*adf0*/  NOP ;  /* 0x0000000000007918 */ /* 0x004fe20000000000 */
.L_x_1922:
[----:B------:R-:W-:-:S04]  /*ae00*/  SHF.L.U32 R3, R16, 0x1f, RZ ;  /* 0x0000001f10037819 */ /* 0x000fc800000006ff */
[----:B------:R-:W2:Y:S02]  /*ae10*/  SYNCS.PHASECHK.TRANS64.TRYWAIT P1, [R0+URZ+0x36438], R3 ;  /* 0x03643803000075a7 */ /* 0x000ea4000802017f */
[----:B--2---:R-:W-:Y:S05]  /*ae20*/  @!P1 BRA `(.L_x_1937) ;  /* 0x0000000800589947 */ /* 0x004fea0003800000 */
.L_x_1955:
[----:B------:R-:W-:Y:S05]  /*ae30*/  @P0 BRA `(.L_x_1938) ;  /* 0x0000000000180947 */ /* 0x000fea0003800000 */
[----:B------:R-:W3:Y:S01]  /*ae40*/  S2R R2, SR_TID.X ;  /* 0x0000000000027919 */ /* 0x000ee20000002100 */
[----:B--2---:R-:W-:-:S04]  /*ae50*/  IMAD.MOV.U32 R3, RZ, RZ, 0x6100 ;  /* 0x00006100ff037424 */ /* 0x004fc800078e00ff */
[----:B------:R4:W-:Y:S01]  /*ae60*/  SYNCS.ARRIVE.TRANS64 RZ, [R0+URZ+0x36430], R3 ;  /* 0x0364300300ff79a7 */ /* 0x0009e2000800003f */
[----:B---3--:R-:W-:-:S13]  /*ae70*/  LOP3.LUT P0, RZ, R2, 0x1f, RZ, 0xc0, !PT ;  /* 0x0000001f02ff7812 */ /* 0x008fda000780c0ff */
[----:B----4-:R-:W-:Y:S05]  /*ae80*/  @!P0 BRA `(.L_x_1938) ;  /* 0x0000000000048947 */ /* 0x010fea0003800000 */
[----:B------:R-:W-:Y:S01]  /*ae90*/  BPT.TRAP 0x1 ;  /* 0x000000040000795c */ /* 0x000fe20000300000 */
.L_x_1938:
        /* <DEDUP_REMOVED lines=22> */
[----:B-12---:R-:W-:Y:S01]  /*b000*/  SEL R0, RZ, 0x1, P0 ;  /* 0x00000001ff007807 */ /* 0x006fe20000000000 */
[----:B------:R-:W-:Y:S01]  /*b010*/  ULEA UR30, UP0, UR8, UR30, 0x2 ;  /* 0x0000001e081e7291 */ /* 0x000fe2000f80103f */
[----:B------:R-:W-:Y:S01]  /*b020*/  SEL R2, R15, RZ, P0 ;  /* 0x000000ff0f027207 */ /* 0x000fe20000000000 */
[----:B------:R-:W-:Y:S01]  /*b030*/  UIADD3 UR16, UR24, 0x2a000, URZ ;  /* 0x0002a00018107890 */ /* 0x000fe2000fffe03f */
[----:B------:R-:W-:Y:S01]  /*b040*/  LOP3.LUT R0, R7, R0, RZ, 0x3c, !PT ;  /* 0x0000000007007212 */ /* 0x000fe200078e3cff */
[----:B------:R-:W-:-:S02]  /*b050*/  ULEA.HI.X UR31, UR8, UR31, UR7, 0x2, UP0 ;  /* 0x0000001f081f7291 */ /* 0x000fc400080f1407 */
[----:B------:R-:W-:Y:S02]  /*b060*/  UIADD3 UR19, UR19, UR6, URZ ;  /* 0x0000000613137290 */ /* 0x000fe4000fffe03f */
[----:B------:R-:W-:Y:S02]  /*b070*/  UIADD3 UR42, UR24, 0x30200, URZ ;  /* 0x00030200182a7890 */ /* 0x000fe4000fffe03f */
[----:B------:R-:W-:Y:S02]  /*b080*/  UIADD3 UR8, UR24, 0x2c000, URZ ;  /* 0x0002c00018087890 */ /* 0x000fe4000fffe03f */
[----:B------:R-:W-:Y:S01]  /*b090*/  UIADD3 UR24, UR24, 0x2e000, URZ ;  /* 0x0002e00018187890 */ /* 0x000fe2000fffe03f */
[----:B------:R-:W-:Y:S01]  /*b0a0*/  UMOV UR9, UR17 ;  /* 0x0000001100097c82 */ /* 0x000fe20008000000 */
[----:B------:R-:W-:Y:S01]  /*b0b0*/  UMOV UR11, UR19 ;  /* 0x00000013000b7c82 */ /* 0x000fe20008000000 */
[----:B------:R-:W-:Y:S01]  /*b0c0*/  UMOV UR26, 0x80 ;  /* 0x00000080001a7882 */ /* 0x000fe20000000000 */
[----:B------:R-:W-:Y:S01]  /*b0d0*/  UMOV UR25, UR17 ;  /* 0x0000001100197c82 */ /* 0x000fe20008000000 */
[----:B------:R1:W-:Y:S01]  /*b0e0*/  UTMALDG.4D [UR16], [UR32], desc[UR40] ;  /* 0x00002810200075b4 */ /* 0x0003e20008019000 */
[----:B------:R-:W-:Y:S01]  /*b0f0*/  UMOV UR27, UR19 ;  /* 0x00000013001b7c82 */ /* 0x000fe20008000000 */
[----:B------:R-:W-:Y:S01]  /*b100*/  UMOV UR43, UR17 ;  /* 0x00000011002b7c82 */ /* 0x000fe20008000000 */
[----:B------:R-:W-:Y:S01]  /*b110*/  UMOV UR7, 0x10 ;  /* 0x0000001000077882 */ /* 0x000fe20000000000 */
[----:B------:R1:W-:Y:S01]  /*b120*/  UTMALDG.4D [UR8], [UR32], desc[UR40] ;  /* 0x00002808200075b4 */ /* 0x0003e20008019000 */
[----:B------:R1:W-:Y:S01]  /*b130*/  UTMALDG.4D [UR24], [UR32], desc[UR40] ;  /* 0x00002818200075b4 */ /* 0x0003e20008019000 */
[----:B------:R1:W-:Y:S02]  /*b140*/  UBLKCP.S.G [UR42], [UR30], UR7 ;  /* 0x0000002a1e0073ba */ /* 0x0003e40008000207 */
[----:B-1----:R-:W-:Y:S01]  /*b150*/  NOP ;  /* 0x0000000000007918 */ /* 0x002fe20000000000 */
.L_x_1919:
[----:B------:R-:W-:Y:S05]  /*b160*/  BSYNC B0 ;  /* 0x0000000000007941 */ /* 0x000fea0003800000 */
.L_x_1914:
[----:B------:R-:W-:-:S03]  /*b170*/  UMOV UR7, 0xffffffff ;  /* 0xffffffff00077882 */ /* 0x000fc60000000000 */
[----:B------:R-:W-:Y:S05]  /*b180*/  BRA.DIV UR7, `(.L_x_1939) ;  /* 0x0000000607947947 */ /* 0x000fea000b800000 */
[----:B------:R-:W-:-:S13]  /*b190*/  ELECT P6, URZ, PT ;  /* 0x00000000003f782f */ /* 0x000fda00038c0000 */
.L_x_1958:
[----:B------:R-:W-:Y:S05]  /*b1a0*/  @!P6 BRA `(.L_x_1790) ;  /* 0x000000000074e947 */ /* 0x000fea0003800000 */
[----:B------:R-:W3:Y:S02]  /*b1b0*/  LDL.LU R3, [R1] ;  /* 0x0000000001037983 */ /* 0x000ee40000300800 */
[----:B---3--:R-:W-:-:S04]  /*b1c0*/  LOP3.LUT R3, R3, 0x2, RZ, 0xfc, !PT ;  /* 0x0000000203037812 */ /* 0x008fc800078efcff */
[----:B------:R-:W-:-:S13]  /*b1d0*/  ISETP.NE.AND P2, PT, R3, 0x3, PT ;  /* 0x000000030300780c */ /* 0x000fda0003f45270 */
[----:B------:R-:W-:Y:S05]  /*b1e0*/  @!P2 BRA `(.L_x_1940) ;  /* 0x000000000004a947 */ /* 0x000fea0003800000 */
[----:B--2---:R-:W-:Y:S01]  /*b1f0*/  BPT.TRAP 0x1 ;  /* 0x000000040000795c */ /* 0x004fe20000300000 */
.L_x_1940:
[----:B------:R-:W1:Y:S01]  /*b200*/  S2R R4, SR_CgaCtaId ;  /* 0x0000000000047919 */ /* 0x000e620000008800 */
[----:B------:R-:W-:-:S04]  /*b210*/  MOV R3, 0x400 ;  /* 0x0000040000037802 */ /* 0x000fc80000000f00 */
[----:B-1----:R-:W-:Y:S02]  /*b220*/  LEA R9, R4, R3, 0x18 ;  /* 0x0000000304097211 */ /* 0x002fe400078ec0ff */
        /* <DEDUP_REMOVED lines=12> */
.L_x_1959:
[----:B------:R-:W3:Y:S02]  /*b2f0*/  SYNCS.PHASECHK.TRANS64.TRYWAIT P0, [R3+URZ], R0 ;  /* 0x00000000030075a7 */ /* 0x000ee4000800017f */
[----:B---3--:R-:W-:Y:S05]  /*b300*/  @!P0 BRA `(.L_x_1942) ;  /* 0x0000000400688947 */ /* 0x008fea0003800000 */
.L_x_1960:
[----:B------:R-:W-:Y:S05]  /*b310*/  @!P2 BRA `(.L_x_1943) ;  /* 0x000000000004a947 */ /* 0x000fea0003800000 */
[----:B--2---:R-:W-:Y:S01]  /*b320*/  BPT.TRAP 0x1 ;  /* 0x000000040000795c */ /* 0x004fe20000300000 */
.L_x_1943:
[----:B------:R-:W-:-:S07]  /*b330*/  SHF.L.U32 R16, R16, 0x1f, RZ ;  /* 0x0000001f10107819 */ /* 0x000fce00000006ff */
.L_x_1944:
[----:B----4-:R4:W1:Y:S02]  /*b340*/  SYNCS.PHASECHK.TRANS64.TRYWAIT P0, [R9+URZ+0x36438], R16 ;  /* 0x03643810090075a7 */ /* 0x010864000800017f */
[----:B-1----:R-:W-:Y:S05]  /*b350*/  @!P0 NANOSLEEP.SYNCS 0x989680 ;  /* 0x009896800000895d */ /* 0x002fea0003900000 */
[----:B------:R-:W1:Y:S02]  /*b360*/  @!P0 SYNCS.PHASECHK.TRANS64 P0, [R9+URZ+0x36438], R16 ;  /* 0x03643810090085a7 */ /* 0x000e64000800007f */
[----:B-1----:R-:W-:Y:S05]  /*b370*/  @!P0 BRA `(.L_x_1944) ;  /* 0xfffffffc00f08947 */ /* 0x002fea000383ffff */
.L_x_1790:
[----:B--2---:R-:W-:Y:S05]  /*b380*/  BSYNC B6 ;  /* 0x0000000000067941 */ /* 0x004fea0003800000 */
.L_x_1784:
[----:B------:R-:W-:Y:S05]  /*b390*/  EXIT ;  /* 0x000000000000794d */ /* 0x000fea0003800000 */
.L_x_1801:
[----:B------:R-:W-:Y:S02]  /*b3a0*/  IMAD.MOV.U32 R12, RZ, RZ, RZ ;  /* 0x000000ffff0c7224 */ /* 0x000fe400078e00ff */
[----:B------:R-:W-:Y:S02]  /*b3b0*/  IMAD.MOV.U32 R11, RZ, RZ, 0x1f ;  /* 0x0000001fff0b7424 */ /* 0x000fe400078e00ff */
[----:B------:R-:W-:-:S07]  /*b3c0*/  IMAD.MOV.U32 R15, RZ, RZ, -0x1 ;  /* 0xffffffffff0f7424 */ /* 0x000fce00078e00ff */
[----:B-1----:R-:W-:Y:S05]  /*b3d0*/  WARPSYNC.COLLECTIVE R15, `(.L_x_1945) ;  /* 0x000000000f087348 */ /* 0x002fea0003c00000 */
[----:B------:R2:W3:Y:S02]  /*b3e0*/  SHFL.IDX P6, R14, R13, R12, R11 ;  /* 0x0000000c0d0e7389 */ /* 0x0004e400000c000b */
[----:B-123--:R-:W-:Y:S01]  /*b3f0*/  ENDCOLLECTIVE ;  /* 0x000000000000791b */ /* 0x00efe20003800000 */
.L_x_1945:
[----:B------:R-:W-:Y:S05]  /*b400*/  BRA `(.L_x_1946) ;  /* 0xffffff6000007947 */ /* 0x000fea000383ffff */
.L_x_1803:
[----:B-1----:R-:W-:-:S04]  /*b410*/  IMAD.U32 R3, RZ, RZ, UR36 ;  /* 0x00000024ff037e24 */ /* 0x002fc8000f8e00ff */
[----:B------:R1:W3:Y:S03]  /*b420*/  SYNCS.PHASECHK.TRANS64.TRYWAIT P0, [R3+URZ+0x36400], R10 ;  /* 0x0364000a030075a7 */ /* 0x0002e6000800017f */
[----:B---3--:R-:W-:Y:S05]  /*b430*/  @!P0 NANOSLEEP.SYNCS 0x989680 ;  /* 0x009896800000895d */ /* 0x008fea0003900000 */
[----:B------:R-:W3:Y:S02]  /*b440*/  @!P0 SYNCS.PHASECHK.TRANS64 P0, [R3+URZ+0x36400], R10 ;  /* 0x0364000a030085a7 */ /* 0x000ee4000800007f */
[----:B---3--:R-:W-:Y:S05]  /*b450*/  @!P0 BRA `(.L_x_1803) ;  /* 0xfffffffc00ec8947 */ /* 0x008fea000383ffff */
[----:B------:R-:W-:Y:S05]  /*b460*/  BRA `(.L_x_1802) ;  /* 0xffffff6000347947 */ /* 0x000fea000383ffff */
.L_x_1807:
[----:B--2---:R2:W3:Y:S02]  /*b470*/  SYNCS.PHASECHK.TRANS64.TRYWAIT P1, [R3+URZ+0x36410], R10 ;  /* 0x0364100a030075a7 */ /* 0x0044e4000802017f */
[----:B---3--:R-:W-:Y:S05]  /*b480*/  @!P1 NANOSLEEP.SYNCS 0x989680 ;  /* 0x009896800000995d */ /* 0x008fea0003900000 */
[----:B------:R-:W3:Y:S02]  /*b490*/  @!P1 SYNCS.PHASECHK.TRANS64 P1, [R3+URZ+0x36410], R10 ;  /* 0x0364100a030095a7 */ /* 0x000ee4000802007f */
[----:B---3--:R-:W-:Y:S05]  /*b4a0*/  @!P1 BRA `(.L_x_1807) ;  /* 0xfffffffc00f09947 */ /* 0x008fea000383ffff */
[----:B------:R-:W-:Y:S05]  /*b4b0*/  BRA `(.L_x_1806) ;  /* 0xffffff6800107947 */ /* 0x000fea000383ffff */
.L_x_1811:
[----:B----4-:R-:W-:-:S04]  /*b4c0*/  IMAD.U32 R12, RZ, RZ, UR36 ;  /* 0x00000024ff0c7e24 */ /* 0x010fc8000f8e00ff */
[----:B------:R4:W1:Y:S03]  /*b4d0*/  SYNCS.PHASECHK.TRANS64.TRYWAIT P1, [R12+URZ+0x36430], R11 ;  /* 0x0364300b0c0075a7 */ /* 0x000866000802017f */
[----:B-1----:R-:W-:Y:S05]  /*b4e0*/  @!P1 NANOSLEEP.SYNCS 0x989680 ;  /* 0x009896800000995d */ /* 0x002fea0003900000 */
[----:B------:R-:W1:Y:S02]  /*b4f0*/  @!P1 SYNCS.PHASECHK.TRANS64 P1, [R12+URZ+0x36430], R11 ;  /* 0x0364300b0c0095a7 */ /* 0x000e64000802007f */
[----:B-1----:R-:W-:Y:S05]  /*b500*/  @!P1 BRA `(.L_x_1811) ;  /* 0xfffffffc00ec9947 */ /* 0x002fea000383ffff */
[----:B------:R-:W-:Y:S05]  /*b510*/  BRA `(.L_x_1810) ;  /* 0xffffff6c00b07947 */ /* 0x000fea000383ffff */
.L_x_1920:
[----:B-1----:R1:W2:Y:S02]  /*b520*/  SYNCS.PHASECHK.TRANS64.TRYWAIT P1, [R0+URZ+0x36420], R6 ;  /* 0x03642006000075a7 */ /* 0x0022a4000802017f */
[----:B--2---:R-:W-:Y:S05]  /*b530*/  @!P1 NANOSLEEP.SYNCS 0x989680 ;  /* 0x009896800000995d */ /* 0x004fea0003900000 */
[----:B------:R-:W2:Y:S02]  /*b540*/  @!P1 SYNCS.PHASECHK.TRANS64 P1, [R0+URZ+0x36420], R6 ;  /* 0x03642006000095a7 */ /* 0x000ea4000802007f */
[----:B--2---:R-:W-:Y:S05]  /*b550*/  @!P1 BRA `(.L_x_1920) ;  /* 0xfffffffc00f09947 */ /* 0x004fea000383ffff */
[----:B------:R-:W-:Y:S05]  /*b560*/  BRA `(.L_x_1947) ;  /* 0xffffffdc006c7947 */ /* 0x000fea000383ffff */
.L_x_1924:
[----:B-1----:R1:W2:Y:S02]  /*b570*/  SYNCS.PHASECHK.TRANS64.TRYWAIT P1, [R0+URZ+0x36438], R6 ;  /* 0x03643806000075a7 */ /* 0x0022a4000802017f */
[----:B--2---:R-:W-:Y:S05]  /*b580*/  @!P1 NANOSLEEP.SYNCS 0x989680 ;  /* 0x009896800000995d */ /* 0x004fea0003900000 */
[----:B------:R-:W2:Y:S02]  /*b590*/  @!P1 SYNCS.PHASECHK.TRANS64 P1, [R0+URZ+0x36438], R6 ;  /* 0x03643806000095a7 */ /* 0x000ea4000802007f */
[----:B--2---:R-:W-:Y:S05]  /*b5a0*/  @!P1 BRA `(.L_x_1924) ;  /* 0xfffffffc00f09947 */ /* 0x004fea000383ffff */
[----:B------:R-:W-:Y:S05]  /*b5b0*/  BRA `(.L_x_1948) ;  /* 0xffffffe4004c7947 */ /* 0x000fea000383ffff */
.L_x_1926:
[----:B--2---:R2:W3:Y:S02]  /*b5c0*/  SYNCS.PHASECHK.TRANS64.TRYWAIT P1, [R0+URZ+0x36428], R3 ;  /* 0x03642803000075a7 */ /* 0x0044e4000802017f */
[----:B---3--:R-:W-:Y:S05]  /*b5d0*/  @!P1 NANOSLEEP.SYNCS 0x989680 ;  /* 0x009896800000995d */ /* 0x008fea0003900000 */
[----:B------:R-:W3:Y:S02]  /*b5e0*/  @!P1 SYNCS.PHASECHK.TRANS64 P1, [R0+URZ+0x36428], R3 ;  /* 0x03642803000095a7 */ /* 0x000ee4000802007f */
[----:B---3--:R-:W-:Y:S05]  /*b5f0*/  @!P1 BRA `(.L_x_1926) ;  /* 0xfffffffc00f09947 */ /* 0x008fea000383ffff */
[----:B------:R-:W-:Y:S05]  /*b600*/  BRA `(.L_x_1949) ;  /* 0xffffffe800107947 */ /* 0x000fea000383ffff */
.L_x_1928:
[----:B------:R-:W-:-:S04]  /*b610*/  SHF.L.U32 R18, RZ, 0x1f, RZ ;  /* 0x0000001fff127819 */ /* 0x000fc800000006ff */
[----:B------:R2:W3:Y:S03]  /*b620*/  SYNCS.PHASECHK.TRANS64.TRYWAIT P1, [R0+URZ+0x36438], R18 ;  /* 0x03643812000075a7 */ /* 0x0004e6000802017f */
[----:B---3--:R-:W-:Y:S05]  /*b630*/  @!P1 NANOSLEEP.SYNCS 0x989680 ;  /* 0x009896800000995d */ /* 0x008fea0003900000 */
[----:B------:R2:W3:Y:S02]  /*b640*/  @!P1 SYNCS.PHASECHK.TRANS64 P1, [R0+URZ+0x36438], R18 ;  /* 0x03643812000095a7 */ /* 0x0004e4000802007f */
[----:B--2---:R-:W2:Y:S02]  /*b650*/  S2R R18, SR_TID.X ;  /* 0x0000000000127919 */ /* 0x004ea40000002100 */
[----:B--2---:R-:W-:Y:S01]  /*b660*/  LOP3.LUT R18, R18, 0x1f, RZ, 0xc0, !PT ;  /* 0x0000001f12127812 */ /* 0x004fe200078ec0ff */
[----:B---3--:R-:W-:Y:S06]  /*b670*/  @!P1 BRA `(.L_x_1928) ;  /* 0xfffffffc00e49947 */ /* 0x008fec000383ffff */
[----:B------:R-:W-:Y:S05]  /*b680*/  BRA `(.L_x_1950) ;  /* 0xffffffe800c47947 */ /* 0x000fea000383ffff */
.L_x_1930:
[----:B------:R-:W-:-:S07]  /*b690*/  SHF.L.U32 R5, R7, 0x1f, RZ ;  /* 0x0000001f07057819 */ /* 0x000fce00000006ff */
.L_x_1951:
[----:B--2---:R2:W3:Y:S02]  /*b6a0*/  SYNCS.PHASECHK.TRANS64.TRYWAIT P1, [R0+URZ+0x36420], R5 ;  /* 0x03642005000075a7 */ /* 0x0044e4000802017f */
[----:B---3--:R-:W-:Y:S05]  /*b6b0*/  @!P1 NANOSLEEP.SYNCS 0x989680 ;  /* 0x009896800000995d */ /* 0x008fea0003900000 */
[----:B------:R-:W3:Y:S02]  /*b6c0*/  @!P1 SYNCS.PHASECHK.TRANS64 P1, [R0+URZ+0x36420], R5 ;  /* 0x03642005000095a7 */ /* 0x000ee4000802007f */
[----:B---3--:R-:W-:Y:S05]  /*b6d0*/  @!P1 BRA `(.L_x_1951) ;  /* 0xfffffffc00f09947 */ /* 0x008fea000383ffff */
[----:B------:R-:W-:Y:S05]  /*b6e0*/  BRA `(.L_x_1952) ;  /* 0xffffffec00607947 */ /* 0x000fea000383ffff */
.L_x_1933:
[----:B--2---:R2:W3:Y:S02]  /*b6f0*/  SYNCS.PHASECHK.TRANS64.TRYWAIT P1, [R0+URZ+0x36438], R6 ;  /* 0x03643806000075a7 */ /* 0x0044e4000802017f */
[----:B---3--:R-:W-:Y:S05]  /*b700*/  @!P1 NANOSLEEP.SYNCS 0x989680 ;  /* 0x009896800000995d */ /* 0x008fea0003900000 */
[----:B------:R-:W3:Y:S02]  /*b710*/  @!P1 SYNCS.PHASECHK.TRANS64 P1, [R0+URZ+0x36438], R6 ;  /* 0x03643806000095a7 */ /* 0x000ee4000802007f */
[----:B---3--:R-:W-:Y:S05]  /*b720*/  @!P1 BRA `(.L_x_1933) ;  /* 0xfffffffc00f09947 */ /* 0x008fea000383ffff */
[----:B------:R-:W-:Y:S05]  /*b730*/  BRA `(.L_x_1953) ;  /* 0xfffffff0002c7947 */ /* 0x000fea000383ffff */
.L_x_1935:
[----:B-1----:R1:W2:Y:S02]  /*b740*/  SYNCS.PHASECHK.TRANS64.TRYWAIT P1, [R0+URZ+0x36428], R5 ;  /* 0x03642805000075a7 */ /* 0x0022a4000802017f */
[----:B--2---:R-:W-:Y:S05]  /*b750*/  @!P1 NANOSLEEP.SYNCS 0x989680 ;  /* 0x009896800000995d */ /* 0x004fea0003900000 */
[----:B------:R-:W2:Y:S02]  /*b760*/  @!P1 SYNCS.PHASECHK.TRANS64 P1, [R0+URZ+0x36428], R5 ;  /* 0x03642805000095a7 */ /* 0x000ea4000802007f */
[----:B--2---:R-:W-:Y:S05]  /*b770*/  @!P1 BRA `(.L_x_1935) ;  /* 0xfffffffc00f09947 */ /* 0x004fea000383ffff */
[----:B------:R-:W-:Y:S05]  /*b780*/  BRA `(.L_x_1954) ;  /* 0xfffffff000d87947 */ /* 0x000fea000383ffff */
.L_x_1937:
[----:B--2---:R2:W3:Y:S02]  /*b790*/  SYNCS.PHASECHK.TRANS64.TRYWAIT P1, [R0+URZ+0x36438], R3 ;  /* 0x03643803000075a7 */ /* 0x0044e4000802017f */
[----:B---3--:R-:W-:Y:S05]  /*b7a0*/  @!P1 NANOSLEEP.SYNCS 0x989680 ;  /* 0x009896800000995d */ /* 0x008fea0003900000 */
[----:B------:R-:W3:Y:S02]  /*b7b0*/  @!P1 SYNCS.PHASECHK.TRANS64 P1, [R0+URZ+0x36438], R3 ;  /* 0x03643803000095a7 */ /* 0x000ee4000802007f */
[----:B---3--:R-:W-:Y:S05]  /*b7c0*/  @!P1 BRA `(.L_x_1937) ;  /* 0xfffffffc00f09947 */ /* 0x008fea000383ffff */
[----:B------:R-:W-:Y:S05]  /*b7d0*/  BRA `(.L_x_1955) ;  /* 0xfffffff400947947 */ /* 0x000fea000383ffff */
.L_x_1939:
[----:B------:R-:W-:Y:S01]  /*b7e0*/  BSSY B0, `(.L_x_1956) ;  /* 0x0000006000007945 */ /* 0x000fe20003800000 */
[----:B------:R-:W-:-:S07]  /*b7f0*/  IMAD.MOV.U32 R15, RZ, RZ, -0x1 ;  /* 0xffffffffff0f7424 */ /* 0x000fce00078e00ff */
[----:B--2---:R-:W-:Y:S05]  /*b800*/  WARPSYNC.COLLECTIVE R15, `(.L_x_1957) ;  /* 0x000000000f0c7348 */ /* 0x004fea0003c00000 */
[----:B------:R-:W-:Y:S02]  /*b810*/  ELECT P6, UR62, PT ;  /* 0x00000000003e782f */ /* 0x000fe400038c0000 */
[----:B------:R-:W-:Y:S01]  /*b820*/  MOV R14, UR62 ;  /* 0x0000003e000e7c02 */ /* 0x000fe20008000f00 */
[----:B--2---:R-:W-:Y:S10]  /*b830*/  ENDCOLLECTIVE ;  /* 0x000000000000791b */ /* 0x004ff40003800000 */
.L_x_1957:
[----:B------:R-:W-:Y:S05]  /*b840*/  BSYNC B0 ;  /* 0x0000000000007941 */ /* 0x000fea0003800000 */
.L_x_1956:
[----:B------:R-:W-:Y:S05]  /*b850*/  BRA `(.L_x_1958) ;  /* 0xfffffff800507947 */ /* 0x000fea000383ffff */
.L_x_1941:
[----:B-1----:R1:W3:Y:S02]  /*b860*/  SYNCS.PHASECHK.TRANS64.TRYWAIT P0, [R7+URZ], R4 ;  /* 0x00000004070075a7 */ /* 0x0022e4000800017f */
[----:B---3--:R-:W-:Y:S05]  /*b870*/  @!P0 NANOSLEEP.SYNCS 0x989680 ;  /* 0x009896800000895d */ /* 0x008fea0003900000 */
[----:B------:R-:W3:Y:S02]  /*b880*/  @!P0 SYNCS.PHASECHK.TRANS64 P0, [R7+URZ], R4 ;  /* 0x00000004070085a7 */ /* 0x000ee4000800007f */
[----:B---3--:R-:W-:Y:S05]  /*b890*/  @!P0 BRA `(.L_x_1941) ;  /* 0xfffffffc00f08947 */ /* 0x008fea000383ffff */
[----:B------:R-:W-:Y:S05]  /*b8a0*/  BRA `(.L_x_1959) ;  /* 0xfffffff800907947 */ /* 0x000fea000383ffff */
.L_x_1942:
[----:B---3--:R3:W4:Y:S02]  /*b8b0*/  SYNCS.PHASECHK.TRANS64.TRYWAIT P0, [R3+URZ], R0 ;  /* 0x00000000030075a7 */ /* 0x008724000800017f */
[----:B----4-:R-:W-:Y:S05]  /*b8c0*/  @!P0 NANOSLEEP.SYNCS 0x989680 ;  /* 0x009896800000895d */ /* 0x010fea0003900000 */
[----:B------:R-:W4:Y:S02]  /*b8d0*/  @!P0 SYNCS.PHASECHK.TRANS64 P0, [R3+URZ], R0 ;  /* 0x00000000030085a7 */ /* 0x000f24000800007f */
[----:B----4-:R-:W-:Y:S05]  /*b8e0*/  @!P0 BRA `(.L_x_1942) ;  /* 0xfffffffc00f08947 */ /* 0x010fea000383ffff */
[----:B------:R-:W-:Y:S05]  /*b8f0*/  BRA `(.L_x_1960) ;  /* 0xfffffff800847947 */ /* 0x000fea000383ffff */
.L_x_1961:
        /* <DEDUP_REMOVED lines=16> */
.L_x_7661:


//--------------------- .text._ZN7cutlass13device_kernelIN5flash11enable_sm90INS1_16FlashAttnBwdSm90INS1_25CollectiveMainloopBwdSm90ILi2ELi1ELi1EN4cute5tupleIJNS5_1CILi1EEES8_S8_EEENS6_IJNS7_ILi64EEENS7_ILi96EEENS7_ILi192EEEEEENS_10bfloat16_tEfNS_4arch4Sm90ELb0ELb1ELb1ELb1ELb1ELb0ELb1ELb0ELi3ELi1ELi1ELi1ELb0EEENS1_21CollectiveEpilogueBwdISD_SE_SG_Li384ELb1ELb1ELi3EEENS1_19SingleTileSchedulerILb1ELb0ELb0ELi96EEEEEEEEEvNT_6ParamsE --------------------------
	.section	.text._ZN7cutlass13device_kernelIN5flash11enable_sm90INS1_16FlashAttnBwdSm90INS1_25CollectiveMainloopBwdSm90ILi2ELi1ELi1EN4cute5tupleIJNS5_1CILi1EEES8_S8_EEENS6_IJNS7_ILi64EEENS7_ILi96EEENS7_ILi192EEEEEENS_10bfloat16_tEfNS_4arch4Sm90ELb0ELb1ELb1ELb1ELb1ELb0ELb1ELb0ELi3ELi1ELi1ELi1ELb0EEENS1_21CollectiveEpilogueBwdISD_SE_SG_Li384ELb1ELb1ELi3EEENS1_19SingleTileSchedulerILb1ELb0ELb0ELi96EEEEEEEEEvNT_6ParamsE,"ax",@progbits
	.align	128
.text._ZN7cutlass13device_kernelIN5flash11enable_sm90INS1_16FlashAttnBwdSm90INS1_25CollectiveMainloopBwdSm90ILi2ELi1ELi1EN4cute5tupleIJNS5_1CILi1EEES8_S8_EEENS6_IJNS7_ILi64EEENS7_ILi96EEENS7_ILi192EEEEEENS_10bfloat16_tEfNS_4arch4Sm90ELb0ELb1ELb1ELb1ELb1ELb0ELb1ELb0ELi3ELi1ELi1ELi1ELb0EEENS1_21CollectiveEpilogueBwdISD_SE_SG_Li384ELb1ELb1ELi3EEENS1_19SingleTileSchedulerILb1ELb0ELb0ELi96EEEEEEEEEvNT_6ParamsE:
        .type           _ZN7cutlass13device_kernelIN5flash11enable_sm90INS1_16FlashAttnBwdSm90INS1_25CollectiveMainloopBwdSm90ILi2ELi1ELi1EN4cute5tupleIJNS5_1CILi1EEES8_S8_EEENS6_IJNS7_ILi64EEENS7_ILi96EEENS7_ILi192EEEEEENS_10bfloat16_tEfNS_4arch4Sm90ELb0ELb1ELb1ELb1ELb1ELb0ELb1ELb0ELi3ELi1ELi1ELi1ELb0EEENS1_21CollectiveEpilogueBwdISD_SE_SG_Li384ELb1ELb1ELi3EEENS1_19SingleTileSchedulerILb1ELb0ELb0ELi96EEEEEEEEEvNT_6ParamsE,@function
        .size           _ZN7cutlass13device_kernelIN5flash11enable_sm90INS1_16FlashAttnBwdSm90INS1_25CollectiveMainloopBwdSm90ILi2ELi1ELi1EN4cute5tupleIJNS5_1CILi1EEES8_S8_EEENS6_IJNS7_ILi64EEENS7_ILi96EEENS7_ILi192EEEEEENS_10bfloat16_tEfNS_4arch4Sm90ELb0ELb1ELb1ELb1ELb1ELb0ELb1ELb0ELi3ELi1ELi1ELi1ELb0EEENS1_21CollectiveEpilogueBwdISD_SE_SG_Li384ELb1ELb1ELi3EEENS1_19SingleTileSchedulerILb1ELb0ELb0ELi96EEEEEEEEEvNT_6ParamsE,(.L_x_7662 - _ZN7cutlass13device_kernelIN5flash11enable_sm90INS1_16FlashAttnBwdSm90INS1_25CollectiveMainloopBwdSm90ILi2ELi1ELi1EN4cute5tupleIJNS5_1CILi1EEES8_S8_EEENS6_IJNS7_ILi64EEENS7_ILi96EEENS7_ILi192EEEEEENS_10bfloat16_tEfNS_4arch4Sm90ELb0ELb1ELb1ELb1ELb1ELb0ELb1ELb0ELi3ELi1ELi1ELi1ELb0EEENS1_21CollectiveEpilogueBwdISD_SE_SG_Li384ELb1ELb1ELi3EEENS1_19SingleTileSchedulerILb1ELb0ELb0ELi96EEEEEEEEEvNT_6ParamsE)
        .other          _ZN7cutlass13device_kernelIN5flash11enable_sm90INS1_16FlashAttnBwdSm90INS1_25CollectiveMainloopBwdSm90ILi2ELi1ELi1EN4cute5tupleIJNS5_1CILi1EEES8_S8_EEENS6_IJNS7_ILi64EEENS7_ILi96EEENS7_ILi192EEEEEENS_10bfloat16_tEfNS_4arch4Sm90ELb0ELb1ELb1ELb1ELb1ELb0ELb1ELb0ELi3ELi1ELi1ELi1ELb0EEENS1_21CollectiveEpilogueBwdISD_SE_SG_Li384ELb1ELb1ELi3EEENS1_19SingleTileSchedulerILb1ELb0ELb0ELi96EEEEEEEEEvNT_6ParamsE,@"STO_CUDA_ENTRY STV_DEFAULT"
_ZN7cutlass13device_kernelIN5flash11enable_sm90INS1_16FlashAttnBwdSm90INS1_25CollectiveMainloopBwdSm90ILi2ELi1ELi1EN4cute5tupleIJNS5_1CILi1EEES8_S8_EEENS6_IJNS7_ILi64EEENS7_ILi96EEENS7_ILi192EEEEEENS_10bfloat16_tEfNS_4arch4Sm90ELb0ELb1ELb1ELb1ELb1ELb0ELb1ELb0ELi3ELi1ELi1ELi1ELb0EEENS1_21CollectiveEpilogueBwdISD_SE_SG_Li384ELb1ELb1ELi3EEENS1_19SingleTileSchedulerILb1ELb0ELb0ELi96EEEEEEEEEvNT_6ParamsE:
        /* <DEDUP_REMOVED lines=23> */
.L_x_1963:
[----:B------:R-:W-:Y:S05]  /*0170*/  BSYNC B0 ;  /* 0x0000000000007941 */ /* 0x000fea0003800000 */
.L_x_1962:
        /* <DEDUP_REMOVED lines=34> */
.L_x_1964:
        /* <DEDUP_REMOVED lines=20> */
.L_x_1965:
        /* <DEDUP_REMOVED lines=9> */
.L_x_1968:
        /* <DEDUP_REMOVED lines=21> */
.L_x_1969:
        /* <DEDUP_REMOVED lines=10> */
.L_x_1971:
[----:B------:R-:W2:Y:S02]  /*0760*/  LDC R0, c[0x0][0x8bc] ;  /* 0x00022f00ff007b82 */ /* 0x000ea40000000800 */
.L_x_1970:
        /* <DEDUP_REMOVED lines=16> */
.L_x_1973:
        /* <DEDUP_REMOVED lines=10> */
.L_x_1974:
        /* <DEDUP_REMOVED lines=8> */
.L_x_1975:
        /* <DEDUP_REMOVED lines=9> */
.L_x_1976:
        /* <DEDUP_REMOVED lines=22> */
.L_x_1977:
        /* <DEDUP_REMOVED lines=79> */
.L_x_1980:
        /* <DEDUP_REMOVED lines=15> */
.L_x_1979:
        /* <DEDUP_REMOVED lines=20> */
.L_x_1982:
        /* <DEDUP_REMOVED lines=15> */
.L_x_1981:
        /* <DEDUP_REMOVED lines=8> */
.L_x_2156:
        /* <DEDUP_REMOVED lines=19> */
.L_x_1984:
        /* <DEDUP_REMOVED lines=113> */
.L_x_2004:
[----:B------:R-:W-:-:S13]  /*1c50*/  ISETP.NE.AND P0, PT, R8, 0x3, PT ;  /* 0x000000030800780c */ /* 0x000fda0003f05270 */
[----:B------:R-:W-:Y:S05]  /*1c60*/  @!P0 BRA `(.L_x_1986) ;  /* 0x0000000000048947 */ /* 0x000fea0003800000 */
[----:B------:R-:W-:Y:S01]  /*1c70*/  BPT.TRAP 0x1 ;  /* 0x000000040000795c */ /* 0x000fe20000300000 */
.L_x_1986:
[----:B------:R-:W-:Y:S02]  /*1c80*/  LEA R3, R2, UR36, 0x3 ;  /* 0x0000002402037c11 */ /* 0x000fe4000f8e18ff */
[----:B------:R-:W-:-:S04]  /*1c90*/  SHF.L.U32 R10, R7, 0x1f, RZ ;  /* 0x0000001f070a7819 */ /* 0x000fc800000006ff */
[----:B------:R1:W2:Y:S01]  /*1ca0*/  SYNCS.PHASECHK.TRANS64.TRYWAIT P1, [R3+URZ+0x36410], R10 ;  /* 0x0364100a030075a7 */ /* 0x0002a2000802017f */
[----:B------:R-:W-:Y:S05]  /*1cb0*/  @!P0 BRA `(.L_x_1987) ;  /* 0x0000000000048947 */ /* 0x000fea0003800000 */
[----:B------:R-:W-:Y:S01]  /*1cc0*/  BPT.TRAP 0x1 ;  /* 0x000000040000795c */ /* 0x000fe20000300000 */
.L_x_1987:
[----:B--2---:R-:W-:Y:S05]  /*1cd0*/  @P1 BRA `(.L_x_1988) ;  /* 0x0000000000081947 */ /* 0x004fea0003800000 */
[----:B------:R-:W2:Y:S02]  /*1ce0*/  SYNCS.PHASECHK.TRANS64.TRYWAIT P1, [R3+URZ+0x36410], R10 ;  /* 0x0364100a030075a7 */ /* 0x000ea4000802017f */
[----:B--2---:R-:W-:Y:S05]  /*1cf0*/  @!P1 BRA `(.L_x_1989) ;  /* 0x000000a400749947 */ /* 0x004fea0003800000 */
.L_x_1988:
        /* <DEDUP_REMOVED lines=103> */
.L_x_1990:
[----:B-1----:R-:W-:-:S04]  /*2370*/  SHF.L.U32 R11, R5, 0x1f, RZ ;  /* 0x0000001f050b7819 */ /* 0x002fc800000006ff */
[----:B------:R1:W4:Y:S01]  /*2380*/  SYNCS.PHASECHK.TRANS64.TRYWAIT P1, [UR36+0x36430], R11 ;  /* 0x0364300bff0075a7 */ /* 0x0003220008020164 */
[----:B------:R-:W-:Y:S05]  /*2390*/  @!P0 BRA `(.L_x_1991) ;  /* 0x0000000000048947 */ /* 0x000fea0003800000 */
[----:B------:R-:W-:Y:S01]  /*23a0*/  BPT.TRAP 0x1 ;  /* 0x000000040000795c */ /* 0x000fe20000300000 */
.L_x_1991:
[----:B----4-:R-:W-:Y:S05]  /*23b0*/  @P1 BRA `(.L_x_1992) ;  /* 0x0000000000081947 */ /* 0x010fea0003800000 */
[----:B------:R-:W4:Y:S02]  /*23c0*/  SYNCS.PHASECHK.TRANS64.TRYWAIT P1, [UR36+0x36430], R11 ;  /* 0x0364300bff0075a7 */ /* 0x000f240008020164 */
[----:B----4-:R-:W-:Y:S05]  /*23d0*/  @!P1 BRA `(.L_x_1993) ;  /* 0x0000009c00d09947 */ /* 0x010fea0003800000 */
.L_x_1992:
        /* <DEDUP_REMOVED lines=145> */
.L_x_1996:
[----:B------:R-:W-:-:S13]  /*2cf0*/  ISETP.NE.AND P1, PT, R140, 0x1, PT ;  /* 0x000000018c00780c */ /* 0x000fda0003f25270 */
[----:B------:R-:W1:Y:S08]  /*2d00*/  @P1 LDC R143, c[0x0][0x754] ;  /* 0x0001d500ff8f1b82 */ /* 0x000e700000000800 */
[----:B------:R-:W2:Y:S01]  /*2d10*/  @P1 LDC R142, c[0x0][0x758] ;  /* 0x0001d600ff8e1b82 */ /* 0x000ea20000000800 */
[----:B-1----:R-:W-:-:S05]  /*2d20*/  @P1 IMAD.HI.U32 R143, R145, R143, RZ ;  /* 0x0000008f918f1227 */ /* 0x002fca00078e00ff */
[----:B--2---:R-:W-:-:S07]  /*2d30*/  @P1 SHF.R.U32.HI R145, RZ, R142, R143 ;  /* 0x0000008eff911219 */ /* 0x004fce000001168f */
.L_x_1997:
[----:B------:R-:W-:Y:S05]  /*2d40*/  BSYNC B0 ;  /* 0x0000000000007941 */ /* 0x000fea0003800000 */
.L_x_1995:
[----:B------:R-:W2:Y:S01]  /*2d50*/  LDL R142, [R1+0x10] ;  /* 0x00001000018e7983 */ /* 0x000ea20000100800 */
[----:B------:R-:W-:Y:S01]  /*2d60*/  IADD3 R150, R141, UR4, R4 ;  /* 0x000000048d967c10 */ /* 0x000fe2000fffe004 */
[----:B--2---:R-:W-:-:S05]  /*2d70*/  IMAD R145, R145, R140, R142 ;  /* 0x0000008c91917224 */ /* 0x004fca00078e028e */
[----:B------:R-:W-:Y:S02]  /*2d80*/  VIADDMNMX R146, R145, R140, R146, PT ;  /* 0x0000008c91927246 */ /* 0x000fe40003800192 */
[----:B------:R-:W-:-:S07]  /*2d90*/  VIMNMX R150, R150, R145, !PT ;  /* 0x0000009196967248 */ /* 0x000fce0007fe0100 */
.L_x_1994:
        /* <DEDUP_REMOVED lines=17> */
.L_x_2000:
[----:B------:R-:W-:-:S13]  /*2eb0*/  ISETP.NE.AND P1, PT, R140, 0x1, PT ;  /* 0x000000018c00780c */ /* 0x000fda0003f25270 */
[----:B------:R-:W1:Y:S08]  /*2ec0*/  @P1 LDC R142, c[0x0][0x754] ;  /* 0x0001d500ff8e1b82 */ /* 0x000e700000000800 */
[----:B------:R-:W2:Y:S01]  /*2ed0*/  @P1 LDC R141, c[0x0][0x758] ;  /* 0x0001d600ff8d1b82 */ /* 0x000ea20000000800 */
[----:B-1----:R-:W-:-:S05]  /*2ee0*/  @P1 IMAD.HI.U32 R142, R143, R142, RZ ;  /* 0x0000008e8f8e1227 */ /* 0x002fca00078e00ff */
[----:B--2---:R-:W-:-:S07]  /*2ef0*/  @P1 SHF.R.U32.HI R143, RZ, R141, R142 ;  /* 0x0000008dff8f1219 */ /* 0x004fce000001168e */
.L_x_2001:
[----:B------:R-:W-:Y:S05]  /*2f00*/  BSYNC B0 ;  /* 0x0000000000007941 */ /* 0x000fea0003800000 */
.L_x_1999:
[----:B------:R-:W2:Y:S02]  /*2f10*/  LDL R141, [R1+0x10] ;  /* 0x00001000018d7983 */ /* 0x000ea40000100800 */
[----:B--2---:R-:W-:-:S05]  /*2f20*/  IMAD R143, R143, R140, R141 ;  /* 0x0000008c8f8f7224 */ /* 0x004fca00078e028d */
[----:B------:R-:W-:Y:S02]  /*2f30*/  VIMNMX R147, R147, R143, !PT ;  /* 0x0000008f93937248 */ /* 0x000fe40007fe0100 */
[----:B------:R-:W-:-:S07]  /*2f40*/  VIADDMNMX R144, R143, R140, R144, PT ;  /* 0x0000008c8f907246 */ /* 0x000fce0003800190 */
.L_x_1998:
        /* <DEDUP_REMOVED lines=283> */
.L_x_2002:
        /* <DEDUP_REMOVED lines=59> */
.L_x_2003:
        /* <DEDUP_REMOVED lines=63> */
.L_x_1978:
        /* <DEDUP_REMOVED lines=129> */
.L_x_2006:
        /* <DEDUP_REMOVED lines=54> */
.L_x_2008:
[----:B------:R-:W-:Y:S05]  /*5410*/  BSYNC B0 ;  /* 0x0000000000007941 */ /* 0x000fea0003800000 */
.L_x_2007:
        /* <DEDUP_REMOVED lines=15> */
.L_x_2010:
[----:B------:R-:W-:Y:S05]  /*5510*/  BSYNC B0 ;  /* 0x0000000000007941 */ /* 0x000fea0003800000 */
.L_x_2009:
        /* <DEDUP_REMOVED lines=18> */
.L_x_2012:
[----:B------:R-:W-:Y:S05]  /*5640*/  BSYNC B0 ;  /* 0x0000000000007941 */ /* 0x000fea0003800000 */
.L_x_2011:
        /* <DEDUP_REMOVED lines=17> */
.L_x_2014:
[----:B------:R-:W-:Y:S05]  /*5760*/  BSYNC B0 ;  /* 0x0000000000007941 */ /* 0x000fea0003800000 */
.L_x_2013:
        /* <DEDUP_REMOVED lines=18> */
.L_x_2016:
[----:B------:R-:W-:Y:S05]  /*5890*/  BSYNC B0 ;  /* 0x0000000000007941 */ /* 0x000fea0003800000 */
.L_x_2015:
        /* <DEDUP_REMOVED lines=20> */
.L_x_2018:
[----:B------:R-:W-:Y:S05]  /*59e0*/  BSYNC B0 ;  /* 0x0000000000007941 */ /* 0x000fea0003800000 */
.L_x_2017:
        /* <DEDUP_REMOVED lines=26> */
.L_x_2020:
[----:B------:R-:W-:Y:S05]  /*5b90*/  BSYNC B0 ;  /* 0x0000000000007941 */ /* 0x000fea0003800000 */
.L_x_2019:
        /* <DEDUP_REMOVED lines=15> */
.L_x_2022:
[----:B------:R-:W-:Y:S05]  /*5c90*/  BSYNC B0 ;  /* 0x0000000000007941 */ /* 0x000fea0003800000 */
.L_x_2021:
        /* <DEDUP_REMOVED lines=15> */
.L_x_2024:
[----:B------:R-:W-:Y:S05]  /*5d90*/  BSYNC B0 ;  /* 0x0000000000007941 */ /* 0x000fea0003800000 */
.L_x_2023:
        /* <DEDUP_REMOVED lines=15> */
.L_x_2026:
[----:B------:R-:W-:Y:S05]  /*5e90*/  BSYNC B0 ;  /* 0x0000000000007941 */ /* 0x000fea0003800000 */
.L_x_2025:
        /* <DEDUP_REMOVED lines=15> */
.L_x_2028:
[----:B------:R-:W-:Y:S05]  /*5f90*/  BSYNC B0 ;  /* 0x0000000000007941 */ /* 0x000fea0003800000 */
.L_x_2027:
        /* <DEDUP_REMOVED lines=15> */
.L_x_2005:
        /* <DEDUP_REMOVED lines=31> */
.L_x_2029:
        /* <DEDUP_REMOVED lines=45> */
.L_x_2031:
[----:B------:R-:W-:Y:S05]  /*6550*/  BSYNC B0 ;  /* 0x0000000000007941 */ /* 0x000fea0003800000 */
.L_x_2030:
        /* <DEDUP_REMOVED lines=16> */
.L_x_2033:
[----:B------:R-:W-:Y:S05]  /*6660*/  BSYNC B0 ;  /* 0x0000000000007941 */ /* 0x000fea0003800000 */
.L_x_2032:
        /* <DEDUP_REMOVED lines=16> */
.L_x_2035:
[----:B------:R-:W-:Y:S05]  /*6770*/  BSYNC B0 ;  /* 0x0000000000007941 */ /* 0x000fea0003800000 */
.L_x_2034:
        /* <DEDUP_REMOVED lines=17> */
.L_x_2037:
[----:B------:R-:W-:Y:S05]  /*6890*/  BSYNC B0 ;  /* 0x0000000000007941 */ /* 0x000fea0003800000 */
.L_x_2036:
        /* <DEDUP_REMOVED lines=16> */
.L_x_2039:
[----:B------:R-:W-:Y:S05]  /*69a0*/  BSYNC B0 ;  /* 0x0000000000007941 */ /* 0x000fea0003800000 */
.L_x_2038:
        /* <DEDUP_REMOVED lines=20> */
.L_x_2041:
[----:B------:R-:W-:Y:S05]  /*6af0*/  BSYNC B0 ;  /* 0x0000000000007941 */ /* 0x000fea0003800000 */
.L_x_2040:
        /* <DEDUP_REMOVED lines=24> */
.L_x_2043:
[----:B------:R-:W-:Y:S05]  /*6c80*/  BSYNC B0 ;  /* 0x0000000000007941 */ /* 0x000fea0003800000 */
.L_x_2042:
        /* <DEDUP_REMOVED lines=15> */
.L_x_2045:
[----:B------:R-:W-:Y:S05]  /*6d80*/  BSYNC B0 ;  /* 0x0000000000007941 */ /* 0x000fea0003800000 */
.L_x_2044:
        /* <DEDUP_REMOVED lines=15> */
.L_x_2047:
[----:B------:R-:W-:Y:S05]  /*6e80*/  BSYNC B0 ;  /* 0x0000000000007941 */ /* 0x000fea0003800000 */
.L_x_2046:
        /* <DEDUP_REMOVED lines=15> */
.L_x_2049:
[----:B------:R-:W-:Y:S05]  /*6f80*/  BSYNC B0 ;  /* 0x0000000000007941 */ /* 0x000fea0003800000 */
.L_x_2048:
        /* <DEDUP_REMOVED lines=15> */
.L_x_2051:
[----:B------:R-:W-:Y:S05]  /*7080*/  BSYNC B0 ;  /* 0x0000000000007941 */ /* 0x000fea0003800000 */
.L_x_2050:
        /* <DEDUP_REMOVED lines=15> */
.L_x_1967:
        /* <DEDUP_REMOVED lines=21> */
.L_x_2053:
        /* <DEDUP_REMOVED lines=13> */
.L_x_2055:
[----:B------:R-:W-:-:S05]  /*73a0*/  ULDC UR4, c[0x0][0x8bc] ;  /* 0x00022f0000047ab9 */ /* 0x000fca0000000800 */
.L_x_2054:
        /* <DEDUP_REMOVED lines=26> */
[----:B------:R-:W-:Y:S01]  /*7550*/  ULDC UR10, c[0x0][0x280] ;  /* 0x0000a000000a7ab9 */ /* 0x000fe20000000800 */
[----:B-1----:R-:W-:-:S11]  /*7560*/  USHF.R.S32.HI UR17, URZ, 0x1f, UR7 ;  /* 0x0000001f3f117899 */ /* 0x002fd60008011407 */
[----:B--2---:R-:W-:Y:S02]  /*7570*/  @P0 R2UR UR4, R0 ;  /* 0x00000000000402ca */ /* 0x004fe400000e0000 */
[----:B------:R-:W-:-:S04]  /*7580*/  ISETP.NE.U32.AND P0, PT, RZ, UR8, PT ;  /* 0x00000008ff007c0c */ /* 0x000fc8000bf05070 */
        /* <DEDUP_REMOVED lines=14> */
.L_x_2056:
        /* <DEDUP_REMOVED lines=13> */
.L_x_2057:
        /* <DEDUP_REMOVED lines=12> */
.L_x_2058:
[----:B------:R-:W-:Y:S01]  /*7800*/  UIADD3 UR8, -UR11, UR10, UR6 ;  /* 0x0000000a0b087290 */ /* 0x000fe2000fffe106 */
[----:B------:R-:W-:Y:S01]  /*7810*/  ISETP.LE.AND P0, PT, RZ, UR22, PT ;  /* 0x00000016ff007c0c */ /* 0x000fe2000bf03270 */
[----:B------:R-:W-:Y:S01]  /*7820*/  ULDC UR9, c[0x0][0x74c] ;  /* 0x0001d30000097ab9 */ /* 0x000fe20000000800 */
[----:B------:R-:W-:Y:S02]  /*7830*/  USHF.R.S32.HI UR13, URZ, 0x1f, UR16 ;  /* 0x0000001f3f0d7899 */ /* 0x000fe40008011410 */
[----:B------:R-:W-:Y:S02]  /*7840*/  UIADD3 UR9, UR8, -UR9, URZ ;  /* 0x8000000908097290 */ /* 0x000fe4000fffe03f */
[----:B------:R-:W-:Y:S02]  /*7850*/  UIADD3 UR8, UR10, 0x3f, URZ ;  /* 0x0000003f0a087890 */ /* 0x000fe4000fffe03f */
[----:B------:R-:W-:Y:S01]  /*7860*/  USHF.R.S32.HI UR12, URZ, 0x1f, UR9 ;  /* 0x0000001f3f0c7899 */ /* 0x000fe20008011409 */
[----:B------:R-:W-:Y:S01]  /*7870*/  ULDC UR15, c[0x0][0x288] ;  /* 0x0000a200000f7ab9 */ /* 0x000fe20000000800 */
[----:B------:R-:W-:-:S02]  /*7880*/  USEL UR20, UR13, URZ, !UP0 ;  /* 0x0000003f0d147287 */ /* 0x000fc4000c000000 */
[----:B------:R-:W-:Y:S02]  /*7890*/  ULEA.HI UR12, UR12, UR9, URZ, 0x6 ;  /* 0x000000090c0c7291 */ /* 0x000fe4000f8f303f */
[----:B------:R-:W-:Y:S02]  /*78a0*/  USHF.R.S32.HI UR9, URZ, 0x1f, UR8 ;  /* 0x0000001f3f097899 */ /* 0x000fe40008011408 */
[----:B------:R-:W-:Y:S02]  /*78b0*/  USHF.R.S32.HI UR12, URZ, 0x6, UR12 ;  /* 0x000000063f0c7899 */ /* 0x000fe4000801140c */
[----:B------:R-:W-:Y:S02]  /*78c0*/  ULEA.HI UR8, UR9, UR8, URZ, 0x6 ;  /* 0x0000000809087291 */ /* 0x000fe4000f8f303f */
[----:B------:R-:W-:Y:S02]  /*78d0*/  UIMAD UR13, UR16, UR15, URZ ;  /* 0x0000000f100d72a4 */ /* 0x000fe4000f8e023f */
[----:B------:R-:W-:-:S02]  /*78e0*/  UISETP.LT.AND UP1, UPT, URZ, UR12, UPT ;  /* 0x0000000c3f00728c */ /* 0x000fc4000bf21270 */
[----:B------:R-:W-:Y:S02]  /*78f0*/  USHF.R.S32.HI UR8, URZ, 0x6, UR8 ;  /* 0x000000063f087899 */ /* 0x000fe40008011408 */
[----:B------:R-:W-:Y:S02]  /*7900*/  USEL UR14, UR16, URZ, !UP0 ;  /* 0x0000003f100e7287 */ /* 0x000fe4000c000000 */
[----:B------:R-:W-:Y:S02]  /*7910*/  UIADD3 UR23, UP0, UR13, UR7, URZ ;  /* 0x000000070d177290 */ /* 0x000fe4000ff1e03f */
[----:B------:R-:W-:Y:S01]  /*7920*/  USEL UR9, URZ, UR12, !UP1 ;  /* 0x0000000c3f097287 */ /* 0x000fe2000c800000 */
[----:B------:R-:W-:Y:S01]  /*7930*/  IMAD.U32 R9, RZ, RZ, UR8 ;  /* 0x00000008ff097e24 */ /* 0x000fe2000f8e00ff */
[----:B------:R-:W-:Y:S10]  /*7940*/  @!P0 BRA `(.L_x_2059) ;  /* 0x0000000000248947 */ /* 0x000ff40003800000 */
[----:B------:R-:W-:-:S03]  /*7950*/  UIADD3 UR6, UR6, 0x9f, UR10 ;  /* 0x0000009f06067890 */ /* 0x000fc6000fffe00a */
[----:B------:R-:W-:Y:S02]  /*7960*/  ULDC UR10, c[0x0][0x748] ;  /* 0x0001d200000a7ab9 */ /* 0x000fe40000000800 */
[----:B------:R-:W-:-:S04]  /*7970*/  UIADD3 UR6, UR6, UR10, -UR11 ;  /* 0x0000000a06067290 */ /* 0x000fc8000fffe80b */
[----:B------:R-:W-:-:S04]  /*7980*/  USHF.R.S32.HI UR10, URZ, 0x1f, UR6 ;  /* 0x0000001f3f0a7899 */ /* 0x000fc80008011406 */
[----:B------:R-:W-:-:S04]  /*7990*/  ULEA.HI UR10, UR10, UR6, URZ, 0x6 ;  /* 0x000000060a0a7291 */ /* 0x000fc8000f8f303f */
[----:B------:R-:W-:-:S04]  /*79a0*/  USHF.R.S32.HI UR10, URZ, 0x6, UR10 ;  /* 0x000000063f0a7899 */ /* 0x000fc8000801140a */
[----:B------:R-:W-:-:S04]  /*79b0*/  UISETP.LT.AND UP1, UPT, UR8, UR10, UPT ;  /* 0x0000000a0800728c */ /* 0x000fc8000bf21270 */
[----:B------:R-:W-:-:S06]  /*79c0*/  USEL UR10, UR8, UR10, UP1 ;  /* 0x0000000a080a7287 */ /* 0x000fcc0008800000 */
[----:B------:R-:W-:-:S07]  /*79d0*/  IMAD.U32 R9, RZ, RZ, UR10 ;  /* 0x0000000aff097e24 */ /* 0x000fce000f8e00ff */
.L_x_2059:
[----:B------:R-:W-:Y:S02]  /*79e0*/  ISETP.GT.AND P1, PT, R9, UR9, PT ;  /* 0x0000000909007c0c */ /* 0x000fe4000bf24270 */
[----:B------:R-:W-:Y:S01]  /*79f0*/  ELECT P0, URZ, PT ;  /* 0x00000000003f782f */ /* 0x000fe20003800000 */
[----:B------:R-:W-:-:S10]  /*7a00*/  ULEA.HI.X.SX32 UR10, UR13, UR17, 0x1, UP0 ;  /* 0x000000110d0a7291 */ /* 0x000fd400080f0e3f */
[----:B------:R-:W-:Y:S05]  /*7a10*/  @!P1 BRA `(.L_x_2060) ;  /* 0x0000001400889947 */ /* 0x000fea0003800000 */
[----:B------:R-:W1:Y:S01]  /*7a20*/  S2R R2, SR_TID.X ;  /* 0x0000000000027919 */ /* 0x000e620000002100 */
[----:B------:R-:W-:Y:S01]  /*7a30*/  ULDC.64 UR18, c[0x0][0x2d8] ;  /* 0x0000b60000127ab9 */ /* 0x000fe20000000a00 */
[----:B------:R-:W-:Y:S01]  /*7a40*/  VIADD R0, R9, -UR9 ;  /* 0x8000000909007c36 */ /* 0x000fe20008000000 */
[----:B------:R-:W-:Y:S02]  /*7a50*/  UIMAD UR6, UR17, UR18, URZ ;  /* 0x00000012110672a4 */ /* 0x000fe4000f8e023f */
[----:B------:R-:W-:Y:S02]  /*7a60*/  UIMAD.WIDE.U32 UR12, UR7, UR18, URZ ;  /* 0x00000012070c72a5 */ /* 0x000fe4000f8e003f */
[----:B------:R-:W-:Y:S01]  /*7a70*/  UIMAD UR19, UR7, UR19, UR6 ;  /* 0x00000013071372a4 */ /* 0x000fe2000f8e0206 */
[----:B------:R-:W-:Y:S01]  /*7a80*/  LOP3.LUT R0, R0, 0x1, RZ, 0xc0, !PT ;  /* 0x0000000100007812 */ /* 0x000fe200078ec0ff */
[----:B------:R-:W-:Y:S02]  /*7a90*/  UIADD3 UR6, UP0, UR4, UR12, URZ ;  /* 0x0000000c04067290 */ /* 0x000fe4000ff1e03f */
[----:B------:R-:W-:Y:S01]  /*7aa0*/  UIADD3 UR19, UR13, UR19, URZ ;  /* 0x000000130d137290 */ /* 0x000fe2000fffe03f */
[----:B------:R-:W-:Y:S01]  /*7ab0*/  ISETP.NE.U32.AND P1, PT, R0, 0x1, PT ;  /* 0x000000010000780c */ /* 0x000fe20003f25070 */
[----:B------:R-:W-:Y:S01]  /*7ac0*/  ULDC.64 UR16, c[0x0][0x2e0] ;  /* 0x0000b80000107ab9 */ /* 0x000fe20000000a00 */
[----:B------:R-:W-:Y:S01]  /*7ad0*/  ULDC UR18, c[0x0][0x760] ;  /* 0x0001d80000127ab9 */ /* 0x000fe20000000800 */
[----:B------:R-:W-:-:S02]  /*7ae0*/  UIADD3.X UR7, UR5, UR19, URZ, UP0, !UPT ;  /* 0x0000001305077290 */ /* 0x000fc400087fe43f */
[----:B------:R-:W-:Y:S02]  /*7af0*/  UIMAD UR11, UR20, UR16, URZ ;  /* 0x00000010140b72a4 */ /* 0x000fe4000f8e023f */
[----:B------:R-:W-:Y:S02]  /*7b00*/  UIMAD.WIDE.U32 UR6, UR14, UR16, UR6 ;  /* 0x000000100e0672a5 */ /* 0x000fe4000f8e0006 */
[----:B------:R-:W-:Y:S02]  /*7b10*/  UIMAD UR17, UR14, UR17, UR11 ;  /* 0x000000110e1172a4 */ /* 0x000fe4000f8e020b */
[----:B------:R-:W-:Y:S02]  /*7b20*/  UIMAD UR11, UR15, UR18, URZ ;  /* 0x000000120f0b72a4 */ /* 0x000fe4000f8e023f */
[----:B------:R-:W-:Y:S01]  /*7b30*/  UIADD3 UR24, UR7, UR17, URZ ;  /* 0x0000001107187290 */ /* 0x000fe2000fffe03f */
[----:B-1----:R-:W-:Y:S01]  /*7b40*/  LOP3.LUT R10, R2, 0x1f, RZ, 0xc0, !PT ;  /* 0x0000001f020a7812 */ /* 0x002fe200078ec0ff */
[----:B------:R-:W-:Y:S10]  /*7b50*/  @P1 BRA `(.L_x_2061) ;  /* 0x0000000400d01947 */ /* 0x000ff40003800000 */
        /* <DEDUP_REMOVED lines=11> */
.L_x_2064:
[----:B------:R-:W2:Y:S04]  /*7c10*/  LDG.E.STRONG.GPU R0, desc[UR38][R2.64] ;  /* 0x0000002602007981 */ /* 0x000ea8000c1ef900 */
[----:B--2---:R-:W-:Y:S01]  /*7c20*/  CCTL.IVALL ;  /* 0x00000000ff00798f */ /* 0x004fe20002000000 */
[----:B------:R-:W-:Y:S05]  /*7c30*/  YIELD ;  /* 0x0000000000007946 */ /* 0x000fea0003800000 */
[----:B------:R-:W-:-:S13]  /*7c40*/  ISETP.NE.AND P1, PT, R0, UR22, PT ;  /* 0x0000001600007c0c */ /* 0x000fda000bf25270 */
[----:B------:R-:W-:Y:S05]  /*7c50*/  @P1 BRA `(.L_x_2064) ;  /* 0xfffffffc00ec1947 */ /* 0x000fea000383ffff */
.L_x_2063:
[----:B------:R-:W-:Y:S05]  /*7c60*/  BSYNC B0 ;  /* 0x0000000000007941 */ /* 0x000fea0003800000 */
.L_x_2062:
[----:B------:R-:W-:-:S03]  /*7c70*/  UMOV UR15, 0xffffffff ;  /* 0xffffffff000f7882 */ /* 0x000fc60000000000 */
[----:B------:R-:W-:Y:S05]  /*7c80*/  BRA.DIV UR15, `(.L_x_2065) ;  /* 0x000000460fbc7947 */ /* 0x000fea000b800000 */
[----:B------:R-:W-:Y:S01]  /*7c90*/  NOP ;  /* 0x0000000000007918 */ /* 0x000fe20000000000 */
.L_x_2159:
        /* <DEDUP_REMOVED lines=22> */
.L_x_2067:
[----:B------:R-:W-:Y:S05]  /*7e00*/  BSYNC B0 ;  /* 0x0000000000007941 */ /* 0x000fea0003800000 */
.L_x_2066:
        /* <DEDUP_REMOVED lines=19> */
.L_x_2069:
[----:B------:R-:W-:Y:S05]  /*7f40*/  BSYNC B0 ;  /* 0x0000000000007941 */ /* 0x000fea0003800000 */
.L_x_2068:
        /* <DEDUP_REMOVED lines=20> */
.L_x_2071:
[----:B------:R-:W-:Y:S05]  /*8090*/  BSYNC B0 ;  /* 0x0000000000007941 */ /* 0x000fea0003800000 */
.L_x_2070:
[----:B------:R-:W-:Y:S06]  /*80a0*/  BAR.ARV 0xa, 0xa0 ;  /* 0x0282800000007b1d */ /* 0x000fec0000002000 */
[----:B------:R-:W-:Y:S04]  /*80b0*/  BSSY B0, `(.L_x_2072) ;  /* 0x0000003000007945 */ /* 0x000fe80003800000 */
[----:B------:R-:W-:Y:S05]  /*80c0*/  @!P0 BRA `(.L_x_2073) ;  /* 0x0000000000048947 */ /* 0x000fea0003800000 */
[----:B------:R-:W-:-:S04]  /*80d0*/  DEPBAR.LE SB0, 0x1 ;  /* 0x000080400000791a */ /* 0x000fc80000000000 */
.L_x_2073:
[----:B------:R-:W-:Y:S05]  /*80e0*/  BSYNC B0 ;  /* 0x0000000000007941 */ /* 0x000fea0003800000 */
.L_x_2072:
[----:B------:R-:W-:Y:S06]  /*80f0*/  BAR.ARV 0xb, 0xa0 ;  /* 0x02c2800000007b1d */ /* 0x000fec0000002000 */
[----:B------:R-:W-:Y:S04]  /*8100*/  BSSY B0, `(.L_x_2074) ;  /* 0x0000003000007945 */ /* 0x000fe80003800000 */
[----:B------:R-:W-:Y:S05]  /*8110*/  @!P0 BRA `(.L_x_2075) ;  /* 0x0000000000048947 */ /* 0x000fea0003800000 */
[----:B------:R-:W-:-:S04]  /*8120*/  DEPBAR.LE SB0, 0x0 ;  /* 0x000080000000791a */ /* 0x000fc80000000000 */
.L_x_2075:
[----:B------:R-:W-:Y:S05]  /*8130*/  BSYNC B0 ;  /* 0x0000000000007941 */ /* 0x000fea0003800000 */
.L_x_2074:
        /* <DEDUP_REMOVED lines=19> */
.L_x_2077:
[----:B------:R-:W-:Y:S05]  /*8270*/  BSYNC B0 ;  /* 0x0000000000007941 */ /* 0x000fea0003800000 */
.L_x_2076:
[----:B------:R-:W-:Y:S01]  /*8280*/  UIADD3 UR15, UR9, 0x1, URZ ;  /* 0x00000001090f7890 */ /* 0x000fe2000fffe03f */
[----:B------:R-:W-:Y:S11]  /*8290*/  BRA `(.L_x_2078) ;  /* 0x0000000000047947 */ /* 0x000ff60003800000 */
.L_x_2061:
[----:B------:R-:W-:-:S05]  /*82a0*/  UMOV UR15, UR9 ;  /* 0x00000009000f7c82 */ /* 0x000fca0008000000 */
.L_x_2078:
[----:B------:R-:W-:-:S06]  /*82b0*/  UIADD3 UR9, UR9, 0x1, URZ ;  /* 0x0000000109097890 */ /* 0x000fcc000fffe03f */
[----:B------:R-:W-:Y:S01]  /*82c0*/  ISETP.NE.AND P1, PT, R9, UR9, PT ;  /* 0x0000000909007c0c */ /* 0x000fe2000bf25270 */
[----:B------:R-:W-:-:S12]  /*82d0*/  UMOV UR9, UR15 ;  /* 0x0000000f00097c82 */ /* 0x000fd80008000000 */
[----:B------:R-:W-:Y:S05]  /*82e0*/  @!P1 BRA `(.L_x_2060) ;  /* 0x0000000c00549947 */ /* 0x000fea0003800000 */
[----:B------:R-:W-:Y:S01]  /*82f0*/  UMOV UR18, UR12 ;  /* 0x0000000c00127c82 */ /* 0x000fe20008000000 */
[----:B------:R-:W-:Y:S01]  /*8300*/  UMOV UR9, UR15 ;  /* 0x0000000f00097c82 */ /* 0x000fe20008000000 */
[----:B------:R-:W-:-:S03]  /*8310*/  UIMAD.WIDE.U32 UR12, UR14, UR16, UR18 ;  /* 0x000000100e0c72a5 */ /* 0x000fc6000f8e0012 */
[----:B------:R-:W-:Y:S01]  /*8320*/  ULDC.64 UR18, c[0x0][0x2c0] ;  /* 0x0000b00000127ab9 */ /* 0x000fe20000000a00 */
[----:B------:R-:W-:-:S04]  /*8330*/  UIADD3 UR4, UP0, UR4, UR12, URZ ;  /* 0x0000000c04047290 */ /* 0x000fc8000ff1e03f */
[----:B------:R-:W-:Y:S02]  /*8340*/  UIADD3.X UR5, UR5, UR17, UR13, UP0, !UPT ;  /* 0x0000001105057290 */ /* 0x000fe400087fe40d */
[----:B------:R-:W-:-:S04]  /*8350*/  ULEA UR14, UP0, UR4, UR18, 0x2 ;  /* 0x00000012040e7291 */ /* 0x000fc8000f80103f */
[----:B------:R-:W-:Y:S02]  /*8360*/  ULEA.HI.X UR5, UR4, UR19, UR5, 0x2, UP0 ;  /* 0x0000001304057291 */ /* 0x000fe400080f1405 */
[----:B------:R-:W-:Y:S01]  /*8370*/  UIADD3 UR14, UP0, UR14, 0x4000, URZ ;  /* 0x000040000e0e7890 */ /* 0x000fe2000ff1e03f */
[----:B------:R-:W-:-:S03]  /*8380*/  UMOV UR4, URZ ;  /* 0x0000003f00047c82 */ /* 0x000fc60008000000 */
[----:B------:R-:W-:-:S12]  /*8390*/  UIADD3.X UR5, URZ, UR5, URZ, UP0, !UPT ;  /* 0x000000053f057290 */ /* 0x000fd800087fe43f */
.L_x_2111:
        /* <DEDUP_REMOVED lines=11> */
.L_x_2081:
[----:B------:R-:W2:Y:S04]  /*8450*/  LDG.E.STRONG.GPU R0, desc[UR38][R2.64] ;  /* 0x0000002602007981 */ /* 0x000ea8000c1ef900 */
[----:B--2---:R-:W-:Y:S01]  /*8460*/  CCTL.IVALL ;  /* 0x00000000ff00798f */ /* 0x004fe20002000000 */
[----:B------:R-:W-:Y:S05]  /*8470*/  YIELD ;  /* 0x0000000000007946 */ /* 0x000fea0003800000 */
[----:B------:R-:W-:-:S13]  /*8480*/  ISETP.NE.AND P1, PT, R0, UR22, PT ;  /* 0x0000001600007c0c */ /* 0x000fda000bf25270 */
[----:B------:R-:W-:Y:S05]  /*8490*/  @P1 BRA `(.L_x_2081) ;  /* 0xfffffffc00ec1947 */ /* 0x000fea000383ffff */
.L_x_2080:
[----:B------:R-:W-:Y:S05]  /*84a0*/  BSYNC B0 ;  /* 0x0000000000007941 */ /* 0x000fea0003800000 */
.L_x_2079:
[----:B------:R-:W-:-:S03]  /*84b0*/  UMOV UR16, 0xffffffff ;  /* 0xffffffff00107882 */ /* 0x000fc60000000000 */
[----:B------:R-:W-:Y:S05]  /*84c0*/  BRA.DIV UR16, `(.L_x_2082) ;  /* 0x0000003e10c87947 */ /* 0x000fea000b800000 */
[----:B------:R-:W-:Y:S01]  /*84d0*/  NOP ;  /* 0x0000000000007918 */ /* 0x000fe20000000000 */
.L_x_2162:
        /* <DEDUP_REMOVED lines=19> */
.L_x_2084:
[----:B------:R-:W-:Y:S05]  /*8610*/  BSYNC B0 ;  /* 0x0000000000007941 */ /* 0x000fea0003800000 */
.L_x_2083:
[----:B------:R-:W-:Y:S01]  /*8620*/  UIMAD UR19, UR15, 0x3000, UR4 ;  /* 0x000030000f1378a4 */ /* 0x000fe2000f8e0204 */
[----:B------:R-:W-:Y:S06]  /*8630*/  BAR.SYNC.DEFER_BLOCKING 0xe, 0xa0 ;  /* 0x0382800000007b1d */ /* 0x000fec0000010000 */
[----:B------:R-:W-:Y:S01]  /*8640*/  UMOV UR16, UR14 ;  /* 0x0000000e00107c82 */ /* 0x000fe20008000000 */
[----:B------:R-:W-:Y:S01]  /*8650*/  UMOV UR17, UR5 ;  /* 0x0000000500117c82 */ /* 0x000fe20008000000 */
[----:B------:R-:W-:Y:S01]  /*8660*/  BSSY B0, `(.L_x_2085) ;  /* 0x000000c000007945 */ /* 0x000fe20003800000 */
[----:B------:R-:W-:-:S03]  /*8670*/  UIMAD.WIDE UR16, UR19, 0x4, UR16 ;  /* 0x00000004131078a5 */ /* 0x000fc6000f8e0210 */
[----:B------:R-:W-:Y:S09]  /*8680*/  @!P0 BRA `(.L_x_2086) ;  /* 0x0000000000248947 */ /* 0x000ff20003800000 */
        /* <DEDUP_REMOVED lines=9> */
.L_x_2086:
[----:B------:R-:W-:Y:S05]  /*8720*/  BSYNC B0 ;  /* 0x0000000000007941 */ /* 0x000fea0003800000 */
.L_x_2085:
        /* <DEDUP_REMOVED lines=15> */
.L_x_2088:
[----:B------:R-:W-:Y:S05]  /*8820*/  BSYNC B0 ;  /* 0x0000000000007941 */ /* 0x000fea0003800000 */
.L_x_2087:
[----:B------:R-:W-:Y:S06]  /*8830*/  BAR.ARV 0xa, 0xa0 ;  /* 0x0282800000007b1d */ /* 0x000fec0000002000 */
[----:B------:R-:W-:Y:S04]  /*8840*/  BSSY B0, `(.L_x_2089) ;  /* 0x0000003000007945 */ /* 0x000fe80003800000 */
[----:B------:R-:W-:Y:S05]  /*8850*/  @!P0 BRA `(.L_x_2090) ;  /* 0x0000000000048947 */ /* 0x000fea0003800000 */
[----:B------:R-:W-:-:S04]  /*8860*/  DEPBAR.LE SB0, 0x1 ;  /* 0x000080400000791a */ /* 0x000fc80000000000 */
.L_x_2090:
[----:B------:R-:W-:Y:S05]  /*8870*/  BSYNC B0 ;  /* 0x0000000000007941 */ /* 0x000fea0003800000 */
.L_x_2089:
[----:B------:R-:W-:Y:S06]  /*8880*/  BAR.ARV 0xb, 0xa0 ;  /* 0x02c2800000007b1d */ /* 0x000fec0000002000 */
[----:B------:R-:W-:Y:S04]  /*8890*/  BSSY B0, `(.L_x_2091) ;  /* 0x0000003000007945 */ /* 0x000fe80003800000 */
[----:B------:R-:W-:Y:S05]  /*88a0*/  @!P0 BRA `(.L_x_2092) ;  /* 0x0000000000048947 */ /* 0x000fea0003800000 */
[----:B------:R-:W-:-:S04]  /*88b0*/  DEPBAR.LE SB0, 0x0 ;  /* 0x000080000000791a */ /* 0x000fc80000000000 */
.L_x_2092:
[----:B------:R-:W-:Y:S05]  /*88c0*/  BSYNC B0 ;  /* 0x0000000000007941 */ /* 0x000fea0003800000 */
.L_x_2091:
        /* <DEDUP_REMOVED lines=19> */
.L_x_2094:
[----:B------:R-:W-:Y:S05]  /*8a00*/  BSYNC B0 ;  /* 0x0000000000007941 */ /* 0x000fea0003800000 */
.L_x_2093:
        /* <DEDUP_REMOVED lines=9> */
.L_x_2097:
[----:B------:R-:W2:Y:S04]  /*8aa0*/  LDG.E.STRONG.GPU R0, desc[UR38][R2.64] ;  /* 0x0000002602007981 */ /* 0x000ea8000c1ef900 */
[----:B--2---:R-:W-:Y:S01]  /*8ab0*/  CCTL.IVALL ;  /* 0x00000000ff00798f */ /* 0x004fe20002000000 */
[----:B------:R-:W-:Y:S05]  /*8ac0*/  YIELD ;  /* 0x0000000000007946 */ /* 0x000fea0003800000 */
[----:B------:R-:W-:-:S13]  /*8ad0*/  ISETP.NE.AND P1, PT, R0, UR22, PT ;  /* 0x0000001600007c0c */ /* 0x000fda000bf25270 */
[----:B------:R-:W-:Y:S05]  /*8ae0*/  @P1 BRA `(.L_x_2097) ;  /* 0xfffffffc00ec1947 */ /* 0x000fea000383ffff */
.L_x_2096:
[----:B------:R-:W-:Y:S05]  /*8af0*/  BSYNC B0 ;  /* 0x0000000000007941 */ /* 0x000fea0003800000 */
.L_x_2095:
[----:B------:R-:W-:-:S03]  /*8b00*/  UMOV UR12, 0xffffffff ;  /* 0xffffffff000c7882 */ /* 0x000fc60000000000 */
[----:B------:R-:W-:Y:S05]  /*8b10*/  BRA.DIV UR12, `(.L_x_2098) ;  /* 0x0000003a0c507947 */ /* 0x000fea000b800000 */
[----:B------:R-:W-:Y:S01]  /*8b20*/  NOP ;  /* 0x0000000000007918 */ /* 0x000fe20000000000 */
.L_x_2165:
        /* <DEDUP_REMOVED lines=15> */
.L_x_2100:
[----:B------:R-:W-:Y:S05]  /*8c20*/  BSYNC B0 ;  /* 0x0000000000007941 */ /* 0x000fea0003800000 */
.L_x_2099:
        /* <DEDUP_REMOVED lines=14> */
.L_x_2102:
[----:B------:R-:W-:Y:S05]  /*8d10*/  BSYNC B0 ;  /* 0x0000000000007941 */ /* 0x000fea0003800000 */
.L_x_2101:
        /* <DEDUP_REMOVED lines=15> */
.L_x_2104:
[----:B------:R-:W-:Y:S05]  /*8e10*/  BSYNC B0 ;  /* 0x0000000000007941 */ /* 0x000fea0003800000 */
.L_x_2103:
[----:B------:R-:W-:Y:S06]  /*8e20*/  BAR.ARV 0xa, 0xa0 ;  /* 0x0282800000007b1d */ /* 0x000fec0000002000 */
[----:B------:R-:W-:Y:S04]  /*8e30*/  BSSY B0, `(.L_x_2105) ;  /* 0x0000003000007945 */ /* 0x000fe80003800000 */
[----:B------:R-:W-:Y:S05]  /*8e40*/  @!P0 BRA `(.L_x_2106) ;  /* 0x0000000000048947 */ /* 0x000fea0003800000 */
[----:B------:R-:W-:-:S04]  /*8e50*/  DEPBAR.LE SB0, 0x1 ;  /* 0x000080400000791a */ /* 0x000fc80000000000 */
.L_x_2106:
[----:B------:R-:W-:Y:S05]  /*8e60*/  BSYNC B0 ;  /* 0x0000000000007941 */ /* 0x000fea0003800000 */
.L_x_2105:
[----:B------:R-:W-:Y:S06]  /*8e70*/  BAR.ARV 0xb, 0xa0 ;  /* 0x02c2800000007b1d */ /* 0x000fec0000002000 */
[----:B------:R-:W-:Y:S04]  /*8e80*/  BSSY B0, `(.L_x_2107) ;  /* 0x0000003000007945 */ /* 0x000fe80003800000 */
[----:B------:R-:W-:Y:S05]  /*8e90*/  @!P0 BRA `(.L_x_2108) ;  /* 0x0000000000048947 */ /* 0x000fea0003800000 */
[----:B------:R-:W-:-:S04]  /*8ea0*/  DEPBAR.LE SB0, 0x0 ;  /* 0x000080000000791a */ /* 0x000fc80000000000 */
.L_x_2108:
[----:B------:R-:W-:Y:S05]  /*8eb0*/  BSYNC B0 ;  /* 0x0000000000007941 */ /* 0x000fea0003800000 */
.L_x_2107:
        /* <DEDUP_REMOVED lines=19> */
.L_x_2110:
[----:B------:R-:W-:Y:S05]  /*8ff0*/  BSYNC B0 ;  /* 0x0000000000007941 */ /* 0x000fea0003800000 */
.L_x_2109:
[----:B------:R-:W-:Y:S02]  /*9000*/  UIADD3 UR9, UR9, 0x2, URZ ;  /* 0x0000000209097890 */ /* 0x000fe4000fffe03f */
[----:B------:R-:W-:-:S04]  /*9010*/  UIADD3 UR4, UR4, 0x6000, URZ ;  /* 0x0000600004047890 */ /* 0x000fc8000fffe03f */
[----:B------:R-:W-:-:S13]  /*9020*/  ISETP.LE.AND P1, PT, R9, UR9, PT ;  /* 0x0000000909007c0c */ /* 0x000fda000bf23270 */
[----:B------:R-:W-:Y:S05]  /*9030*/  @!P1 BRA `(.L_x_2111) ;  /* 0xfffffff000d89947 */ /* 0x000fea000383ffff */
.L_x_2060:
        /* <DEDUP_REMOVED lines=41> */
.L_x_2114:
[----:B------:R-:W-:Y:S05]  /*92d0*/  BSYNC B0 ;  /* 0x0000000000007941 */ /* 0x000fea0003800000 */
.L_x_2113:
[----:B------:R-:W-:Y:S05]  /*92e0*/  BRA `(.L_x_2115) ;  /* 0x0000000000047947 */ /* 0x000fea0003800000 */
.L_x_2112:
[----:B------:R-:W-:-:S05]  /*92f0*/  UMOV UR4, UR9 ;  /* 0x0000000900047c82 */ /* 0x000fca0008000000 */
.L_x_2115:
        /* <DEDUP_REMOVED lines=11> */
.L_x_2120:
        /* <DEDUP_REMOVED lines=24> */
.L_x_2117:
[----:B------:R-:W-:Y:S05]  /*9530*/  BSYNC B0 ;  /* 0x0000000000007941 */ /* 0x000fea0003800000 */
.L_x_2116:
        /* <DEDUP_REMOVED lines=24> */
.L_x_2119:
[----:B------:R-:W-:Y:S05]  /*96c0*/  BSYNC B0 ;  /* 0x0000000000007941 */ /* 0x000fea0003800000 */
.L_x_2118:
[----:B------:R-:W-:Y:S02]  /*96d0*/  UIADD3 UR7, UR7, 0x2, URZ ;  /* 0x0000000207077890 */ /* 0x000fe4000fffe03f */
[----:B------:R-:W-:Y:S02]  /*96e0*/  ULEA UR5, UR17, UR5, 0x1 ;  /* 0x0000000511057291 */ /* 0x000fe4000f8e083f */
[----:B------:R-:W-:Y:S02]  /*96f0*/  ULEA UR6, UR17, UR6, 0x1 ;  /* 0x0000000611067291 */ /* 0x000fe4000f8e083f */
[----:B------:R-:W-:-:S13]  /*9700*/  ISETP.NE.AND P0, PT, RZ, UR7, PT ;  /* 0x00000007ff007c0c */ /* 0x000fda000bf05270 */
[----:B------:R-:W-:Y:S05]  /*9710*/  @!P0 BRA `(.L_x_1972) ;  /* 0x0000002800b08947 */ /* 0x000fea0003800000 */
[----:B------:R-:W-:Y:S05]  /*9720*/  BRA `(.L_x_2120) ;  /* 0xfffffffc00207947 */ /* 0x000fea000383ffff */
.L_x_2052:
        /* <DEDUP_REMOVED lines=11> */
.L_x_2121:
        /* <DEDUP_REMOVED lines=10> */
.L_x_2123:
[----:B------:R-:W4:Y:S02]  /*9880*/  LDC R5, c[0x0][0x8bc] ;  /* 0x00022f00ff057b82 */ /* 0x000f240000000800 */
.L_x_2122:
        /* <DEDUP_REMOVED lines=48> */
.L_x_2125:
        /* <DEDUP_REMOVED lines=9> */
.L_x_2126:
[----:B------:R-:W-:Y:S05]  /*9c20*/  @!P0 BRA `(.L_x_2127) ;  /* 0x00000000000c8947 */ /* 0x000fea0003800000 */
[----:B------:R-:W2:Y:S04]  /*9c30*/  LDG.E R5, desc[UR38][R2.64] ;  /* 0x0000002602057981 */ /* 0x000ea8000c1e1900 */
[----:B-1----:R-:W2:Y:S02]  /*9c40*/  LDG.E R14, desc[UR38][R2.64+0x4] ;  /* 0x00000426020e7981 */ /* 0x002ea4000c1e1900 */
[----:B--2---:R-:W-:-:S07]  /*9c50*/  IMAD.IADD R14, R14, 0x1, -R5 ;  /* 0x000000010e0e7824 */ /* 0x004fce00078e0a05 */
.L_x_2127:
[----:B-12--5:R-:W-:Y:S01]  /*9c60*/  IADD3 R2, -R14, R15, R8 ;  /* 0x0000000f0e027210 */ /* 0x026fe20007ffe108 */
        /* <DEDUP_REMOVED lines=19> */
.L_x_2128:
        /* <DEDUP_REMOVED lines=62> */
.L_x_2166:
        /* <DEDUP_REMOVED lines=9> */
.L_x_2131:
        /* <DEDUP_REMOVED lines=112> */
.L_x_2142:
[----:B-1----:R-:W-:-:S05]  /*a910*/  IMAD.MOV.U32 R6, RZ, RZ, 0x1 ;  /* 0x00000001ff067424 */ /* 0x002fca00078e00ff */
[----:B------:R-:W-:-:S04]  /*a920*/  SHF.L.U32 R6, R6, 0x1f, RZ ;  /* 0x0000001f06067819 */ /* 0x000fc800000006ff */
[----:B------:R-:W1:Y:S02]  /*a930*/  SYNCS.PHASECHK.TRANS64.TRYWAIT P1, [R0+URZ+0x36438], R6 ;  /* 0x03643806000075a7 */ /* 0x000e64000802017f */
[----:B-1----:R-:W-:Y:S05]  /*a940*/  @!P1 BRA `(.L_x_2134) ;  /* 0x0000001800f49947 */ /* 0x002fea0003800000 */
.L_x_2167:
[----:B------:R-:W-:Y:S05]  /*a950*/  @P0 BRA `(.L_x_2135) ;  /* 0x0000000000140947 */ /* 0x000fea0003800000 */
[----:B------:R-:W-:Y:S01]  /*a960*/  ISETP.NE.AND P1, PT, R18, RZ, PT ;  /* 0x000000ff1200720c */ /* 0x000fe20003f25270 */
[----:B------:R-:W-:-:S04]  /*a970*/  IMAD.MOV.U32 R3, RZ, RZ, 0x6100 ;  /* 0x00006100ff037424 */ /* 0x000fc800078e00ff */
[----:B------:R2:W-:Y:S08]  /*a980*/  SYNCS.ARRIVE.TRANS64 RZ, [R0+URZ+0x36430], R3 ;  /* 0x0364300300ff79a7 */ /* 0x0005f0000800003f */
[----:B------:R-:W-:Y:S05]  /*a990*/  @!P1 BRA `(.L_x_2135) ;  /* 0x0000000000049947 */ /* 0x000fea0003800000 */
[----:B------:R-:W-:Y:S01]  /*a9a0*/  BPT.TRAP 0x1 ;  /* 0x000000040000795c */ /* 0x000fe20000300000 */
.L_x_2135:
        /* <DEDUP_REMOVED lines=48> */
.L_x_2168:
[----:B------:R-:W-:Y:S05]  /*acb0*/  @P0 BRA `(.L_x_2137) ;  /* 0x0000000000140947 */ /* 0x000fea0003800000 */
[----:B------:R-:W-:Y:S01]  /*acc0*/  ISETP.NE.AND P1, PT, R18, RZ, PT ;  /* 0x000000ff1200720c */ /* 0x000fe20003f25270 */
[----:B--2---:R-:W-:-:S04]  /*acd0*/  IMAD.MOV.U32 R3, RZ, RZ, 0x6100 ;  /* 0x00006100ff037424 */ /* 0x004fc800078e00ff */
[----:B------:R3:W-:Y:S08]  /*ace0*/  SYNCS.ARRIVE.TRANS64 RZ, [R0+URZ+0x36418], R3 ;  /* 0x0364180300ff79a7 */ /* 0x0007f0000800003f */
[----:B------:R-:W-:Y:S05]  /*acf0*/  @!P1 BRA `(.L_x_2137) ;  /* 0x0000000000049947 */ /* 0x000fea0003800000 */
[----:B------:R-:W-:Y:S01]  /*ad00*/  BPT.TRAP 0x1 ;  /* 0x000000040000795c */ /* 0x000fe20000300000 */
.L_x_2137:
        /* <DEDUP_REMOVED lines=47> */
.L_x_2169:
        /* <DEDUP_REMOVED lines=8> */
.L_x_2139:
        /* <DEDUP_REMOVED lines=37> */
.L_x_2171:
[----:B------:R-:W-:Y:S05]  /*b2d0*/  @P0 BRA `(.L_x_2141) ;  /* 0x0000000000140947 */ /* 0x000fea0003800000 */
[----:B------:R-:W-:Y:S01]  /*b2e0*/  ISETP.NE.AND P1, PT, R18, RZ, PT ;  /* 0x000000ff1200720c */ /* 0x000fe20003f25270 */
[----:B--2---:R-:W-:-:S04]  /*b2f0*/  IMAD.MOV.U32 R5, RZ, RZ, 0x6100 ;  /* 0x00006100ff057424 */ /* 0x004fc800078e00ff */
[----:B------:R3:W-:Y:S08]  /*b300*/  SYNCS.ARRIVE.TRANS64 RZ, [R0+URZ+0x36410], R5 ;  /* 0x0364100500ff79a7 */ /* 0x0007f0000800003f */
[----:B------:R-:W-:Y:S05]  /*b310*/  @!P1 BRA `(.L_x_2141) ;  /* 0x0000000000049947 */ /* 0x000fea0003800000 */
[----:B------:R-:W-:Y:S01]  /*b320*/  BPT.TRAP 0x1 ;  /* 0x000000040000795c */ /* 0x000fe20000300000 */
.L_x_2141:
        /* <DEDUP_REMOVED lines=44> */
.L_x_2133:
[----:B------:R-:W-:Y:S01]  /*b5f0*/  ISETP.NE.AND P1, PT, R20, RZ, PT ;  /* 0x000000ff1400720c */ /* 0x000fe20003f25270 */
[----:B------:R-:W-:Y:S02]  /*b600*/  IMAD.MOV.U32 R5, RZ, RZ, R14 ;  /* 0x000000ffff057224 */ /* 0x000fe400078e000e */
[----:B------:R-:W-:-:S10]  /*b610*/  IMAD.MOV.U32 R16, RZ, RZ, 0x1 ;  /* 0x00000001ff107424 */ /* 0x000fd400078e00ff */
[----:B------:R-:W-:Y:S05]  /*b620*/  @!P1 BRA `(.L_x_2132) ;  /* 0x00000004008c9947 */ /* 0x000fea0003800000 */
[----:B------:R-:W2:Y:S02]  /*b630*/  SYNCS.PHASECHK.TRANS64.TRYWAIT P1, [R0+URZ+0x36438], R6 ;  /* 0x03643806000075a7 */ /* 0x000ea4000802017f */
[----:B--2---:R-:W-:Y:S05]  /*b640*/  @!P1 BRA `(.L_x_2143) ;  /* 0x0000001000149947 */ /* 0x004fea0003800000 */
.L_x_2172:
[----:B------:R-:W-:Y:S05]  /*b650*/  @P0 BRA `(.L_x_2144) ;  /* 0x0000000000140947 */ /* 0x000fea0003800000 */
[----:B------:R-:W-:Y:S01]  /*b660*/  ISETP.NE.AND P1, PT, R18, RZ, PT ;  /* 0x000000ff1200720c */ /* 0x000fe20003f25270 */
[----:B------:R-:W-:-:S04]  /*b670*/  IMAD.MOV.U32 R5, RZ, RZ, 0x6100 ;  /* 0x00006100ff057424 */ /* 0x000fc800078e00ff */
[----:B------:R3:W-:Y:S08]  /*b680*/  SYNCS.ARRIVE.TRANS64 RZ, [R0+URZ+0x36430], R5 ;  /* 0x0364300500ff79a7 */ /* 0x0007f0000800003f */
[----:B------:R-:W-:Y:S05]  /*b690*/  @!P1 BRA `(.L_x_2144) ;  /* 0x0000000000049947 */ /* 0x000fea0003800000 */
[----:B------:R-:W-:Y:S01]  /*b6a0*/  BPT.TRAP 0x1 ;  /* 0x000000040000795c */ /* 0x000fe20000300000 */
.L_x_2144:
        /* <DEDUP_REMOVED lines=42> */
.L_x_2173:
[----:B------:R-:W-:Y:S01]  /*b950*/  IMAD.MOV.U32 R16, RZ, RZ, RZ ;  /* 0x000000ffff107224 */ /* 0x000fe200078e00ff */
[----:B------:R-:W-:Y:S06]  /*b960*/  @P0 BRA `(.L_x_2146) ;  /* 0x0000000000140947 */ /* 0x000fec0003800000 */
[----:B------:R-:W-:Y:S01]  /*b970*/  ISETP.NE.AND P1, PT, R18, RZ, PT ;  /* 0x000000ff1200720c */ /* 0x000fe20003f25270 */
[----:B-1----:R-:W-:-:S04]  /*b980*/  IMAD.MOV.U32 R5, RZ, RZ, 0x6100 ;  /* 0x00006100ff057424 */ /* 0x002fc800078e00ff */
[----:B------:R2:W-:Y:S08]  /*b990*/  SYNCS.ARRIVE.TRANS64 RZ, [R0+URZ+0x36418], R5 ;  /* 0x0364180500ff79a7 */ /* 0x0005f0000800003f */
[----:B------:R-:W-:Y:S05]  /*b9a0*/  @!P1 BRA `(.L_x_2146) ;  /* 0x0000000000049947 */ /* 0x000fea0003800000 */
[----:B------:R-:W-:Y:S01]  /*b9b0*/  BPT.TRAP 0x1 ;  /* 0x000000040000795c */ /* 0x000fe20000300000 */
.L_x_2146:
        /* <DEDUP_REMOVED lines=42> */
.L_x_2132:
[----:B------:R-:W-:-:S04]  /*bc60*/  SHF.L.U32 R3, R16, 0x1f, RZ ;  /* 0x0000001f10037819 */ /* 0x000fc800000006ff */
[----:B------:R-:W2:Y:S02]  /*bc70*/  SYNCS.PHASECHK.TRANS64.TRYWAIT P1, [R0+URZ+0x36438], R3 ;  /* 0x03643803000075a7 */ /* 0x000ea4000802017f */
[----:B--2---:R-:W-:Y:S05]  /*bc80*/  @!P1 BRA `(.L_x_2147) ;  /* 0x0000000800ac9947 */ /* 0x004fea0003800000 */
.L_x_2174:
[----:B------:R-:W-:Y:S05]  /*bc90*/  @P0 BRA `(.L_x_2148) ;  /* 0x0000000000180947 */ /* 0x000fea0003800000 */
[----:B------:R-:W3:Y:S01]  /*bca0*/  S2R R2, SR_TID.X ;  /* 0x0000000000027919 */ /* 0x000ee20000002100 */
[----:B--2---:R-:W-:-:S04]  /*bcb0*/  IMAD.MOV.U32 R3, RZ, RZ, 0x6100 ;  /* 0x00006100ff037424 */ /* 0x004fc800078e00ff */
[----:B------:R4:W-:Y:S01]  /*bcc0*/  SYNCS.ARRIVE.TRANS64 RZ, [R0+URZ+0x36430], R3 ;  /* 0x0364300300ff79a7 */ /* 0x0009e2000800003f */
[----:B---3--:R-:W-:-:S13]  /*bcd0*/  LOP3.LUT P0, RZ, R2, 0x1f, RZ, 0xc0, !PT ;  /* 0x0000001f02ff7812 */ /* 0x008fda000780c0ff */
[----:B----4-:R-:W-:Y:S05]  /*bce0*/  @!P0 BRA `(.L_x_2148) ;  /* 0x0000000000048947 */ /* 0x010fea0003800000 */
[----:B------:R-:W-:Y:S01]  /*bcf0*/  BPT.TRAP 0x1 ;  /* 0x000000040000795c */ /* 0x000fe20000300000 */
.L_x_2148:
        /* <DEDUP_REMOVED lines=44> */
.L_x_2129:
[----:B------:R-:W-:Y:S05]  /*bfc0*/  BSYNC B0 ;  /* 0x0000000000007941 */ /* 0x000fea0003800000 */
.L_x_2124:
[----:B------:R-:W-:-:S03]  /*bfd0*/  UMOV UR7, 0xffffffff ;  /* 0xffffffff00077882 */ /* 0x000fc60000000000 */
[----:B------:R-:W-:Y:S05]  /*bfe0*/  BRA.DIV UR7, `(.L_x_2149) ;  /* 0x0000000607e87947 */ /* 0x000fea000b800000 */
[----:B------:R-:W-:-:S13]  /*bff0*/  ELECT P6, URZ, PT ;  /* 0x00000000003f782f */ /* 0x000fda00038c0000 */
.L_x_2177:
[----:B------:R-:W-:Y:S05]  /*c000*/  @!P6 BRA `(.L_x_1972) ;  /* 0x000000000074e947 */ /* 0x000fea0003800000 */
[----:B------:R-:W3:Y:S02]  /*c010*/  LDL.LU R3, [R1] ;  /* 0x0000000001037983 */ /* 0x000ee40000300800 */
[----:B---3--:R-:W-:-:S04]  /*c020*/  LOP3.LUT R3, R3, 0x2, RZ, 0xfc, !PT ;  /* 0x0000000203037812 */ /* 0x008fc800078efcff */
[----:B------:R-:W-:-:S13]  /*c030*/  ISETP.NE.AND P2, PT, R3, 0x3, PT ;  /* 0x000000030300780c */ /* 0x000fda0003f45270 */
[----:B------:R-:W-:Y:S05]  /*c040*/  @!P2 BRA `(.L_x_2150) ;  /* 0x000000000004a947 */ /* 0x000fea0003800000 */
[----:B--2---:R-:W-:Y:S01]  /*c050*/  BPT.TRAP 0x1 ;  /* 0x000000040000795c */ /* 0x004fe20000300000 */
.L_x_2150:
        /* <DEDUP_REMOVED lines=15> */
.L_x_2178:
[----:B------:R-:W3:Y:S02]  /*c150*/  SYNCS.PHASECHK.TRANS64.TRYWAIT P0, [R3+URZ], R0 ;  /* 0x00000000030075a7 */ /* 0x000ee4000800017f */
[----:B---3--:R-:W-:Y:S05]  /*c160*/  @!P0 BRA `(.L_x_2152) ;  /* 0x0000000400bc8947 */ /* 0x008fea0003800000 */
.L_x_2179:
[----:B------:R-:W-:Y:S05]  /*c170*/  @!P2 BRA `(.L_x_2153) ;  /* 0x000000000004a947 */ /* 0x000fea0003800000 */
[----:B--2---:R-:W-:Y:S01]  /*c180*/  BPT.TRAP 0x1 ;  /* 0x000000040000795c */ /* 0x004fe20000300000 */
.L_x_2153:
[----:B------:R-:W-:-:S07]  /*c190*/  SHF.L.U32 R16, R16, 0x1f, RZ ;  /* 0x0000001f10107819 */ /* 0x000fce00000006ff */
.L_x_2154:
[----:B----4-:R4:W1:Y:S02]  /*c1a0*/  SYNCS.PHASECHK.TRANS64.TRYWAIT P0, [R9+URZ+0x36438], R16 ;  /* 0x03643810090075a7 */ /* 0x010864000800017f */
[----:B-1----:R-:W-:Y:S05]  /*c1b0*/  @!P0 NANOSLEEP.SYNCS 0x989680 ;  /* 0x009896800000895d */ /* 0x002fea0003900000 */
[----:B------:R-:W1:Y:S02]  /*c1c0*/  @!P0 SYNCS.PHASECHK.TRANS64 P0, [R9+URZ+0x36438], R16 ;  /* 0x03643810090085a7 */ /* 0x000e64000800007f */
[----:B-1----:R-:W-:Y:S05]  /*c1d0*/  @!P0 BRA `(.L_x_2154) ;  /* 0xfffffffc00f08947 */ /* 0x002fea000383ffff */
.L_x_1972:
[----:B--2---:R-:W-:Y:S05]  /*c1e0*/  BSYNC B6 ;  /* 0x0000000000067941 */ /* 0x004fea0003800000 */
.L_x_1966:
[----:B------:R-:W-:Y:S05]  /*c1f0*/  EXIT ;  /* 0x000000000000794d */ /* 0x000fea0003800000 */
.L_x_1983:
[----:B------:R-:W-:Y:S02]  /*c200*/  IMAD.MOV.U32 R12, RZ, RZ, RZ ;  /* 0x000000ffff0c7224 */ /* 0x000fe400078e00ff */
[----:B------:R-:W-:Y:S02]  /*c210*/  IMAD.MOV.U32 R11, RZ, RZ, 0x1f ;  /* 0x0000001fff0b7424 */ /* 0x000fe400078e00ff */
[----:B------:R-:W-:-:S07]  /*c220*/  IMAD.MOV.U32 R15, RZ, RZ, -0x1 ;  /* 0xffffffffff0f7424 */ /* 0x000fce00078e00ff */
[----:B-1----:R-:W-:Y:S05]  /*c230*/  WARPSYNC.COLLECTIVE R15, `(.L_x_2155) ;  /* 0x000000000f087348 */ /* 0x002fea0003c00000 */
[----:B------:R2:W3:Y:S02]  /*c240*/  SHFL.IDX P6, R14, R13, R12, R11 ;  /* 0x0000000c0d0e7389 */ /* 0x0004e400000c000b */
[----:B-123--:R-:W-:Y:S01]  /*c250*/  ENDCOLLECTIVE ;  /* 0x000000000000791b */ /* 0x00efe20003800000 */
.L_x_2155:
[----:B------:R-:W-:Y:S05]  /*c260*/  BRA `(.L_x_2156) ;  /* 0xffffff5000687947 */ /* 0x000fea000383ffff */
.L_x_1985:
[----:B-1----:R-:W-:-:S04]  /*c270*/  IMAD.U32 R3, RZ, RZ, UR36 ;  /* 0x00000024ff037e24 */ /* 0x002fc8000f8e00ff */
[----:B------:R1:W3:Y:S03]  /*c280*/  SYNCS.PHASECHK.TRANS64.TRYWAIT P0, [R3+URZ+0x36400], R10 ;  /* 0x0364000a030075a7 */ /* 0x0002e6000800017f */
[----:B---3--:R-:W-:Y:S05]  /*c290*/  @!P0 NANOSLEEP.SYNCS 0x989680 ;  /* 0x009896800000895d */ /* 0x008fea0003900000 */
[----:B------:R-:W3:Y:S02]  /*c2a0*/  @!P0 SYNCS.PHASECHK.TRANS64 P0, [R3+URZ+0x36400], R10 ;  /* 0x0364000a030085a7 */ /* 0x000ee4000800007f */
[----:B---3--:R-:W-:Y:S05]  /*c2b0*/  @!P0 BRA `(.L_x_1985) ;  /* 0xfffffffc00ec8947 */ /* 0x008fea000383ffff */
[----:B------:R-:W-:Y:S05]  /*c2c0*/  BRA `(.L_x_1984) ;  /* 0xffffff50009c7947 */ /* 0x000fea000383ffff */
.L_x_1989:
[----:B--2---:R2:W3:Y:S02]  /*c2d0*/  SYNCS.PHASECHK.TRANS64.TRYWAIT P1, [R3+URZ+0x36410], R10 ;  /* 0x0364100a030075a7 */ /* 0x0044e4000802017f */
[----:B---3--:R-:W-:Y:S05]  /*c2e0*/  @!P1 NANOSLEEP.SYNCS 0x989680 ;  /* 0x009896800000995d */ /* 0x008fea0003900000 */
[----:B------:R-:W3:Y:S02]  /*c2f0*/  @!P1 SYNCS.PHASECHK.TRANS64 P1, [R3+URZ+0x36410], R10 ;  /* 0x0364100a030095a7 */ /* 0x000ee4000802007f */
[----:B---3--:R-:W-:Y:S05]  /*c300*/  @!P1 BRA `(.L_x_1989) ;  /* 0xfffffffc00f09947 */ /* 0x008fea000383ffff */
[----:B------:R-:W-:Y:S05]  /*c310*/  BRA `(.L_x_1988) ;  /* 0xffffff5800787947 */ /* 0x000fea000383ffff */
.L_x_1993:
[----:B----4-:R-:W-:-:S04]  /*c320*/  IMAD.U32 R12, RZ, RZ, UR36 ;  /* 0x00000024ff0c7e24 */ /* 0x010fc8000f8e00ff */
[----:B------:R4:W1:Y:S03]  /*c330*/  SYNCS.PHASECHK.TRANS64.TRYWAIT P1, [R12+URZ+0x36430], R11 ;  /* 0x0364300b0c0075a7 */ /* 0x000866000802017f */
[----:B-1----:R-:W-:Y:S05]  /*c340*/  @!P1 NANOSLEEP.SYNCS 0x989680 ;  /* 0x009896800000995d */ /* 0x002fea0003900000 */
[----:B------:R-:W1:Y:S02]  /*c350*/  @!P1 SYNCS.PHASECHK.TRANS64 P1, [R12+URZ+0x36430], R11 ;  /* 0x0364300b0c0095a7 */ /* 0x000e64000802007f */
[----:B-1----:R-:W-:Y:S05]  /*c360*/  @!P1 BRA `(.L_x_1993) ;  /* 0xfffffffc00ec9947 */ /* 0x002fea000383ffff */
[----:B------:R-:W-:Y:S05]  /*c370*/  BRA `(.L_x_1992) ;  /* 0xffffff6000187947 */ /* 0x000fea000383ffff */
.L_x_2065:
[----:B------:R-:W-:Y:S01]  /*c380*/  BSSY B0, `(.L_x_2157) ;  /* 0x0000005000007945 */ /* 0x000fe20003800000 */
[----:B------:R-:W-:-:S07]  /*c390*/  IMAD.MOV.U32 R15, RZ, RZ, -0x1 ;  /* 0xffffffffff0f7424 */ /* 0x000fce00078e00ff */
[----:B------:R-:W-:Y:S05]  /*c3a0*/  WARPSYNC.COLLECTIVE R15, `(.L_x_2158) ;  /* 0x000000000f087348 */ /* 0x000fea0003c00000 */
[----:B------:R-:W-:Y:S01]  /*c3b0*/  NOP ;  /* 0x0000000000007918 */ /* 0x000fe20000000000 */
[----:B------:R-:W-:Y:S01]  /*c3c0*/  ENDCOLLECTIVE ;  /* 0x000000000000791b */ /* 0x000fe20003800000 */
.L_x_2158:
[----:B------:R-:W-:Y:S05]  /*c3d0*/  BSYNC B0 ;  /* 0x0000000000007941 */ /* 0x000fea0003800000 */
.L_x_2157:
[----:B------:R-:W-:Y:S05]  /*c3e0*/  BRA `(.L_x_2159) ;  /* 0xffffffb8002c7947 */ /* 0x000fea000383ffff */
.L_x_2082:
[----:B------:R-:W-:Y:S01]  /*c3f0*/  BSSY B0, `(.L_x_2160) ;  /* 0x0000005000007945 */ /* 0x000fe20003800000 */
[----:B------:R-:W-:-:S07]  /*c400*/  IMAD.MOV.U32 R15, RZ, RZ, -0x1 ;  /* 0xffffffffff0f7424 */ /* 0x000fce00078e00ff */
[----:B------:R-:W-:Y:S05]  /*c410*/  WARPSYNC.COLLECTIVE R15, `(.L_x_2161) ;  /* 0x000000000f087348 */ /* 0x000fea0003c00000 */
[----:B------:R-:W-:Y:S01]  /*c420*/  NOP ;  /* 0x0000000000007918 */ /* 0x000fe20000000000 */
[----:B------:R-:W-:Y:S01]  /*c430*/  ENDCOLLECTIVE ;  /* 0x000000000000791b */ /* 0x000fe20003800000 */
.L_x_2161:
[----:B------:R-:W-:Y:S05]  /*c440*/  BSYNC B0 ;  /* 0x0000000000007941 */ /* 0x000fea0003800000 */
.L_x_2160:
[----:B------:R-:W-:Y:S05]  /*c450*/  BRA `(.L_x_2162) ;  /* 0xffffffc000207947 */ /* 0x000fea000383ffff */
.L_x_2098:
[----:B------:R-:W-:Y:S01]  /*c460*/  BSSY B0, `(.L_x_2163) ;  /* 0x0000005000007945 */ /* 0x000fe20003800000 */
[----:B------:R-:W-:-:S07]  /*c470*/  IMAD.MOV.U32 R15, RZ, RZ, -0x1 ;  /* 0xffffffffff0f7424 */ /* 0x000fce00078e00ff */
[----:B------:R-:W-:Y:S05]  /*c480*/  WARPSYNC.COLLECTIVE R15, `(.L_x_2164) ;  /* 0x000000000f087348 */ /* 0x000fea0003c00000 */
[----:B------:R-:W-:Y:S01]  /*c490*/  NOP ;  /* 0x0000000000007918 */ /* 0x000fe20000000000 */
[----:B------:R-:W-:Y:S01]  /*c4a0*/  ENDCOLLECTIVE ;  /* 0x000000000000791b */ /* 0x000fe20003800000 */
.L_x_2164:
[----:B------:R-:W-:Y:S05]  /*c4b0*/  BSYNC B0 ;  /* 0x0000000000007941 */ /* 0x000fea0003800000 */
.L_x_2163:
[----:B------:R-:W-:Y:S05]  /*c4c0*/  BRA `(.L_x_2165) ;  /* 0xffffffc400987947 */ /* 0x000fea000383ffff */
.L_x_2130:
[----:B-1----:R1:W2:Y:S02]  /*c4d0*/  SYNCS.PHASECHK.TRANS64.TRYWAIT P1, [R0+URZ+0x36420], R6 ;  /* 0x03642006000075a7 */ /* 0x0022a4000802017f */
[----:B--2---:R-:W-:Y:S05]  /*c4e0*/  @!P1 NANOSLEEP.SYNCS 0x989680 ;  /* 0x009896800000995d */ /* 0x004fea0003900000 */
[----:B------:R-:W2:Y:S02]  /*c4f0*/  @!P1 SYNCS.PHASECHK.TRANS64 P1, [R0+URZ+0x36420], R6 ;  /* 0x03642006000095a7 */ /* 0x000ea4000802007f */
[----:B--2---:R-:W-:Y:S05]  /*c500*/  @!P1 BRA `(.L_x_2130) ;  /* 0xfffffffc00f09947 */ /* 0x004fea000383ffff */
[----:B------:R-:W-:Y:S05]  /*c510*/  BRA `(.L_x_2166) ;  /* 0xffffffdc00187947 */ /* 0x000fea000383ffff */
.L_x_2134:
[----:B-1----:R1:W2:Y:S02]  /*c520*/  SYNCS.PHASECHK.TRANS64.TRYWAIT P1, [R0+URZ+0x36438], R6 ;  /* 0x03643806000075a7 */ /* 0x0022a4000802017f */
[----:B--2---:R-:W-:Y:S05]  /*c530*/  @!P1 NANOSLEEP.SYNCS 0x989680 ;  /* 0x009896800000995d */ /* 0x004fea0003900000 */
[----:B------:R-:W2:Y:S02]  /*c540*/  @!P1 SYNCS.PHASECHK.TRANS64 P1, [R0+URZ+0x36438], R6 ;  /* 0x03643806000095a7 */ /* 0x000ea4000802007f */
[----:B--2---:R-:W-:Y:S05]  /*c550*/  @!P1 BRA `(.L_x_2134) ;  /* 0xfffffffc00f09947 */ /* 0x004fea000383ffff */
[----:B------:R-:W-:Y:S05]  /*c560*/  BRA `(.L_x_2167) ;  /* 0xffffffe000f87947 */ /* 0x000fea000383ffff */
.L_x_2136:
[----:B--2---:R2:W3:Y:S02]  /*c570*/  SYNCS.PHASECHK.TRANS64.TRYWAIT P1, [R0+URZ+0x36428], R3 ;  /* 0x03642803000075a7 */ /* 0x0044e4000802017f */
[----:B---3--:R-:W-:Y:S05]  /*c580*/  @!P1 NANOSLEEP.SYNCS 0x989680 ;  /* 0x009896800000995d */ /* 0x008fea0003900000 */
[----:B------:R-:W3:Y:S02]  /*c590*/  @!P1 SYNCS.PHASECHK.TRANS64 P1, [R0+URZ+0x36428], R3 ;  /* 0x03642803000095a7 */ /* 0x000ee4000802007f */
[----:B---3--:R-:W-:Y:S05]  /*c5a0*/  @!P1 BRA `(.L_x_2136) ;  /* 0xfffffffc00f09947 */ /* 0x008fea000383ffff */
[----:B------:R-:W-:Y:S05]  /*c5b0*/  BRA `(.L_x_2168) ;  /* 0xffffffe400bc7947 */ /* 0x000fea000383ffff */
.L_x_2138:
        /* <DEDUP_REMOVED lines=8> */
.L_x_2140:
[----:B------:R-:W-:-:S07]  /*c640*/  SHF.L.U32 R5, R7, 0x1f, RZ ;  /* 0x0000001f07057819 */ /* 0x000fce00000006ff */
.L_x_2170:
[----:B--2---:R2:W3:Y:S02]  /*c650*/  SYNCS.PHASECHK.TRANS64.TRYWAIT P1, [R0+URZ+0x36420], R5 ;  /* 0x03642005000075a7 */ /* 0x0044e4000802017f */
[----:B---3--:R-:W-:Y:S05]  /*c660*/  @!P1 NANOSLEEP.SYNCS 0x989680 ;  /* 0x009896800000995d */ /* 0x008fea0003900000 */
[----:B------:R-:W3:Y:S02]  /*c670*/  @!P1 SYNCS.PHASECHK.TRANS64 P1, [R0+URZ+0x36420], R5 ;  /* 0x03642005000095a7 */ /* 0x000ee4000802007f */
[----:B---3--:R-:W-:Y:S05]  /*c680*/  @!P1 BRA `(.L_x_2170) ;  /* 0xfffffffc00f09947 */ /* 0x008fea000383ffff */
[----:B------:R-:W-:Y:S05]  /*c690*/  BRA `(.L_x_2171) ;  /* 0xffffffec000c7947 */ /* 0x000fea000383ffff */
.L_x_2143:
[----:B--2---:R2:W3:Y:S02]  /*c6a0*/  SYNCS.PHASECHK.TRANS64.TRYWAIT P1, [R0+URZ+0x36438], R6 ;  /* 0x03643806000075a7 */ /* 0x0044e4000802017f */
[----:B---3--:R-:W-:Y:S05]  /*c6b0*/  @!P1 NANOSLEEP.SYNCS 0x989680 ;  /* 0x009896800000995d */ /* 0x008fea0003900000 */
[----:B------:R-:W3:Y:S02]  /*c6c0*/  @!P1 SYNCS.PHASECHK.TRANS64 P1, [R0+URZ+0x36438], R6 ;  /* 0x03643806000095a7 */ /* 0x000ee4000802007f */
[----:B---3--:R-:W-:Y:S05]  /*c6d0*/  @!P1 BRA `(.L_x_2143) ;  /* 0xfffffffc00f09947 */ /* 0x008fea000383ffff */
[----:B------:R-:W-:Y:S05]  /*c6e0*/  BRA `(.L_x_2172) ;  /* 0xffffffec00d87947 */ /* 0x000fea000383ffff */
.L_x_2145:
[----:B-1----:R1:W2:Y:S02]  /*c6f0*/  SYNCS.PHASECHK.TRANS64.TRYWAIT P1, [R0+URZ+0x36428], R5 ;  /* 0x03642805000075a7 */ /* 0x0022a4000802017f */
[----:B--2---:R-:W-:Y:S05]  /*c700*/  @!P1 NANOSLEEP.SYNCS 0x989680 ;  /* 0x009896800000995d */ /* 0x004fea0003900000 */
[----:B------:R-:W2:Y:S02]  /*c710*/  @!P1 SYNCS.PHASECHK.TRANS64 P1, [R0+URZ+0x36428], R5 ;  /* 0x03642805000095a7 */ /* 0x000ea4000802007f */
[----:B--2---:R-:W-:Y:S05]  /*c720*/  @!P1 BRA `(.L_x_2145) ;  /* 0xfffffffc00f09947 */ /* 0x004fea000383ffff */
[----:B------:R-:W-:Y:S05]  /*c730*/  BRA `(.L_x_2173) ;  /* 0xfffffff000847947 */ /* 0x000fea000383ffff */
.L_x_2147:
[----:B--2---:R2:W3:Y:S02]  /*c740*/  SYNCS.PHASECHK.TRANS64.TRYWAIT P1, [R0+URZ+0x36438], R3 ;  /* 0x03643803000075a7 */ /* 0x0044e4000802017f */
[----:B---3--:R-:W-:Y:S05]  /*c750*/  @!P1 NANOSLEEP.SYNCS 0x989680 ;  /* 0x009896800000995d */ /* 0x008fea0003900000 */
[----:B------:R-:W3:Y:S02]  /*c760*/  @!P1 SYNCS.PHASECHK.TRANS64 P1, [R0+URZ+0x36438], R3 ;  /* 0x03643803000095a7 */ /* 0x000ee4000802007f */
[----:B---3--:R-:W-:Y:S05]  /*c770*/  @!P1 BRA `(.L_x_2147) ;  /* 0xfffffffc00f09947 */ /* 0x008fea000383ffff */
[----:B------:R-:W-:Y:S05]  /*c780*/  BRA `(.L_x_2174) ;  /* 0xfffffff400407947 */ /* 0x000fea000383ffff */
.L_x_2149:
[----:B------:R-:W-:Y:S01]  /*c790*/  BSSY B0, `(.L_x_2175) ;  /* 0x0000006000007945 */ /* 0x000fe20003800000 */
[----:B------:R-:W-:-:S07]  /*c7a0*/  IMAD.MOV.U32 R15, RZ, RZ, -0x1 ;  /* 0xffffffffff0f7424 */ /* 0x000fce00078e00ff */
[----:B--2---:R-:W-:Y:S05]  /*c7b0*/  WARPSYNC.COLLECTIVE R15, `(.L_x_2176) ;  /* 0x000000000f0c7348 */ /* 0x004fea0003c00000 */
[----:B------:R-:W-:Y:S02]  /*c7c0*/  ELECT P6, UR62, PT ;  /* 0x00000000003e782f */ /* 0x000fe400038c0000 */
[----:B------:R-:W-:Y:S01]  /*c7d0*/  MOV R14, UR62 ;  /* 0x0000003e000e7c02 */ /* 0x000fe20008000f00 */
[----:B--2---:R-:W-:Y:S10]  /*c7e0*/  ENDCOLLECTIVE ;  /* 0x000000000000791b */ /* 0x004ff40003800000 */
.L_x_2176:
[----:B------:R-:W-:Y:S05]  /*c7f0*/  BSYNC B0 ;  /* 0x0000000000007941 */ /* 0x000fea0003800000 */
.L_x_2175:
[----:B------:R-:W-:Y:S05]  /*c800*/  BRA `(.L_x_2177) ;  /* 0xfffffff400fc7947 */ /* 0x000fea000383ffff */
.L_x_2151:
[----:B-1----:R1:W3:Y:S02]  /*c810*/  SYNCS.PHASECHK.TRANS64.TRYWAIT P0, [R7+URZ], R4 ;  /* 0x00000004070075a7 */ /* 0x0022e4000800017f */
[----:B---3--:R-:W-:Y:S05]  /*c820*/  @!P0 NANOSLEEP.SYNCS 0x989680 ;  /* 0x009896800000895d */ /* 0x008fea0003900000 */
[----:B------:R-:W3:Y:S02]  /*c830*/  @!P0 SYNCS.PHASECHK.TRANS64 P0, [R7+URZ], R4 ;  /* 0x00000004070085a7 */ /* 0x000ee4000800007f */
[----:B---3--:R-:W-:Y:S05]  /*c840*/  @!P0 BRA `(.L_x_2151) ;  /* 0xfffffffc00f08947 */ /* 0x008fea000383ffff */
[----:B------:R-:W-:Y:S05]  /*c850*/  BRA `(.L_x_2178) ;  /* 0xfffffff8003c7947 */ /* 0x000fea000383ffff */
.L_x_2152:
[----:B---3--:R3:W4:Y:S02]  /*c860*/  SYNCS.PHASECHK.TRANS64.TRYWAIT P0, [R3+URZ], R0 ;  /* 0x00000000030075a7 */ /* 0x008724000800017f */
[----:B----4-:R-:W-:Y:S05]  /*c870*/  @!P0 NANOSLEEP.SYNCS 0x989680 ;  /* 0x009896800000895d */ /* 0x010fea0003900000 */
[----:B------:R-:W4:Y:S02]  /*c880*/  @!P0 SYNCS.PHASECHK.TRANS64 P0, [R3+URZ], R0 ;  /* 0x00000000030085a7 */ /* 0x000f24000800007f */
[----:B----4-:R-:W-:Y:S05]  /*c890*/  @!P0 BRA `(.L_x_2152) ;  /* 0xfffffffc00f08947 */ /* 0x010fea000383ffff */
[----:B------:R-:W-:Y:S05]  /*c8a0*/  BRA `(.L_x_2179) ;  /* 0xfffffff800307947 */ /* 0x000fea000383ffff */
.L_x_2180:
        /* <DEDUP_REMOVED lines=13> */
.L_x_7662:


//--------------------- .text._ZN7cutlass13device_kernelIN5flash11enable_sm90INS1_16FlashAttnBwdSm90INS1_25CollectiveMainloopBwdSm90ILi2ELi1ELi1EN4cute5tupleIJNS5_1CILi1EEES8_S8_EEENS6_IJNS7_ILi64EEENS7_ILi96EEENS7_ILi192EEEEEENS_10bfloat16_tEfNS_4arch4Sm90ELb0ELb1ELb1ELb1ELb0ELb0ELb1ELb0ELi3ELi1ELi1ELi1ELb0EEENS1_24CollectiveEpilogueBwdGQAISD_fSG_Li384ELb1ELb0EEENS1_19SingleTileSchedulerILb1ELb0ELb0ELi96EEEEEEEEEvNT_6ParamsE --------------------------
	.section	.text._ZN7cutlass13device_kernelIN5flash11enable_sm90INS1_16FlashAttnBwdSm90INS1_25CollectiveMainloopBwdSm90ILi2ELi1ELi1EN4cute5tupleIJNS5_1CILi1EEES8_S8_EEENS6_IJNS7_ILi64EEENS7_ILi96EEENS7_ILi192EEEEEENS_10bfloat16_tEfNS_4arch4Sm90ELb0ELb1ELb1ELb1ELb0ELb0ELb1ELb0ELi3ELi1ELi1ELi1ELb0EEENS1_24CollectiveEpilogueBwdGQAISD_fSG_Li384ELb1ELb0EEENS1_19SingleTileSchedulerILb1ELb0ELb0ELi96EEEEEEEEEvNT_6ParamsE,"ax",@progbits
	.align	128
.text._ZN7cutlass13device_kernelIN5flash11enable_sm90INS1_16FlashAttnBwdSm90INS1_25CollectiveMainloopBwdSm90ILi2ELi1ELi1EN4cute5tupleIJNS5_1CILi1EEES8_S8_EEENS6_IJNS7_ILi64EEENS7_ILi96EEENS7_ILi192EEEEEENS_10bfloat16_tEfNS_4arch4Sm90ELb0ELb1ELb1ELb1ELb0ELb0ELb1ELb0ELi3ELi1ELi1ELi1ELb0EEENS1_24CollectiveEpilogueBwdGQAISD_fSG_Li384ELb1ELb0EEENS1_19SingleTileSchedulerILb1ELb0ELb0ELi96EEEEEEEEEvNT_6ParamsE:
        .type           _ZN7cutlass13device_kernelIN5flash11enable_sm90INS1_16FlashAttnBwdSm90INS1_25CollectiveMainloopBwdSm90ILi2ELi1ELi1EN4cute5tupleIJNS5_1CILi1EEES8_S8_EEENS6_IJNS7_ILi64EEENS7_ILi96EEENS7_ILi192EEEEEENS_10bfloat16_tEfNS_4arch4Sm90ELb0ELb1ELb1ELb1ELb0ELb0ELb1ELb0ELi3ELi1ELi1ELi1ELb0EEENS1_24CollectiveEpilogueBwdGQAISD_fSG_Li384ELb1ELb0EEENS1_19SingleTileSchedulerILb1ELb0ELb0ELi96EEEEEEEEEvNT_6ParamsE,@function
        .size           _ZN7cutlass13device_kernelIN5flash11enable_sm90INS1_16FlashAttnBwdSm90INS1_25CollectiveMainloopBwdSm90ILi2ELi1ELi1EN4cute5tupleIJNS5_1CILi1EEES8_S8_EEENS6_IJNS7_ILi64EEENS7_ILi96EEENS7_ILi192EEEEEENS_10bfloat16_tEfNS_4arch4Sm90ELb0ELb1ELb1ELb1ELb0ELb0ELb1ELb0ELi3ELi1ELi1ELi1ELb0EEENS1_24CollectiveEpilogueBwdGQAISD_fSG_Li384ELb1ELb0EEENS1_19SingleTileSchedulerILb1ELb0ELb0ELi96EEEEEEEEEvNT_6ParamsE,(.L_x_7663 - _ZN7cutlass13device_kernelIN5flash11enable_sm90INS1_16FlashAttnBwdSm90INS1_25CollectiveMainloopBwdSm90ILi2ELi1ELi1EN4cute5tupleIJNS5_1CILi1EEES8_S8_EEENS6_IJNS7_ILi64EEENS7_ILi96EEENS7_ILi192EEEEEENS_10bfloat16_tEfNS_4arch4Sm90ELb0ELb1ELb1ELb1ELb0ELb0ELb1ELb0ELi3ELi1ELi1ELi1ELb0EEENS1_24CollectiveEpilogueBwdGQAISD_fSG_Li384ELb1ELb0EEENS1_19SingleTileSchedulerILb1ELb0ELb0ELi96EEEEEEEEEvNT_6ParamsE)
        .other          _ZN7cutlass13device_kernelIN5flash11enable_sm90INS1_16FlashAttnBwdSm90INS1_25CollectiveMainloopBwdSm90ILi2ELi1ELi1EN4cute5tupleIJNS5_1CILi1EEES8_S8_EEENS6_IJNS7_ILi64EEENS7_ILi96EEENS7_ILi192EEEEEENS_10bfloat16_tEfNS_4arch4Sm90ELb0ELb1ELb1ELb1ELb0ELb0ELb1ELb0ELi3ELi1ELi1ELi1ELb0EEENS1_24CollectiveEpilogueBwdGQAISD_fSG_Li384ELb1ELb0EEENS1_19SingleTileSchedulerILb1ELb0ELb0ELi96EEEEEEEEEvNT_6ParamsE,@"STO_CUDA_ENTRY STV_DEFAULT"
_ZN7cutlass13device_kernelIN5flash11enable_sm90INS1_16FlashAttnBwdSm90INS1_25CollectiveMainloopBwdSm90ILi2ELi1ELi1EN4cute5tupleIJNS5_1CILi1EEES8_S8_EEENS6_IJNS7_ILi64EEENS7_ILi96EEENS7_ILi192EEEEEENS_10bfloat16_tEfNS_4arch4Sm90ELb0ELb1ELb1ELb1ELb0ELb0ELb1ELb0ELi3ELi1ELi1ELi1ELb0EEENS1_24CollectiveEpilogueBwdGQAISD_fSG_Li384ELb1ELb0EEENS1_19SingleTileSchedulerILb1ELb0ELb0ELi96EEEEEEEEEvNT_6ParamsE:
        /* <DEDUP_REMOVED lines=23> */
.L_x_2182:
[----:B------:R-:W-:Y:S05]  /*0170*/  BSYNC B0 ;  /* 0x0000000000007941 */ /* 0x000fea0003800000 */
.L_x_2181:
        /* <DEDUP_REMOVED lines=34> */
.L_x_2183:
        /* <DEDUP_REMOVED lines=20> */
.L_x_2184:
        /* <DEDUP_REMOVED lines=9> */
.L_x_2187:
        /* <DEDUP_REMOVED lines=21> */
.L_x_2188:
        /* <DEDUP_REMOVED lines=10> */
.L_x_2190:
[----:B------:R-:W2:Y:S02]  /*0760*/  LDC R0, c[0x0][0x8c4] ;  /* 0x00023100ff007b82 */ /* 0x000ea40000000800 */
.L_x_2189:
        /* <DEDUP_REMOVED lines=16> */
.L_x_2192:
        /* <DEDUP_REMOVED lines=10> */
.L_x_2193:
        /* <DEDUP_REMOVED lines=8> */
.L_x_2194:
        /* <DEDUP_REMOVED lines=9> */
.L_x_2195:
        /* <DEDUP_REMOVED lines=22> */
.L_x_2196:
        /* <DEDUP_REMOVED lines=79> */
.L_x_2199:
        /* <DEDUP_REMOVED lines=15> */
.L_x_2198:
        /* <DEDUP_REMOVED lines=20> */
.L_x_2201:
        /* <DEDUP_REMOVED lines=15> */
.L_x_2200:
        /* <DEDUP_REMOVED lines=8> */
.L_x_2304:
        /* <DEDUP_REMOVED lines=19> */
.L_x_2203:
        /* <DEDUP_REMOVED lines=113> */
.L_x_2223:
[----:B------:R-:W-:-:S13]  /*1c50*/  ISETP.NE.AND P0, PT, R8, 0x3, PT ;  /* 0x000000030800780c */ /* 0x000fda0003f05270 */
[----:B------:R-:W-:Y:S05]  /*1c60*/  @!P0 BRA `(.L_x_2205) ;  /* 0x0000000000048947 */ /* 0x000fea0003800000 */
[----:B------:R-:W-:Y:S01]  /*1c70*/  BPT.TRAP 0x1 ;  /* 0x000000040000795c */ /* 0x000fe20000300000 */
.L_x_2205:
[----:B------:R-:W-:Y:S02]  /*1c80*/  LEA R3, R2, UR36, 0x3 ;  /* 0x0000002402037c11 */ /* 0x000fe4000f8e18ff */
[----:B------:R-:W-:-:S04]  /*1c90*/  SHF.L.U32 R10, R7, 0x1f, RZ ;  /* 0x0000001f070a7819 */ /* 0x000fc800000006ff */
[----:B------:R1:W2:Y:S01]  /*1ca0*/  SYNCS.PHASECHK.TRANS64.TRYWAIT P1, [R3+URZ+0x36410], R10 ;  /* 0x0364100a030075a7 */ /* 0x0002a2000802017f */
[----:B------:R-:W-:Y:S05]  /*1cb0*/  @!P0 BRA `(.L_x_2206) ;  /* 0x0000000000048947 */ /* 0x000fea0003800000 */
[----:B------:R-:W-:Y:S01]  /*1cc0*/  BPT.TRAP 0x1 ;  /* 0x000000040000795c */ /* 0x000fe20000300000 */
.L_x_2206:
[----:B--2---:R-:W-:Y:S05]  /*1cd0*/  @P1 BRA `(.L_x_2207) ;  /* 0x0000000000081947 */ /* 0x004fea0003800000 */
[----:B------:R-:W2:Y:S02]  /*1ce0*/  SYNCS.PHASECHK.TRANS64.TRYWAIT P1, [R3+URZ+0x36410], R10 ;  /* 0x0364100a030075a7 */ /* 0x000ea4000802017f */
[----:B--2---:R-:W-:Y:S05]  /*1cf0*/  @!P1 BRA `(.L_x_2208) ;  /* 0x0000007400e09947 */ /* 0x004fea0003800000 */
.L_x_2207:
        /* <DEDUP_REMOVED lines=103> */
.L_x_2209:
[----:B-1----:R-:W-:-:S04]  /*2370*/  SHF.L.U32 R11, R5, 0x1f, RZ ;  /* 0x0000001f050b7819 */ /* 0x002fc800000006ff */
[----:B------:R1:W4:Y:S01]  /*2380*/  SYNCS.PHASECHK.TRANS64.TRYWAIT P1, [UR36+0x36430], R11 ;  /* 0x0364300bff0075a7 */ /* 0x0003220008020164 */
[----:B------:R-:W-:Y:S05]  /*2390*/  @!P0 BRA `(.L_x_2210) ;  /* 0x0000000000048947 */ /* 0x000fea0003800000 */
[----:B------:R-:W-:Y:S01]  /*23a0*/  BPT.TRAP 0x1 ;  /* 0x000000040000795c */ /* 0x000fe20000300000 */
.L_x_2210:
[----:B----4-:R-:W-:Y:S05]  /*23b0*/  @P1 BRA `(.L_x_2211) ;  /* 0x0000000000081947 */ /* 0x010fea0003800000 */
[----:B------:R-:W4:Y:S02]  /*23c0*/  SYNCS.PHASECHK.TRANS64.TRYWAIT P1, [UR36+0x36430], R11 ;  /* 0x0364300bff0075a7 */ /* 0x000f240008020164 */
[----:B----4-:R-:W-:Y:S05]  /*23d0*/  @!P1 BRA `(.L_x_2212) ;  /* 0x00000070003c9947 */ /* 0x010fea0003800000 */
.L_x_2211:
        /* <DEDUP_REMOVED lines=145> */
.L_x_2215:
[----:B------:R-:W-:-:S13]  /*2cf0*/  ISETP.NE.AND P1, PT, R140, 0x1, PT ;  /* 0x000000018c00780c */ /* 0x000fda0003f25270 */
[----:B------:R-:W1:Y:S08]  /*2d00*/  @P1 LDC R143, c[0x0][0x754] ;  /* 0x0001d500ff8f1b82 */ /* 0x000e700000000800 */
[----:B------:R-:W2:Y:S01]  /*2d10*/  @P1 LDC R142, c[0x0][0x758] ;  /* 0x0001d600ff8e1b82 */ /* 0x000ea20000000800 */
[----:B-1----:R-:W-:-:S05]  /*2d20*/  @P1 IMAD.HI.U32 R143, R145, R143, RZ ;  /* 0x0000008f918f1227 */ /* 0x002fca00078e00ff */
[----:B--2---:R-:W-:-:S07]  /*2d30*/  @P1 SHF.R.U32.HI R145, RZ, R142, R143 ;  /* 0x0000008eff911219 */ /* 0x004fce000001168f */
.L_x_2216:
[----:B------:R-:W-:Y:S05]  /*2d40*/  BSYNC B0 ;  /* 0x0000000000007941 */ /* 0x000fea0003800000 */
.L_x_2214:
[----:B------:R-:W2:Y:S01]  /*2d50*/  LDL R142, [R1+0x10] ;  /* 0x00001000018e7983 */ /* 0x000ea20000100800 */
[----:B------:R-:W-:Y:S01]  /*2d60*/  IADD3 R150, R141, UR4, R4 ;  /* 0x000000048d967c10 */ /* 0x000fe2000fffe004 */
[----:B--2---:R-:W-:-:S05]  /*2d70*/  IMAD R145, R145, R140, R142 ;  /* 0x0000008c91917224 */ /* 0x004fca00078e028e */
[----:B------:R-:W-:Y:S02]  /*2d80*/  VIADDMNMX R146, R145, R140, R146, PT ;  /* 0x0000008c91927246 */ /* 0x000fe40003800192 */
[----:B------:R-:W-:-:S07]  /*2d90*/  VIMNMX R150, R150, R145, !PT ;  /* 0x0000009196967248 */ /* 0x000fce0007fe0100 */
.L_x_2213:
        /* <DEDUP_REMOVED lines=17> */
.L_x_2219:
[----:B------:R-:W-:-:S13]  /*2eb0*/  ISETP.NE.AND P1, PT, R140, 0x1, PT ;  /* 0x000000018c00780c */ /* 0x000fda0003f25270 */
[----:B------:R-:W1:Y:S08]  /*2ec0*/  @P1 LDC R142, c[0x0][0x754] ;  /* 0x0001d500ff8e1b82 */ /* 0x000e700000000800 */
[----:B------:R-:W2:Y:S01]  /*2ed0*/  @P1 LDC R141, c[0x0][0x758] ;  /* 0x0001d600ff8d1b82 */ /* 0x000ea20000000800 */
[----:B-1----:R-:W-:-:S05]  /*2ee0*/  @P1 IMAD.HI.U32 R142, R143, R142, RZ ;  /* 0x0000008e8f8e1227 */ /* 0x002fca00078e00ff */
[----:B--2---:R-:W-:-:S07]  /*2ef0*/  @P1 SHF.R.U32.HI R143, RZ, R141, R142 ;  /* 0x0000008dff8f1219 */ /* 0x004fce000001168e */
.L_x_2220:
[----:B------:R-:W-:Y:S05]  /*2f00*/  BSYNC B0 ;  /* 0x0000000000007941 */ /* 0x000fea0003800000 */
.L_x_2218:
[----:B------:R-:W2:Y:S02]  /*2f10*/  LDL R141, [R1+0x10] ;  /* 0x00001000018d7983 */ /* 0x000ea40000100800 */
[----:B--2---:R-:W-:-:S05]  /*2f20*/  IMAD R143, R143, R140, R141 ;  /* 0x0000008c8f8f7224 */ /* 0x004fca00078e028d */
[----:B------:R-:W-:Y:S02]  /*2f30*/  VIMNMX R147, R147, R143, !PT ;  /* 0x0000008f93937248 */ /* 0x000fe40007fe0100 */
[----:B------:R-:W-:-:S07]  /*2f40*/  VIADDMNMX R144, R143, R140, R144, PT ;  /* 0x0000008c8f907246 */ /* 0x000fce0003800190 */
.L_x_2217:
        /* <DEDUP_REMOVED lines=283> */
.L_x_2221:
        /* <DEDUP_REMOVED lines=59> */
.L_x_2222:
        /* <DEDUP_REMOVED lines=63> */
.L_x_2197:
[----:B------:R-:W-:Y:S05]  /*48a0*/  @P0 BRA `(.L_x_2191) ;  /* 0x0000004800b80947 */ /* 0x000fea0003800000 */
[----:B------:R-:W3:Y:S01]  /*48b0*/  LDL.LU R120, [R1+0x18] ;  /* 0x0000180001787983 */ /* 0x000ee20000300800 */
[----:B--2---:R-:W2:Y:S01]  /*48c0*/  LDC.64 R2, c[0x0][0x878] ;  /* 0x00021e00ff027b82 */ /* 0x004ea20000000a00 */
[----:B------:R-:W4:Y:S01]  /*48d0*/  S2R R0, SR_TID.X ;  /* 0x0000000000007919 */ /* 0x000f220000002100 */
[----:B------:R-:W5:Y:S06]  /*48e0*/  S2R R6, SR_CTAID.Y ;  /* 0x0000000000067919 */ /* 0x000f6c0000002600 */
[----:B------:R-:W4:Y:S01]  /*48f0*/  S2UR UR5, SR_CgaCtaId ;  /* 0x00000000000579c3 */ /* 0x000f220000008800 */
[----:B------:R-:W5:Y:S07]  /*4900*/  S2R R10, SR_CTAID.X ;  /* 0x00000000000a7919 */ /* 0x000f6e0000002500 */
[----:B------:R-:W5:Y:S01]  /*4910*/  LDC.64 R12, c[0x0][0x818] ;  /* 0x00020600ff0c7b82 */ /* 0x000f620000000a00 */
[----:B--2---:R-:W-:-:S07]  /*4920*/  ISETP.NE.U32.AND P0, PT, R2, RZ, PT ;  /* 0x000000ff0200720c */ /* 0x004fce0003f05070 */
[----:B------:R-:W2:Y:S01]  /*4930*/  LDC.64 R16, c[0x0][0x840] ;  /* 0x00021000ff107b82 */ /* 0x000ea20000000a00 */
[----:B------:R-:W-:-:S07]  /*4940*/  ISETP.NE.AND.EX P0, PT, R3, RZ, PT, P0 ;  /* 0x000000ff0300720c */ /* 0x000fce0003f05300 */
[----:B------:R-:W4:Y:S08]  /*4950*/  LDC R2, c[0x0][0x850] ;  /* 0x00021400ff027b82 */ /* 0x000f300000000800 */
[----:B-1----:R-:W3:Y:S01]  /*4960*/  @P0 LDC.64 R4, c[0x0][0x878] ;  /* 0x00021e00ff040b82 */ /* 0x002ee20000000a00 */
        /* <DEDUP_REMOVED lines=8> */
[----:B----4-:R-:W-:Y:S01]  /*49f0*/  ISETP.NE.AND P1, PT, R2, 0x1, PT ;  /* 0x000000010200780c */ /* 0x010fe20003f25270 */
[----:B------:R-:W-:Y:S01]  /*4a00*/  VIADD R2, R0, 0xffffff80 ;  /* 0xffffff8000027836 */ /* 0x000fe20000000000 */
[----:B------:R-:W-:-:S03]  /*4a10*/  ULEA UR4, UR5, UR4, 0x18 ;  /* 0x0000000405047291 */ /* 0x000fc6000f8ec03f */
[----:B------:R-:W-:Y:S01]  /*4a20*/  BSSY B0, `(.L_x_2224) ;  /* 0x0000052000007945 */ /* 0x000fe20003800000 */
[----:B------:R-:W-:-:S04]  /*4a30*/  SHF.R.S32.HI R3, RZ, 0x1f, R2 ;  /* 0x0000001fff037819 */ /* 0x000fc80000011402 */
[----:B------:R-:W-:-:S03]  /*4a40*/  LEA.HI R7, R3, R2, RZ, 0x7 ;  /* 0x0000000203077211 */ /* 0x000fc600078f38ff */
[----:B------:R-:W4:Y:S01]  /*4a50*/  @P1 LDC R9, c[0x0][0x854] ;  /* 0x00021500ff091b82 */ /* 0x000f220000000800 */
[----:B------:R-:W-:Y:S02]  /*4a60*/  LOP3.LUT R3, R7, 0x3fffff80, RZ, 0xc0, !PT ;  /* 0x3fffff8007037812 */ /* 0x000fe400078ec0ff */
[----:B------:R-:W-:-:S03]  /*4a70*/  SHF.R.S32.HI R8, RZ, 0x7, R7 ;  /* 0x00000007ff087819 */ /* 0x000fc60000011407 */
[----:B------:R-:W-:Y:S02]  /*4a80*/  IMAD.IADD R3, R2, 0x1, -R3 ;  /* 0x0000000102037824 */ /* 0x000fe400078e0a03 */
[----:B------:R-:W2:Y:S02]  /*4a90*/  @P1 LDC R11, c[0x0][0x858] ;  /* 0x00021600ff0b1b82 */ /* 0x000ea40000000800 */
[----:B------:R-:W-:Y:S02]  /*4aa0*/  IMAD R7, R8, 0x600, R3 ;  /* 0x0000060008077824 */ /* 0x000fe400078e0203 */
[----:B-----5:R-:W-:Y:S02]  /*4ab0*/  IMAD.MOV.U32 R3, RZ, RZ, R6 ;  /* 0x000000ffff037224 */ /* 0x020fe400078e0006 */
        /* <DEDUP_REMOVED lines=20> */
[----:B-----5:R-:W5:Y:S01]  /*4c00*/  FENCE.VIEW.ASYNC.S ;  /* 0x00000000000073c6 */ /* 0x020f620000000000 */
[----:B---3--:R-:W-:-:S04]  /*4c10*/  @P0 IMAD R4, R120, 0x60, R4 ;  /* 0x0000006078040824 */ /* 0x008fc800078e0204 */
[----:B------:R-:W-:-:S04]  /*4c20*/  @P0 IMAD.HI R5, R4, 0x2aaaaaab, RZ ;  /* 0x2aaaaaab04050827 */ /* 0x000fc800078e02ff */
[----:B----4-:R-:W-:Y:S01]  /*4c30*/  @P1 IMAD.HI.U32 R4, R6, R9, RZ ;  /* 0x0000000906041227 */ /* 0x010fe200078e00ff */
[----:B------:R-:W-:-:S04]  /*4c40*/  @P0 SHF.R.U32.HI R6, RZ, 0x1f, R5 ;  /* 0x0000001fff060819 */ /* 0x000fc80000011605 */
[----:B------:R-:W-:Y:S02]  /*4c50*/  @P0 LEA.HI.SX32 R6, R5, R6, 0x1c ;  /* 0x0000000605060211 */ /* 0x000fe400078fe2ff */
[----:B--2---:R-:W-:-:S03]  /*4c60*/  @P1 SHF.R.U32.HI R3, RZ, R11, R4 ;  /* 0x0000000bff031219 */ /* 0x004fc60000011604 */
[----:B------:R-:W-:Y:S01]  /*4c70*/  @P0 IMAD R4, R6, 0x4800, RZ ;  /* 0x0000480006040824 */ /* 0x000fe200078e02ff */
[----:B------:R-:W-:-:S04]  /*4c80*/  SHF.R.S32.HI R9, RZ, 0x1f, R3 ;  /* 0x0000001fff097819 */ /* 0x000fc80000011403 */
[----:B------:R-:W-:Y:S02]  /*4c90*/  @P0 SHF.R.S32.HI R5, RZ, 0x1f, R4 ;  /* 0x0000001fff050819 */ /* 0x000fe40000011404 */
[----:B------:R-:W-:Y:S01]  /*4ca0*/  @!P0 CS2R R4, SRZ ;  /* 0x0000000000048805 */ /* 0x000fe2000001ff00 */
[----:B------:R-:W-:Y:S01]  /*4cb0*/  IMAD R10, R9, R16, RZ ;  /* 0x00000010090a7224 */ /* 0x000fe200078e02ff */
[----:B-----5:R-:W-:Y:S04]  /*4cc0*/  BAR.SYNC.DEFER_BLOCKING 0x1, 0x180 ;  /* 0x0046000000007b1d */ /* 0x020fe80000010000 */
        /* <DEDUP_REMOVED lines=13> */
[----:B-1----:R-:W-:-:S04]  /*4da0*/  IMAD.WIDE.U32 R4, R9, R14, R4 ;  /* 0x0000000e09047225 */ /* 0x002fc800078e0004 */
        /* <DEDUP_REMOVED lines=11> */
[----:B------:R-:W-:Y:S06]  /*4e60*/  @P0 BRA `(.L_x_2225) ;  /* 0x0000000000340947 */ /* 0x000fec0003800000 */
[----:B------:R-:W-:Y:S01]  /*4e70*/  R2UR UR6, R22 ;  /* 0x00000000160672ca */ /* 0x000fe200000e0000 */
[----:B------:R-:W-:Y:S01]  /*4e80*/  UMOV UR5, 0x1200 ;  /* 0x0000120000057882 */ /* 0x000fe20000000000 */
[----:B------:R-:W-:Y:S01]  /*4e90*/  R2UR UR7, R2 ;  /* 0x00000000020772ca */ /* 0x000fe200000e0000 */
[----:B------:R-:W-:Y:S01]  /*4ea0*/  UMOV UR8, 0x0 ;  /* 0x0000000000087882 */ /* 0x000fe20000000000 */
[----:B------:R-:W-:Y:S01]  /*4eb0*/  PLOP3.LUT P0, PT, PT, PT, PT, 0x80, 0x0 ;  /* 0x000000000000781c */ /* 0x000fe20003f0f070 */
[----:B------:R-:W-:-:S12]  /*4ec0*/  UMOV UR9, 0x14f00000 ;  /* 0x14f0000000097882 */ /* 0x000fd80000000000 */
.L_x_2226:
[----:B------:R-:W-:Y:S01]  /*4ed0*/  @P0 ELECT P1, URZ, PT ;  /* 0x00000000003f082f */ /* 0x000fe20003820000 */
[----:B------:R1:W-:-:S12]  /*4ee0*/  UBLKRED.G.S.ADD.F32.RN [UR6], [UR4], UR5, desc[UR8] ;  /* 0x00000806040073bb */ /* 0x0003d800080a1405 */
[----:B------:R-:W-:Y:S02]  /*4ef0*/  @P1 PLOP3.LUT P0, PT, P1, PT, PT, 0x8, 0x0 ;  /* 0x000000000000181c */ /* 0x000fe40000f0e170 */
[----:B------:R-:W-:-:S11]  /*4f00*/  PLOP3.LUT P1, PT, PT, PT, PT, 0x8, 0x0 ;  /* 0x000000000000781c */ /* 0x000fd60003f2e170 */
[----:B-1----:R-:W-:Y:S05]  /*4f10*/  @P0 BRA.U.ANY `(.L_x_2226) ;  /* 0xfffffffd00ec0947 */ /* 0x002fea000393ffff */
[----:B------:R0:W-:Y:S01]  /*4f20*/  UTMACMDFLUSH ;  /* 0x00000000000079b7 */ /* 0x0001e20000000000 */
[----:B------:R-:W-:-:S04]  /*4f30*/  DEPBAR.LE SB0, 0x0 ;  /* 0x000080000000791a */ /* 0x000fc80000000000 */
.L_x_2225:
[----:B------:R-:W-:Y:S05]  /*4f40*/  BSYNC B0 ;  /* 0x0000000000007941 */ /* 0x000fea0003800000 */
.L_x_2224:
        /* <DEDUP_REMOVED lines=28> */
.L_x_2227:
        /* <DEDUP_REMOVED lines=8> */
.L_x_2186:
        /* <DEDUP_REMOVED lines=21> */
.L_x_2229:
        /* <DEDUP_REMOVED lines=13> */
.L_x_2231:
[----:B------:R-:W-:-:S05]  /*53b0*/  ULDC UR4, c[0x0][0x8c4] ;  /* 0x0002310000047ab9 */ /* 0x000fca0000000800 */
.L_x_2230:
        /* <DEDUP_REMOVED lines=44> */
.L_x_2232:
        /* <DEDUP_REMOVED lines=13> */
.L_x_2233:
        /* <DEDUP_REMOVED lines=12> */
.L_x_2234:
        /* <DEDUP_REMOVED lines=22> */
.L_x_2235:
        /* <DEDUP_REMOVED lines=40> */
.L_x_2238:
[----:B------:R-:W-:Y:S05]  /*5bf0*/  BSYNC B0 ;  /* 0x0000000000007941 */ /* 0x000fea0003800000 */
.L_x_2237:
        /* <DEDUP_REMOVED lines=18> */
.L_x_2240:
[----:B------:R-:W-:Y:S05]  /*5d20*/  BSYNC B0 ;  /* 0x0000000000007941 */ /* 0x000fea0003800000 */
.L_x_2239:
        /* <DEDUP_REMOVED lines=19> */
.L_x_2242:
[----:B------:R-:W-:Y:S05]  /*5e60*/  BSYNC B0 ;  /* 0x0000000000007941 */ /* 0x000fea0003800000 */
.L_x_2241:
[----:B------:R-:W-:Y:S06]  /*5e70*/  BAR.ARV 0xa, 0xa0 ;  /* 0x0282800000007b1d */ /* 0x000fec0000002000 */
[----:B------:R-:W-:Y:S04]  /*5e80*/  BSSY B0, `(.L_x_2243) ;  /* 0x0000003000007945 */ /* 0x000fe80003800000 */
[----:B------:R-:W-:Y:S05]  /*5e90*/  @!P0 BRA `(.L_x_2244) ;  /* 0x0000000000048947 */ /* 0x000fea0003800000 */
[----:B------:R-:W-:-:S04]  /*5ea0*/  DEPBAR.LE SB0, 0x1 ;  /* 0x000080400000791a */ /* 0x000fc80000000000 */
.L_x_2244:
[----:B------:R-:W-:Y:S05]  /*5eb0*/  BSYNC B0 ;  /* 0x0000000000007941 */ /* 0x000fea0003800000 */
.L_x_2243:
[----:B------:R-:W-:Y:S06]  /*5ec0*/  BAR.ARV 0xb, 0xa0 ;  /* 0x02c2800000007b1d */ /* 0x000fec0000002000 */
[----:B------:R-:W-:Y:S04]  /*5ed0*/  BSSY B0, `(.L_x_2245) ;  /* 0x0000003000007945 */ /* 0x000fe80003800000 */
[----:B------:R-:W-:Y:S05]  /*5ee0*/  @!P0 BRA `(.L_x_2246) ;  /* 0x0000000000048947 */ /* 0x000fea0003800000 */
[----:B------:R-:W-:-:S04]  /*5ef0*/  DEPBAR.LE SB0, 0x0 ;  /* 0x000080000000791a */ /* 0x000fc80000000000 */
.L_x_2246:
[----:B------:R-:W-:Y:S05]  /*5f00*/  BSYNC B0 ;  /* 0x0000000000007941 */ /* 0x000fea0003800000 */
.L_x_2245:
[----:B------:R-:W-:Y:S06]  /*5f10*/  BAR.ARV 0xc, 0xa0 ;  /* 0x0302800000007b1d */ /* 0x000fec0000002000 */
[----:B------:R-:W-:Y:S01]  /*5f20*/  UIADD3 UR19, UR7, 0x1, URZ ;  /* 0x0000000107137890 */ /* 0x000fe2000fffe03f */
[----:B------:R-:W-:Y:S11]  /*5f30*/  BRA `(.L_x_2247) ;  /* 0x0000000000047947 */ /* 0x000ff60003800000 */
.L_x_2236:
[----:B------:R-:W-:-:S05]  /*5f40*/  UMOV UR19, UR7 ;  /* 0x0000000700137c82 */ /* 0x000fca0008000000 */
.L_x_2247:
        /* <DEDUP_REMOVED lines=25> */
.L_x_2268:
        /* <DEDUP_REMOVED lines=32> */
.L_x_2249:
[----:B------:R-:W-:Y:S05]  /*62e0*/  BSYNC B0 ;  /* 0x0000000000007941 */ /* 0x000fea0003800000 */
.L_x_2248:
        /* <DEDUP_REMOVED lines=12> */
.L_x_2251:
[----:B------:R-:W-:Y:S05]  /*63b0*/  BSYNC B0 ;  /* 0x0000000000007941 */ /* 0x000fea0003800000 */
.L_x_2250:
        /* <DEDUP_REMOVED lines=13> */
.L_x_2253:
[----:B------:R-:W-:Y:S05]  /*6490*/  BSYNC B0 ;  /* 0x0000000000007941 */ /* 0x000fea0003800000 */
.L_x_2252:
[----:B------:R-:W-:Y:S06]  /*64a0*/  BAR.ARV 0xa, 0xa0 ;  /* 0x0282800000007b1d */ /* 0x000fec0000002000 */
[----:B------:R-:W-:Y:S04]  /*64b0*/  BSSY B0, `(.L_x_2254) ;  /* 0x0000003000007945 */ /* 0x000fe80003800000 */
[----:B------:R-:W-:Y:S05]  /*64c0*/  @!P0 BRA `(.L_x_2255) ;  /* 0x0000000000048947 */ /* 0x000fea0003800000 */
[----:B------:R-:W-:-:S04]  /*64d0*/  DEPBAR.LE SB0, 0x1 ;  /* 0x000080400000791a */ /* 0x000fc80000000000 */
.L_x_2255:
[----:B------:R-:W-:Y:S05]  /*64e0*/  BSYNC B0 ;  /* 0x0000000000007941 */ /* 0x000fea0003800000 */
.L_x_2254:
[----:B------:R-:W-:Y:S06]  /*64f0*/  BAR.ARV 0xb, 0xa0 ;  /* 0x02c2800000007b1d */ /* 0x000fec0000002000 */
[----:B------:R-:W-:Y:S04]  /*6500*/  BSSY B0, `(.L_x_2256) ;  /* 0x0000003000007945 */ /* 0x000fe80003800000 */
[----:B------:R-:W-:Y:S05]  /*6510*/  @!P0 BRA `(.L_x_2257) ;  /* 0x0000000000048947 */ /* 0x000fea0003800000 */
[----:B------:R-:W-:-:S04]  /*6520*/  DEPBAR.LE SB0, 0x0 ;  /* 0x000080000000791a */ /* 0x000fc80000000000 */
.L_x_2257:
[----:B------:R-:W-:Y:S05]  /*6530*/  BSYNC B0 ;  /* 0x0000000000007941 */ /* 0x000fea0003800000 */
.L_x_2256:
        /* <DEDUP_REMOVED lines=13> */
.L_x_2259:
[----:B------:R-:W-:Y:S05]  /*6610*/  BSYNC B0 ;  /* 0x0000000000007941 */ /* 0x000fea0003800000 */
.L_x_2258:
        /* <DEDUP_REMOVED lines=12> */
.L_x_2261:
[----:B------:R-:W-:Y:S05]  /*66e0*/  BSYNC B0 ;  /* 0x0000000000007941 */ /* 0x000fea0003800000 */
.L_x_2260:
        /* <DEDUP_REMOVED lines=13> */
.L_x_2263:
[----:B------:R-:W-:Y:S05]  /*67c0*/  BSYNC B0 ;  /* 0x0000000000007941 */ /* 0x000fea0003800000 */
.L_x_2262:
[----:B------:R-:W-:Y:S06]  /*67d0*/  BAR.ARV 0xa, 0xa0 ;  /* 0x0282800000007b1d */ /* 0x000fec0000002000 */
[----:B------:R-:W-:Y:S04]  /*67e0*/  BSSY B0, `(.L_x_2264) ;  /* 0x0000003000007945 */ /* 0x000fe80003800000 */
[----:B------:R-:W-:Y:S05]  /*67f0*/  @!P0 BRA `(.L_x_2265) ;  /* 0x0000000000048947 */ /* 0x000fea0003800000 */
[----:B------:R-:W-:-:S04]  /*6800*/  DEPBAR.LE SB0, 0x1 ;  /* 0x000080400000791a */ /* 0x000fc80000000000 */
.L_x_2265:
[----:B------:R-:W-:Y:S05]  /*6810*/  BSYNC B0 ;  /* 0x0000000000007941 */ /* 0x000fea0003800000 */
.L_x_2264:
[----:B------:R-:W-:Y:S01]  /*6820*/  UIADD3 UR19, UR19, 0x2, URZ ;  /* 0x0000000213137890 */ /* 0x000fe2000fffe03f */
[----:B------:R-:W-:Y:S06]  /*6830*/  BAR.ARV 0xb, 0xa0 ;  /* 0x02c2800000007b1d */ /* 0x000fec0000002000 */
[----:B------:R-:W-:Y:S01]  /*6840*/  BSSY B0, `(.L_x_2266) ;  /* 0x0000004000007945 */ /* 0x000fe20003800000 */
[----:B------:R-:W-:-:S03]  /*6850*/  ISETP.LE.AND P1, PT, R2, UR19, PT ;  /* 0x0000001302007c0c */ /* 0x000fc6000bf23270 */
[----:B------:R-:W-:Y:S10]  /*6860*/  @!P0 BRA `(.L_x_2267) ;  /* 0x0000000000048947 */ /* 0x000ff40003800000 */
[----:B------:R-:W-:-:S04]  /*6870*/  DEPBAR.LE SB0, 0x0 ;  /* 0x000080000000791a */ /* 0x000fc80000000000 */
.L_x_2267:
[----:B------:R-:W-:Y:S05]  /*6880*/  BSYNC B0 ;  /* 0x0000000000007941 */ /* 0x000fea0003800000 */
.L_x_2266:
[----:B------:R-:W-:Y:S06]  /*6890*/  BAR.ARV 0xc, 0xa0 ;  /* 0x0302800000007b1d */ /* 0x000fec0000002000 */
[----:B------:R-:W-:Y:S02]  /*68a0*/  UIADD3 UR46, UR46, 0x6000, URZ ;  /* 0x000060002e2e7890 */ /* 0x000fe4000fffe03f */
[----:B------:R-:W-:Y:S01]  /*68b0*/  UIADD3 UR6, UR6, 0x6000, URZ ;  /* 0x0000600006067890 */ /* 0x000fe2000fffe03f */
[----:B------:R-:W-:Y:S11]  /*68c0*/  @!P1 BRA `(.L_x_2268) ;  /* 0xfffffff800049947 */ /* 0x000ff6000383ffff */
[----:B------:R-:W-:Y:S05]  /*68d0*/  BRA `(.L_x_2191) ;  /* 0x0000002800ac7947 */ /* 0x000fea0003800000 */
.L_x_2228:
        /* <DEDUP_REMOVED lines=11> */
.L_x_2269:
        /* <DEDUP_REMOVED lines=10> */
.L_x_2271:
[----:B------:R-:W4:Y:S02]  /*6a30*/  LDC R5, c[0x0][0x8c4] ;  /* 0x00023100ff057b82 */ /* 0x000f240000000800 */
.L_x_2270:
        /* <DEDUP_REMOVED lines=48> */
.L_x_2273:
        /* <DEDUP_REMOVED lines=9> */
.L_x_2274:
[----:B------:R-:W-:Y:S05]  /*6dd0*/  @!P0 BRA `(.L_x_2275) ;  /* 0x00000000000c8947 */ /* 0x000fea0003800000 */
[----:B------:R-:W2:Y:S04]  /*6de0*/  LDG.E R5, desc[UR38][R2.64] ;  /* 0x0000002602057981 */ /* 0x000ea8000c1e1900 */
[----:B-1----:R-:W2:Y:S02]  /*6df0*/  LDG.E R14, desc[UR38][R2.64+0x4] ;  /* 0x00000426020e7981 */ /* 0x002ea4000c1e1900 */
[----:B--2---:R-:W-:-:S07]  /*6e00*/  IMAD.IADD R14, R14, 0x1, -R5 ;  /* 0x000000010e0e7824 */ /* 0x004fce00078e0a05 */
.L_x_2275:
        /* <DEDUP_REMOVED lines=20> */
.L_x_2276:
        /* <DEDUP_REMOVED lines=62> */
.L_x_2305:
        /* <DEDUP_REMOVED lines=9> */
.L_x_2279:
        /* <DEDUP_REMOVED lines=112> */
.L_x_2290:
[----:B-1----:R-:W-:-:S05]  /*7ac0*/  IMAD.MOV.U32 R6, RZ, RZ, 0x1 ;  /* 0x00000001ff067424 */ /* 0x002fca00078e00ff */
[----:B------:R-:W-:-:S04]  /*7ad0*/  SHF.L.U32 R6, R6, 0x1f, RZ ;  /* 0x0000001f06067819 */ /* 0x000fc800000006ff */
[----:B------:R-:W1:Y:S02]  /*7ae0*/  SYNCS.PHASECHK.TRANS64.TRYWAIT P1, [R0+URZ+0x36438], R6 ;  /* 0x03643806000075a7 */ /* 0x000e64000802017f */
[----:B-1----:R-:W-:Y:S05]  /*7af0*/  @!P1 BRA `(.L_x_2282) ;  /* 0x0000001800a09947 */ /* 0x002fea0003800000 */
.L_x_2306:
[----:B------:R-:W-:Y:S05]  /*7b00*/  @P0 BRA `(.L_x_2283) ;  /* 0x0000000000140947 */ /* 0x000fea0003800000 */
[----:B------:R-:W-:Y:S01]  /*7b10*/  ISETP.NE.AND P1, PT, R18, RZ, PT ;  /* 0x000000ff1200720c */ /* 0x000fe20003f25270 */
[----:B------:R-:W-:-:S04]  /*7b20*/  IMAD.MOV.U32 R3, RZ, RZ, 0x6100 ;  /* 0x00006100ff037424 */ /* 0x000fc800078e00ff */
[----:B------:R2:W-:Y:S08]  /*7b30*/  SYNCS.ARRIVE.TRANS64 RZ, [R0+URZ+0x36430], R3 ;  /* 0x0364300300ff79a7 */ /* 0x0005f0000800003f */
[----:B------:R-:W-:Y:S05]  /*7b40*/  @!P1 BRA `(.L_x_2283) ;  /* 0x0000000000049947 */ /* 0x000fea0003800000 */
[----:B------:R-:W-:Y:S01]  /*7b50*/  BPT.TRAP 0x1 ;  /* 0x000000040000795c */ /* 0x000fe20000300000 */
.L_x_2283:
        /* <DEDUP_REMOVED lines=48> */
.L_x_2307:
[----:B------:R-:W-:Y:S05]  /*7e60*/  @P0 BRA `(.L_x_2285) ;  /* 0x0000000000140947 */ /* 0x000fea0003800000 */
[----:B------:R-:W-:Y:S01]  /*7e70*/  ISETP.NE.AND P1, PT, R18, RZ, PT ;  /* 0x000000ff1200720c */ /* 0x000fe20003f25270 */
[----:B--2---:R-:W-:-:S04]  /*7e80*/  IMAD.MOV.U32 R3, RZ, RZ, 0x6100 ;  /* 0x00006100ff037424 */ /* 0x004fc800078e00ff */
[----:B------:R3:W-:Y:S08]  /*7e90*/  SYNCS.ARRIVE.TRANS64 RZ, [R0+URZ+0x36418], R3 ;  /* 0x0364180300ff79a7 */ /* 0x0007f0000800003f */
[----:B------:R-:W-:Y:S05]  /*7ea0*/  @!P1 BRA `(.L_x_2285) ;  /* 0x0000000000049947 */ /* 0x000fea0003800000 */
[----:B------:R-:W-:Y:S01]  /*7eb0*/  BPT.TRAP 0x1 ;  /* 0x000000040000795c */ /* 0x000fe20000300000 */
.L_x_2285:
        /* <DEDUP_REMOVED lines=47> */
.L_x_2308:
        /* <DEDUP_REMOVED lines=8> */
.L_x_2287:
        /* <DEDUP_REMOVED lines=37> */
.L_x_2310:
[----:B------:R-:W-:Y:S05]  /*8480*/  @P0 BRA `(.L_x_2289) ;  /* 0x0000000000140947 */ /* 0x000fea0003800000 */
[----:B------:R-:W-:Y:S01]  /*8490*/  ISETP.NE.AND P1, PT, R18, RZ, PT ;  /* 0x000000ff1200720c */ /* 0x000fe20003f25270 */
[----:B--2---:R-:W-:-:S04]  /*84a0*/  IMAD.MOV.U32 R5, RZ, RZ, 0x6100 ;  /* 0x00006100ff057424 */ /* 0x004fc800078e00ff */
[----:B------:R3:W-:Y:S08]  /*84b0*/  SYNCS.ARRIVE.TRANS64 RZ, [R0+URZ+0x36410], R5 ;  /* 0x0364100500ff79a7 */ /* 0x0007f0000800003f */
[----:B------:R-:W-:Y:S05]  /*84c0*/  @!P1 BRA `(.L_x_2289) ;  /* 0x0000000000049947 */ /* 0x000fea0003800000 */
[----:B------:R-:W-:Y:S01]  /*84d0*/  BPT.TRAP 0x1 ;  /* 0x000000040000795c */ /* 0x000fe20000300000 */
.L_x_2289:
        /* <DEDUP_REMOVED lines=44> */
.L_x_2281:
[----:B------:R-:W-:Y:S01]  /*87a0*/  ISETP.NE.AND P1, PT, R20, RZ, PT ;  /* 0x000000ff1400720c */ /* 0x000fe20003f25270 */
[----:B------:R-:W-:Y:S02]  /*87b0*/  IMAD.MOV.U32 R5, RZ, RZ, R14 ;  /* 0x000000ffff057224 */ /* 0x000fe400078e000e */
[----:B------:R-:W-:-:S10]  /*87c0*/  IMAD.MOV.U32 R16, RZ, RZ, 0x1 ;  /* 0x00000001ff107424 */ /* 0x000fd400078e00ff */
[----:B------:R-:W-:Y:S05]  /*87d0*/  @!P1 BRA `(.L_x_2280) ;  /* 0x00000004008c9947 */ /* 0x000fea0003800000 */
[----:B------:R-:W2:Y:S02]  /*87e0*/  SYNCS.PHASECHK.TRANS64.TRYWAIT P1, [R0+URZ+0x36438], R6 ;  /* 0x03643806000075a7 */ /* 0x000ea4000802017f */
[----:B--2---:R-:W-:Y:S05]  /*87f0*/  @!P1 BRA `(.L_x_2291) ;  /* 0x0000000c00c09947 */ /* 0x004fea0003800000 */
.L_x_2311:
[----:B------:R-:W-:Y:S05]  /*8800*/  @P0 BRA `(.L_x_2292) ;  /* 0x0000000000140947 */ /* 0x000fea0003800000 */
[----:B------:R-:W-:Y:S01]  /*8810*/  ISETP.NE.AND P1, PT, R18, RZ, PT ;  /* 0x000000ff1200720c */ /* 0x000fe20003f25270 */
[----:B------:R-:W-:-:S04]  /*8820*/  IMAD.MOV.U32 R5, RZ, RZ, 0x6100 ;  /* 0x00006100ff057424 */ /* 0x000fc800078e00ff */
[----:B------:R3:W-:Y:S08]  /*8830*/  SYNCS.ARRIVE.TRANS64 RZ, [R0+URZ+0x36430], R5 ;  /* 0x0364300500ff79a7 */ /* 0x0007f0000800003f */
[----:B------:R-:W-:Y:S05]  /*8840*/  @!P1 BRA `(.L_x_2292) ;  /* 0x0000000000049947 */ /* 0x000fea0003800000 */
[----:B------:R-:W-:Y:S01]  /*8850*/  BPT.TRAP 0x1 ;  /* 0x000000040000795c */ /* 0x000fe20000300000 */
.L_x_2292:
        /* <DEDUP_REMOVED lines=42> */
.L_x_2312:
[----:B------:R-:W-:Y:S01]  /*8b00*/  IMAD.MOV.U32 R16, RZ, RZ, RZ ;  /* 0x000000ffff107224 */ /* 0x000fe200078e00ff */
[----:B------:R-:W-:Y:S06]  /*8b10*/  @P0 BRA `(.L_x_2294) ;  /* 0x0000000000140947 */ /* 0x000fec0003800000 */
[----:B------:R-:W-:Y:S01]  /*8b20*/  ISETP.NE.AND P1, PT, R18, RZ, PT ;  /* 0x000000ff1200720c */ /* 0x000fe20003f25270 */
[----:B-1----:R-:W-:-:S04]  /*8b30*/  IMAD.MOV.U32 R5, RZ, RZ, 0x6100 ;  /* 0x00006100ff057424 */ /* 0x002fc800078e00ff */
[----:B------:R2:W-:Y:S08]  /*8b40*/  SYNCS.ARRIVE.TRANS64 RZ, [R0+URZ+0x36418], R5 ;  /* 0x0364180500ff79a7 */ /* 0x0005f0000800003f */
[----:B------:R-:W-:Y:S05]  /*8b50*/  @!P1 BRA `(.L_x_2294) ;  /* 0x0000000000049947 */ /* 0x000fea0003800000 */
[----:B------:R-:W-:Y:S01]  /*8b60*/  BPT.TRAP 0x1 ;  /* 0x000000040000795c */ /* 0x000fe20000300000 */
.L_x_2294:
        /* <DEDUP_REMOVED lines=42> */
.L_x_2280:
[----:B------:R-:W-:-:S04]  /*8e10*/  SHF.L.U32 R3, R16, 0x1f, RZ ;  /* 0x0000001f10037819 */ /* 0x000fc800000006ff */
[----:B------:R-:W2:Y:S02]  /*8e20*/  SYNCS.PHASECHK.TRANS64.TRYWAIT P1, [R0+URZ+0x36438], R3 ;  /* 0x03643803000075a7 */ /* 0x000ea4000802017f */
[----:B--2---:R-:W-:Y:S05]  /*8e30*/  @!P1 BRA `(.L_x_2295) ;  /* 0x0000000800589947 */ /* 0x004fea0003800000 */
.L_x_2313:
[----:B------:R-:W-:Y:S05]  /*8e40*/  @P0 BRA `(.L_x_2296) ;  /* 0x0000000000180947 */ /* 0x000fea0003800000 */
[----:B------:R-:W3:Y:S01]  /*8e50*/  S2R R2, SR_TID.X ;  /* 0x0000000000027919 */ /* 0x000ee20000002100 */
[----:B--2---:R-:W-:-:S04]  /*8e60*/  IMAD.MOV.U32 R3, RZ, RZ, 0x6100 ;  /* 0x00006100ff037424 */ /* 0x004fc800078e00ff */
[----:B------:R4:W-:Y:S01]  /*8e70*/  SYNCS.ARRIVE.TRANS64 RZ, [R0+URZ+0x36430], R3 ;  /* 0x0364300300ff79a7 */ /* 0x0009e2000800003f */
[----:B---3--:R-:W-:-:S13]  /*8e80*/  LOP3.LUT P0, RZ, R2, 0x1f, RZ, 0xc0, !PT ;  /* 0x0000001f02ff7812 */ /* 0x008fda000780c0ff */
[----:B----4-:R-:W-:Y:S05]  /*8e90*/  @!P0 BRA `(.L_x_2296) ;  /* 0x0000000000048947 */ /* 0x010fea0003800000 */
[----:B------:R-:W-:Y:S01]  /*8ea0*/  BPT.TRAP 0x1 ;  /* 0x000000040000795c */ /* 0x000fe20000300000 */
.L_x_2296:
        /* <DEDUP_REMOVED lines=44> */
.L_x_2277:
[----:B------:R-:W-:Y:S05]  /*9170*/  BSYNC B0 ;  /* 0x0000000000007941 */ /* 0x000fea0003800000 */
.L_x_2272:
[----:B------:R-:W-:-:S03]  /*9180*/  UMOV UR7, 0xffffffff ;  /* 0xffffffff00077882 */ /* 0x000fc60000000000 */
[----:B------:R-:W-:Y:S05]  /*9190*/  BRA.DIV UR7, `(.L_x_2297) ;  /* 0x0000000607947947 */ /* 0x000fea000b800000 */
[----:B------:R-:W-:-:S13]  /*91a0*/  ELECT P6, URZ, PT ;  /* 0x00000000003f782f */ /* 0x000fda00038c0000 */
.L_x_2316:
[----:B------:R-:W-:Y:S05]  /*91b0*/  @!P6 BRA `(.L_x_2191) ;  /* 0x000000000074e947 */ /* 0x000fea0003800000 */
[----:B------:R-:W3:Y:S02]  /*91c0*/  LDL.LU R3, [R1] ;  /* 0x0000000001037983 */ /* 0x000ee40000300800 */
[----:B---3--:R-:W-:-:S04]  /*91d0*/  LOP3.LUT R3, R3, 0x2, RZ, 0xfc, !PT ;  /* 0x0000000203037812 */ /* 0x008fc800078efcff */
[----:B------:R-:W-:-:S13]  /*91e0*/  ISETP.NE.AND P2, PT, R3, 0x3, PT ;  /* 0x000000030300780c */ /* 0x000fda0003f45270 */
[----:B------:R-:W-:Y:S05]  /*91f0*/  @!P2 BRA `(.L_x_2298) ;  /* 0x000000000004a947 */ /* 0x000fea0003800000 */
[----:B--2---:R-:W-:Y:S01]  /*9200*/  BPT.TRAP 0x1 ;  /* 0x000000040000795c */ /* 0x004fe20000300000 */
.L_x_2298:
        /* <DEDUP_REMOVED lines=15> */
.L_x_2317:
[----:B------:R-:W3:Y:S02]  /*9300*/  SYNCS.PHASECHK.TRANS64.TRYWAIT P0, [R3+URZ], R0 ;  /* 0x00000000030075a7 */ /* 0x000ee4000800017f */
[----:B---3--:R-:W-:Y:S05]  /*9310*/  @!P0 BRA `(.L_x_2300) ;  /* 0x0000000400688947 */ /* 0x008fea0003800000 */
.L_x_2318:
[----:B------:R-:W-:Y:S05]  /*9320*/  @!P2 BRA `(.L_x_2301) ;  /* 0x000000000004a947 */ /* 0x000fea0003800000 */
[----:B--2---:R-:W-:Y:S01]  /*9330*/  BPT.TRAP 0x1 ;  /* 0x000000040000795c */ /* 0x004fe20000300000 */
.L_x_2301:
[----:B------:R-:W-:-:S07]  /*9340*/  SHF.L.U32 R16, R16, 0x1f, RZ ;  /* 0x0000001f10107819 */ /* 0x000fce00000006ff */
.L_x_2302:
[----:B----4-:R4:W1:Y:S02]  /*9350*/  SYNCS.PHASECHK.TRANS64.TRYWAIT P0, [R9+URZ+0x36438], R16 ;  /* 0x03643810090075a7 */ /* 0x010864000800017f */
[----:B-1----:R-:W-:Y:S05]  /*9360*/  @!P0 NANOSLEEP.SYNCS 0x989680 ;  /* 0x009896800000895d */ /* 0x002fea0003900000 */
[----:B------:R-:W1:Y:S02]  /*9370*/  @!P0 SYNCS.PHASECHK.TRANS64 P0, [R9+URZ+0x36438], R16 ;  /* 0x03643810090085a7 */ /* 0x000e64000800007f */
[----:B-1----:R-:W-:Y:S05]  /*9380*/  @!P0 BRA `(.L_x_2302) ;  /* 0xfffffffc00f08947 */ /* 0x002fea000383ffff */
.L_x_2191:
[----:B--2---:R-:W-:Y:S05]  /*9390*/  BSYNC B6 ;  /* 0x0000000000067941 */ /* 0x004fea0003800000 */
.L_x_2185:
[----:B------:R-:W-:Y:S05]  /*93a0*/  EXIT ;  /* 0x000000000000794d */ /* 0x000fea0003800000 */
.L_x_2202:
[----:B------:R-:W-:Y:S02]  /*93b0*/  IMAD.MOV.U32 R12, RZ, RZ, RZ ;  /* 0x000000ffff0c7224 */ /* 0x000fe400078e00ff */
[----:B------:R-:W-:Y:S02]  /*93c0*/  IMAD.MOV.U32 R11, RZ, RZ, 0x1f ;  /* 0x0000001fff0b7424 */ /* 0x000fe400078e00ff */
[----:B------:R-:W-:-:S07]  /*93d0*/  IMAD.MOV.U32 R15, RZ, RZ, -0x1 ;  /* 0xffffffffff0f7424 */ /* 0x000fce00078e00ff */
[----:B-1----:R-:W-:Y:S05]  /*93e0*/  WARPSYNC.COLLECTIVE R15, `(.L_x_2303) ;  /* 0x000000000f087348 */ /* 0x002fea0003c00000 */
[----:B------:R2:W3:Y:S02]  /*93f0*/  SHFL.IDX P6, R14, R13, R12, R11 ;  /* 0x0000000c0d0e7389 */ /* 0x0004e400000c000b */
[----:B-123--:R-:W-:Y:S01]  /*9400*/  ENDCOLLECTIVE ;  /* 0x000000000000791b */ /* 0x00efe20003800000 */
.L_x_2303:
[----:B------:R-:W-:Y:S05]  /*9410*/  BRA `(.L_x_2304) ;  /* 0xffffff7c00fc7947 */ /* 0x000fea000383ffff */
.L_x_2204:
[----:B-1----:R-:W-:-:S04]  /*9420*/  IMAD.U32 R3, RZ, RZ, UR36 ;  /* 0x00000024ff037e24 */ /* 0x002fc8000f8e00ff */
[----:B------:R1:W3:Y:S03]  /*9430*/  SYNCS.PHASECHK.TRANS64.TRYWAIT P0, [R3+URZ+0x36400], R10 ;  /* 0x0364000a030075a7 */ /* 0x0002e6000800017f */
[----:B---3--:R-:W-:Y:S05]  /*9440*/  @!P0 NANOSLEEP.SYNCS 0x989680 ;  /* 0x009896800000895d */ /* 0x008fea0003900000 */
[----:B------:R-:W3:Y:S02]  /*9450*/  @!P0 SYNCS.PHASECHK.TRANS64 P0, [R3+URZ+0x36400], R10 ;  /* 0x0364000a030085a7 */ /* 0x000ee4000800007f */
[----:B---3--:R-:W-:Y:S05]  /*9460*/  @!P0 BRA `(.L_x_2204) ;  /* 0xfffffffc00ec8947 */ /* 0x008fea000383ffff */
[----:B------:R-:W-:Y:S05]  /*9470*/  BRA `(.L_x_2203) ;  /* 0xffffff8000307947 */ /* 0x000fea000383ffff */
.L_x_2208:
[----:B--2---:R2:W3:Y:S02]  /*9480*/  SYNCS.PHASECHK.TRANS64.TRYWAIT P1, [R3+URZ+0x36410], R10 ;  /* 0x0364100a030075a7 */ /* 0x0044e4000802017f */
[----:B---3--:R-:W-:Y:S05]  /*9490*/  @!P1 NANOSLEEP.SYNCS 0x989680 ;  /* 0x009896800000995d */ /* 0x008fea0003900000 */
[----:B------:R-:W3:Y:S02]  /*94a0*/  @!P1 SYNCS.PHASECHK.TRANS64 P1, [R3+URZ+0x36410], R10 ;  /* 0x0364100a030095a7 */ /* 0x000ee4000802007f */
[----:B---3--:R-:W-:Y:S05]  /*94b0*/  @!P1 BRA `(.L_x_2208) ;  /* 0xfffffffc00f09947 */ /* 0x008fea000383ffff */
[----:B------:R-:W-:Y:S05]  /*94c0*/  BRA `(.L_x_2207) ;  /* 0xffffff88000c7947 */ /* 0x000fea000383ffff */
.L_x_2212:
[----:B----4-:R-:W-:-:S04]  /*94d0*/  IMAD.U32 R12, RZ, RZ, UR36 ;  /* 0x00000024ff0c7e24 */ /* 0x010fc8000f8e00ff */
[----:B------:R4:W1:Y:S03]  /*94e0*/  SYNCS.PHASECHK.TRANS64.TRYWAIT P1, [R12+URZ+0x36430], R11 ;  /* 0x0364300b0c0075a7 */ /* 0x000866000802017f */
[----:B-1----:R-:W-:Y:S05]  /*94f0*/  @!P1 NANOSLEEP.SYNCS 0x989680 ;  /* 0x009896800000995d */ /* 0x002fea0003900000 */
[----:B------:R-:W1:Y:S02]  /*9500*/  @!P1 SYNCS.PHASECHK.TRANS64 P1, [R12+URZ+0x36430], R11 ;  /* 0x0364300b0c0095a7 */ /* 0x000e64000802007f */
[----:B-1----:R-:W-:Y:S05]  /*9510*/  @!P1 BRA `(.L_x_2212) ;  /* 0xfffffffc00ec9947 */ /* 0x002fea000383ffff */
[----:B------:R-:W-:Y:S05]  /*9520*/  BRA `(.L_x_2211) ;  /* 0xffffff8c00ac7947 */ /* 0x000fea000383ffff */
.L_x_2278:
[----:B-1----:R1:W2:Y:S02]  /*9530*/  SYNCS.PHASECHK.TRANS64.TRYWAIT P1, [R0+URZ+0x36420], R6 ;  /* 0x03642006000075a7 */ /* 0x0022a4000802017f */
[----:B--2---:R-:W-:Y:S05]  /*9540*/  @!P1 NANOSLEEP.SYNCS 0x989680 ;  /* 0x009896800000995d */ /* 0x004fea0003900000 */
[----:B------:R-:W2:Y:S02]  /*9550*/  @!P1 SYNCS.PHASECHK.TRANS64 P1, [R0+URZ+0x36420], R6 ;  /* 0x03642006000095a7 */ /* 0x000ea4000802007f */
[----:B--2---:R-:W-:Y:S05]  /*9560*/  @!P1 BRA `(.L_x_2278) ;  /* 0xfffffffc00f09947 */ /* 0x004fea000383ffff */
[----:B------:R-:W-:Y:S05]  /*9570*/  BRA `(.L_x_2305) ;  /* 0xffffffdc006c7947 */ /* 0x000fea000383ffff */
.L_x_2282:
[----:B-1----:R1:W2:Y:S02]  /*9580*/  SYNCS.PHASECHK.TRANS64.TRYWAIT P1, [R0+URZ+0x36438], R6 ;  /* 0x03643806000075a7 */ /* 0x0022a4000802017f */
[----:B--2---:R-:W-:Y:S05]  /*9590*/  @!P1 NANOSLEEP.SYNCS 0x989680 ;  /* 0x009896800000995d */ /* 0x004fea0003900000 */
[----:B------:R-:W2:Y:S02]  /*95a0*/  @!P1 SYNCS.PHASECHK.TRANS64 P1, [R0+URZ+0x36438], R6 ;  /* 0x03643806000095a7 */ /* 0x000ea4000802007f */
[----:B--2---:R-:W-:Y:S05]  /*95b0*/  @!P1 BRA `(.L_x_2282) ;  /* 0xfffffffc00f09947 */ /* 0x004fea000383ffff */
[----:B------:R-:W-:Y:S05]  /*95c0*/  BRA `(.L_x_2306) ;  /* 0xffffffe4004c7947 */ /* 0x000fea000383ffff */
.L_x_2284:
[----:B--2---:R2:W3:Y:S02]  /*95d0*/  SYNCS.PHASECHK.TRANS64.TRYWAIT P1, [R0+URZ+0x36428], R3 ;  /* 0x03642803000075a7 */ /* 0x0044e4000802017f */
[----:B---3--:R-:W-:Y:S05]  /*95e0*/  @!P1 NANOSLEEP.SYNCS 0x989680 ;  /* 0x009896800000995d */ /* 0x008fea0003900000 */
[----:B------:R-:W3:Y:S02]  /*95f0*/  @!P1 SYNCS.PHASECHK.TRANS64 P1, [R0+URZ+0x36428], R3 ;  /* 0x03642803000095a7 */ /* 0x000ee4000802007f */
[----:B---3--:R-:W-:Y:S05]  /*9600*/  @!P1 BRA `(.L_x_2284) ;  /* 0xfffffffc00f09947 */ /* 0x008fea000383ffff */
[----:B------:R-:W-:Y:S05]  /*9610*/  BRA `(.L_x_2307) ;  /* 0xffffffe800107947 */ /* 0x000fea000383ffff */
.L_x_2286:
        /* <DEDUP_REMOVED lines=8> */
.L_x_2288:
[----:B------:R-:W-:-:S07]  /*96a0*/  SHF.L.U32 R5, R7, 0x1f, RZ ;  /* 0x0000001f07057819 */ /* 0x000fce00000006ff */
.L_x_2309:
[----:B--2---:R2:W3:Y:S02]  /*96b0*/  SYNCS.PHASECHK.TRANS64.TRYWAIT P1, [R0+URZ+0x36420], R5 ;  /* 0x03642005000075a7 */ /* 0x0044e4000802017f */
[----:B---3--:R-:W-:Y:S05]  /*96c0*/  @!P1 NANOSLEEP.SYNCS 0x989680 ;  /* 0x009896800000995d */ /* 0x008fea0003900000 */
[----:B------:R-:W3:Y:S02]  /*96d0*/  @!P1 SYNCS.PHASECHK.TRANS64 P1, [R0+URZ+0x36420], R5 ;  /* 0x03642005000095a7 */ /* 0x000ee4000802007f */
[----:B---3--:R-:W-:Y:S05]  /*96e0*/  @!P1 BRA `(.L_x_2309) ;  /* 0xfffffffc00f09947 */ /* 0x008fea000383ffff */
[----:B------:R-:W-:Y:S05]  /*96f0*/  BRA `(.L_x_2310) ;  /* 0xffffffec00607947 */ /* 0x000fea000383ffff */
.L_x_2291:
[----:B--2---:R2:W3:Y:S02]  /*9700*/  SYNCS.PHASECHK.TRANS64.TRYWAIT P1, [R0+URZ+0x36438], R6 ;  /* 0x03643806000075a7 */ /* 0x0044e4000802017f */
[----:B---3--:R-:W-:Y:S05]  /*9710*/  @!P1 NANOSLEEP.SYNCS 0x989680 ;  /* 0x009896800000995d */ /* 0x008fea0003900000 */
[----:B------:R-:W3:Y:S02]  /*9720*/  @!P1 SYNCS.PHASECHK.TRANS64 P1, [R0+URZ+0x36438], R6 ;  /* 0x03643806000095a7 */ /* 0x000ee4000802007f */
[----:B---3--:R-:W-:Y:S05]  /*9730*/  @!P1 BRA `(.L_x_2291) ;  /* 0xfffffffc00f09947 */ /* 0x008fea000383ffff */
[----:B------:R-:W-:Y:S05]  /*9740*/  BRA `(.L_x_2311) ;  /* 0xfffffff0002c7947 */ /* 0x000fea000383ffff */
.L_x_2293:
[----:B-1----:R1:W2:Y:S02]  /*9750*/  SYNCS.PHASECHK.TRANS64.TRYWAIT P1, [R0+URZ+0x36428], R5 ;  /* 0x03642805000075a7 */ /* 0x0022a4000802017f */
[----:B--2---:R-:W-:Y:S05]  /*9760*/  @!P1 NANOSLEEP.SYNCS 0x989680 ;  /* 0x009896800000995d */ /* 0x004fea0003900000 */
[----:B------:R-:W2:Y:S02]  /*9770*/  @!P1 SYNCS.PHASECHK.TRANS64 P1, [R0+URZ+0x36428], R5 ;  /* 0x03642805000095a7 */ /* 0x000ea4000802007f */
[----:B--2---:R-:W-:Y:S05]  /*9780*/  @!P1 BRA `(.L_x_2293) ;  /* 0xfffffffc00f09947 */ /* 0x004fea000383ffff */
[----:B------:R-:W-:Y:S05]  /*9790*/  BRA `(.L_x_2312) ;  /* 0xfffffff000d87947 */ /* 0x000fea000383ffff */
.L_x_2295:
[----:B--2---:R2:W3:Y:S02]  /*97a0*/  SYNCS.PHASECHK.TRANS64.TRYWAIT P1, [R0+URZ+0x36438], R3 ;  /* 0x03643803000075a7 */ /* 0x0044e4000802017f */
[----:B---3--:R-:W-:Y:S05]  /*97b0*/  @!P1 NANOSLEEP.SYNCS 0x989680 ;  /* 0x009896800000995d */ /* 0x008fea0003900000 */
[----:B------:R-:W3:Y:S02]  /*97c0*/  @!P1 SYNCS.PHASECHK.TRANS64 P1, [R0+URZ+0x36438], R3 ;  /* 0x03643803000095a7 */ /* 0x000ee4000802007f */
[----:B---3--:R-:W-:Y:S05]  /*97d0*/  @!P1 BRA `(.L_x_2295) ;  /* 0xfffffffc00f09947 */ /* 0x008fea000383ffff */
[----:B------:R-:W-:Y:S05]  /*97e0*/  BRA `(.L_x_2313) ;  /* 0xfffffff400947947 */ /* 0x000fea000383ffff */
.L_x_2297:
[----:B------:R-:W-:Y:S01]  /*97f0*/  BSSY B0, `(.L_x_2314) ;  /* 0x0000006000007945 */ /* 0x000fe20003800000 */
[----:B------:R-:W-:-:S07]  /*9800*/  IMAD.MOV.U32 R15, RZ, RZ, -0x1 ;  /* 0xffffffffff0f7424 */ /* 0x000fce00078e00ff */
[----:B--2---:R-:W-:Y:S05]  /*9810*/  WARPSYNC.COLLECTIVE R15, `(.L_x_2315) ;  /* 0x000000000f0c7348 */ /* 0x004fea0003c00000 */
[----:B------:R-:W-:Y:S02]  /*9820*/  ELECT P6, UR62, PT ;  /* 0x00000000003e782f */ /* 0x000fe400038c0000 */
[----:B------:R-:W-:Y:S01]  /*9830*/  MOV R14, UR62 ;  /* 0x0000003e000e7c02 */ /* 0x000fe20008000f00 */
[----:B--2---:R-:W-:Y:S10]  /*9840*/  ENDCOLLECTIVE ;  /* 0x000000000000791b */ /* 0x004ff40003800000 */
.L_x_2315:
[----:B------:R-:W-:Y:S05]  /*9850*/  BSYNC B0 ;  /* 0x0000000000007941 */ /* 0x000fea0003800000 */
.L_x_2314:
[----:B------:R-:W-:Y:S05]  /*9860*/  BRA `(.L_x_2316) ;  /* 0xfffffff800507947 */ /* 0x000fea000383ffff */
.L_x_2299:
[----:B-1----:R1:W3:Y:S02]  /*9870*/  SYNCS.PHASECHK.TRANS64.TRYWAIT P0, [R7+URZ], R4 ;  /* 0x00000004070075a7 */ /* 0x0022e4000800017f */
[----:B---3--:R-:W-:Y:S05]  /*9880*/  @!P0 NANOSLEEP.SYNCS 0x989680 ;  /* 0x009896800000895d */ /* 0x008fea0003900000 */
[----:B------:R-:W3:Y:S02]  /*9890*/  @!P0 SYNCS.PHASECHK.TRANS64 P0, [R7+URZ], R4 ;  /* 0x00000004070085a7 */ /* 0x000ee4000800007f */
[----:B---3--:R-:W-:Y:S05]  /*98a0*/  @!P0 BRA `(.L_x_2299) ;  /* 0xfffffffc00f08947 */ /* 0x008fea000383ffff */
[----:B------:R-:W-:Y:S05]  /*98b0*/  BRA `(.L_x_2317) ;  /* 0xfffffff800907947 */ /* 0x000fea000383ffff */
.L_x_2300:
[----:B---3--:R3:W4:Y:S02]  /*98c0*/  SYNCS.PHASECHK.TRANS64.TRYWAIT P0, [R3+URZ], R0 ;  /* 0x00000000030075a7 */ /* 0x008724000800017f */
[----:B----4-:R-:W-:Y:S05]  /*98d0*/  @!P0 NANOSLEEP.SYNCS 0x989680 ;  /* 0x009896800000895d */ /* 0x010fea0003900000 */
[----:B------:R-:W4:Y:S02]  /*98e0*/  @!P0 SYNCS.PHASECHK.TRANS64 P0, [R3+URZ], R0 ;  /* 0x00000000030085a7 */ /* 0x000f24000800007f */
[----:B----4-:R-:W-:Y:S05]  /*98f0*/  @!P0 BRA `(.L_x_2300) ;  /* 0xfffffffc00f08947 */ /* 0x010fea000383ffff */
[----:B------:R-:W-:Y:S05]  /*9900*/  BRA `(.L_x_2318) ;  /* 0xfffffff800847947 */ /* 0x000fea000383ffff */
.L_x_2319:
        /* <DEDUP_REMOVED lines=15> */
.L_x_7663:


//--------------------- .text._ZN7cutlass13device_kernelIN5flash11enable_sm90INS1_16FlashAttnBwdSm90INS1_25CollectiveMainloopBwdSm90ILi2ELi1ELi1EN4cute5tupleIJNS5_1CILi1EEES8_S8_EEENS6_IJNS7_ILi64EEENS7_ILi96EEENS7_ILi192EEEEEENS_10bfloat16_tEfNS_4arch4Sm90ELb0ELb1ELb1ELb1ELb1ELb0ELb1ELb0ELi3ELi1ELi1ELi1ELb0EEENS1_24CollectiveEpilogueBwdGQAISD_fSG_Li384ELb1ELb1EEENS1_19SingleTileSchedulerILb1ELb0ELb0ELi96EEEEEEEEEvNT_6ParamsE --------------------------
	.section	.text._ZN7cutlass13device_kernelIN5flash11enable_sm90INS1_16FlashAttnBwdSm90INS1_25CollectiveMainloopBwdSm90ILi2ELi1ELi1EN4cute5tupleIJNS5_1CILi1EEES8_S8_EEENS6_IJNS7_ILi64EEENS7_ILi96EEENS7_ILi192EEEEEENS_10bfloat16_tEfNS_4arch4Sm90ELb0ELb1ELb1ELb1ELb1ELb0ELb1ELb0ELi3ELi1ELi1ELi1ELb0EEENS1_24CollectiveEpilogueBwdGQAISD_fSG_Li384ELb1ELb1EEENS1_19SingleTileSchedulerILb1ELb0ELb0ELi96EEEEEEEEEvNT_6ParamsE,"ax",@progbits
	.align	128
.text._ZN7cutlass13device_kernelIN5flash11enable_sm90INS1_16FlashAttnBwdSm90INS1_25CollectiveMainloopBwdSm90ILi2ELi1ELi1EN4cute5tupleIJNS5_1CILi1EEES8_S8_EEENS6_IJNS7_ILi64EEENS7_ILi96EEENS7_ILi192EEEEEENS_10bfloat16_tEfNS_4arch4Sm90ELb0ELb1ELb1ELb1ELb1ELb0ELb1ELb0ELi3ELi1ELi1ELi1ELb0EEENS1_24CollectiveEpilogueBwdGQAISD_fSG_Li384ELb1ELb1EEENS1_19SingleTileSchedulerILb1ELb0ELb0ELi96EEEEEEEEEvNT_6ParamsE:
        .type           _ZN7cutlass13device_kernelIN5flash11enable_sm90INS1_16FlashAttnBwdSm90INS1_25CollectiveMainloopBwdSm90ILi2ELi1ELi1EN4cute5tupleIJNS5_1CILi1EEES8_S8_EEENS6_IJNS7_ILi64EEENS7_ILi96EEENS7_ILi192EEEEEENS_10bfloat16_tEfNS_4arch4Sm90ELb0ELb1ELb1ELb1ELb1ELb0ELb1ELb0ELi3ELi1ELi1ELi1ELb0EEENS1_24CollectiveEpilogueBwdGQAISD_fSG_Li384ELb1ELb1EEENS1_19SingleTileSchedulerILb1ELb0ELb0ELi96EEEEEEEEEvNT_6ParamsE,@function
        .size           _ZN7cutlass13device_kernelIN5flash11enable_sm90INS1_16FlashAttnBwdSm90INS1_25CollectiveMainloopBwdSm90ILi2ELi1ELi1EN4cute5tupleIJNS5_1CILi1EEES8_S8_EEENS6_IJNS7_ILi64EEENS7_ILi96EEENS7_ILi192EEEEEENS_10bfloat16_tEfNS_4arch4Sm90ELb0ELb1ELb1ELb1ELb1ELb0ELb1ELb0ELi3ELi1ELi1ELi1ELb0EEENS1_24CollectiveEpilogueBwdGQAISD_fSG_Li384ELb1ELb1EEENS1_19SingleTileSchedulerILb1ELb0ELb0ELi96EEEEEEEEEvNT_6ParamsE,(.L_x_7664 - _ZN7cutlass13device_kernelIN5flash11enable_sm90INS1_16FlashAttnBwdSm90INS1_25CollectiveMainloopBwdSm90ILi2ELi1ELi1EN4cute5tupleIJNS5_1CILi1EEES8_S8_EEENS6_IJNS7_ILi64EEENS7_ILi96EEENS7_ILi192EEEEEENS_10bfloat16_tEfNS_4arch4Sm90ELb0ELb1ELb1ELb1ELb1ELb0ELb1ELb0ELi3ELi1ELi1ELi1ELb0EEENS1_24CollectiveEpilogueBwdGQAISD_fSG_Li384ELb1ELb1EEENS1_19SingleTileSchedulerILb1ELb0ELb0ELi96EEEEEEEEEvNT_6ParamsE)
        .other          _ZN7cutlass13device_kernelIN5flash11enable_sm90INS1_16FlashAttnBwdSm90INS1_25CollectiveMainloopBwdSm90ILi2ELi1ELi1EN4cute5tupleIJNS5_1CILi1EEES8_S8_EEENS6_IJNS7_ILi64EEENS7_ILi96EEENS7_ILi192EEEEEENS_10bfloat16_tEfNS_4arch4Sm90ELb0ELb1ELb1ELb1ELb1ELb0ELb1ELb0ELi3ELi1ELi1ELi1ELb0EEENS1_24CollectiveEpilogueBwdGQAISD_fSG_Li384ELb1ELb1EEENS1_19SingleTileSchedulerILb1ELb0ELb0ELi96EEEEEEEEEvNT_6ParamsE,@"STO_CUDA_ENTRY STV_DEFAULT"
_ZN7cutlass13device_kernelIN5flash11enable_sm90INS1_16FlashAttnBwdSm90INS1_25CollectiveMainloopBwdSm90ILi2ELi1ELi1EN4cute5tupleIJNS5_1CILi1EEES8_S8_EEENS6_IJNS7_ILi64EEENS7_ILi96EEENS7_ILi192EEEEEENS_10bfloat16_tEfNS_4arch4Sm90ELb0ELb1ELb1ELb1ELb1ELb0ELb1ELb0ELi3ELi1ELi1ELi1ELb0EEENS1_24CollectiveEpilogueBwdGQAISD_fSG_Li384ELb1ELb1EEENS1_19SingleTileSchedulerILb1ELb0ELb0ELi96EEEEEEEEEvNT_6ParamsE:
        /* <DEDUP_REMOVED lines=23> */
.L_x_2321:
[----:B------:R-:W-:Y:S05]  /*0170*/  BSYNC B0 ;  /* 0x0000000000007941 */ /* 0x000fea0003800000 */
.L_x_2320:
        /* <DEDUP_REMOVED lines=34> */
.L_x_2322:
        /* <DEDUP_REMOVED lines=20> */
.L_x_2323:
        /* <DEDUP_REMOVED lines=9> */
.L_x_2326:
        /* <DEDUP_REMOVED lines=21> */
.L_x_2327:
        /* <DEDUP_REMOVED lines=10> */
.L_x_2329:
[----:B------:R-:W2:Y:S02]  /*0760*/  LDC R0, c[0x0][0x8c4] ;  /* 0x00023100ff007b82 */ /* 0x000ea40000000800 */
.L_x_2328:
        /* <DEDUP_REMOVED lines=16> */
.L_x_2331:
        /* <DEDUP_REMOVED lines=10> */
.L_x_2332:
        /* <DEDUP_REMOVED lines=8> */
.L_x_2333:
        /* <DEDUP_REMOVED lines=9> */
.L_x_2334:
        /* <DEDUP_REMOVED lines=22> */
.L_x_2335:
        /* <DEDUP_REMOVED lines=79> */
.L_x_2338:
        /* <DEDUP_REMOVED lines=15> */
.L_x_2337:
        /* <DEDUP_REMOVED lines=20> */
.L_x_2340:
        /* <DEDUP_REMOVED lines=15> */
.L_x_2339:
        /* <DEDUP_REMOVED lines=8> */
.L_x_2483:
        /* <DEDUP_REMOVED lines=19> */
.L_x_2342:
        /* <DEDUP_REMOVED lines=113> */
.L_x_2362:
[----:B------:R-:W-:-:S13]  /*1c50*/  ISETP.NE.AND P0, PT, R8, 0x3, PT ;  /* 0x000000030800780c */ /* 0x000fda0003f05270 */
[----:B------:R-:W-:Y:S05]  /*1c60*/  @!P0 BRA `(.L_x_2344) ;  /* 0x0000000000048947 */ /* 0x000fea0003800000 */
[----:B------:R-:W-:Y:S01]  /*1c70*/  BPT.TRAP 0x1 ;  /* 0x000000040000795c */ /* 0x000fe20000300000 */
.L_x_2344:
[----:B------:R-:W-:Y:S02]  /*1c80*/  LEA R3, R2, UR36, 0x3 ;  /* 0x0000002402037c11 */ /* 0x000fe4000f8e18ff */
[----:B------:R-:W-:-:S04]  /*1c90*/  SHF.L.U32 R10, R7, 0x1f, RZ ;  /* 0x0000001f070a7819 */ /* 0x000fc800000006ff */
[----:B------:R1:W2:Y:S01]  /*1ca0*/  SYNCS.PHASECHK.TRANS64.TRYWAIT P1, [R3+URZ+0x36410], R10 ;  /* 0x0364100a030075a7 */ /* 0x0002a2000802017f */
[----:B------:R-:W-:Y:S05]  /*1cb0*/  @!P0 BRA `(.L_x_2345) ;  /* 0x0000000000048947 */ /* 0x000fea0003800000 */
[----:B------:R-:W-:Y:S01]  /*1cc0*/  BPT.TRAP 0x1 ;  /* 0x000000040000795c */ /* 0x000fe20000300000 */
.L_x_2345:
[----:B--2---:R-:W-:Y:S05]  /*1cd0*/  @P1 BRA `(.L_x_2346) ;  /* 0x0000000000081947 */ /* 0x004fea0003800000 */
[----:B------:R-:W2:Y:S02]  /*1ce0*/  SYNCS.PHASECHK.TRANS64.TRYWAIT P1, [R3+URZ+0x36410], R10 ;  /* 0x0364100a030075a7 */ /* 0x000ea4000802017f */
[----:B--2---:R-:W-:Y:S05]  /*1cf0*/  @!P1 BRA `(.L_x_2347) ;  /* 0x0000008800949947 */ /* 0x004fea0003800000 */
.L_x_2346:
        /* <DEDUP_REMOVED lines=103> */
.L_x_2348:
[----:B-1----:R-:W-:-:S04]  /*2370*/  SHF.L.U32 R11, R5, 0x1f, RZ ;  /* 0x0000001f050b7819 */ /* 0x002fc800000006ff */
[----:B------:R1:W4:Y:S01]  /*2380*/  SYNCS.PHASECHK.TRANS64.TRYWAIT P1, [UR36+0x36430], R11 ;  /* 0x0364300bff0075a7 */ /* 0x0003220008020164 */
[----:B------:R-:W-:Y:S05]  /*2390*/  @!P0 BRA `(.L_x_2349) ;  /* 0x0000000000048947 */ /* 0x000fea0003800000 */
[----:B------:R-:W-:Y:S01]  /*23a0*/  BPT.TRAP 0x1 ;  /* 0x000000040000795c */ /* 0x000fe20000300000 */
.L_x_2349:
[----:B----4-:R-:W-:Y:S05]  /*23b0*/  @P1 BRA `(.L_x_2350) ;  /* 0x0000000000081947 */ /* 0x010fea0003800000 */
[----:B------:R-:W4:Y:S02]  /*23c0*/  SYNCS.PHASECHK.TRANS64.TRYWAIT P1, [UR36+0x36430], R11 ;  /* 0x0364300bff0075a7 */ /* 0x000f240008020164 */
[----:B----4-:R-:W-:Y:S05]  /*23d0*/  @!P1 BRA `(.L_x_2351) ;  /* 0x0000008000f09947 */ /* 0x010fea0003800000 */
.L_x_2350:
        /* <DEDUP_REMOVED lines=145> */
.L_x_2354:
[----:B------:R-:W-:-:S13]  /*2cf0*/  ISETP.NE.AND P1, PT, R140, 0x1, PT ;  /* 0x000000018c00780c */ /* 0x000fda0003f25270 */
[----:B------:R-:W1:Y:S08]  /*2d00*/  @P1 LDC R143, c[0x0][0x754] ;  /* 0x0001d500ff8f1b82 */ /* 0x000e700000000800 */
[----:B------:R-:W2:Y:S01]  /*2d10*/  @P1 LDC R142, c[0x0][0x758] ;  /* 0x0001d600ff8e1b82 */ /* 0x000ea20000000800 */
[----:B-1----:R-:W-:-:S05]  /*2d20*/  @P1 IMAD.HI.U32 R143, R145, R143, RZ ;  /* 0x0000008f918f1227 */ /* 0x002fca00078e00ff */
[----:B--2---:R-:W-:-:S07]  /*2d30*/  @P1 SHF.R.U32.HI R145, RZ, R142, R143 ;  /* 0x0000008eff911219 */ /* 0x004fce000001168f */
.L_x_2355:
[----:B------:R-:W-:Y:S05]  /*2d40*/  BSYNC B0 ;  /* 0x0000000000007941 */ /* 0x000fea0003800000 */
.L_x_2353:
[----:B------:R-:W2:Y:S01]  /*2d50*/  LDL R142, [R1+0x10] ;  /* 0x00001000018e7983 */ /* 0x000ea20000100800 */
[----:B------:R-:W-:Y:S01]  /*2d60*/  IADD3 R150, R141, UR4, R4 ;  /* 0x000000048d967c10 */ /* 0x000fe2000fffe004 */
[----:B--2---:R-:W-:-:S05]  /*2d70*/  IMAD R145, R145, R140, R142 ;  /* 0x0000008c91917224 */ /* 0x004fca00078e028e */
[----:B------:R-:W-:Y:S02]  /*2d80*/  VIADDMNMX R146, R145, R140, R146, PT ;  /* 0x0000008c91927246 */ /* 0x000fe40003800192 */
[----:B------:R-:W-:-:S07]  /*2d90*/  VIMNMX R150, R150, R145, !PT ;  /* 0x0000009196967248 */ /* 0x000fce0007fe0100 */
.L_x_2352:
        /* <DEDUP_REMOVED lines=17> */
.L_x_2358:
[----:B------:R-:W-:-:S13]  /*2eb0*/  ISETP.NE.AND P1, PT, R140, 0x1, PT ;  /* 0x000000018c00780c */ /* 0x000fda0003f25270 */
[----:B------:R-:W1:Y:S08]  /*2ec0*/  @P1 LDC R142, c[0x0][0x754] ;  /* 0x0001d500ff8e1b82 */ /* 0x000e700000000800 */
[----:B------:R-:W2:Y:S01]  /*2ed0*/  @P1 LDC R141, c[0x0][0x758] ;  /* 0x0001d600ff8d1b82 */ /* 0x000ea20000000800 */
[----:B-1----:R-:W-:-:S05]  /*2ee0*/  @P1 IMAD.HI.U32 R142, R143, R142, RZ ;  /* 0x0000008e8f8e1227 */ /* 0x002fca00078e00ff */
[----:B--2---:R-:W-:-:S07]  /*2ef0*/  @P1 SHF.R.U32.HI R143, RZ, R141, R142 ;  /* 0x0000008dff8f1219 */ /* 0x004fce000001168e */
.L_x_2359:
[----:B------:R-:W-:Y:S05]  /*2f00*/  BSYNC B0 ;  /* 0x0000000000007941 */ /* 0x000fea0003800000 */
.L_x_2357:
[----:B------:R-:W2:Y:S02]  /*2f10*/  LDL R141, [R1+0x10] ;  /* 0x00001000018d7983 */ /* 0x000ea40000100800 */
[----:B--2---:R-:W-:-:S05]  /*2f20*/  IMAD R143, R143, R140, R141 ;  /* 0x0000008c8f8f7224 */ /* 0x004fca00078e028d */
[----:B------:R-:W-:Y:S02]  /*2f30*/  VIMNMX R147, R147, R143, !PT ;  /* 0x0000008f93937248 */ /* 0x000fe40007fe0100 */
[----:B------:R-:W-:-:S07]  /*2f40*/  VIADDMNMX R144, R143, R140, R144, PT ;  /* 0x0000008c8f907246 */ /* 0x000fce0003800190 */
.L_x_2356:
        /* <DEDUP_REMOVED lines=283> */
.L_x_2360:
        /* <DEDUP_REMOVED lines=59> */
.L_x_2361:
        /* <DEDUP_REMOVED lines=63> */
.L_x_2336:
[----:B------:R-:W-:Y:S05]  /*48a0*/  @P0 BRA `(.L_x_2330) ;  /* 0x0000005c006c0947 */ /* 0x000fea0003800000 */
[----:B------:R-:W3:Y:S01]  /*48b0*/  LDL.LU R120, [R1+0x18] ;  /* 0x0000180001787983 */ /* 0x000ee20000300800 */
[----:B--2---:R-:W2:Y:S01]  /*48c0*/  LDC.64 R2, c[0x0][0x878] ;  /* 0x00021e00ff027b82 */ /* 0x004ea20000000a00 */
[----:B------:R-:W-:Y:S01]  /*48d0*/  ULDC UR7, c[0x0][0x870] ;  /* 0x00021c0000077ab9 */ /* 0x000fe20000000800 */
[----:B------:R-:W-:Y:S01]  /*48e0*/  ULDC UR6, c[0x0][0x80c] ;  /* 0x0002030000067ab9 */ /* 0x000fe20000000800 */
[----:B------:R-:W4:Y:S01]  /*48f0*/  S2R R8, SR_TID.X ;  /* 0x0000000000087919 */ /* 0x000f220000002100 */
[----:B------:R-:W5:Y:S01]  /*4900*/  S2R R0, SR_CTAID.Y ;  /* 0x0000000000007919 */ /* 0x000f620000002600 */
[----:B------:R-:W5:Y:S03]  /*4910*/  S2R R16, SR_CTAID.X ;  /* 0x0000000000107919 */ /* 0x000f660000002500 */
[----:B------:R-:W4:Y:S01]  /*4920*/  S2UR UR5, SR_CgaCtaId ;  /* 0x00000000000579c3 */ /* 0x000f220000008800 */
[----:B------:R-:W-:-:S07]  /*4930*/  UMOV UR4, 0x400 ;  /* 0x0000040000047882 */ /* 0x000fce0000000000 */
[----:B------:R-:W5:Y:S01]  /*4940*/  LDC.64 R18, c[0x0][0x820] ;  /* 0x00020800ff127b82 */ /* 0x000f620000000a00 */
[----:B--2---:R-:W-:-:S04]  /*4950*/  ISETP.NE.U32.AND P0, PT, R2, RZ, PT ;  /* 0x000000ff0200720c */ /* 0x004fc80003f05070 */
[----:B------:R-:W-:-:S03]  /*4960*/  ISETP.NE.AND.EX P0, PT, R3, RZ, PT, P0 ;  /* 0x000000ff0300720c */ /* 0x000fc60003f05300 */
[----:B------:R-:W2:Y:S08]  /*4970*/  LDC.64 R20, c[0x0][0x848] ;  /* 0x00021200ff147b82 */ /* 0x000eb00000000a00 */
[----:B------:R-:W4:Y:S08]  /*4980*/  LDC R3, c[0x0][0x850] ;  /* 0x00021400ff037b82 */ /* 0x000f300000000800 */
[----:B-1----:R-:W3:Y:S08]  /*4990*/  @P0 LDC.64 R4, c[0x0][0x878] ;  /* 0x00021e00ff040b82 */ /* 0x002ef00000000a00 */
[----:B------:R-:W1:Y:S01]  /*49a0*/  LDC.64 R22, c[0x0][0x800] ;  /* 0x00020000ff167b82 */ /* 0x000e620000000a00 */
[----:B---3--:R-:W-:-:S06]  /*49b0*/  @P0 IMAD.WIDE R4, R120, 0x4, R4 ;  /* 0x0000000478040825 */ /* 0x008fcc00078e0204 */
[----:B------:R3:W2:Y:S01]  /*49c0*/  @P0 LDG.E R5, desc[UR38][R4.64] ;  /* 0x0000002604050981 */ /* 0x0006a2000c1e1900 */
[----:B------:R-:W-:Y:S01]  /*49d0*/  BAR.SYNC.DEFER_BLOCKING 0x1, 0x180 ;  /* 0x0046000000007b1d */ /* 0x000fe20000010000 */
[----:B----4-:R-:W-:Y:S01]  /*49e0*/  ISETP.NE.AND P2, PT, R3, 0x1, PT ;  /* 0x000000010300780c */ /* 0x010fe20003f45270 */
        /* <DEDUP_REMOVED lines=10> */
[----:B------:R-:W4:Y:S01]  /*4a90*/  @P2 LDC R9, c[0x0][0x858] ;  /* 0x00021600ff092b82 */ /* 0x000f220000000800 */
[----:B-----5:R-:W-:Y:S02]  /*4aa0*/  IMAD.MOV.U32 R2, RZ, RZ, R0 ;  /* 0x000000ffff027224 */ /* 0x020fe400078e0000 */
[----:B------:R-:W-:-:S04]  /*4ab0*/  IMAD R10, R11, 0x600, R6 ;  /* 0x000006000b0a7824 */ /* 0x000fc800078e0206 */
[----:B------:R-:W-:Y:S02]  /*4ac0*/  IMAD.SHL.U32 R10, R10, 0x4, RZ ;  /* 0x000000040a0a7824 */ /* 0x000fe400078e00ff */
[----:B---3--:R-:W-:-:S04]  /*4ad0*/  @P2 IMAD.HI.U32 R4, R0, R7, RZ ;  /* 0x0000000700042227 */ /* 0x008fc800078e00ff */
[----:B------:R-:W-:Y:S01]  /*4ae0*/  IMAD R7, R16, UR7, RZ ;  /* 0x0000000710077c24 */ /* 0x000fe2000f8e02ff */
[----:B----4-:R-:W-:Y:S01]  /*4af0*/  @P2 SHF.R.U32.HI R2, RZ, R9, R4 ;  /* 0x00000009ff022219 */ /* 0x010fe20000011604 */
        /* <DEDUP_REMOVED lines=9> */
[----:B--2---:R-:W-:Y:S02]  /*4b90*/  @P0 IMAD R6, R120, 0x60, R5 ;  /* 0x0000006078060824 */ /* 0x004fe400078e0205 */
        /* <DEDUP_REMOVED lines=39> */
[----:B------:R-:W-:Y:S01]  /*4e10*/  IMAD R12, R11, R20, RZ ;  /* 0x000000140b0c7224 */ /* 0x000fe200078e02ff */
[----:B------:R2:W-:Y:S01]  /*4e20*/  STS.128 [R8+0x5000], R64 ;  /* 0x0050004008007388 */ /* 0x0005e20000000c00 */
[----:B------:R-:W-:Y:S01]  /*4e30*/  IMAD.WIDE.U32 R4, R9, R18, R4 ;  /* 0x0000001209047225 */ /* 0x000fe200078e0004 */
[----:B------:R-:W-:-:S02]  /*4e40*/  IADD3.X R11, R16, UR7, RZ, P0, !PT ;  /* 0x00000007100b7c10 */ /* 0x000fc400087fe4ff */
[----:B------:R2:W-:Y:S01]  /*4e50*/  STS.128 [R8+0x5800], R68 ;  /* 0x0058004408007388 */ /* 0x0005e20000000c00 */
[----:B------:R-:W-:Y:S01]  /*4e60*/  IMAD.WIDE.U32 R6, R9, R20, R6 ;  /* 0x0000001409067225 */ /* 0x000fe200078e0006 */
[----:B-1----:R-:W-:-:S03]  /*4e70*/  LEA R22, P3, R4, R22, 0x2 ;  /* 0x0000001604167211 */ /* 0x002fc600078610ff */
[----:B------:R-:W-:Y:S01]  /*4e80*/  IMAD.MOV R2, RZ, RZ, -R2 ;  /* 0x000000ffff027224 */ /* 0x000fe200078e0a02 */
[----:B---3--:R-:W-:Y:S01]  /*4e90*/  LEA R24, P4, R6, R24, 0x2 ;  /* 0x0000001806187211 */ /* 0x008fe200078810ff */
[----:B------:R-:W-:Y:S02]  /*4ea0*/  IMAD R9, R9, R21, R12 ;  /* 0x0000001509097224 */ /* 0x000fe400078e020c */
[----:B------:R-:W-:Y:S02]  /*4eb0*/  IMAD R17, R3, R2, R0 ;  /* 0x0000000203117224 */ /* 0x000fe400078e0200 */
[----:B------:R-:W-:Y:S02]  /*4ec0*/  IMAD.IADD R3, R5, 0x1, R13 ;  /* 0x0000000105037824 */ /* 0x000fe400078e020d */
[----:B------:R-:W-:Y:S01]  /*4ed0*/  IMAD.IADD R2, R7, 0x1, R9 ;  /* 0x0000000107027824 */ /* 0x000fe200078e0209 */
[----:B--2---:R-:W-:Y:S06]  /*4ee0*/  @P2 BRA `(.L_x_2364) ;  /* 0x0000000000142947 */ /* 0x004fec0003800000 */
.L_x_2365:
[----:B------:R-:W2:Y:S04]  /*4ef0*/  LDG.E.STRONG.GPU R0, desc[UR38][R10.64] ;  /* 0x000000260a007981 */ /* 0x000ea8000c1ef900 */
[----:B--2---:R-:W-:Y:S01]  /*4f00*/  CCTL.IVALL ;  /* 0x00000000ff00798f */ /* 0x004fe20002000000 */
[----:B------:R-:W-:Y:S05]  /*4f10*/  YIELD ;  /* 0x0000000000007946 */ /* 0x000fea0003800000 */
[----:B------:R-:W-:-:S13]  /*4f20*/  ISETP.NE.AND P0, PT, R0, R17, PT ;  /* 0x000000110000720c */ /* 0x000fda0003f05270 */
[----:B------:R-:W-:Y:S05]  /*4f30*/  @P0 BRA `(.L_x_2365) ;  /* 0xfffffffc00ec0947 */ /* 0x000fea000383ffff */
.L_x_2364:
[----:B------:R-:W-:Y:S05]  /*4f40*/  BSYNC B0 ;  /* 0x0000000000007941 */ /* 0x000fea0003800000 */
.L_x_2363:
[----:B------:R-:W-:Y:S01]  /*4f50*/  UMOV UR5, 0xffffffff ;  /* 0xffffffff00057882 */ /* 0x000fe20000000000 */
[----:B------:R-:W-:Y:S02]  /*4f60*/  LEA.HI.X R23, R4, R23, R3, 0x2, P3 ;  /* 0x0000001704177211 */ /* 0x000fe400018f1403 */
[----:B------:R-:W-:Y:S01]  /*4f70*/  LEA.HI.X R2, R6, R25, R2, 0x2, P4 ;  /* 0x0000001906027211 */ /* 0x000fe200020f1402 */
[----:B------:R-:W-:Y:S06]  /*4f80*/  BRA.DIV UR5, `(.L_x_2366) ;  /* 0x0000005a051c7947 */ /* 0x000fec000b800000 */
[----:B------:R-:W-:Y:S01]  /*4f90*/  NOP ;  /* 0x0000000000007918 */ /* 0x000fe20000000000 */
.L_x_2486:
        /* <DEDUP_REMOVED lines=16> */
.L_x_2369:
[----:B------:R-:W-:Y:S01]  /*50a0*/  @P0 ELECT P2, URZ, PT ;  /* 0x00000000003f082f */ /* 0x000fe20003840000 */
[----:B------:R1:W-:-:S12]  /*50b0*/  UBLKRED.G.S.ADD.F32.RN [UR6], [UR4], UR5, desc[UR8] ;  /* 0x00000806040073bb */ /* 0x0003d800080a1405 */
[----:B------:R-:W-:Y:S02]  /*50c0*/  @P2 PLOP3.LUT P0, PT, P2, PT, PT, 0x8, 0x0 ;  /* 0x000000000000281c */ /* 0x000fe4000170e170 */
[----:B------:R-:W-:-:S11]  /*50d0*/  PLOP3.LUT P2, PT, PT, PT, PT, 0x8, 0x0 ;  /* 0x000000000000781c */ /* 0x000fd60003f4e170 */
[----:B-1----:R-:W-:Y:S05]  /*50e0*/  @P0 BRA.U.ANY `(.L_x_2369) ;  /* 0xfffffffd00ec0947 */ /* 0x002fea000393ffff */
[----:B------:R0:W-:Y:S01]  /*50f0*/  UTMACMDFLUSH ;  /* 0x00000000000079b7 */ /* 0x0001e20000000000 */
[----:B------:R-:W-:-:S04]  /*5100*/  DEPBAR.LE SB0, 0x0 ;  /* 0x000080000000791a */ /* 0x000fc80000000000 */
.L_x_2368:
[----:B------:R-:W-:Y:S05]  /*5110*/  BSYNC B0 ;  /* 0x0000000000007941 */ /* 0x000fea0003800000 */
.L_x_2367:
        /* <DEDUP_REMOVED lines=14> */
.L_x_2371:
[----:B------:R-:W-:Y:S05]  /*5200*/  BSYNC B0 ;  /* 0x0000000000007941 */ /* 0x000fea0003800000 */
.L_x_2370:
        /* <DEDUP_REMOVED lines=18> */
.L_x_2374:
[----:B------:R-:W2:Y:S04]  /*5330*/  LDG.E.STRONG.GPU R0, desc[UR38][R2.64] ;  /* 0x0000002602007981 */ /* 0x000ea8000c1ef900 */
[----:B--2---:R-:W-:Y:S01]  /*5340*/  CCTL.IVALL ;  /* 0x00000000ff00798f */ /* 0x004fe20002000000 */
[----:B------:R-:W-:Y:S05]  /*5350*/  YIELD ;  /* 0x0000000000007946 */ /* 0x000fea0003800000 */
[----:B------:R-:W-:-:S13]  /*5360*/  ISETP.NE.AND P0, PT, R0, R17, PT ;  /* 0x000000110000720c */ /* 0x000fda0003f05270 */
[----:B------:R-:W-:Y:S05]  /*5370*/  @P0 BRA `(.L_x_2374) ;  /* 0xfffffffc00ec0947 */ /* 0x000fea000383ffff */
.L_x_2373:
[----:B------:R-:W-:Y:S05]  /*5380*/  BSYNC B0 ;  /* 0x0000000000007941 */ /* 0x000fea0003800000 */
.L_x_2372:
[----:B------:R-:W-:-:S03]  /*5390*/  UMOV UR5, 0xffffffff ;  /* 0xffffffff00057882 */ /* 0x000fc60000000000 */
[----:B------:R-:W-:Y:S05]  /*53a0*/  BRA.DIV UR5, `(.L_x_2375) ;  /* 0x0000005605307947 */ /* 0x000fea000b800000 */
[----:B------:R-:W-:Y:S01]  /*53b0*/  NOP ;  /* 0x0000000000007918 */ /* 0x000fe20000000000 */
.L_x_2489:
        /* <DEDUP_REMOVED lines=16> */
.L_x_2378:
[----:B------:R-:W-:Y:S01]  /*54c0*/  @P0 ELECT P2, URZ, PT ;  /* 0x00000000003f082f */ /* 0x000fe20003840000 */
[----:B------:R2:W-:-:S12]  /*54d0*/  UBLKRED.G.S.ADD.F32.RN [UR6], [UR4], UR5, desc[UR8] ;  /* 0x00000806040073bb */ /* 0x0005d800080a1405 */
[----:B------:R-:W-:Y:S02]  /*54e0*/  @P2 PLOP3.LUT P0, PT, P2, PT, PT, 0x8, 0x0 ;  /* 0x000000000000281c */ /* 0x000fe4000170e170 */
[----:B------:R-:W-:-:S11]  /*54f0*/  PLOP3.LUT P2, PT, PT, PT, PT, 0x8, 0x0 ;  /* 0x000000000000781c */ /* 0x000fd60003f4e170 */
[----:B--2---:R-:W-:Y:S05]  /*5500*/  @P0 BRA.U.ANY `(.L_x_2378) ;  /* 0xfffffffd00ec0947 */ /* 0x004fea000393ffff */
[----:B------:R0:W-:Y:S01]  /*5510*/  UTMACMDFLUSH ;  /* 0x00000000000079b7 */ /* 0x0001e20000000000 */
[----:B------:R-:W-:-:S04]  /*5520*/  DEPBAR.LE SB0, 0x0 ;  /* 0x000080000000791a */ /* 0x000fc80000000000 */
.L_x_2377:
[----:B------:R-:W-:Y:S05]  /*5530*/  BSYNC B0 ;  /* 0x0000000000007941 */ /* 0x000fea0003800000 */
.L_x_2376:
        /* <DEDUP_REMOVED lines=14> */
.L_x_2325:
        /* <DEDUP_REMOVED lines=21> */
.L_x_2380:
        /* <DEDUP_REMOVED lines=13> */
.L_x_2382:
[----:B------:R-:W-:-:S05]  /*5840*/  ULDC UR4, c[0x0][0x8c4] ;  /* 0x0002310000047ab9 */ /* 0x000fca0000000800 */
.L_x_2381:
        /* <DEDUP_REMOVED lines=44> */
.L_x_2383:
        /* <DEDUP_REMOVED lines=13> */
.L_x_2384:
        /* <DEDUP_REMOVED lines=12> */
.L_x_2385:
        /* <DEDUP_REMOVED lines=30> */
.L_x_2386:
        /* <DEDUP_REMOVED lines=14> */
[----:B------:R-:W-:-:S02]  /*5f60*/  ULDC.64 UR16, c[0x0][0x2e0] ;  /* 0x0000b80000107ab9 */ /* 0x000fc40000000a00 */
[----:B------:R-:W-:Y:S02]  /*5f70*/  UIADD3.X UR7, UR5, UR13, URZ, UP0, !UPT ;  /* 0x0000000d05077290 */ /* 0x000fe400087fe43f */
[----:B------:R-:W-:Y:S02]  /*5f80*/  UIMAD UR11, UR19, UR16, URZ ;  /* 0x00000010130b72a4 */ /* 0x000fe4000f8e023f */
[----:B------:R-:W-:Y:S02]  /*5f90*/  UIMAD.WIDE.U32 UR6, UR12, UR16, UR6 ;  /* 0x000000100c0672a5 */ /* 0x000fe4000f8e0006 */
[----:B------:R-:W-:Y:S01]  /*5fa0*/  UIMAD UR17, UR12, UR17, UR11 ;  /* 0x000000110c1172a4 */ /* 0x000fe2000f8e020b */
[----:B------:R-:W-:Y:S02]  /*5fb0*/  ULDC UR19, c[0x0][0x760] ;  /* 0x0001d80000137ab9 */ /* 0x000fe40000000800 */
        /* <DEDUP_REMOVED lines=15> */
.L_x_2391:
[----:B------:R-:W2:Y:S04]  /*60b0*/  LDG.E.STRONG.GPU R0, desc[UR38][R2.64] ;  /* 0x0000002602007981 */ /* 0x000ea8000c1ef900 */
[----:B--2---:R-:W-:Y:S01]  /*60c0*/  CCTL.IVALL ;  /* 0x00000000ff00798f */ /* 0x004fe20002000000 */
[----:B------:R-:W-:Y:S05]  /*60d0*/  YIELD ;  /* 0x0000000000007946 */ /* 0x000fea0003800000 */
[----:B------:R-:W-:-:S13]  /*60e0*/  ISETP.NE.AND P1, PT, R0, UR20, PT ;  /* 0x0000001400007c0c */ /* 0x000fda000bf25270 */
[----:B------:R-:W-:Y:S05]  /*60f0*/  @P1 BRA `(.L_x_2391) ;  /* 0xfffffffc00ec1947 */ /* 0x000fea000383ffff */
.L_x_2390:
[----:B------:R-:W-:Y:S05]  /*6100*/  BSYNC B0 ;  /* 0x0000000000007941 */ /* 0x000fea0003800000 */
.L_x_2389:
[----:B------:R-:W-:-:S03]  /*6110*/  UMOV UR18, 0xffffffff ;  /* 0xffffffff00127882 */ /* 0x000fc60000000000 */
[----:B------:R-:W-:Y:S05]  /*6120*/  BRA.DIV UR18, `(.L_x_2392) ;  /* 0x0000004612ec7947 */ /* 0x000fea000b800000 */
[----:B------:R-:W-:Y:S01]  /*6130*/  NOP ;  /* 0x0000000000007918 */ /* 0x000fe20000000000 */
.L_x_2492:
        /* <DEDUP_REMOVED lines=22> */
.L_x_2394:
[----:B------:R-:W-:Y:S05]  /*62a0*/  BSYNC B0 ;  /* 0x0000000000007941 */ /* 0x000fea0003800000 */
.L_x_2393:
        /* <DEDUP_REMOVED lines=9> */
[----:B------:R-:W-:Y:S02]  /*6340*/  UIADD3 UR26, UP0, UR18, UR6, URZ ;  /* 0x00000006121a7290 */ /* 0x000fe4000ff1e03f */
[----:B-1----:R-:W-:Y:S02]  /*6350*/  ULEA UR23, UR23, UR19, 0x18 ;  /* 0x0000001317177291 */ /* 0x002fe4000f8ec03f */
[----:B------:R-:W-:Y:S02]  /*6360*/  ULEA.HI.X.SX32 UR19, UR18, UR22, 0x1, UP0 ;  /* 0x0000001612137291 */ /* 0x000fe400080f0e3f */
[----:B------:R-:W-:Y:S02]  /*6370*/  ULEA UR18, UP0, UR26, UR24, 0x2 ;  /* 0x000000181a127291 */ /* 0x000fe4000f80103f */
[----:B------:R-:W-:Y:S02]  /*6380*/  UIADD3 UR23, UR23, 0x16000, URZ ;  /* 0x0001600017177890 */ /* 0x000fe4000fffe03f */
[----:B------:R-:W-:Y:S01]  /*6390*/  ULEA.HI.X UR19, UR26, UR25, UR19, 0x2, UP0 ;  /* 0x000000191a137291 */ /* 0x000fe200080f1413 */
[----:B------:R-:W-:-:S02]  /*63a0*/  UMOV UR24, 0x400 ;  /* 0x0000040000187882 */ /* 0x000fc40000000000 */
[----:B------:R-:W-:-:S06]  /*63b0*/  UMOV UR26, 0x0 ;  /* 0x00000000001a7882 */ /* 0x000fcc0000000000 */
[----:B------:R1:W-:Y:S02]  /*63c0*/  UBLKRED.G.S.ADD.F32.RN [UR18], [UR23], UR24, desc[UR26] ;  /* 0x00001a12170073bb */ /* 0x0003e400080a1418 */
[----:B-1----:R0:W-:Y:S02]  /*63d0*/  UTMACMDFLUSH ;  /* 0x00000000000079b7 */ /* 0x0021e40000000000 */
.L_x_2396:
[----:B------:R-:W-:Y:S05]  /*63e0*/  BSYNC B0 ;  /* 0x0000000000007941 */ /* 0x000fea0003800000 */
.L_x_2395:
        /* <DEDUP_REMOVED lines=17> */
[----:B------:R1:W-:Y:S01]  /*6500*/  UBLKRED.G.S.ADD.F32.RN [UR18], [UR23], UR24, desc[UR26] ;  /* 0x00001a12170073bb */ /* 0x0003e200080a1418 */
[----:B------:R0:W-:Y:S01]  /*6510*/  UTMACMDFLUSH ;  /* 0x00000000000079b7 */ /* 0x0001e20000000000 */
[----:B-1----:R-:W-:-:S04]  /*6520*/  DEPBAR.LE SB0, 0x2 ;  /* 0x000080800000791a */ /* 0x002fc80000000000 */
.L_x_2398:
[----:B------:R-:W-:Y:S05]  /*6530*/  BSYNC B0 ;  /* 0x0000000000007941 */ /* 0x000fea0003800000 */
.L_x_2397:
[----:B------:R-:W-:Y:S06]  /*6540*/  BAR.ARV 0xa, 0xa0 ;  /* 0x0282800000007b1d */ /* 0x000fec0000002000 */
[----:B------:R-:W-:Y:S04]  /*6550*/  BSSY B0, `(.L_x_2399) ;  /* 0x0000003000007945 */ /* 0x000fe80003800000 */
[----:B------:R-:W-:Y:S05]  /*6560*/  @!P0 BRA `(.L_x_2400) ;  /* 0x0000000000048947 */ /* 0x000fea0003800000 */
[----:B------:R-:W-:-:S04]  /*6570*/  DEPBAR.LE SB0, 0x1 ;  /* 0x000080400000791a */ /* 0x000fc80000000000 */
.L_x_2400:
[----:B------:R-:W-:Y:S05]  /*6580*/  BSYNC B0 ;  /* 0x0000000000007941 */ /* 0x000fea0003800000 */
.L_x_2399:
[----:B------:R-:W-:Y:S06]  /*6590*/  BAR.ARV 0xb, 0xa0 ;  /* 0x02c2800000007b1d */ /* 0x000fec0000002000 */
[----:B------:R-:W-:Y:S04]  /*65a0*/  BSSY B0, `(.L_x_2401) ;  /* 0x0000003000007945 */ /* 0x000fe80003800000 */
[----:B------:R-:W-:Y:S05]  /*65b0*/  @!P0 BRA `(.L_x_2402) ;  /* 0x0000000000048947 */ /* 0x000fea0003800000 */
[----:B------:R-:W-:-:S04]  /*65c0*/  DEPBAR.LE SB0, 0x0 ;  /* 0x000080000000791a */ /* 0x000fc80000000000 */
.L_x_2402:
[----:B------:R-:W-:Y:S05]  /*65d0*/  BSYNC B0 ;  /* 0x0000000000007941 */ /* 0x000fea0003800000 */
.L_x_2401:
        /* <DEDUP_REMOVED lines=19> */
.L_x_2404:
[----:B------:R-:W-:Y:S05]  /*6710*/  BSYNC B0 ;  /* 0x0000000000007941 */ /* 0x000fea0003800000 */
.L_x_2403:
[----:B------:R-:W-:Y:S01]  /*6720*/  UIADD3 UR18, UR9, 0x1, URZ ;  /* 0x0000000109127890 */ /* 0x000fe2000fffe03f */
[----:B------:R-:W-:Y:S11]  /*6730*/  BRA `(.L_x_2405) ;  /* 0x0000000000047947 */ /* 0x000ff60003800000 */
.L_x_2388:
[----:B------:R-:W-:-:S05]  /*6740*/  UMOV UR18, UR9 ;  /* 0x0000000900127c82 */ /* 0x000fca0008000000 */
.L_x_2405:
        /* <DEDUP_REMOVED lines=15> */
.L_x_2438:
        /* <DEDUP_REMOVED lines=11> */
.L_x_2408:
[----:B------:R-:W2:Y:S04]  /*68f0*/  LDG.E.STRONG.GPU R0, desc[UR38][R2.64] ;  /* 0x0000002602007981 */ /* 0x000ea8000c1ef900 */
[----:B--2---:R-:W-:Y:S01]  /*6900*/  CCTL.IVALL ;  /* 0x00000000ff00798f */ /* 0x004fe20002000000 */
[----:B------:R-:W-:Y:S05]  /*6910*/  YIELD ;  /* 0x0000000000007946 */ /* 0x000fea0003800000 */
[----:B------:R-:W-:-:S13]  /*6920*/  ISETP.NE.AND P1, PT, R0, UR20, PT ;  /* 0x0000001400007c0c */ /* 0x000fda000bf25270 */
[----:B------:R-:W-:Y:S05]  /*6930*/  @P1 BRA `(.L_x_2408) ;  /* 0xfffffffc00ec1947 */ /* 0x000fea000383ffff */
.L_x_2407:
[----:B------:R-:W-:Y:S05]  /*6940*/  BSYNC B0 ;  /* 0x0000000000007941 */ /* 0x000fea0003800000 */
.L_x_2406:
[----:B------:R-:W-:-:S03]  /*6950*/  UMOV UR14, 0xffffffff ;  /* 0xffffffff000e7882 */ /* 0x000fc60000000000 */
[----:B------:R-:W-:Y:S05]  /*6960*/  BRA.DIV UR14, `(.L_x_2409) ;  /* 0x0000003e0ef87947 */ /* 0x000fea000b800000 */
[----:B------:R-:W-:Y:S01]  /*6970*/  NOP ;  /* 0x0000000000007918 */ /* 0x000fe20000000000 */
.L_x_2495:
        /* <DEDUP_REMOVED lines=8> */
[----:B------:R-:W-:Y:S02]  /*6a00*/  UIADD3 UR23, UP0, UR14, UR6, URZ ;  /* 0x000000060e177290 */ /* 0x000fe4000ff1e03f */
[----:B-1----:R-:W-:Y:S02]  /*6a10*/  ULEA UR19, UR19, UR15, 0x18 ;  /* 0x0000000f13137291 */ /* 0x002fe4000f8ec03f */
[----:B------:R-:W-:Y:S02]  /*6a20*/  ULEA.HI.X.SX32 UR15, UR14, UR22, 0x1, UP0 ;  /* 0x000000160e0f7291 */ /* 0x000fe400080f0e3f */
[----:B------:R-:W-:-:S02]  /*6a30*/  ULEA UR14, UP0, UR23, UR24, 0x2 ;  /* 0x00000018170e7291 */ /* 0x000fc4000f80103f */
[----:B------:R-:W-:Y:S02]  /*6a40*/  UIADD3 UR19, UR19, 0x12000, URZ ;  /* 0x0001200013137890 */ /* 0x000fe4000fffe03f */
[----:B------:R-:W-:Y:S01]  /*6a50*/  ULEA.HI.X UR15, UR23, UR25, UR15, 0x2, UP0 ;  /* 0x00000019170f7291 */ /* 0x000fe200080f140f */
[----:B------:R-:W-:Y:S02]  /*6a60*/  UMOV UR24, 0x0 ;  /* 0x0000000000187882 */ /* 0x000fe40000000000 */
[----:B------:R-:W-:Y:S01]  /*6a70*/  UMOV UR23, 0x400 ;  /* 0x0000040000177882 */ /* 0x000fe20000000000 */
[----:B------:R-:W-:-:S05]  /*6a80*/  UMOV UR25, 0x14f00000 ;  /* 0x14f0000000197882 */ /* 0x000fca0000000000 */
[----:B------:R1:W-:Y:S02]  /*6a90*/  UBLKRED.G.S.ADD.F32.RN [UR14], [UR19], UR23, desc[UR24] ;  /* 0x0000180e130073bb */ /* 0x0003e400080a1417 */
[----:B-1----:R0:W-:Y:S02]  /*6aa0*/  UTMACMDFLUSH ;  /* 0x00000000000079b7 */ /* 0x0021e40000000000 */
.L_x_2411:
[----:B------:R-:W-:Y:S05]  /*6ab0*/  BSYNC B0 ;  /* 0x0000000000007941 */ /* 0x000fea0003800000 */
.L_x_2410:
        /* <DEDUP_REMOVED lines=14> */
.L_x_2413:
[----:B------:R-:W-:Y:S05]  /*6ba0*/  BSYNC B0 ;  /* 0x0000000000007941 */ /* 0x000fea0003800000 */
.L_x_2412:
        /* <DEDUP_REMOVED lines=15> */
.L_x_2415:
[----:B------:R-:W-:Y:S05]  /*6ca0*/  BSYNC B0 ;  /* 0x0000000000007941 */ /* 0x000fea0003800000 */
.L_x_2414:
[----:B------:R-:W-:Y:S06]  /*6cb0*/  BAR.ARV 0xa, 0xa0 ;  /* 0x0282800000007b1d */ /* 0x000fec0000002000 */
[----:B------:R-:W-:Y:S04]  /*6cc0*/  BSSY B0, `(.L_x_2416) ;  /* 0x0000003000007945 */ /* 0x000fe80003800000 */
[----:B------:R-:W-:Y:S05]  /*6cd0*/  @!P0 BRA `(.L_x_2417) ;  /* 0x0000000000048947 */ /* 0x000fea0003800000 */
[----:B------:R-:W-:-:S04]  /*6ce0*/  DEPBAR.LE SB0, 0x1 ;  /* 0x000080400000791a */ /* 0x000fc80000000000 */
.L_x_2417:
[----:B------:R-:W-:Y:S05]  /*6cf0*/  BSYNC B0 ;  /* 0x0000000000007941 */ /* 0x000fea0003800000 */
.L_x_2416:
[----:B------:R-:W-:Y:S06]  /*6d00*/  BAR.ARV 0xb, 0xa0 ;  /* 0x02c2800000007b1d */ /* 0x000fec0000002000 */
[----:B------:R-:W-:Y:S04]  /*6d10*/  BSSY B0, `(.L_x_2418) ;  /* 0x0000003000007945 */ /* 0x000fe80003800000 */
[----:B------:R-:W-:Y:S05]  /*6d20*/  @!P0 BRA `(.L_x_2419) ;  /* 0x0000000000048947 */ /* 0x000fea0003800000 */
[----:B------:R-:W-:-:S04]  /*6d30*/  DEPBAR.LE SB0, 0x0 ;  /* 0x000080000000791a */ /* 0x000fc80000000000 */
.L_x_2419:
[----:B------:R-:W-:Y:S05]  /*6d40*/  BSYNC B0 ;  /* 0x0000000000007941 */ /* 0x000fea0003800000 */
.L_x_2418:
        /* <DEDUP_REMOVED lines=19> */
.L_x_2421:
[----:B------:R-:W-:Y:S05]  /*6e80*/  BSYNC B0 ;  /* 0x0000000000007941 */ /* 0x000fea0003800000 */
.L_x_2420:
        /* <DEDUP_REMOVED lines=9> */
.L_x_2424:
[----:B------:R-:W2:Y:S04]  /*6f20*/  LDG.E.STRONG.GPU R0, desc[UR38][R2.64] ;  /* 0x0000002602007981 */ /* 0x000ea8000c1ef900 */
[----:B--2---:R-:W-:Y:S01]  /*6f30*/  CCTL.IVALL ;  /* 0x00000000ff00798f */ /* 0x004fe20002000000 */
[----:B------:R-:W-:Y:S05]  /*6f40*/  YIELD ;  /* 0x0000000000007946 */ /* 0x000fea0003800000 */
[----:B------:R-:W-:-:S13]  /*6f50*/  ISETP.NE.AND P1, PT, R0, UR20, PT ;  /* 0x0000001400007c0c */ /* 0x000fda000bf25270 */
[----:B------:R-:W-:Y:S05]  /*6f60*/  @P1 BRA `(.L_x_2424) ;  /* 0xfffffffc00ec1947 */ /* 0x000fea000383ffff */
.L_x_2423:
[----:B------:R-:W-:Y:S05]  /*6f70*/  BSYNC B0 ;  /* 0x0000000000007941 */ /* 0x000fea0003800000 */
.L_x_2422:
[----:B------:R-:W-:-:S03]  /*6f80*/  UMOV UR5, 0xffffffff ;  /* 0xffffffff00057882 */ /* 0x000fc60000000000 */
[----:B------:R-:W-:Y:S05]  /*6f90*/  BRA.DIV UR5, `(.L_x_2425) ;  /* 0x0000003a05887947 */ /* 0x000fea000b800000 */
[----:B------:R-:W-:Y:S01]  /*6fa0*/  NOP ;  /* 0x0000000000007918 */ /* 0x000fe20000000000 */
.L_x_2498:
        /* <DEDUP_REMOVED lines=15> */
.L_x_2427:
[----:B------:R-:W-:Y:S05]  /*70a0*/  BSYNC B0 ;  /* 0x0000000000007941 */ /* 0x000fea0003800000 */
.L_x_2426:
        /* <DEDUP_REMOVED lines=14> */
.L_x_2429:
[----:B------:R-:W-:Y:S05]  /*7190*/  BSYNC B0 ;  /* 0x0000000000007941 */ /* 0x000fea0003800000 */
.L_x_2428:
        /* <DEDUP_REMOVED lines=15> */
.L_x_2431:
[----:B------:R-:W-:Y:S05]  /*7290*/  BSYNC B0 ;  /* 0x0000000000007941 */ /* 0x000fea0003800000 */
.L_x_2430:
[----:B------:R-:W-:Y:S06]  /*72a0*/  BAR.ARV 0xa, 0xa0 ;  /* 0x0282800000007b1d */ /* 0x000fec0000002000 */
[----:B------:R-:W-:Y:S04]  /*72b0*/  BSSY B0, `(.L_x_2432) ;  /* 0x0000003000007945 */ /* 0x000fe80003800000 */
[----:B------:R-:W-:Y:S05]  /*72c0*/  @!P0 BRA `(.L_x_2433) ;  /* 0x0000000000048947 */ /* 0x000fea0003800000 */
[----:B------:R-:W-:-:S04]  /*72d0*/  DEPBAR.LE SB0, 0x1 ;  /* 0x000080400000791a */ /* 0x000fc80000000000 */
.L_x_2433:
[----:B------:R-:W-:Y:S05]  /*72e0*/  BSYNC B0 ;  /* 0x0000000000007941 */ /* 0x000fea0003800000 */
.L_x_2432:
[----:B------:R-:W-:Y:S06]  /*72f0*/  BAR.ARV 0xb, 0xa0 ;  /* 0x02c2800000007b1d */ /* 0x000fec0000002000 */
[----:B------:R-:W-:Y:S04]  /*7300*/  BSSY B0, `(.L_x_2434) ;  /* 0x0000003000007945 */ /* 0x000fe80003800000 */
[----:B------:R-:W-:Y:S05]  /*7310*/  @!P0 BRA `(.L_x_2435) ;  /* 0x0000000000048947 */ /* 0x000fea0003800000 */
[----:B------:R-:W-:-:S04]  /*7320*/  DEPBAR.LE SB0, 0x0 ;  /* 0x000080000000791a */ /* 0x000fc80000000000 */
.L_x_2435:
[----:B------:R-:W-:Y:S05]  /*7330*/  BSYNC B0 ;  /* 0x0000000000007941 */ /* 0x000fea0003800000 */
.L_x_2434:
        /* <DEDUP_REMOVED lines=19> */
.L_x_2437:
[----:B------:R-:W-:Y:S05]  /*7470*/  BSYNC B0 ;  /* 0x0000000000007941 */ /* 0x000fea0003800000 */
.L_x_2436:
[----:B------:R-:W-:Y:S02]  /*7480*/  UIADD3 UR9, UR9, 0x2, URZ ;  /* 0x0000000209097890 */ /* 0x000fe4000fffe03f */
[----:B------:R-:W-:-:S04]  /*7490*/  UIADD3 UR4, UR4, 0x6000, URZ ;  /* 0x0000600004047890 */ /* 0x000fc8000fffe03f */
[----:B------:R-:W-:-:S13]  /*74a0*/  ISETP.LE.AND P1, PT, R9, UR9, PT ;  /* 0x0000000909007c0c */ /* 0x000fda000bf23270 */
[----:B------:R-:W-:Y:S05]  /*74b0*/  @!P1 BRA `(.L_x_2438) ;  /* 0xfffffff000e09947 */ /* 0x000fea000383ffff */
.L_x_2387:
        /* <DEDUP_REMOVED lines=41> */
.L_x_2441:
[----:B------:R-:W-:Y:S05]  /*7750*/  BSYNC B0 ;  /* 0x0000000000007941 */ /* 0x000fea0003800000 */
.L_x_2440:
[----:B------:R-:W-:Y:S05]  /*7760*/  BRA `(.L_x_2442) ;  /* 0x0000000000047947 */ /* 0x000fea0003800000 */
.L_x_2439:
[----:B------:R-:W-:-:S05]  /*7770*/  UMOV UR4, UR9 ;  /* 0x0000000900047c82 */ /* 0x000fca0008000000 */
.L_x_2442:
        /* <DEDUP_REMOVED lines=11> */
.L_x_2447:
        /* <DEDUP_REMOVED lines=24> */
.L_x_2444:
[----:B------:R-:W-:Y:S05]  /*79b0*/  BSYNC B0 ;  /* 0x0000000000007941 */ /* 0x000fea0003800000 */
.L_x_2443:
        /* <DEDUP_REMOVED lines=24> */
.L_x_2446:
[----:B------:R-:W-:Y:S05]  /*7b40*/  BSYNC B0 ;  /* 0x0000000000007941 */ /* 0x000fea0003800000 */
.L_x_2445:
[----:B------:R-:W-:Y:S02]  /*7b50*/  UIADD3 UR7, UR7, 0x2, URZ ;  /* 0x0000000207077890 */ /* 0x000fe4000fffe03f */
[----:B------:R-:W-:Y:S02]  /*7b60*/  ULEA UR5, UR17, UR5, 0x1 ;  /* 0x0000000511057291 */ /* 0x000fe4000f8e083f */
[----:B------:R-:W-:Y:S02]  /*7b70*/  ULEA UR6, UR17, UR6, 0x1 ;  /* 0x0000000611067291 */ /* 0x000fe4000f8e083f */
[----:B------:R-:W-:-:S13]  /*7b80*/  ISETP.NE.AND P0, PT, RZ, UR7, PT ;  /* 0x00000007ff007c0c */ /* 0x000fda000bf05270 */
[----:B------:R-:W-:Y:S05]  /*7b90*/  @!P0 BRA `(.L_x_2330) ;  /* 0x0000002800b08947 */ /* 0x000fea0003800000 */
[----:B------:R-:W-:Y:S05]  /*7ba0*/  BRA `(.L_x_2447) ;  /* 0xfffffffc00207947 */ /* 0x000fea000383ffff */
.L_x_2379:
        /* <DEDUP_REMOVED lines=11> */
.L_x_2448:
        /* <DEDUP_REMOVED lines=10> */
.L_x_2450:
[----:B------:R-:W4:Y:S02]  /*7d00*/  LDC R5, c[0x0][0x8c4] ;  /* 0x00023100ff057b82 */ /* 0x000f240000000800 */
.L_x_2449:
        /* <DEDUP_REMOVED lines=48> */
.L_x_2452:
        /* <DEDUP_REMOVED lines=9> */
.L_x_2453:
[----:B------:R-:W-:Y:S05]  /*80a0*/  @!P0 BRA `(.L_x_2454) ;  /* 0x00000000000c8947 */ /* 0x000fea0003800000 */
[----:B------:R-:W2:Y:S04]  /*80b0*/  LDG.E R5, desc[UR38][R2.64] ;  /* 0x0000002602057981 */ /* 0x000ea8000c1e1900 */
[----:B-1----:R-:W2:Y:S02]  /*80c0*/  LDG.E R14, desc[UR38][R2.64+0x4] ;  /* 0x00000426020e7981 */ /* 0x002ea4000c1e1900 */
[----:B--2---:R-:W-:-:S07]  /*80d0*/  IMAD.IADD R14, R14, 0x1, -R5 ;  /* 0x000000010e0e7824 */ /* 0x004fce00078e0a05 */
.L_x_2454:
        /* <DEDUP_REMOVED lines=20> */
.L_x_2455:
        /* <DEDUP_REMOVED lines=62> */
.L_x_2499:
        /* <DEDUP_REMOVED lines=9> */
.L_x_2458:
        /* <DEDUP_REMOVED lines=112> */
.L_x_2469:
[----:B-1----:R-:W-:-:S05]  /*8d90*/  IMAD.MOV.U32 R6, RZ, RZ, 0x1 ;  /* 0x00000001ff067424 */ /* 0x002fca00078e00ff */
[----:B------:R-:W-:-:S04]  /*8da0*/  SHF.L.U32 R6, R6, 0x1f, RZ ;  /* 0x0000001f06067819 */ /* 0x000fc800000006ff */
[----:B------:R-:W1:Y:S02]  /*8db0*/  SYNCS.PHASECHK.TRANS64.TRYWAIT P1, [R0+URZ+0x36438], R6 ;  /* 0x03643806000075a7 */ /* 0x000e64000802017f */
[----:B-1----:R-:W-:Y:S05]  /*8dc0*/  @!P1 BRA `(.L_x_2461) ;  /* 0x0000001c002c9947 */ /* 0x002fea0003800000 */
.L_x_2500:
[----:B------:R-:W-:Y:S05]  /*8dd0*/  @P0 BRA `(.L_x_2462) ;  /* 0x0000000000140947 */ /* 0x000fea0003800000 */
[----:B------:R-:W-:Y:S01]  /*8de0*/  ISETP.NE.AND P1, PT, R18, RZ, PT ;  /* 0x000000ff1200720c */ /* 0x000fe20003f25270 */
[----:B------:R-:W-:-:S04]  /*8df0*/  IMAD.MOV.U32 R3, RZ, RZ, 0x6100 ;  /* 0x00006100ff037424 */ /* 0x000fc800078e00ff */
[----:B------:R2:W-:Y:S08]  /*8e00*/  SYNCS.ARRIVE.TRANS64 RZ, [R0+URZ+0x36430], R3 ;  /* 0x0364300300ff79a7 */ /* 0x0005f0000800003f */
[----:B------:R-:W-:Y:S05]  /*8e10*/  @!P1 BRA `(.L_x_2462) ;  /* 0x0000000000049947 */ /* 0x000fea0003800000 */
[----:B------:R-:W-:Y:S01]  /*8e20*/  BPT.TRAP 0x1 ;  /* 0x000000040000795c */ /* 0x000fe20000300000 */
.L_x_2462:
        /* <DEDUP_REMOVED lines=48> */
.L_x_2501:
[----:B------:R-:W-:Y:S05]  /*9130*/  @P0 BRA `(.L_x_2464) ;  /* 0x0000000000140947 */ /* 0x000fea0003800000 */
[----:B------:R-:W-:Y:S01]  /*9140*/  ISETP.NE.AND P1, PT, R18, RZ, PT ;  /* 0x000000ff1200720c */ /* 0x000fe20003f25270 */
[----:B--2---:R-:W-:-:S04]  /*9150*/  IMAD.MOV.U32 R3, RZ, RZ, 0x6100 ;  /* 0x00006100ff037424 */ /* 0x004fc800078e00ff */
[----:B------:R3:W-:Y:S08]  /*9160*/  SYNCS.ARRIVE.TRANS64 RZ, [R0+URZ+0x36418], R3 ;  /* 0x0364180300ff79a7 */ /* 0x0007f0000800003f */
[----:B------:R-:W-:Y:S05]  /*9170*/  @!P1 BRA `(.L_x_2464) ;  /* 0x0000000000049947 */ /* 0x000fea0003800000 */
[----:B------:R-:W-:Y:S01]  /*9180*/  BPT.TRAP 0x1 ;  /* 0x000000040000795c */ /* 0x000fe20000300000 */
.L_x_2464:
        /* <DEDUP_REMOVED lines=47> */
.L_x_2502:
        /* <DEDUP_REMOVED lines=8> */
.L_x_2466:
        /* <DEDUP_REMOVED lines=37> */
.L_x_2504:
[----:B------:R-:W-:Y:S05]  /*9750*/  @P0 BRA `(.L_x_2468) ;  /* 0x0000000000140947 */ /* 0x000fea0003800000 */
[----:B------:R-:W-:Y:S01]  /*9760*/  ISETP.NE.AND P1, PT, R18, RZ, PT ;  /* 0x000000ff1200720c */ /* 0x000fe20003f25270 */
[----:B--2---:R-:W-:-:S04]  /*9770*/  IMAD.MOV.U32 R5, RZ, RZ, 0x6100 ;  /* 0x00006100ff057424 */ /* 0x004fc800078e00ff */
[----:B------:R3:W-:Y:S08]  /*9780*/  SYNCS.ARRIVE.TRANS64 RZ, [R0+URZ+0x36410], R5 ;  /* 0x0364100500ff79a7 */ /* 0x0007f0000800003f */
[----:B------:R-:W-:Y:S05]  /*9790*/  @!P1 BRA `(.L_x_2468) ;  /* 0x0000000000049947 */ /* 0x000fea0003800000 */
[----:B------:R-:W-:Y:S01]  /*97a0*/  BPT.TRAP 0x1 ;  /* 0x000000040000795c */ /* 0x000fe20000300000 */
.L_x_2468:
        /* <DEDUP_REMOVED lines=44> */
.L_x_2460:
[----:B------:R-:W-:Y:S01]  /*9a70*/  ISETP.NE.AND P1, PT, R20, RZ, PT ;  /* 0x000000ff1400720c */ /* 0x000fe20003f25270 */
[----:B------:R-:W-:Y:S02]  /*9a80*/  IMAD.MOV.U32 R5, RZ, RZ, R14 ;  /* 0x000000ffff057224 */ /* 0x000fe400078e000e */
[----:B------:R-:W-:-:S10]  /*9a90*/  IMAD.MOV.U32 R16, RZ, RZ, 0x1 ;  /* 0x00000001ff107424 */ /* 0x000fd400078e00ff */
[----:B------:R-:W-:Y:S05]  /*9aa0*/  @!P1 BRA `(.L_x_2459) ;  /* 0x00000004008c9947 */ /* 0x000fea0003800000 */
[----:B------:R-:W2:Y:S02]  /*9ab0*/  SYNCS.PHASECHK.TRANS64.TRYWAIT P1, [R0+URZ+0x36438], R6 ;  /* 0x03643806000075a7 */ /* 0x000ea4000802017f */
[----:B--2---:R-:W-:Y:S05]  /*9ac0*/  @!P1 BRA `(.L_x_2470) ;  /* 0x00000010004c9947 */ /* 0x004fea0003800000 */
.L_x_2505:
[----:B------:R-:W-:Y:S05]  /*9ad0*/  @P0 BRA `(.L_x_2471) ;  /* 0x0000000000140947 */ /* 0x000fea0003800000 */
[----:B------:R-:W-:Y:S01]  /*9ae0*/  ISETP.NE.AND P1, PT, R18, RZ, PT ;  /* 0x000000ff1200720c */ /* 0x000fe20003f25270 */
[----:B------:R-:W-:-:S04]  /*9af0*/  IMAD.MOV.U32 R5, RZ, RZ, 0x6100 ;  /* 0x00006100ff057424 */ /* 0x000fc800078e00ff */
[----:B------:R3:W-:Y:S08]  /*9b00*/  SYNCS.ARRIVE.TRANS64 RZ, [R0+URZ+0x36430], R5 ;  /* 0x0364300500ff79a7 */ /* 0x0007f0000800003f */
[----:B------:R-:W-:Y:S05]  /*9b10*/  @!P1 BRA `(.L_x_2471) ;  /* 0x0000000000049947 */ /* 0x000fea0003800000 */
[----:B------:R-:W-:Y:S01]  /*9b20*/  BPT.TRAP 0x1 ;  /* 0x000000040000795c */ /* 0x000fe20000300000 */
.L_x_2471:
        /* <DEDUP_REMOVED lines=42> */
.L_x_2506:
[----:B------:R-:W-:Y:S01]  /*9dd0*/  IMAD.MOV.U32 R16, RZ, RZ, RZ ;  /* 0x000000ffff107224 */ /* 0x000fe200078e00ff */
[----:B------:R-:W-:Y:S06]  /*9de0*/  @P0 BRA `(.L_x_2473) ;  /* 0x0000000000140947 */ /* 0x000fec0003800000 */
[----:B------:R-:W-:Y:S01]  /*9df0*/  ISETP.NE.AND P1, PT, R18, RZ, PT ;  /* 0x000000ff1200720c */ /* 0x000fe20003f25270 */
[----:B-1----:R-:W-:-:S04]  /*9e00*/  IMAD.MOV.U32 R5, RZ, RZ, 0x6100 ;  /* 0x00006100ff057424 */ /* 0x002fc800078e00ff */
[----:B------:R2:W-:Y:S08]  /*9e10*/  SYNCS.ARRIVE.TRANS64 RZ, [R0+URZ+0x36418], R5 ;  /* 0x0364180500ff79a7 */ /* 0x0005f0000800003f */
[----:B------:R-:W-:Y:S05]  /*9e20*/  @!P1 BRA `(.L_x_2473) ;  /* 0x0000000000049947 */ /* 0x000fea0003800000 */
[----:B------:R-:W-:Y:S01]  /*9e30*/  BPT.TRAP 0x1 ;  /* 0x000000040000795c */ /* 0x000fe20000300000 */
.L_x_2473:
        /* <DEDUP_REMOVED lines=42> */
.L_x_2459:
[----:B------:R-:W-:-:S04]  /*a0e0*/  SHF.L.U32 R3, R16, 0x1f, RZ ;  /* 0x0000001f10037819 */ /* 0x000fc800000006ff */
[----:B------:R-:W2:Y:S02]  /*a0f0*/  SYNCS.PHASECHK.TRANS64.TRYWAIT P1, [R0+URZ+0x36438], R3 ;  /* 0x03643803000075a7 */ /* 0x000ea4000802017f */
[----:B--2---:R-:W-:Y:S05]  /*a100*/  @!P1 BRA `(.L_x_2474) ;  /* 0x0000000800e49947 */ /* 0x004fea0003800000 */
.L_x_2507:
[----:B------:R-:W-:Y:S05]  /*a110*/  @P0 BRA `(.L_x_2475) ;  /* 0x0000000000180947 */ /* 0x000fea0003800000 */
[----:B------:R-:W3:Y:S01]  /*a120*/  S2R R2, SR_TID.X ;  /* 0x0000000000027919 */ /* 0x000ee20000002100 */
[----:B--2---:R-:W-:-:S04]  /*a130*/  IMAD.MOV.U32 R3, RZ, RZ, 0x6100 ;  /* 0x00006100ff037424 */ /* 0x004fc800078e00ff */
[----:B------:R4:W-:Y:S01]  /*a140*/  SYNCS.ARRIVE.TRANS64 RZ, [R0+URZ+0x36430], R3 ;  /* 0x0364300300ff79a7 */ /* 0x0009e2000800003f */
[----:B---3--:R-:W-:-:S13]  /*a150*/  LOP3.LUT P0, RZ, R2, 0x1f, RZ, 0xc0, !PT ;  /* 0x0000001f02ff7812 */ /* 0x008fda000780c0ff */
[----:B----4-:R-:W-:Y:S05]  /*a160*/  @!P0 BRA `(.L_x_2475) ;  /* 0x0000000000048947 */ /* 0x010fea0003800000 */
[----:B------:R-:W-:Y:S01]  /*a170*/  BPT.TRAP 0x1 ;  /* 0x000000040000795c */ /* 0x000fe20000300000 */
.L_x_2475:
        /* <DEDUP_REMOVED lines=44> */
.L_x_2456:
[----:B------:R-:W-:Y:S05]  /*a440*/  BSYNC B0 ;  /* 0x0000000000007941 */ /* 0x000fea0003800000 */
.L_x_2451:
[----:B------:R-:W-:-:S03]  /*a450*/  UMOV UR7, 0xffffffff ;  /* 0xffffffff00077882 */ /* 0x000fc60000000000 */
[----:B------:R-:W-:Y:S05]  /*a460*/  BRA.DIV UR7, `(.L_x_2476) ;  /* 0x0000000a07207947 */ /* 0x000fea000b800000 */
[----:B------:R-:W-:-:S13]  /*a470*/  ELECT P6, URZ, PT ;  /* 0x00000000003f782f */ /* 0x000fda00038c0000 */
.L_x_2510:
[----:B------:R-:W-:Y:S05]  /*a480*/  @!P6 BRA `(.L_x_2330) ;  /* 0x000000000074e947 */ /* 0x000fea0003800000 */
[----:B------:R-:W3:Y:S02]  /*a490*/  LDL.LU R3, [R1] ;  /* 0x0000000001037983 */ /* 0x000ee40000300800 */
[----:B---3--:R-:W-:-:S04]  /*a4a0*/  LOP3.LUT R3, R3, 0x2, RZ, 0xfc, !PT ;  /* 0x0000000203037812 */ /* 0x008fc800078efcff */
[----:B------:R-:W-:-:S13]  /*a4b0*/  ISETP.NE.AND P2, PT, R3, 0x3, PT ;  /* 0x000000030300780c */ /* 0x000fda0003f45270 */
[----:B------:R-:W-:Y:S05]  /*a4c0*/  @!P2 BRA `(.L_x_2477) ;  /* 0x000000000004a947 */ /* 0x000fea0003800000 */
[----:B--2---:R-:W-:Y:S01]  /*a4d0*/  BPT.TRAP 0x1 ;  /* 0x000000040000795c */ /* 0x004fe20000300000 */
.L_x_2477:
        /* <DEDUP_REMOVED lines=15> */
.L_x_2511:
[----:B------:R-:W3:Y:S02]  /*a5d0*/  SYNCS.PHASECHK.TRANS64.TRYWAIT P0, [R3+URZ], R0 ;  /* 0x00000000030075a7 */ /* 0x000ee4000800017f */
[----:B---3--:R-:W-:Y:S05]  /*a5e0*/  @!P0 BRA `(.L_x_2479) ;  /* 0x0000000400f48947 */ /* 0x008fea0003800000 */
.L_x_2512:
[----:B------:R-:W-:Y:S05]  /*a5f0*/  @!P2 BRA `(.L_x_2480) ;  /* 0x000000000004a947 */ /* 0x000fea0003800000 */
[----:B--2---:R-:W-:Y:S01]  /*a600*/  BPT.TRAP 0x1 ;  /* 0x000000040000795c */ /* 0x004fe20000300000 */
.L_x_2480:
[----:B------:R-:W-:-:S07]  /*a610*/  SHF.L.U32 R16, R16, 0x1f, RZ ;  /* 0x0000001f10107819 */ /* 0x000fce00000006ff */
.L_x_2481:
[----:B----4-:R4:W1:Y:S02]  /*a620*/  SYNCS.PHASECHK.TRANS64.TRYWAIT P0, [R9+URZ+0x36438], R16 ;  /* 0x03643810090075a7 */ /* 0x010864000800017f */
[----:B-1----:R-:W-:Y:S05]  /*a630*/  @!P0 NANOSLEEP.SYNCS 0x989680 ;  /* 0x009896800000895d */ /* 0x002fea0003900000 */
[----:B------:R-:W1:Y:S02]  /*a640*/  @!P0 SYNCS.PHASECHK.TRANS64 P0, [R9+URZ+0x36438], R16 ;  /* 0x03643810090085a7 */ /* 0x000e64000800007f */
[----:B-1----:R-:W-:Y:S05]  /*a650*/  @!P0 BRA `(.L_x_2481) ;  /* 0xfffffffc00f08947 */ /* 0x002fea000383ffff */
.L_x_2330:
[----:B--2---:R-:W-:Y:S05]  /*a660*/  BSYNC B6 ;  /* 0x0000000000067941 */ /* 0x004fea0003800000 */
.L_x_2324:
[----:B------:R-:W-:Y:S05]  /*a670*/  EXIT ;  /* 0x000000000000794d */ /* 0x000fea0003800000 */
.L_x_2341:
[----:B------:R-:W-:Y:S02]  /*a680*/  IMAD.MOV.U32 R12, RZ, RZ, RZ ;  /* 0x000000ffff0c7224 */ /* 0x000fe400078e00ff */
[----:B------:R-:W-:Y:S02]  /*a690*/  IMAD.MOV.U32 R11, RZ, RZ, 0x1f ;  /* 0x0000001fff0b7424 */ /* 0x000fe400078e00ff */
[----:B------:R-:W-:-:S07]  /*a6a0*/  IMAD.MOV.U32 R15, RZ, RZ, -0x1 ;  /* 0xffffffffff0f7424 */ /* 0x000fce00078e00ff */
[----:B-1----:R-:W-:Y:S05]  /*a6b0*/  WARPSYNC.COLLECTIVE R15, `(.L_x_2482) ;  /* 0x000000000f087348 */ /* 0x002fea0003c00000 */
[----:B------:R2:W3:Y:S02]  /*a6c0*/  SHFL.IDX P6, R14, R13, R12, R11 ;  /* 0x0000000c0d0e7389 */ /* 0x0004e400000c000b */
[----:B-123--:R-:W-:Y:S01]  /*a6d0*/  ENDCOLLECTIVE ;  /* 0x000000000000791b */ /* 0x00efe20003800000 */
.L_x_2482:
[----:B------:R-:W-:Y:S05]  /*a6e0*/  BRA `(.L_x_2483) ;  /* 0xffffff6c00487947 */ /* 0x000fea000383ffff */
.L_x_2343:
[----:B-1----:R-:W-:-:S04]  /*a6f0*/  IMAD.U32 R3, RZ, RZ, UR36 ;  /* 0x00000024ff037e24 */ /* 0x002fc8000f8e00ff */
[----:B------:R1:W3:Y:S03]  /*a700*/  SYNCS.PHASECHK.TRANS64.TRYWAIT P0, [R3+URZ+0x36400], R10 ;  /* 0x0364000a030075a7 */ /* 0x0002e6000800017f */
[----:B---3--:R-:W-:Y:S05]  /*a710*/  @!P0 NANOSLEEP.SYNCS 0x989680 ;  /* 0x009896800000895d */ /* 0x008fea0003900000 */
[----:B------:R-:W3:Y:S02]  /*a720*/  @!P0 SYNCS.PHASECHK.TRANS64 P0, [R3+URZ+0x36400], R10 ;  /* 0x0364000a030085a7 */ /* 0x000ee4000800007f */
[----:B---3--:R-:W-:Y:S05]  /*a730*/  @!P0 BRA `(.L_x_2343) ;  /* 0xfffffffc00ec8947 */ /* 0x008fea000383ffff */
[----:B------:R-:W-:Y:S05]  /*a740*/  BRA `(.L_x_2342) ;  /* 0xffffff6c007c7947 */ /* 0x000fea000383ffff */
.L_x_2347:
[----:B--2---:R2:W3:Y:S02]  /*a750*/  SYNCS.PHASECHK.TRANS64.TRYWAIT P1, [R3+URZ+0x36410], R10 ;  /* 0x0364100a030075a7 */ /* 0x0044e4000802017f */
[----:B---3--:R-:W-:Y:S05]  /*a760*/  @!P1 NANOSLEEP.SYNCS 0x989680 ;  /* 0x009896800000995d */ /* 0x008fea0003900000 */
[----:B------:R-:W3:Y:S02]  /*a770*/  @!P1 SYNCS.PHASECHK.TRANS64 P1, [R3+URZ+0x36410], R10 ;  /* 0x0364100a030095a7 */ /* 0x000ee4000802007f */
[----:B---3--:R-:W-:Y:S05]  /*a780*/  @!P1 BRA `(.L_x_2347) ;  /* 0xfffffffc00f09947 */ /* 0x008fea000383ffff */
[----:B------:R-:W-:Y:S05]  /*a790*/  BRA `(.L_x_2346) ;  /* 0xffffff7400587947 */ /* 0x000fea000383ffff */
.L_x_2351:
[----:B----4-:R-:W-:-:S04]  /*a7a0*/  IMAD.U32 R12, RZ, RZ, UR36 ;  /* 0x00000024ff0c7e24 */ /* 0x010fc8000f8e00ff */
[----:B------:R4:W1:Y:S03]  /*a7b0*/  SYNCS.PHASECHK.TRANS64.TRYWAIT P1, [R12+URZ+0x36430], R11 ;  /* 0x0364300b0c0075a7 */ /* 0x000866000802017f */
[----:B-1----:R-:W-:Y:S05]  /*a7c0*/  @!P1 NANOSLEEP.SYNCS 0x989680 ;  /* 0x009896800000995d */ /* 0x002fea0003900000 */
[----:B------:R-:W1:Y:S02]  /*a7d0*/  @!P1 SYNCS.PHASECHK.TRANS64 P1, [R12+URZ+0x36430], R11 ;  /* 0x0364300b0c0095a7 */ /* 0x000e64000802007f */
[----:B-1----:R-:W-:Y:S05]  /*a7e0*/  @!P1 BRA `(.L_x_2351) ;  /* 0xfffffffc00ec9947 */ /* 0x002fea000383ffff */
[----:B------:R-:W-:Y:S05]  /*a7f0*/  BRA `(.L_x_2350) ;  /* 0xffffff7800f87947 */ /* 0x000fea000383ffff */
.L_x_2366:
[----:B------:R-:W-:Y:S01]  /*a800*/  BSSY B0, `(.L_x_2484) ;  /* 0x0000005000007945 */ /* 0x000fe20003800000 */
[----:B------:R-:W-:-:S07]  /*a810*/  IMAD.MOV.U32 R15, RZ, RZ, -0x1 ;  /* 0xffffffffff0f7424 */ /* 0x000fce00078e00ff */
[----:B------:R-:W-:Y:S05]  /*a820*/  WARPSYNC.COLLECTIVE R15, `(.L_x_2485) ;  /* 0x000000000f087348 */ /* 0x000fea0003c00000 */
[----:B------:R-:W-:Y:S01]  /*a830*/  NOP ;  /* 0x0000000000007918 */ /* 0x000fe20000000000 */
[----:B------:R-:W-:Y:S01]  /*a840*/  ENDCOLLECTIVE ;  /* 0x000000000000791b */ /* 0x000fe20003800000 */
.L_x_2485:
[----:B------:R-:W-:Y:S05]  /*a850*/  BSYNC B0 ;  /* 0x0000000000007941 */ /* 0x000fea0003800000 */
.L_x_2484:
[----:B------:R-:W-:Y:S05]  /*a860*/  BRA `(.L_x_2486) ;  /* 0xffffffa400cc7947 */ /* 0x000fea000383ffff */
.L_x_2375:
[----:B------:R-:W-:Y:S01]  /*a870*/  BSSY B0, `(.L_x_2487) ;  /* 0x0000005000007945 */ /* 0x000fe20003800000 */
[----:B------:R-:W-:-:S07]  /*a880*/  IMAD.MOV.U32 R15, RZ, RZ, -0x1 ;  /* 0xffffffffff0f7424 */ /* 0x000fce00078e00ff */
[----:B-1----:R-:W-:Y:S05]  /*a890*/  WARPSYNC.COLLECTIVE R15, `(.L_x_2488) ;  /* 0x000000000f087348 */ /* 0x002fea0003c00000 */
[----:B------:R-:W-:Y:S01]  /*a8a0*/  NOP ;  /* 0x0000000000007918 */ /* 0x000fe20000000000 */
[----:B-1----:R-:W-:Y:S01]  /*a8b0*/  ENDCOLLECTIVE ;  /* 0x000000000000791b */ /* 0x002fe20003800000 */
.L_x_2488:
[----:B------:R-:W-:Y:S05]  /*a8c0*/  BSYNC B0 ;  /* 0x0000000000007941 */ /* 0x000fea0003800000 */
.L_x_2487:
[----:B------:R-:W-:Y:S05]  /*a8d0*/  BRA `(.L_x_2489) ;  /* 0xffffffa800b87947 */ /* 0x000fea000383ffff */
.L_x_2392:
[----:B------:R-:W-:Y:S01]  /*a8e0*/  BSSY B0, `(.L_x_2490) ;  /* 0x0000005000007945 */ /* 0x000fe20003800000 */
[----:B------:R-:W-:-:S07]  /*a8f0*/  IMAD.MOV.U32 R15, RZ, RZ, -0x1 ;  /* 0xffffffffff0f7424 */ /* 0x000fce00078e00ff */
[----:B------:R-:W-:Y:S05]  /*a900*/  WARPSYNC.COLLECTIVE R15, `(.L_x_2491) ;  /* 0x000000000f087348 */ /* 0x000fea0003c00000 */
[----:B------:R-:W-:Y:S01]  /*a910*/  NOP ;  /* 0x0000000000007918 */ /* 0x000fe20000000000 */
[----:B------:R-:W-:Y:S01]  /*a920*/  ENDCOLLECTIVE ;  /* 0x000000000000791b */ /* 0x000fe20003800000 */
.L_x_2491:
[----:B------:R-:W-:Y:S05]  /*a930*/  BSYNC B0 ;  /* 0x0000000000007941 */ /* 0x000fea0003800000 */
.L_x_2490:
[----:B------:R-:W-:Y:S05]  /*a940*/  BRA `(.L_x_2492) ;  /* 0xffffffb400fc7947 */ /* 0x000fea000383ffff */
.L_x_2409:
[----:B------:R-:W-:Y:S01]  /*a950*/  BSSY B0, `(.L_x_2493) ;  /* 0x0000005000007945 */ /* 0x000fe20003800000 */
[----:B------:R-:W-:-:S07]  /*a960*/  IMAD.MOV.U32 R15, RZ, RZ, -0x1 ;  /* 0xffffffffff0f7424 */ /* 0x000fce00078e00ff */
[----:B------:R-:W-:Y:S05]  /*a970*/  WARPSYNC.COLLECTIVE R15, `(.L_x_2494) ;  /* 0x000000000f087348 */ /* 0x000fea0003c00000 */
[----:B------:R-:W-:Y:S01]  /*a980*/  NOP ;  /* 0x0000000000007918 */ /* 0x000fe20000000000 */
[----:B------:R-:W-:Y:S01]  /*a990*/  ENDCOLLECTIVE ;  /* 0x000000000000791b */ /* 0x000fe20003800000 */
.L_x_2494:
[----:B------:R-:W-:Y:S05]  /*a9a0*/  BSYNC B0 ;  /* 0x0000000000007941 */ /* 0x000fea0003800000 */
.L_x_2493:
[----:B------:R-:W-:Y:S05]  /*a9b0*/  BRA `(.L_x_2495) ;  /* 0xffffffbc00f07947 */ /* 0x000fea000383ffff */
.L_x_2425:
[----:B------:R-:W-:Y:S01]  /*a9c0*/  BSSY B0, `(.L_x_2496) ;  /* 0x0000005000007945 */ /* 0x000fe20003800000 */
[----:B------:R-:W-:-:S07]  /*a9d0*/  IMAD.MOV.U32 R15, RZ, RZ, -0x1 ;  /* 0xffffffffff0f7424 */ /* 0x000fce00078e00ff */
[----:B------:R-:W-:Y:S05]  /*a9e0*/  WARPSYNC.COLLECTIVE R15, `(.L_x_2497) ;  /* 0x000000000f087348 */ /* 0x000fea0003c00000 */
[----:B------:R-:W-:Y:S01]  /*a9f0*/  NOP ;  /* 0x0000000000007918 */ /* 0x000fe20000000000 */
[----:B------:R-:W-:Y:S01]  /*aa00*/  ENDCOLLECTIVE ;  /* 0x000000000000791b */ /* 0x000fe20003800000 */
.L_x_2497:
[----:B------:R-:W-:Y:S05]  /*aa10*/  BSYNC B0 ;  /* 0x0000000000007941 */ /* 0x000fea0003800000 */
.L_x_2496:
[----:B------:R-:W-:Y:S05]  /*aa20*/  BRA `(.L_x_2498) ;  /* 0xffffffc400607947 */ /* 0x000fea000383ffff */
.L_x_2457:
[----:B-1----:R1:W2:Y:S02]  /*aa30*/  SYNCS.PHASECHK.TRANS64.TRYWAIT P1, [R0+URZ+0x36420], R6 ;  /* 0x03642006000075a7 */ /* 0x0022a4000802017f */
[----:B--2---:R-:W-:Y:S05]  /*aa40*/  @!P1 NANOSLEEP.SYNCS 0x989680 ;  /* 0x009896800000995d */ /* 0x004fea0003900000 */
[----:B------:R-:W2:Y:S02]  /*aa50*/  @!P1 SYNCS.PHASECHK.TRANS64 P1, [R0+URZ+0x36420], R6 ;  /* 0x03642006000095a7 */ /* 0x000ea4000802007f */
[----:B--2---:R-:W-:Y:S05]  /*aa60*/  @!P1 BRA `(.L_x_2457) ;  /* 0xfffffffc00f09947 */ /* 0x004fea000383ffff */
[----:B------:R-:W-:Y:S05]  /*aa70*/  BRA `(.L_x_2499) ;  /* 0xffffffd800e07947 */ /* 0x000fea000383ffff */
.L_x_2461:
[----:B-1----:R1:W2:Y:S02]  /*aa80*/  SYNCS.PHASECHK.TRANS64.TRYWAIT P1, [R0+URZ+0x36438], R6 ;  /* 0x03643806000075a7 */ /* 0x0022a4000802017f */
[----:B--2---:R-:W-:Y:S05]  /*aa90*/  @!P1 NANOSLEEP.SYNCS 0x989680 ;  /* 0x009896800000995d */ /* 0x004fea0003900000 */
[----:B------:R-:W2:Y:S02]  /*aaa0*/  @!P1 SYNCS.PHASECHK.TRANS64 P1, [R0+URZ+0x36438], R6 ;  /* 0x03643806000095a7 */ /* 0x000ea4000802007f */
[----:B--2---:R-:W-:Y:S05]  /*aab0*/  @!P1 BRA `(.L_x_2461) ;  /* 0xfffffffc00f09947 */ /* 0x004fea000383ffff */
[----:B------:R-:W-:Y:S05]  /*aac0*/  BRA `(.L_x_2500) ;  /* 0xffffffe000c07947 */ /* 0x000fea000383ffff */
.L_x_2463:
[----:B--2---:R2:W3:Y:S02]  /*aad0*/  SYNCS.PHASECHK.TRANS64.TRYWAIT P1, [R0+URZ+0x36428], R3 ;  /* 0x03642803000075a7 */ /* 0x0044e4000802017f */
[----:B---3--:R-:W-:Y:S05]  /*aae0*/  @!P1 NANOSLEEP.SYNCS 0x989680 ;  /* 0x009896800000995d */ /* 0x008fea0003900000 */
[----:B------:R-:W3:Y:S02]  /*aaf0*/  @!P1 SYNCS.PHASECHK.TRANS64 P1, [R0+URZ+0x36428], R3 ;  /* 0x03642803000095a7 */ /* 0x000ee4000802007f */
[----:B---3--:R-:W-:Y:S05]  /*ab00*/  @!P1 BRA `(.L_x_2463) ;  /* 0xfffffffc00f09947 */ /* 0x008fea000383ffff */
[----:B------:R-:W-:Y:S05]  /*ab10*/  BRA `(.L_x_2501) ;  /* 0xffffffe400847947 */ /* 0x000fea000383ffff */
.L_x_2465:
        /* <DEDUP_REMOVED lines=8> */
.L_x_2467:
[----:B------:R-:W-:-:S07]  /*aba0*/  SHF.L.U32 R5, R7, 0x1f, RZ ;  /* 0x0000001f07057819 */ /* 0x000fce00000006ff */
.L_x_2503:
[----:B--2---:R2:W3:Y:S02]  /*abb0*/  SYNCS.PHASECHK.TRANS64.TRYWAIT P1, [R0+URZ+0x36420], R5 ;  /* 0x03642005000075a7 */ /* 0x0044e4000802017f */
[----:B---3--:R-:W-:Y:S05]  /*abc0*/  @!P1 NANOSLEEP.SYNCS 0x989680 ;  /* 0x009896800000995d */ /* 0x008fea0003900000 */
[----:B------:R-:W3:Y:S02]  /*abd0*/  @!P1 SYNCS.PHASECHK.TRANS64 P1, [R0+URZ+0x36420], R5 ;  /* 0x03642005000095a7 */ /* 0x000ee4000802007f */
[----:B---3--:R-:W-:Y:S05]  /*abe0*/  @!P1 BRA `(.L_x_2503) ;  /* 0xfffffffc00f09947 */ /* 0x008fea000383ffff */
[----:B------:R-:W-:Y:S05]  /*abf0*/  BRA `(.L_x_2504) ;  /* 0xffffffe800d47947 */ /* 0x000fea000383ffff */
.L_x_2470:
[----:B--2---:R2:W3:Y:S02]  /*ac00*/  SYNCS.PHASECHK.TRANS64.TRYWAIT P1, [R0+URZ+0x36438], R6 ;  /* 0x03643806000075a7 */ /* 0x0044e4000802017f */
[----:B---3--:R-:W-:Y:S05]  /*ac10*/  @!P1 NANOSLEEP.SYNCS 0x989680 ;  /* 0x009896800000995d */ /* 0x008fea0003900000 */
[----:B------:R-:W3:Y:S02]  /*ac20*/  @!P1 SYNCS.PHASECHK.TRANS64 P1, [R0+URZ+0x36438], R6 ;  /* 0x03643806000095a7 */ /* 0x000ee4000802007f */
[----:B---3--:R-:W-:Y:S05]  /*ac30*/  @!P1 BRA `(.L_x_2470) ;  /* 0xfffffffc00f09947 */ /* 0x008fea000383ffff */
[----:B------:R-:W-:Y:S05]  /*ac40*/  BRA `(.L_x_2505) ;  /* 0xffffffec00a07947 */ /* 0x000fea000383ffff */
.L_x_2472:
[----:B-1----:R1:W2:Y:S02]  /*ac50*/  SYNCS.PHASECHK.TRANS64.TRYWAIT P1, [R0+URZ+0x36428], R5 ;  /* 0x03642805000075a7 */ /* 0x0022a4000802017f */
[----:B--2---:R-:W-:Y:S05]  /*ac60*/  @!P1 NANOSLEEP.SYNCS 0x989680 ;  /* 0x009896800000995d */ /* 0x004fea0003900000 */
[----:B------:R-:W2:Y:S02]  /*ac70*/  @!P1 SYNCS.PHASECHK.TRANS64 P1, [R0+URZ+0x36428], R5 ;  /* 0x03642805000095a7 */ /* 0x000ea4000802007f */
[----:B--2---:R-:W-:Y:S05]  /*ac80*/  @!P1 BRA `(.L_x_2472) ;  /* 0xfffffffc00f09947 */ /* 0x004fea000383ffff */
[----:B------:R-:W-:Y:S05]  /*ac90*/  BRA `(.L_x_2506) ;  /* 0xfffffff0004c7947 */ /* 0x000fea000383ffff */
.L_x_2474:
[----:B--2---:R2:W3:Y:S02]  /*aca0*/  SYNCS.PHASECHK.TRANS64.TRYWAIT P1, [R0+URZ+0x36438], R3 ;  /* 0x03643803000075a7 */ /* 0x0044e4000802017f */
[----:B---3--:R-:W-:Y:S05]  /*acb0*/  @!P1 NANOSLEEP.SYNCS 0x989680 ;  /* 0x009896800000995d */ /* 0x008fea0003900000 */
[----:B------:R-:W3:Y:S02]  /*acc0*/  @!P1 SYNCS.PHASECHK.TRANS64 P1, [R0+URZ+0x36438], R3 ;  /* 0x03643803000095a7 */ /* 0x000ee4000802007f */
[----:B---3--:R-:W-:Y:S05]  /*acd0*/  @!P1 BRA `(.L_x_2474) ;  /* 0xfffffffc00f09947 */ /* 0x008fea000383ffff */
[----:B------:R-:W-:Y:S05]  /*ace0*/  BRA `(.L_x_2507) ;  /* 0xfffffff400087947 */ /* 0x000fea000383ffff */
.L_x_2476:
[----:B------:R-:W-:Y:S01]  /*acf0*/  BSSY B0, `(.L_x_2508) ;  /* 0x0000006000007945 */ /* 0x000fe20003800000 */
[----:B------:R-:W-:-:S07]  /*ad00*/  IMAD.MOV.U32 R15, RZ, RZ, -0x1 ;  /* 0xffffffffff0f7424 */ /* 0x000fce00078e00ff */
[----:B--2---:R-:W-:Y:S05]  /*ad10*/  WARPSYNC.COLLECTIVE R15, `(.L_x_2509) ;  /* 0x000000000f0c7348 */ /* 0x004fea0003c00000 */
[----:B------:R-:W-:Y:S02]  /*ad20*/  ELECT P6, UR62, PT ;  /* 0x00000000003e782f */ /* 0x000fe400038c0000 */
[----:B------:R-:W-:Y:S01]  /*ad30*/  MOV R14, UR62 ;  /* 0x0000003e000e7c02 */ /* 0x000fe20008000f00 */
[----:B--2---:R-:W-:Y:S10]  /*ad40*/  ENDCOLLECTIVE ;  /* 0x000000000000791b */ /* 0x004ff40003800000 */
.L_x_2509:
[----:B------:R-:W-:Y:S05]  /*ad50*/  BSYNC B0 ;  /* 0x0000000000007941 */ /* 0x000fea0003800000 */
.L_x_2508:
[----:B------:R-:W-:Y:S05]  /*ad60*/  BRA `(.L_x_2510) ;  /* 0xfffffff400c47947 */ /* 0x000fea000383ffff */
.L_x_2478:
[----:B-1----:R1:W3:Y:S02]  /*ad70*/  SYNCS.PHASECHK.TRANS64.TRYWAIT P0, [R7+URZ], R4 ;  /* 0x00000004070075a7 */ /* 0x0022e4000800017f */
[----:B---3--:R-:W-:Y:S05]  /*ad80*/  @!P0 NANOSLEEP.SYNCS 0x989680 ;  /* 0x009896800000895d */ /* 0x008fea0003900000 */
[----:B------:R-:W3:Y:S02]  /*ad90*/  @!P0 SYNCS.PHASECHK.TRANS64 P0, [R7+URZ], R4 ;  /* 0x00000004070085a7 */ /* 0x000ee4000800007f */
[----:B---3--:R-:W-:Y:S05]  /*ada0*/  @!P0 BRA `(.L_x_2478) ;  /* 0xfffffffc00f08947 */ /* 0x008fea000383ffff */
[----:B------:R-:W-:Y:S05]  /*adb0*/  BRA `(.L_x_2511) ;  /* 0xfffffff800047947 */ /* 0x000fea000383ffff */
.L_x_2479:
[----:B---3--:R3:W4:Y:S02]  /*adc0*/  SYNCS.PHASECHK.TRANS64.TRYWAIT P0, [R3+URZ], R0 ;  /* 0x00000000030075a7 */ /* 0x008724000800017f */
[----:B----4-:R-:W-:Y:S05]  /*add0*/  @!P0 NANOSLEEP.SYNCS 0x989680 ;  /* 0x009896800000895d */ /* 0x010fea0003900000 */
[----:B------:R-:W4:Y:S02]  /*ade0*/  @!P0 SYNCS.PHASECHK.TRANS64 P0, [R3+URZ], R0 ;  /* 0x00000000030085a7 */ /* 0x000f24000800007f */
[----:B----4-:R-:W-:Y:S05]  /*adf0*/  @!P0 BRA `(.L_x_2479) ;  /* 0xfffffffc00f08947 */ /* 0x010fea000383ffff */
[----:B------:R-:W-:Y:S05]  /*ae00*/  BRA `(.L_x_2512) ;  /* 0xfffffff400f87947 */ /* 0x000fea000383ffff */
.L_x_2513:
        /* <DEDUP_REMOVED lines=15> */
.L_x_7664:


//--------------------- .text._ZN7cutlass13device_kernelIN5flash11enable_sm90INS1_16FlashAttnBwdSm90INS1_25CollectiveMainloopBwdSm90ILi2ELi1ELi1EN4cute5tupleIJNS5_1CILi1EEES8_S8_EEENS6_IJNS7_ILi64EEENS7_ILi96EEENS7_ILi192EEEEEENS_10bfloat16_tEfNS_4arch4Sm90ELb1ELb0ELb1ELb0ELb0ELb0ELb1ELb0ELi3ELi1ELi1ELi1ELb0EEENS1_21CollectiveEpilogueBwdISD_SE_SG_Li384ELb0ELb1ELi3EEENS1_25SingleTileBwdLPTSchedulerILb0ELi96ELb0EEEEEEEEEvNT_6ParamsE --------------------------
	.section	.text._ZN7cutlass13device_kernelIN5flash11enable_sm90INS1_16FlashAttnBwdSm90INS1_25CollectiveMainloopBwdSm90ILi2ELi1ELi1EN4cute5tupleIJNS5_1CILi1EEES8_S8_EEENS6_IJNS7_ILi64EEENS7_ILi96EEENS7_ILi192EEEEEENS_10bfloat16_tEfNS_4arch4Sm90ELb1ELb0ELb1ELb0ELb0ELb0ELb1ELb0ELi3ELi1ELi1ELi1ELb0EEENS1_21CollectiveEpilogueBwdISD_SE_SG_Li384ELb0ELb1ELi3EEENS1_25SingleTileBwdLPTSchedulerILb0ELi96ELb0EEEEEEEEEvNT_6ParamsE,"ax",@progbits
	.align	128
.text._ZN7cutlass13device_kernelIN5flash11enable_sm90INS1_16FlashAttnBwdSm90INS1_25CollectiveMainloopBwdSm90ILi2ELi1ELi1EN4cute5tupleIJNS5_1CILi1EEES8_S8_EEENS6_IJNS7_ILi64EEENS7_ILi96EEENS7_ILi192EEEEEENS_10bfloat16_tEfNS_4arch4Sm90ELb1ELb0ELb1ELb0ELb0ELb0ELb1ELb0ELi3ELi1ELi1ELi1ELb0EEENS1_21CollectiveEpilogueBwdISD_SE_SG_Li384ELb0ELb1ELi3EEENS1_25SingleTileBwdLPTSchedulerILb0ELi96ELb0EEEEEEEEEvNT_6ParamsE:
        .type           _ZN7cutlass13device_kernelIN5flash11enable_sm90INS1_16FlashAttnBwdSm90INS1_25CollectiveMainloopBwdSm90ILi2ELi1ELi1EN4cute5tupleIJNS5_1CILi1EEES8_S8_EEENS6_IJNS7_ILi64EEENS7_ILi96EEENS7_ILi192EEEEEENS_10bfloat16_tEfNS_4arch4Sm90ELb1ELb0ELb1ELb0ELb0ELb0ELb1ELb0ELi3ELi1ELi1ELi1ELb0EEENS1_21CollectiveEpilogueBwdISD_SE_SG_Li384ELb0ELb1ELi3EEENS1_25SingleTileBwdLPTSchedulerILb0ELi96ELb0EEEEEEEEEvNT_6ParamsE,@function
        .size           _ZN7cutlass13device_kernelIN5flash11enable_sm90INS1_16FlashAttnBwdSm90INS1_25CollectiveMainloopBwdSm90ILi2ELi1ELi1EN4cute5tupleIJNS5_1CILi1EEES8_S8_EEENS6_IJNS7_ILi64EEENS7_ILi96EEENS7_ILi192EEEEEENS_10bfloat16_tEfNS_4arch4Sm90ELb1ELb0ELb1ELb0ELb0ELb0ELb1ELb0ELi3ELi1ELi1ELi1ELb0EEENS1_21CollectiveEpilogueBwdISD_SE_SG_Li384ELb0ELb1ELi3EEENS1_25SingleTileBwdLPTSchedulerILb0ELi96ELb0EEEEEEEEEvNT_6ParamsE,(.L_x_7665 - _ZN7cutlass13device_kernelIN5flash11enable_sm90INS1_16FlashAttnBwdSm90INS1_25CollectiveMainloopBwdSm90ILi2ELi1ELi1EN4cute5tupleIJNS5_1CILi1EEES8_S8_EEENS6_IJNS7_ILi64EEENS7_ILi96EEENS7_ILi192EEEEEENS_10bfloat16_tEfNS_4arch4Sm90ELb1ELb0ELb1ELb0ELb0ELb0ELb1ELb0ELi3ELi1ELi1ELi1ELb0EEENS1_21CollectiveEpilogueBwdISD_SE_SG_Li384ELb0ELb1ELi3EEENS1_25SingleTileBwdLPTSchedulerILb0ELi96ELb0EEEEEEEEEvNT_6ParamsE)
        .other          _ZN7cutlass13device_kernelIN5flash11enable_sm90INS1_16FlashAttnBwdSm90INS1_25CollectiveMainloopBwdSm90ILi2ELi1ELi1EN4cute5tupleIJNS5_1CILi1EEES8_S8_EEENS6_IJNS7_ILi64EEENS7_ILi96EEENS7_ILi192EEEEEENS_10bfloat16_tEfNS_4arch4Sm90ELb1ELb0ELb1ELb0ELb0ELb0ELb1ELb0ELi3ELi1ELi1ELi1ELb0EEENS1_21CollectiveEpilogueBwdISD_SE_SG_Li384ELb0ELb1ELi3EEENS1_25SingleTileBwdLPTSchedulerILb0ELi96ELb0EEEEEEEEEvNT_6ParamsE,@"STO_CUDA_ENTRY STV_DEFAULT"
_ZN7cutlass13device_kernelIN5flash11enable_sm90INS1_16FlashAttnBwdSm90INS1_25CollectiveMainloopBwdSm90ILi2ELi1ELi1EN4cute5tupleIJNS5_1CILi1EEES8_S8_EEENS6_IJNS7_ILi64EEENS7_ILi96EEENS7_ILi192EEEEEENS_10bfloat16_tEfNS_4arch4Sm90ELb1ELb0ELb1ELb0ELb0ELb0ELb1ELb0ELi3ELi1ELi1ELi1ELb0EEENS1_21CollectiveEpilogueBwdISD_SE_SG_Li384ELb0ELb1ELi3EEENS1_25SingleTileBwdLPTSchedulerILb0ELi96ELb0EEEEEEEEEvNT_6ParamsE:
        /* <DEDUP_REMOVED lines=29> */
.L_x_2515:
[----:B------:R-:W-:Y:S05]  /*01d0*/  BSYNC B0 ;  /* 0x0000000000007941 */ /* 0x000fea0003800000 */
.L_x_2514:
        /* <DEDUP_REMOVED lines=34> */
.L_x_2516:
        /* <DEDUP_REMOVED lines=20> */
.L_x_2517:
[----:B---3--:R-:W-:Y:S01]  /*0540*/  ISETP.NE.AND P0, PT, R2, RZ, PT ;  /* 0x000000ff0200720c */ /* 0x008fe20003f05270 */
[----:B------:R-:W-:Y:S01]  /*0550*/  IMAD.MOV.U32 R2, RZ, RZ, 0x1 ;  /* 0x00000001ff027424 */ /* 0x000fe200078e00ff */
[----:B------:R-:W-:-:S04]  /*0560*/  NOP ;  /* 0x0000000000007918 */ /* 0x000fc80000000000 */
[----:B------:R-:W-:-:S05]  /*0570*/  SEL R2, R2, 0x2, !P0 ;  /* 0x0000000202027807 */ /* 0x000fca0004000000 */
[----:B------:R3:W-:Y:S01]  /*0580*/  STL [R1+0xc], R2 ;  /* 0x00000c0201007387 */ /* 0x0007e20000100800 */
[----:B-12-4-:R-:W-:Y:S06]  /*0590*/  BAR.SYNC.DEFER_BLOCKING 0x0 ;  /* 0x0000000000007b1d */ /* 0x016fec0000010000 */
[----:B------:R-:W-:Y:S05]  /*05a0*/  @!P0 BRA `(.L_x_2518) ;  /* 0x00000058002c8947 */ /* 0x000fea0003800000 */
.L_x_2519:
[----:B------:R-:W-:-:S08]  /*05b0*/  NOP ;  /* 0x0000000000007918 */ /* 0x000fd00000000000 */
[----:B------:R-:W1:Y:S02]  /*05c0*/  USETMAXREG.TRY_ALLOC.CTAPOOL UP0, 0xa0 ;  /* 0x000000a0000079c8 */ /* 0x000e640008000600 */
[----:B-1----:R-:W-:-:S13]  /*05d0*/  PLOP3.LUT P0, PT, PT, PT, UP0, 0x80, 0x0 ;  /* 0x000000000000781c */ /* 0x002fda0003f0f008 */
[----:B------:R-:W-:Y:S05]  /*05e0*/  @!P0 BRA `(.L_x_2519) ;  /* 0xfffffffc00f08947 */ /* 0x000fea000383ffff */
[----:B------:R-:W-:Y:S01]  /*05f0*/  LOP3.LUT R0, R0, 0x3, RZ, 0xc0, !PT ;  /* 0x0000000300007812 */ /* 0x000fe200078ec0ff */
[----:B---3--:R-:W1:Y:S01]  /*0600*/  S2R R2, SR_TID.X ;  /* 0x0000000000027919 */ /* 0x008e620000002100 */
[----:B------:R-:W2:Y:S01]  /*0610*/  S2UR UR7, SR_CTAID.X ;  /* 0x00000000000779c3 */ /* 0x000ea20000002500 */
[----:B------:R-:W-:Y:S02]  /*0620*/  ULDC UR8, c[0x0][0xb50] ;  /* 0x0002d40000087ab9 */ /* 0x000fe40000000800 */
[----:B------:R-:W-:Y:S01]  /*0630*/  UISETP.NE.AND UP0, UPT, UR8, 0x1, UPT ;  /* 0x000000010800788c */ /* 0x000fe2000bf05270 */
[----:B------:R-:W3:Y:S04]  /*0640*/  SHFL.IDX PT, R0, R0, RZ, 0x1f ;  /* 0x00001fff00007589 */ /* 0x000ee800000e0000 */
[----:B------:R-:W4:Y:S06]  /*0650*/  LDC R3, c[0x0][0xb68] ;  /* 0x0002da00ff037b82 */ /* 0x000f2c0000000800 */
[----:B------:R-:W-:Y:S01]  /*0660*/  @UP0 ULDC UR4, c[0x0][0xb54] ;  /* 0x0002d50000040ab9 */ /* 0x000fe20000000800 */
[----:B------:R-:W-:Y:S01]  /*0670*/  @UP0 ULDC UR9, c[0x0][0xb58] ;  /* 0x0002d60000090ab9 */ /* 0x000fe20000000800 */
[----:B--2---:R-:W-:-:S02]  /*0680*/  UIMAD.WIDE.U32 UR4, UR7, UR4, URZ ;  /* 0x00000004070472a5 */ /* 0x004fc4000f8e003f */
[----:B------:R-:W-:Y:S01]  /*0690*/  UMOV UR6, UR7 ;  /* 0x0000000700067c82 */ /* 0x000fe20008000000 */
[----:B---3--:R-:W-:Y:S01]  /*06a0*/  ISETP.NE.AND P0, PT, R0, RZ, PT ;  /* 0x000000ff0000720c */ /* 0x008fe20003f05270 */
[----:B------:R-:W-:Y:S01]  /*06b0*/  @UP0 USHF.R.U32.HI UR6, URZ, UR9, UR5 ;  /* 0x000000093f060299 */ /* 0x000fe20008011605 */
[----:B-1----:R-:W-:-:S03]  /*06c0*/  SHF.R.U32.HI R2, RZ, 0x7, R2 ;  /* 0x00000007ff027819 */ /* 0x002fc60000011602 */
[----:B------:R-:W-:-:S04]  /*06d0*/  UIADD3 UR4, -UR6, URZ, URZ ;  /* 0x0000003f06047290 */ /* 0x000fc8000fffe13f */
[----:B------:R-:W-:-:S04]  /*06e0*/  UIMAD UR10, UR8, UR4, UR7 ;  /* 0x00000004080a72a4 */ /* 0x000fc8000f8e0207 */
[----:B------:R-:W-:-:S05]  /*06f0*/  @!P0 VIADD R2, R2, 0x9 ;  /* 0x0000000902028836 */ /* 0x000fca0000000000 */
[----:B------:R1:W-:Y:S06]  /*0700*/  @!P0 BAR.ARV R2, 0xa0 ;  /* 0x000280020000851d */ /* 0x0003ec0000002000 */
[----:B----4-:R-:W-:-:S13]  /*0710*/  ISETP.LE.AND P0, PT, R3, UR6, PT ;  /* 0x0000000603007c0c */ /* 0x010fda000bf03270 */
[----:B-1----:R-:W-:Y:S05]  /*0720*/  @!P0 BRA `(.L_x_2520) ;  /* 0x0000000000208947 */ /* 0x002fea0003800000 */
[----:B------:R-:W-:Y:S01]  /*0730*/  ULDC UR7, c[0x0][0xb5c] ;  /* 0x0002d70000077ab9 */ /* 0x000fe20000000800 */
[----:B------:R-:W-:Y:S01]  /*0740*/  UMOV UR38, UR10 ;  /* 0x0000000a00267c82 */ /* 0x000fe20008000000 */
[----:B------:R-:W-:-:S11]  /*0750*/  UISETP.NE.AND UP0, UPT, UR7, 0x1, UPT ;  /* 0x000000010700788c */ /* 0x000fd6000bf05270 */
[----:B------:R-:W-:Y:S02]  /*0760*/  @UP0 ULDC.64 UR8, c[0x0][0xb60] ;  /* 0x0002d80000080ab9 */ /* 0x000fe40000000a00 */
[----:B------:R-:W-:-:S04]  /*0770*/  UIMAD.WIDE.U32 UR4, UR10, UR8, URZ ;  /* 0x000000080a0472a5 */ /* 0x000fc8000f8e003f */
[----:B------:R-:W-:-:S04]  /*0780*/  @UP0 USHF.R.U32.HI UR38, URZ, UR9, UR5 ;  /* 0x000000093f260299 */ /* 0x000fc80008011605 */
[----:B------:R-:W-:Y:S01]  /*0790*/  UIMAD UR4, UR38, UR7, URZ ;  /* 0x00000007260472a4 */ /* 0x000fe2000f8e023f */
[----:B------:R-:W-:Y:S11]  /*07a0*/  BRA `(.L_x_2521) ;  /* 0x00000000001c7947 */ /* 0x000ff60003800000 */
.L_x_2520:
[----:B------:R-:W-:Y:S01]  /*07b0*/  ULDC UR7, c[0x0][0xb44] ;  /* 0x0002d10000077ab9 */ /* 0x000fe20000000800 */
[----:B------:R-:W-:Y:S01]  /*07c0*/  UMOV UR38, UR10 ;  /* 0x0000000a00267c82 */ /* 0x000fe20008000000 */
[----:B------:R-:W-:-:S11]  /*07d0*/  UISETP.NE.AND UP0, UPT, UR7, 0x1, UPT ;  /* 0x000000010700788c */ /* 0x000fd6000bf05270 */
[----:B------:R-:W-:Y:S02]  /*07e0*/  @UP0 ULDC.64 UR8, c[0x0][0xb48] ;  /* 0x0002d20000080ab9 */ /* 0x000fe40000000a00 */
[----:B------:R-:W-:-:S04]  /*07f0*/  UIMAD.WIDE.U32 UR4, UR10, UR8, URZ ;  /* 0x000000080a0472a5 */ /* 0x000fc8000f8e003f */
[----:B------:R-:W-:-:S04]  /*0800*/  @UP0 USHF.R.U32.HI UR38, URZ, UR9, UR5 ;  /* 0x000000093f260299 */ /* 0x000fc80008011605 */
[----:B------:R-:W-:-:S12]  /*0810*/  UIMAD UR4, UR38, UR7, URZ ;  /* 0x00000007260472a4 */ /* 0x000fd8000f8e023f */
.L_x_2521:
[----:B------:R-:W-:Y:S01]  /*0820*/  ULDC UR43, c[0x0][0xb38] ;  /* 0x0002ce00002b7ab9 */ /* 0x000fe20000000800 */
[----:B------:R-:W-:Y:S02]  /*0830*/  UIADD3 UR4, UR10, -UR4, URZ ;  /* 0x800000040a047290 */ /* 0x000fe4000fffe03f */
[----:B------:R-:W-:Y:S01]  /*0840*/  UISETP.NE.AND UP0, UPT, UR43, 0x1, UPT ;  /* 0x000000012b00788c */ /* 0x000fe2000bf05270 */
[----:B------:R-:W-:Y:S02]  /*0850*/  ULDC UR5, c[0x0][0xb44] ;  /* 0x0002d10000057ab9 */ /* 0x000fe40000000800 */
[----:B------:R-:W-:-:S08]  /*0860*/  UIMAD UR6, UR6, UR5, UR4 ;  /* 0x00000005060672a4 */ /* 0x000fd0000f8e0204 */
[----:B------:R-:W-:Y:S01]  /*0870*/  @UP0 ULDC UR4, c[0x0][0xb3c] ;  /* 0x0002cf0000040ab9 */ /* 0x000fe20000000800 */
[----:B------:R-:W-:Y:S01]  /*0880*/  @UP0 ULDC UR7, c[0x0][0xb40] ;  /* 0x0002d00000070ab9 */ /* 0x000fe20000000800 */
[----:B------:R-:W-:Y:S02]  /*0890*/  UIMAD.WIDE.U32 UR4, UR6, UR4, URZ ;  /* 0x00000004060472a5 */ /* 0x000fe4000f8e003f */
[----:B------:R-:W-:Y:S02]  /*08a0*/  UMOV UR44, UR6 ;  /* 0x00000006002c7c82 */ /* 0x000fe40008000000 */
[----:B------:R-:W-:-:S04]  /*08b0*/  @UP0 USHF.R.U32.HI UR44, URZ, UR7, UR5 ;  /* 0x000000073f2c0299 */ /* 0x000fc80008011605 */
[----:B------:R-:W-:Y:S02]  /*08c0*/  UIADD3 UR4, -UR44, URZ, URZ ;  /* 0x0000003f2c047290 */ /* 0x000fe4000fffe13f */
[----:B------:R-:W-:Y:S02]  /*08d0*/  ISETP.LE.AND P0, PT, RZ, UR44, PT ;  /* 0x0000002cff007c0c */ /* 0x000fe4000bf03270 */
[----:B------:R-:W-:-:S11]  /*08e0*/  UIMAD UR43, UR43, UR4, UR6 ;  /* 0x000000042b2b72a4 */ /* 0x000fd6000f8e0206 */
[----:B------:R-:W-:Y:S05]  /*08f0*/  @!P0 EXIT ;  /* 0x000000000000894d */ /* 0x000fea0003800000 */
[----:B------:R-:W-:Y:S01]  /*0900*/  ULDC UR5, c[0x0][0x280] ;  /* 0x0000a00000057ab9 */ /* 0x000fe20000000800 */
[----:B------:R-:W-:Y:S01]  /*0910*/  ULDC UR6, c[0x0][0x290] ;  /* 0x0000a40000067ab9 */ /* 0x000fe20000000800 */
[----:B------:R-:W-:Y:S01]  /*0920*/  UIMAD UR4, UR38, 0x60, UR5 ;  /* 0x00000060260478a4 */ /* 0x000fe2000f8e0205 */
[----:B------:R-:W-:Y:S01]  /*0930*/  PLOP3.LUT P0, PT, PT, PT, PT, 0x80, 0x0 ;  /* 0x000000000000781c */ /* 0x000fe20003f0f070 */
[----:B------:R-:W-:Y:S01]  /*0940*/  ULDC UR7, c[0x0][0x74c] ;  /* 0x0001d30000077ab9 */ /* 0x000fe20000000800 */
[----:B------:R-:W-:Y:S01]  /*0950*/  CS2R R70, SRZ ;  /* 0x0000000000467805 */ /* 0x000fe2000001ff00 */
[----:B------:R-:W-:Y:S01]  /*0960*/  UIADD3 UR6, -UR7, UR4, -UR6 ;  /* 0x0000000407067290 */ /* 0x000fe2000fffe906 */
[----:B------:R-:W-:Y:S01]  /*0970*/  CS2R R68, SRZ ;  /* 0x0000000000447805 */ /* 0x000fe2000001ff00 */
[----:B------:R-:W-:Y:S01]  /*0980*/  UIADD3 UR4, UR5, 0x3f, URZ ;  /* 0x0000003f05047890 */ /* 0x000fe2000fffe03f */
[----:B------:R-:W-:Y:S01]  /*0990*/  CS2R R66, SRZ ;  /* 0x0000000000427805 */ /* 0x000fe2000001ff00 */
[----:B------:R-:W-:Y:S01]  /*09a0*/  USHF.R.S32.HI UR7, URZ, 0x1f, UR6 ;  /* 0x0000001f3f077899 */ /* 0x000fe20008011406 */
[----:B------:R-:W-:Y:S01]  /*09b0*/  CS2R R64, SRZ ;  /* 0x0000000000407805 */ /* 0x000fe2000001ff00 */
[----:B------:R-:W-:Y:S01]  /*09c0*/  USHF.R.S32.HI UR5, URZ, 0x1f, UR4 ;  /* 0x0000001f3f057899 */ /* 0x000fe20008011404 */
[----:B------:R-:W-:Y:S01]  /*09d0*/  CS2R R62, SRZ ;  /* 0x00000000003e7805 */ /* 0x000fe2000001ff00 */
[----:B------:R-:W-:Y:S01]  /*09e0*/  ULEA.HI UR7, UR7, UR6, URZ, 0x6 ;  /* 0x0000000607077291 */ /* 0x000fe2000f8f303f */
[----:B------:R-:W-:Y:S01]  /*09f0*/  CS2R R60, SRZ ;  /* 0x00000000003c7805 */ /* 0x000fe2000001ff00 */
[----:B------:R-:W-:Y:S01]  /*0a00*/  ULEA.HI UR5, UR5, UR4, URZ, 0x6 ;  /* 0x0000000405057291 */ /* 0x000fe2000f8f303f */
[----:B------:R-:W-:Y:S01]  /*0a10*/  CS2R R58, SRZ ;  /* 0x00000000003a7805 */ /* 0x000fe2000001ff00 */
[----:B------:R-:W-:Y:S01]  /*0a20*/  USHF.R.S32.HI UR7, URZ, 0x6, UR7 ;  /* 0x000000063f077899 */ /* 0x000fe20008011407 */
[----:B------:R-:W-:Y:S01]  /*0a30*/  CS2R R56, SRZ ;  /* 0x0000000000387805 */ /* 0x000fe2000001ff00 */
[----:B------:R-:W-:Y:S01]  /*0a40*/  USHF.R.S32.HI UR36, URZ, 0x6, UR5 ;  /* 0x000000063f247899 */ /* 0x000fe20008011405 */
[----:B------:R-:W-:-:S02]  /*0a50*/  CS2R R54, SRZ ;  /* 0x0000000000367805 */ /* 0x000fc4000001ff00 */
[----:B------:R-:W-:Y:S02]  /*0a60*/  CS2R R52, SRZ ;  /* 0x0000000000347805 */ /* 0x000fe4000001ff00 */
[----:B------:R-:W-:Y:S02]  /*0a70*/  CS2R R50, SRZ ;  /* 0x0000000000327805 */ /* 0x000fe4000001ff00 */
[----:B------:R-:W-:Y:S02]  /*0a80*/  VIMNMX R16, RZ, UR7, !PT ;  /* 0x00000007ff107c48 */ /* 0x000fe4000ffe0100 */
[----:B------:R-:W-:Y:S02]  /*0a90*/  CS2R R48, SRZ ;  /* 0x0000000000307805 */ /* 0x000fe4000001ff00 */
[----:B------:R-:W-:Y:S02]  /*0aa0*/  CS2R R46, SRZ ;  /* 0x00000000002e7805 */ /* 0x000fe4000001ff00 */
[----:B------:R-:W-:-:S02]  /*0ab0*/  CS2R R44, SRZ ;  /* 0x00000000002c7805 */ /* 0x000fc4000001ff00 */
[----:B------:R-:W-:Y:S02]  /*0ac0*/  ISETP.LT.AND P1, PT, R16, UR36, PT ;  /* 0x0000002410007c0c */ /* 0x000fe4000bf21270 */
        /* <DEDUP_REMOVED lines=33> */
[----:B------:R-:W-:Y:S01]  /*0ce0*/  CS2R R72, SRZ ;  /* 0x0000000000487805 */ /* 0x000fe2000001ff00 */
[----:B------:R-:W-:Y:S06]  /*0cf0*/  @!P1 BRA `(.L_x_2522) ;  /* 0x00000034001c9947 */ /* 0x000fec0003800000 */
[----:B------:R-:W1:Y:S01]  /*0d00*/  S2UR UR4, SR_CgaCtaId ;  /* 0x00000000000479c3 */ /* 0x000e620000008800 */
[----:B------:R-:W-:Y:S01]  /*0d10*/  UMOV UR37, 0x400 ;  /* 0x0000040000257882 */ /* 0x000fe20000000000 */
[----:B------:R-:W-:Y:S01]  /*0d20*/  ULDC UR40, c[0x0][0x75c] ;  /* 0x0001d70000287ab9 */ /* 0x000fe20000000800 */
[----:B------:R-:W-:Y:S01]  /*0d30*/  ULDC UR41, c[0x0][0x744] ;  /* 0x0001d10000297ab9 */ /* 0x000fe20000000800 */
        /* <DEDUP_REMOVED lines=21> */
.L_x_2524:
        /* <DEDUP_REMOVED lines=15> */
.L_x_2523:
        /* <DEDUP_REMOVED lines=20> */
.L_x_2526:
        /* <DEDUP_REMOVED lines=15> */
.L_x_2525:
        /* <DEDUP_REMOVED lines=8> */
.L_x_2640:
        /* <DEDUP_REMOVED lines=19> */
.L_x_2528:
[----:B------:R-:W3:Y:S01]  /*1360*/  LDL.LU R15, [R1+0xc] ;  /* 0x00000c00010f7983 */ /* 0x000ee20000300800 */
[----:B------:R-:W-:Y:S01]  /*1370*/  IMAD.IADD R12, R8, 0x1, -R9 ;  /* 0x00000001080c7824 */ /* 0x000fe200078e0a09 */
[--C-:B------:R-:W-:Y:S01]  /*1380*/  SHF.R.S32.HI R5, RZ, 0x1, R2.reuse ;  /* 0x00000001ff057819 */ /* 0x100fe20000011402 */
[----:B------:R-:W-:Y:S01]  /*1390*/  IMAD.HI R11, R13, 0x55555556, RZ ;  /* 0x555555560d0b7827 */ /* 0x000fe200078e02ff */
[----:B------:R-:W-:Y:S01]  /*13a0*/  SHF.R.S32.HI R8, RZ, 0x1f, R2 ;  /* 0x0000001fff087819 */ /* 0x000fe20000011402 */
[----:B------:R-:W-:Y:S01]  /*13b0*/  ULDC UR4, c[0x0][0x290] ;  /* 0x0000a40000047ab9 */ /* 0x000fe20000000800 */
[----:B--2---:R-:W-:Y:S01]  /*13c0*/  SHF.R.S32.HI R10, RZ, 0x1f, R7 ;  /* 0x0000001fff0a7819 */ /* 0x004fe20000011407 */
[----:B------:R-:W-:Y:S01]  /*13d0*/  UIMAD UR4, UR38, -0x60, UR4 ;  /* 0xffffffa0260478a4 */ /* 0x000fe2000f8e0204 */
[----:B------:R-:W-:Y:S01]  /*13e0*/  LEA.HI R8, R8, R5, RZ, 0x2 ;  /* 0x0000000508087211 */ /* 0x000fe200078f10ff */
[----:B------:R-:W-:Y:S01]  /*13f0*/  ULDC UR5, c[0x0][0x280] ;  /* 0x0000a00000057ab9 */ /* 0x000fe20000000800 */
[----:B------:R-:W-:Y:S01]  /*1400*/  LEA.HI R10, R10, R7, RZ, 0x3 ;  /* 0x000000070a0a7211 */ /* 0x000fe200078f18ff */
[----:B------:R-:W-:Y:S01]  /*1410*/  UIADD3 UR5, UR4, 0x1, -UR5 ;  /* 0x0000000104057890 */ /* 0x000fe2000fffe805 */
[----:B------:R-:W-:-:S02]  /*1420*/  LOP3.LUT R8, R8, 0xfffffffc, RZ, 0xc0, !PT ;  /* 0xfffffffc08087812 */ /* 0x000fc400078ec0ff */
[----:B------:R-:W-:Y:S02]  /*1430*/  CS2R R70, SRZ ;  /* 0x0000000000467805 */ /* 0x000fe4000001ff00 */
[----:B------:R-:W-:Y:S01]  /*1440*/  LOP3.LUT R2, R2, 0x7fffffe, RZ, 0xc0, !PT ;  /* 0x07fffffe02027812 */ /* 0x000fe200078ec0ff */
[----:B------:R-:W-:Y:S01]  /*1450*/  IMAD.SHL.U32 R10, R10, 0x20, RZ ;  /* 0x000000200a0a7824 */ /* 0x000fe200078e00ff */
[----:B------:R-:W-:Y:S01]  /*1460*/  SHF.R.S32.HI R6, RZ, 0x4, R6 ;  /* 0x00000004ff067819 */ /* 0x000fe20000011406 */
[----:B------:R-:W-:Y:S01]  /*1470*/  IMAD.IADD R8, R5, 0x1, -R8 ;  /* 0x0000000105087824 */ /* 0x000fe200078e0a08 */
[----:B------:R-:W-:Y:S01]  /*1480*/  SHF.R.S32.HI R3, RZ, 0x1f, R0 ;  /* 0x0000001fff037819 */ /* 0x000fe20000011400 */
[----:B------:R-:W-:Y:S01]  /*1490*/  IMAD.IADD R9, R7, 0x1, -R2 ;  /* 0x0000000107097824 */ /* 0x000fe200078e0a02 */
[----:B------:R-:W-:Y:S01]  /*14a0*/  LOP3.LUT R10, R10, 0x7fffff00, RZ, 0xc0, !PT ;  /* 0x7fffff000a0a7812 */ /* 0x000fe200078ec0ff */
[----:B------:R-:W-:Y:S01]  /*14b0*/  IMAD.SHL.U32 R7, R8, 0x40, RZ ;  /* 0x0000004008077824 */ /* 0x000fe200078e00ff */
[----:B------:R-:W-:Y:S01]  /*14c0*/  LEA.HI R2, R3, R0, RZ, 0x2 ;  /* 0x0000000003027211 */ /* 0x000fe200078f10ff */
[----:B------:R-:W-:Y:S01]  /*14d0*/  IMAD.SHL.U32 R14, R6, 0x8, RZ ;  /* 0x00000008060e7824 */ /* 0x000fe200078e00ff */
[----:B------:R-:W-:Y:S01]  /*14e0*/  LEA.HI R18, R11, R11, RZ, 0x1 ;  /* 0x0000000b0b127211 */ /* 0x000fe200078f08ff */
[----:B------:R-:W-:Y:S01]  /*14f0*/  IMAD R10, R13, 0x800, R10 ;  /* 0x000008000d0a7824 */ /* 0x000fe200078e020a */
[----:B------:R-:W-:-:S02]  /*1500*/  LOP3.LUT R7, R7, 0xc0, RZ, 0xc0, !PT ;  /* 0x000000c007077812 */ /* 0x000fc400078ec0ff */
[----:B------:R-:W-:Y:S02]  /*1510*/  CS2R R68, SRZ ;  /* 0x0000000000447805 */ /* 0x000fe4000001ff00 */
[----:B------:R-:W-:Y:S01]  /*1520*/  LOP3.LUT R11, R2, 0x7ffffffc, RZ, 0xc0, !PT ;  /* 0x7ffffffc020b7812 */ /* 0x000fe200078ec0ff */
[----:B------:R-:W-:Y:S01]  /*1530*/  IMAD R9, R9, 0x20, R10 ;  /* 0x0000002009097824 */ /* 0x000fe200078e020a */
[----:B------:R-:W-:Y:S01]  /*1540*/  LOP3.LUT R14, R7, 0x8, R14, 0xf8, !PT ;  /* 0x00000008070e7812 */ /* 0x000fe200078ef80e */
[----:B------:R-:W-:Y:S01]  /*1550*/  IMAD R18, R18, -0x3, R13 ;  /* 0xfffffffd12127824 */ /* 0x000fe200078e020d */
[--C-:B------:R-:W-:Y:S01]  /*1560*/  SHF.R.S32.HI R5, RZ, 0x2, R2.reuse ;  /* 0x00000002ff057819 */ /* 0x100fe20000011402 */
[----:B------:R-:W-:Y:S01]  /*1570*/  IMAD.IADD R11, R0, 0x1, -R11 ;  /* 0x00000001000b7824 */ /* 0x000fe200078e0a0b */
[----:B------:R-:W-:Y:S01]  /*1580*/  SHF.R.S32.HI R6, RZ, 0x1f, R2 ;  /* 0x0000001fff067819 */ /* 0x000fe20000011402 */
[----:B------:R-:W-:Y:S01]  /*1590*/  IMAD R9, R12, 0x200, R9 ;  /* 0x000002000c097824 */ /* 0x000fe200078e0209 */
[----:B------:R-:W-:Y:S01]  /*15a0*/  SHF.R.U32.HI R7, RZ, 0x3, R7 ;  /* 0x00000003ff077819 */ /* 0x000fe20000011607 */
[----:B------:R-:W-:Y:S01]  /*15b0*/  IMAD R11, R18, 0x10, R11 ;  /* 0x00000010120b7824 */ /* 0x000fe200078e020b */
[----:B------:R-:W-:Y:S01]  /*15c0*/  LEA.HI R6, R6, R5, RZ, 0x3 ;  /* 0x0000000506067211 */ /* 0x000fe200078f18ff */
[----:B------:R-:W-:Y:S01]  /*15d0*/  IMAD.MOV.U32 R10, RZ, RZ, 0x20 ;  /* 0x00000020ff0a7424 */ /* 0x000fe200078e00ff */
[----:B------:R-:W-:Y:S01]  /*15e0*/  LOP3.LUT R14, R14, R7, RZ, 0x3c, !PT ;  /* 0x000000070e0e7212 */ /* 0x000fe200078e3cff */
[----:B------:R-:W-:Y:S01]  /*15f0*/  IMAD.SHL.U32 R157, R11, 0x2, RZ ;  /* 0x000000020b9d7824 */ /* 0x000fe200078e00ff */
[----:B------:R-:W-:Y:S01]  /*1600*/  LEA.HI R3, R3, R0, RZ, 0x5 ;  /* 0x0000000003037211 */ /* 0x000fe200078f28ff */
[----:B-1----:R-:W-:Y:S01]  /*1610*/  IMAD R13, R13, 0x400, R0 ;  /* 0x000004000d0d7824 */ /* 0x002fe200078e0200 */
[----:B------:R-:W-:Y:S01]  /*1620*/  LOP3.LUT R6, R6, 0xfffffff8, RZ, 0xc0, !PT ;  /* 0xfffffff806067812 */ /* 0x000fe200078ec0ff */
[----:B------:R-:W-:Y:S01]  /*1630*/  IMAD.IADD R9, R9, 0x1, R14 ;  /* 0x0000000109097824 */ /* 0x000fe200078e020e */
[----:B------:R-:W-:Y:S01]  /*1640*/  LOP3.LUT P0, RZ, R8, 0x2, RZ, 0xc0, !PT ;  /* 0x0000000208ff7812 */ /* 0x000fe2000780c0ff */
[----:B------:R-:W-:Y:S01]  /*1650*/  IMAD.SHL.U32 R0, R13, 0x4, RZ ;  /* 0x000000040d007824 */ /* 0x000fe200078e00ff */
[----:B------:R-:W-:Y:S01]  /*1660*/  SHF.R.S32.HI R3, RZ, 0x5, R3 ;  /* 0x00000005ff037819 */ /* 0x000fe20000011403 */
[----:B------:R-:W-:Y:S01]  /*1670*/  IMAD.IADD R6, R5, 0x1, -R6 ;  /* 0x0000000105067824 */ /* 0x000fe200078e0a06 */
[----:B------:R-:W-:Y:S01]  /*1680*/  SEL R10, R10, 0xffffffe0, !P0 ;  /* 0xffffffe00a0a7807 */ /* 0x000fe20004000000 */
[----:B------:R-:W-:Y:S01]  /*1690*/  IMAD.MOV.U32 R7, RZ, RZ, RZ ;  /* 0x000000ffff077224 */ /* 0x000fe200078e00ff */
[----:B------:R-:W-:Y:S01]  /*16a0*/  LEA R155, R9, UR37, 0x1 ;  /* 0x00000025099b7c11 */ /* 0x000fe2000f8e08ff */
[----:B------:R-:W-:Y:S01]  /*16b0*/  IMAD R6, R3, 0x10, R6 ;  /* 0x0000001003067824 */ /* 0x000fe200078e0206 */
[----:B------:R-:W-:Y:S01]  /*16c0*/  IADD3 R9, -R157, UR4, RZ ;  /* 0x000000049d097c10 */ /* 0x000fe2000fffe1ff */
[----:B------:R-:W-:Y:S01]  /*16d0*/  IMAD.MOV.U32 R2, RZ, RZ, RZ ;  /* 0x000000ffff027224 */ /* 0x000fe200078e00ff */
[----:B------:R-:W-:Y:S01]  /*16e0*/  IADD3 R3, R10, 0x30400, R155 ;  /* 0x000304000a037810 */ /* 0x000fe20007ffe09b */
[----:B------:R-:W-:Y:S01]  /*16f0*/  IMAD.MOV.U32 R5, RZ, RZ, RZ ;  /* 0x000000ffff057224 */ /* 0x000fe200078e00ff */
        /* <DEDUP_REMOVED lines=48> */
[----:B------:R-:W-:Y:S02]  /*1a00*/  LEA R0, R0, UR37, 0x2 ;  /* 0x0000002500007c11 */ /* 0x000fe4000f8e10ff */
[----:B------:R-:W-:Y:S02]  /*1a10*/  IADD3 R157, -R157, UR5, RZ ;  /* 0x000000059d9d7c10 */ /* 0x000fe4000fffe1ff */
[----:B-1-3--:R-:W-:-:S07]  /*1a20*/  LOP3.LUT R8, R15, 0x1, RZ, 0xfc, !PT ;  /* 0x000000010f087812 */ /* 0x00afce00078efcff */
.L_x_2540:
[----:B------:R-:W-:Y:S01]  /*1a30*/  ISETP.NE.AND P0, PT, R8, 0x3, PT ;  /* 0x000000030800780c */ /* 0x000fe20003f05270 */
[----:B------:R-:W-:-:S12]  /*1a40*/  YIELD ;  /* 0x0000000000007946 */ /* 0x000fd80003800000 */
[----:B-1----:R-:W-:Y:S05]  /*1a50*/  @!P0 BRA `(.L_x_2530) ;  /* 0x0000000000048947 */ /* 0x002fea0003800000 */
[----:B------:R-:W-:Y:S01]  /*1a60*/  BPT.TRAP 0x1 ;  /* 0x000000040000795c */ /* 0x000fe20000300000 */
.L_x_2530:
[----:B------:R-:W-:Y:S02]  /*1a70*/  LEA R3, R2, UR37, 0x3 ;  /* 0x0000002502037c11 */ /* 0x000fe4000f8e18ff */
[----:B------:R-:W-:-:S04]  /*1a80*/  SHF.L.U32 R10, R7, 0x1f, RZ ;  /* 0x0000001f070a7819 */ /* 0x000fc800000006ff */
[----:B------:R1:W2:Y:S01]  /*1a90*/  SYNCS.PHASECHK.TRANS64.TRYWAIT P1, [R3+URZ+0x36410], R10 ;  /* 0x0364100a030075a7 */ /* 0x0002a2000802017f */
[----:B------:R-:W-:Y:S05]  /*1aa0*/  @!P0 BRA `(.L_x_2531) ;  /* 0x0000000000048947 */ /* 0x000fea0003800000 */
[----:B------:R-:W-:Y:S01]  /*1ab0*/  BPT.TRAP 0x1 ;  /* 0x000000040000795c */ /* 0x000fe20000300000 */
.L_x_2531:
[----:B--2---:R-:W-:Y:S05]  /*1ac0*/  @P1 BRA `(.L_x_2532) ;  /* 0x0000000000081947 */ /* 0x004fea0003800000 */
[----:B------:R-:W2:Y:S02]  /*1ad0*/  SYNCS.PHASECHK.TRANS64.TRYWAIT P1, [R3+URZ+0x36410], R10 ;  /* 0x0364100a030075a7 */ /* 0x000ea4000802017f */
[----:B--2---:R-:W-:Y:S05]  /*1ae0*/  @!P1 BRA `(.L_x_2533) ;  /* 0x0000007c008c9947 */ /* 0x004fea0003800000 */
.L_x_2532:
        /* <DEDUP_REMOVED lines=103> */
.L_x_2534:
[----:B------:R-:W-:-:S04]  /*2160*/  SHF.L.U32 R14, R5, 0x1f, RZ ;  /* 0x0000001f050e7819 */ /* 0x000fc800000006ff */
[----:B------:R1:W1:Y:S01]  /*2170*/  SYNCS.PHASECHK.TRANS64.TRYWAIT P1, [UR37+0x36430], R14 ;  /* 0x0364300eff0075a7 */ /* 0x0002620008020165 */
[----:B------:R-:W-:Y:S05]  /*2180*/  @!P0 BRA `(.L_x_2535) ;  /* 0x0000000000048947 */ /* 0x000fea0003800000 */
[----:B------:R-:W-:Y:S01]  /*2190*/  BPT.TRAP 0x1 ;  /* 0x000000040000795c */ /* 0x000fe20000300000 */
.L_x_2535:
[----:B------:R-:W5:Y:S01]  /*21a0*/  LDL R15, [R1] ;  /* 0x00000000010f7983 */ /* 0x000f620000100800 */
        /* <DEDUP_REMOVED lines=14> */
[----:B------:R-:W-:-:S02]  /*2290*/  IMAD R120, R16, 0x40, R6 ;  /* 0x0000004010787824 */ /* 0x000fc400078e0206 */
[----:B------:R-:W-:Y:S01]  /*22a0*/  FMUL.FTZ R141, R133, UR40 ;  /* 0x00000028858d7c20 */ /* 0x000fe20008410000 */
[----:B------:R-:W-:Y:S01]  /*22b0*/  FMUL.FTZ R137, R134, UR40 ;  /* 0x0000002886897c20 */ /* 0x000fe20008410000 */
[----:B------:R-:W-:-:S03]  /*22c0*/  FMUL.FTZ R136, R135, UR40 ;  /* 0x0000002887887c20 */ /* 0x000fc60008410000 */
        /* <DEDUP_REMOVED lines=12> */
[----:B-----5:R-:W-:-:S02]  /*2390*/  VIADDMNMX R15, R120, R157, R15, PT ;  /* 0x0000009d780f7246 */ /* 0x020fc4000380010f */
[----:B------:R-:W-:Y:S01]  /*23a0*/  IADD3 R120, R157, 0x8, R120 ;  /* 0x000000089d787810 */ /* 0x000fe20007ffe078 */
[----:B-123--:R-:W-:Y:S06]  /*23b0*/  @P1 BRA `(.L_x_2536) ;  /* 0x0000000000081947 */ /* 0x00efec0003800000 */
[----:B------:R-:W1:Y:S02]  /*23c0*/  SYNCS.PHASECHK.TRANS64.TRYWAIT P1, [UR37+0x36430], R14 ;  /* 0x0364300eff0075a7 */ /* 0x000e640008020165 */
[----:B-1----:R-:W-:Y:S05]  /*23d0*/  @!P1 BRA `(.L_x_2537) ;  /* 0x0000007400649947 */ /* 0x002fea0003800000 */
.L_x_2536:
[----:B-1----:R-:W2:Y:S01]  /*23e0*/  LDL R121, [R1] ;  /* 0x0000000001797983 */ /* 0x002ea20000100800 */
[----:B------:R-:W1:Y:S01]  /*23f0*/  MUFU.TANH R141, R141 ;  /* 0x0000008d008d7308 */ /* 0x000e620000002400 */
[C---:B------:R-:W-:Y:S01]  /*2400*/  ISETP.GT.AND P2, PT, R15.reuse, RZ, PT ;  /* 0x000000ff0f00720c */ /* 0x040fe20003f44270 */
[----:B------:R-:W-:Y:S01]  /*2410*/  UIADD3 UR5, UR4, 0x9000, URZ ;  /* 0x0000900004057890 */ /* 0x000fe2000fffe03f */
[C---:B------:R-:W-:Y:S01]  /*2420*/  ISETP.GT.AND P3, PT, R15.reuse, 0x1, PT ;  /* 0x000000010f00780c */ /* 0x040fe20003f64270 */
[----:B------:R-:W-:Y:S01]  /*2430*/  UIADD3 UR4, UR37, 0x2a000, URZ ;  /* 0x0002a00025047890 */ /* 0x000fe2000fffe03f */
[C---:B------:R-:W-:Y:S01]  /*2440*/  ISETP.GT.AND P4, PT, R15.reuse, 0x8, PT ;  /* 0x000000080f00780c */ /* 0x040fe20003f84270 */
[----:B------:R-:W-:Y:S01]  /*2450*/  USHF.R.U32.HI UR5, URZ, 0x4, UR5 ;  /* 0x000000043f057899 */ /* 0x000fe20008011605 */
[C---:B------:R-:W-:Y:S01]  /*2460*/  ISETP.GT.AND P5, PT, R15.reuse, 0x9, PT ;  /* 0x000000090f00780c */ /* 0x040fe20003fa4270 */
[----:B------:R-:W3:Y:S01]  /*2470*/  MUFU.TANH R137, R137 ;  /* 0x0000008900897308 */ /* 0x000ee20000002400 */
[----:B------:R-:W-:Y:S01]  /*2480*/  FSEL R153, R12, -INF , P3 ;  /* 0xff8000000c997808 */ /* 0x000fe20001800000 */
[----:B------:R-:W-:Y:S01]  /*2490*/  USHF.R.U32.HI UR6, URZ, 0x4, UR4 ;  /* 0x000000043f067899 */ /* 0x000fe20008011604 */
[C---:B------:R-:W-:Y:S01]  /*24a0*/  ISETP.GT.AND P6, PT, R15.reuse, 0x10, PT ;  /* 0x000000100f00780c */ /* 0x040fe20003fc4270 */
[----:B------:R-:W-:Y:S01]  /*24b0*/  ULOP3.LUT UR5, UR5, 0x3fff, URZ, 0xc0, !UPT ;  /* 0x00003fff05057892 */ /* 0x000fe2000f8ec03f */
[C---:B------:R-:W-:Y:S01]  /*24c0*/  ISETP.GT.AND P1, PT, R15.reuse, 0x11, PT ;  /* 0x000000110f00780c */ /* 0x040fe20003f24270 */
[----:B------:R-:W-:Y:S01]  /*24d0*/  ULOP3.LUT UR6, UR6, 0x3fff, URZ, 0xc0, !UPT ;  /* 0x00003fff06067892 */ /* 0x000fe2000f8ec03f */
[----:B------:R-:W-:Y:S01]  /*24e0*/  ISETP.GT.AND P3, PT, R15, 0x19, PT ;  /* 0x000000190f00780c */ /* 0x000fe20003f64270 */
[----:B------:R-:W5:Y:S01]  /*24f0*/  MUFU.TANH R136, R136 ;  /* 0x0000008800887308 */ /* 0x000f620000002400 */
[----:B------:R-:W-:Y:S01]  /*2500*/  FSEL R151, R17, -INF , P5 ;  /* 0xff80000011977808 */ /* 0x000fe20002800000 */
[----:B------:R-:W-:Y:S01]  /*2510*/  ULOP3.LUT UR6, UR6, 0x10000, URZ, 0xfc, !UPT ;  /* 0x0001000006067892 */ /* 0x000fe2000f8efc3f */
[----:B------:R-:W-:Y:S01]  /*2520*/  FSEL R149, R22, -INF , P6 ;  /* 0xff80000016957808 */ /* 0x000fe20003000000 */
[----:B------:R-:W-:Y:S01]  /*2530*/  ULOP3.LUT UR8, UR5, 0x10000, URZ, 0xfc, !UPT ;  /* 0x0001000005087892 */ /* 0x000fe2000f8efc3f */
[----:B------:R-:W-:Y:S01]  /*2540*/  FSEL R143, R23, -INF , P1 ;  /* 0xff800000178f7808 */ /* 0x000fe20000800000 */
[--C-:B----4-:R-:W-:Y:S01]  /*2550*/  FFMA.FTZ R153, R153, UR41, -R142.reuse ;  /* 0x0000002999997c23 */ /* 0x110fe2000801088e */
[----:B-1----:R-:W-:Y:S01]  /*2560*/  FSEL R125, R141, -INF , P3 ;  /* 0xff8000008d7d7808 */ /* 0x002fe20001800000 */
[--C-:B------:R-:W-:Y:S01]  /*2570*/  FFMA.FTZ R151, R151, UR41, -R142.reuse ;  /* 0x0000002997977c23 */ /* 0x100fe2000801088e */
[--C-:B------:R-:W-:Y:S01]  /*2580*/  FFMA.FTZ R149, R149, UR41, -R142.reuse ;  /* 0x0000002995957c23 */ /* 0x100fe2000801088e */
[----:B------:R-:W-:Y:S01]  /*2590*/  FFMA.FTZ R143, R143, UR41, -R142 ;  /* 0x000000298f8f7c23 */ /* 0x000fe2000801088e */
[----:B------:R-:W-:Y:S01]  /*25a0*/  UMOV UR12, UR6 ;  /* 0x00000006000c7c82 */ /* 0x000fe20008000000 */
[----:B------:R-:W-:Y:S01]  /*25b0*/  UMOV UR13, 0x40000040 ;  /* 0x40000040000d7882 */ /* 0x000fe20000000000 */
[----:B------:R-:W-:Y:S01]  /*25c0*/  UMOV UR14, UR8 ;  /* 0x00000008000e7c82 */ /* 0x000fe20008000000 */
[----:B------:R-:W-:Y:S01]  /*25d0*/  UMOV UR15, 0x40000040 ;  /* 0x40000040000f7882 */ /* 0x000fe20000000000 */
[----:B------:R-:W-:Y:S01]  /*25e0*/  UIADD3 UR10, UR8, 0x606, URZ ;  /* 0x00000606080a7890 */ /* 0x000fe2000fffe03f */
[----:B------:R-:W-:Y:S01]  /*25f0*/  MUFU.EX2 R153, R153 ;  /* 0x0000009900997308 */ /* 0x000fe20000000800 */
[----:B------:R-:W-:Y:S01]  /*2600*/  UMOV UR11, 0x40000040 ;  /* 0x40000040000b7882 */ /* 0x000fe20000000000 */
[----:B------:R-:W-:Y:S01]  /*2610*/  UMOV UR9, 0x40000040 ;  /* 0x4000004000097882 */ /* 0x000fe20000000000 */
[----:B------:R-:W-:-:S05]  /*2620*/  FFMA.FTZ R12, -R12, R12, 1 ;  /* 0x3f8000000c0c7423 */ /* 0x000fca000001010c */
[----:B------:R-:W-:Y:S08]  /*2630*/  MUFU.EX2 R151, R151 ;  /* 0x0000009700977308 */ /* 0x000ff00000000800 */
[----:B------:R-:W-:Y:S01]  /*2640*/  MUFU.EX2 R149, R149 ;  /* 0x0000009500957308 */ /* 0x000fe20000000800 */
[----:B--2---:R-:W-:Y:S02]  /*2650*/  VIMNMX R120, R121, R120, PT ;  /* 0x0000007879787248 */ /* 0x004fe40003fe0100 */
[C---:B------:R-:W-:Y:S01]  /*2660*/  FSEL R121, R11.reuse, -INF , P2 ;  /* 0xff8000000b797808 */ /* 0x040fe20001000000 */
[----:B------:R-:W-:Y:S01]  /*2670*/  FFMA.FTZ R11, -R11, R11, 1 ;  /* 0x3f8000000b0b7423 */ /* 0x000fe2000001010b */
[----:B------:R-:W-:-:S02]  /*2680*/  ISETP.GT.AND P2, PT, R15, 0x18, PT ;  /* 0x000000180f00780c */ /* 0x000fc40003f44270 */
[----:B------:R-:W-:Y:S01]  /*2690*/  FSEL R15, R13, -INF , P4 ;  /* 0xff8000000d0f7808 */ /* 0x000fe20002000000 */
[--C-:B------:R-:W-:Y:S01]  /*26a0*/  FFMA.FTZ R154, R121, UR41, -R142.reuse ;  /* 0x00000029799a7c23 */ /* 0x100fe2000801088e */
[C---:B------:R-:W-:Y:S01]  /*26b0*/  ISETP.GT.AND P4, PT, R120.reuse, RZ, PT ;  /* 0x000000ff7800720c */ /* 0x040fe20003f84270 */
[----:B------:R-:W-:Y:S01]  /*26c0*/  FFMA.FTZ R13, -R13, R13, 1 ;  /* 0x3f8000000d0d7423 */ /* 0x000fe2000001010d */
[----:B------:R-:W-:Y:S01]  /*26d0*/  ISETP.GT.AND P5, PT, R120, 0x1, PT ;  /* 0x000000017800780c */ /* 0x000fe20003fa4270 */
[--C-:B------:R-:W-:Y:S01]  /*26e0*/  FFMA.FTZ R14, R15, UR41, -R142.reuse ;  /* 0x000000290f0e7c23 */ /* 0x100fe2000801088e */
[----:B------:R-:W-:Y:S01]  /*26f0*/  FSEL R123, R138, -INF , P2 ;  /* 0xff8000008a7b7808 */ /* 0x000fe20001000000 */
[----:B------:R-:W1:Y:S01]  /*2700*/  MUFU.EX2 R154, R154 ;  /* 0x0000009a009a7308 */ /* 0x000e620000000800 */
[----:B------:R-:W-:Y:S02]  /*2710*/  FSEL R144, R9, -INF , P4 ;  /* 0xff80000009907808 */ /* 0x000fe40002000000 */
[C---:B------:R-:W-:Y:S01]  /*2720*/  ISETP.GT.AND P6, PT, R120.reuse, 0x8, PT ;  /* 0x000000087800780c */ /* 0x040fe20003fc4270 */
[--C-:B------:R-:W-:Y:S01]  /*2730*/  FFMA.FTZ R140, R123, UR41, -R142.reuse ;  /* 0x000000297b8c7c23 */ /* 0x100fe2000801088e */
[----:B------:R-:W-:Y:S01]  /*2740*/  ISETP.GT.AND P1, PT, R120, 0x9, PT ;  /* 0x000000097800780c */ /* 0x000fe20003f24270 */
[----:B------:R-:W-:Y:S01]  /*2750*/  FFMA.FTZ R144, R144, UR41, -R139 ;  /* 0x0000002990907c23 */ /* 0x000fe2000801088b */
[C---:B------:R-:W-:Y:S01]  /*2760*/  ISETP.GT.AND P2, PT, R120.reuse, 0x10, PT ;  /* 0x000000107800780c */ /* 0x040fe20003f44270 */
[----:B------:R-:W-:Y:S01]  /*2770*/  FFMA.FTZ R142, R125, UR41, -R142 ;  /* 0x000000297d8e7c23 */ /* 0x000fe2000801088e */
[C---:B------:R-:W-:Y:S01]  /*2780*/  ISETP.GT.AND P3, PT, R120.reuse, 0x11, PT ;  /* 0x000000117800780c */ /* 0x040fe20003f64270 */
[----:B------:R-:W2:Y:S01]  /*2790*/  MUFU.EX2 R14, R14 ;  /* 0x0000000e000e7308 */ /* 0x000ea20000000800 */
[----:B------:R-:W-:-:S02]  /*27a0*/  ISETP.GT.AND P4, PT, R120, 0x18, PT ;  /* 0x000000187800780c */ /* 0x000fc40003f84270 */
[----:B------:R-:W-:Y:S02]  /*27b0*/  FSEL R150, R10, -INF , P5 ;  /* 0xff8000000a967808 */ /* 0x000fe40002800000 */
[----:B------:R-:W-:Y:S02]  /*27c0*/  ISETP.GT.AND P5, PT, R120, 0x19, PT ;  /* 0x000000197800780c */ /* 0x000fe40003fa4270 */
[----:B------:R-:W-:Y:S01]  /*27d0*/  FSEL R156, R18, -INF , P6 ;  /* 0xff800000129c7808 */ /* 0x000fe20003000000 */
[--C-:B------:R-:W-:Y:S01]  /*27e0*/  FFMA.FTZ R150, R150, UR41, -R139.reuse ;  /* 0x0000002996967c23 */ /* 0x100fe2000801088b */
[----:B------:R-:W-:Y:S01]  /*27f0*/  FSEL R152, R19, -INF , P1 ;  /* 0xff80000013987808 */ /* 0x000fe20000800000 */
[----:B------:R-:W-:Y:S01]  /*2800*/  MUFU.EX2 R144, R144 ;  /* 0x0000009000907308 */ /* 0x000fe20000000800 */
[----:B------:R-:W-:Y:S01]  /*2810*/  FSEL R148, R20, -INF , P2 ;  /* 0xff80000014947808 */ /* 0x000fe20001000000 */
[--C-:B------:R-:W-:Y:S01]  /*2820*/  FFMA.FTZ R156, R156, UR41, -R139.reuse ;  /* 0x000000299c9c7c23 */ /* 0x100fe2000801088b */
[----:B------:R-:W-:Y:S01]  /*2830*/  FSEL R120, R21, -INF , P3 ;  /* 0xff80000015787808 */ /* 0x000fe20001800000 */
[--C-:B------:R-:W-:Y:S01]  /*2840*/  FFMA.FTZ R152, R152, UR41, -R139.reuse ;  /* 0x0000002998987c23 */ /* 0x100fe2000801088b */
[----:B---3--:R-:W-:Y:S01]  /*2850*/  FSEL R146, R137, -INF , P4 ;  /* 0xff80000089927808 */ /* 0x008fe20002000000 */
[--C-:B------:R-:W-:Y:S01]  /*2860*/  FFMA.FTZ R148, R148, UR41, -R139.reuse ;  /* 0x0000002994947c23 */ /* 0x100fe2000801088b */
[----:B-----5:R-:W-:Y:S01]  /*2870*/  FSEL R122, R136, -INF , P5 ;  /* 0xff800000887a7808 */ /* 0x020fe20002800000 */
[--C-:B------:R-:W-:Y:S01]  /*2880*/  FFMA.FTZ R147, R120, UR41, -R139.reuse ;  /* 0x0000002978937c23 */ /* 0x100fe2000801088b */
[----:B------:R-:W-:Y:S01]  /*2890*/  LEA R15, R6, UR37, 0x2 ;  /* 0x00000025060f7c11 */ /* 0x000fe2000f8e10ff */
[--C-:B------:R-:W-:Y:S01]  /*28a0*/  FFMA.FTZ R146, R146, UR41, -R139.reuse ;  /* 0x0000002992927c23 */ /* 0x100fe2000801088b */
[----:B------:R-:W3:Y:S01]  /*28b0*/  MUFU.EX2 R150, R150 ;  /* 0x0000009600967308 */ /* 0x000ee20000000800 */
[----:B------:R-:W-:-:S02]  /*28c0*/  FFMA.FTZ R139, R122, UR41, -R139 ;  /* 0x000000297a8b7c23 */ /* 0x000fc4000801088b */
[----:B------:R-:W-:-:S05]  /*28d0*/  WARPGROUP.ARRIVE ;  /* 0x00000000000079c5 */ /* 0x000fca0000000000 */
[----:B------:R-:W-:Y:S01]  /*28e0*/  MUFU.EX2 R152, R152 ;  /* 0x0000009800987308 */ /* 0x000fe20000000800 */
        /* <DEDUP_REMOVED lines=68> */
[----:B------:R-:W-:Y:S01]  /*2d30*/  UIADD3 UR8, UR6, 0x406, URZ ;  /* 0x0000040606087890 */ /* 0x000fe2000fffe03f */
[----:B------:R-:W-:Y:S02]  /*2d40*/  WARPGROUP.DEPBAR.LE gsb0, 0x0 ;  /* 0x00008000000079c5 */ /* 0x000fe40000010000 */
[----:B------:R-:W-:-:S06]  /*2d50*/  WARPGROUP.ARRIVE ;  /* 0x00000000000079c5 */ /* 0x000fcc0000000000 */
[----:B------:R-:W-:Y:S03]  /*2d60*/  HGMMA.64x32x16.F32.BF16 R120, gdesc[UR12], R120, gsb0 ;  /* 0x006000000c7879f0 */ /* 0x000fe60008001878 */
[----:B------:R-:W-:Y:S02]  /*2d70*/  WARPGROUP.DEPBAR.LE gsb0, 0x0 ;  /* 0x00008000000079c5 */ /* 0x000fe40000010000 */
[----:B------:R-:W-:-:S06]  /*2d80*/  WARPGROUP.ARRIVE ;  /* 0x00000000000079c5 */ /* 0x000fcc0000000000 */
[----:B------:R-:W-:Y:S03]  /*2d90*/  HGMMA.64x32x16.F32.BF16 R120, gdesc[UR8], R120, gsb0 ;  /* 0x00600000087879f0 */ /* 0x000fe60008001878 */
[----:B------:R-:W-:Y:S02]  /*2da0*/  WARPGROUP.DEPBAR.LE gsb0, 0x0 ;  /* 0x00008000000079c5 */ /* 0x000fe40000010000 */
[----:B------:R-:W4:Y:S02]  /*2db0*/  LDS R145, [R15+0x30200] ;  /* 0x030200000f917984 */ /* 0x000f240000000800 */
[--C-:B----4-:R-:W-:Y:S01]  /*2dc0*/  FADD.FTZ R120, R120, -R145.reuse ;  /* 0x8000009178787221 */ /* 0x110fe20000010000 */
[--C-:B------:R-:W-:Y:S01]  /*2dd0*/  FADD.FTZ R124, R124, -R145.reuse ;  /* 0x800000917c7c7221 */ /* 0x100fe20000010000 */
[--C-:B------:R-:W-:Y:S02]  /*2de0*/  FADD.FTZ R125, R125, -R145.reuse ;  /* 0x800000917d7d7221 */ /* 0x100fe40000010000 */
[----:B-1----:R-:W-:Y:S01]  /*2df0*/  FMUL.FTZ R120, R154, R120 ;  /* 0x000000789a787220 */ /* 0x002fe20000410000 */
[----:B--2---:R-:W-:Y:S01]  /*2e00*/  FMUL.FTZ R124, R14, R124 ;  /* 0x0000007c0e7c7220 */ /* 0x004fe20000410000 */
[C---:B------:R-:W-:Y:S01]  /*2e10*/  FMUL.FTZ R125, R151.reuse, R125 ;  /* 0x0000007d977d7220 */ /* 0x040fe20000410000 */
[----:B------:R-:W-:Y:S01]  /*2e20*/  F2FP.BF16.F32.PACK_AB R14, R151, R14 ;  /* 0x0000000e970e723e */ /* 0x000fe200000010ff */
[----:B------:R-:W-:Y:S01]  /*2e30*/  FMUL.FTZ R11, R11, R120 ;  /* 0x000000780b0b7220 */ /* 0x000fe20000410000 */
[----:B------:R-:W-:Y:S01]  /*2e40*/  FADD.FTZ R120, R121, -R145 ;  /* 0x8000009179787221 */ /* 0x000fe20000010000 */
[----:B------:R1:W2:Y:S01]  /*2e50*/  LDS R151, [R15+0x30220] ;  /* 0x030220000f977984 */ /* 0x0002a20000000800 */
[----:B------:R-:W1:Y:S01]  /*2e60*/  MUFU.EX2 R121, R156 ;  /* 0x0000009c00797308 */ /* 0x000e620000000800 */
[----:B------:R-:W-:Y:S01]  /*2e70*/  FMUL.FTZ R124, R13, R124 ;  /* 0x0000007c0d7c7220 */ /* 0x000fe20000410000 */
[----:B------:R-:W-:Y:S01]  /*2e80*/  FMUL.FTZ R120, R153, R120 ;  /* 0x0000007899787220 */ /* 0x000fe20000410000 */
[----:B---3--:R-:W-:-:S03]  /*2e90*/  F2FP.BF16.F32.PACK_AB R13, R150, R144 ;  /* 0x00000090960d723e */ /* 0x008fc600000010ff */
[----:B------:R-:W-:Y:S01]  /*2ea0*/  FMUL.FTZ R120, R12, R120 ;  /* 0x000000780c787220 */ /* 0x000fe20000410000 */
[----:B------:R-:W-:Y:S02]  /*2eb0*/  F2FP.BF16.F32.PACK_AB R12, R153, R154 ;  /* 0x0000009a990c723e */ /* 0x000fe400000010ff */
[----:B------:R3:W4:Y:S01]  /*2ec0*/  MUFU.EX2 R154, R143 ;  /* 0x0000008f009a7308 */ /* 0x0007220000000800 */
[--C-:B------:R-:W-:Y:S01]  /*2ed0*/  FADD.FTZ R128, R128, -R145.reuse ;  /* 0x8000009180807221 */ /* 0x100fe20000010000 */
[----:B------:R-:W-:Y:S01]  /*2ee0*/  FADD.FTZ R129, R129, -R145 ;  /* 0x8000009181817221 */ /* 0x000fe20000010000 */
[----:B-1----:R-:W-:Y:S01]  /*2ef0*/  F2FP.BF16.F32.PACK_AB R15, R152, R121 ;  /* 0x00000079980f723e */ /* 0x002fe200000010ff */
[----:B---3--:R-:W3:Y:S01]  /*2f00*/  LDL R143, [R1+0x4] ;  /* 0x00000400018f7983 */ /* 0x008ee20000100800 */
[----:B------:R-:W-:Y:S06]  /*2f10*/  BAR.SYNC.DEFER_BLOCKING 0x9, 0x180 ;  /* 0x0246000000007b1d */ /* 0x000fec0000010000 */
[----:B------:R-:W-:Y:S01]  /*2f20*/  MUFU.EX2 R140, R140 ;  /* 0x0000008c008c7308 */ /* 0x000fe20000000800 */
[----:B------:R-:W-:-:S07]  /*2f30*/  FFMA.FTZ R22, -R22, R22, 1 ;  /* 0x3f80000016167423 */ /* 0x000fce0000010116 */
[----:B------:R-:W1:Y:S01]  /*2f40*/  MUFU.EX2 R153, R142 ;  /* 0x0000008e00997308 */ /* 0x000e620000000800 */
[----:B----4-:R-:W-:-:S07]  /*2f50*/  FMUL.FTZ R129, R154, R129 ;  /* 0x000000819a817220 */ /* 0x010fce0000410000 */
[----:B------:R-:W-:Y:S01]  /*2f60*/  MUFU.EX2 R148, R148 ;  /* 0x0000009400947308 */ /* 0x000fe20000000800 */
[----:B------:R4:W-:Y:S07]  /*2f70*/  STSM.16.M88.4 [R155+0x30400], R12 ;  /* 0x0304000c9b007844 */ /* 0x0009ee0000000200 */
[----:B------:R-:W5:Y:S08]  /*2f80*/  MUFU.EX2 R147, R147 ;  /* 0x0000009300937308 */ /* 0x000f700000000800 */
[----:B------:R-:W-:Y:S01]  /*2f90*/  MUFU.EX2 R146, R146 ;  /* 0x0000009200927308 */ /* 0x000fe20000000800 */
[----:B----4-:R-:W-:-:S07]  /*2fa0*/  FFMA.FTZ R12, -R23, R23, 1 ;  /* 0x3f800000170c7423 */ /* 0x010fce0000010117 */
[----:B------:R-:W4:Y:S01]  /*2fb0*/  MUFU.EX2 R139, R139 ;  /* 0x0000008b008b7308 */ /* 0x000f220000000800 */
[----:B------:R-:W-:Y:S01]  /*2fc0*/  FMUL.FTZ R23, R149, R128 ;  /* 0x0000008095177220 */ /* 0x000fe20000410000 */
[--C-:B--2---:R-:W-:Y:S01]  /*2fd0*/  FADD.FTZ R13, R122, -R151.reuse ;  /* 0x800000977a0d7221 */ /* 0x104fe20000010000 */
[--C-:B------:R-:W-:Y:S02]  /*2fe0*/  FADD.FTZ R15, R123, -R151.reuse ;  /* 0x800000977b0f7221 */ /* 0x100fe40000010000 */
[----:B------:R-:W-:Y:S01]  /*2ff0*/  FMUL.FTZ R23, R22, R23 ;  /* 0x0000001716177220 */ /* 0x000fe20000410000 */
[----:B------:R-:W-:Y:S01]  /*3000*/  FMUL.FTZ R22, R12, R129 ;  /* 0x000000810c167220 */ /* 0x000fe20000410000 */
[----:B------:R-:W-:Y:S01]  /*3010*/  FADD.FTZ R12, R126, -R151 ;  /* 0x800000977e0c7221 */ /* 0x000fe20000010000 */
[----:B------:R-:W-:Y:S01]  /*3020*/  FMUL.FTZ R144, R144, R13 ;  /* 0x0000000d90907220 */ /* 0x000fe20000410000 */
[----:B------:R-:W-:Y:S01]  /*3030*/  FMUL.FTZ R150, R150, R15 ;  /* 0x0000000f96967220 */ /* 0x000fe20000410000 */
[----:B-1----:R-:W-:Y:S01]  /*3040*/  F2FP.BF16.F32.PACK_AB R14, R153, R140 ;  /* 0x0000008c990e723e */ /* 0x002fe200000010ff */
[----:B------:R-:W-:Y:S01]  /*3050*/  FMUL.FTZ R121, R121, R12 ;  /* 0x0000000c79797220 */ /* 0x000fe20000410000 */
[----:B------:R-:W-:-:S02]  /*3060*/  F2FP.BF16.F32.PACK_AB R12, R154, R149 ;  /* 0x000000959a0c723e */ /* 0x000fc400000010ff */
[----:B-----5:R-:W-:Y:S02]  /*3070*/  F2FP.BF16.F32.PACK_AB R13, R147, R148 ;  /* 0x00000094930d723e */ /* 0x020fe400000010ff */
[----:B----4-:R-:W-:Y:S02]  /*3080*/  F2FP.BF16.F32.PACK_AB R15, R139, R146 ;  /* 0x000000928b0f723e */ /* 0x010fe400000010ff */
[----:B------:R-:W-:Y:S01]  /*3090*/  R2UR UR10, R4 ;  /* 0x00000000040a72ca */ /* 0x000fe200000e0000 */
[--C-:B------:R-:W-:Y:S01]  /*30a0*/  FADD.FTZ R129, R127, -R151.reuse ;  /* 0x800000977f817221 */ /* 0x100fe20000010000 */
[----:B------:R-:W-:Y:S01]  /*30b0*/  FFMA.FTZ R156, -R17, R17, 1 ;  /* 0x3f800000119c7423 */ /* 0x000fe20000010111 */
[----:B------:R-:W-:Y:S01]  /*30c0*/  FADD.FTZ R127, R134, -R151 ;  /* 0x80000097867f7221 */ /* 0x000fe20000010000 */
[--C-:B------:R-:W-:Y:S01]  /*30d0*/  FADD.FTZ R17, R132, -R145.reuse ;  /* 0x8000009184117221 */ /* 0x100fe20000010000 */
[----:B------:R-:W-:Y:S01]  /*30e0*/  FADD.FTZ R132, R133, -R145 ;  /* 0x8000009185847221 */ /* 0x000fe20000010000 */
[--C-:B------:R-:W-:Y:S01]  /*30f0*/  FADD.FTZ R123, R130, -R151.reuse ;  /* 0x80000097827b7221 */ /* 0x100fe20000010000 */
[--C-:B------:R-:W-:Y:S01]  /*3100*/  FADD.FTZ R122, R131, -R151.reuse ;  /* 0x80000097837a7221 */ /* 0x100fe20000010000 */
[----:B------:R-:W-:Y:S01]  /*3110*/  FADD.FTZ R126, R135, -R151 ;  /* 0x80000097877e7221 */ /* 0x000fe20000010000 */
[----:B------:R-:W-:Y:S01]  /*3120*/  FMUL.FTZ R146, R146, R127 ;  /* 0x0000007f92927220 */ /* 0x000fe20000410000 */
[----:B------:R-:W-:Y:S01]  /*3130*/  FFMA.FTZ R128, -R138, R138, 1 ;  /* 0x3f8000008a807423 */ /* 0x000fe2000001018a */
[----:B------:R-:W-:Y:S01]  /*3140*/  FMUL.FTZ R17, R140, R17 ;  /* 0x000000118c117220 */ /* 0x000fe20000410000 */
[----:B------:R-:W-:Y:S01]  /*3150*/  FMUL.FTZ R152, R152, R129 ;  /* 0x0000008198987220 */ /* 0x000fe20000410000 */
[----:B------:R-:W-:Y:S01]  /*3160*/  FFMA.FTZ R9, -R9, R9, 1 ;  /* 0x3f80000009097423 */ /* 0x000fe20000010109 */
[----:B------:R-:W-:Y:S01]  /*3170*/  FFMA.FTZ R127, -R10, R10, 1 ;  /* 0x3f8000000a7f7423 */ /* 0x000fe2000001010a */
[----:B------:R-:W-:Y:S01]  /*3180*/  FFMA.FTZ R18, -R18, R18, 1 ;  /* 0x3f80000012127423 */ /* 0x000fe20000010112 */
[----:B------:R-:W-:Y:S01]  /*3190*/  FFMA.FTZ R19, -R19, R19, 1 ;  /* 0x3f80000013137423 */ /* 0x000fe20000010113 */
        /* <DEDUP_REMOVED lines=18> */
[----:B------:R-:W-:-:S02]  /*32c0*/  USHF.R.U32.HI UR5, URZ, 0x4, UR39 ;  /* 0x000000043f057899 */ /* 0x000fc40008011627 */
[----:B------:R-:W-:Y:S01]  /*32d0*/  ULEA UR4, UR10, UR4, 0xd ;  /* 0x000000040a047291 */ /* 0x000fe2000f8e683f */
[----:B------:R-:W-:Y:S01]  /*32e0*/  F2FP.BF16.F32.PACK_AB R120, R120, R11 ;  /* 0x0000000b7878723e */ /* 0x000fe200000010ff */
[----:B------:R-:W-:Y:S01]  /*32f0*/  ULOP3.LUT UR5, UR5, 0x3fff, URZ, 0xc0, !UPT ;  /* 0x00003fff05057892 */ /* 0x000fe2000f8ec03f */
[----:B------:R-:W-:Y:S01]  /*3300*/  F2FP.BF16.F32.PACK_AB R122, R125, R124 ;  /* 0x0000007c7d7a723e */ /* 0x000fe200000010ff */
[----:B------:R-:W-:Y:S01]  /*3310*/  USHF.R.U32.HI UR4, URZ, 0x4, UR4 ;  /* 0x000000043f047899 */ /* 0x000fe20008011604 */
[----:B------:R-:W-:Y:S01]  /*3320*/  F2FP.BF16.F32.PACK_AB R121, R150, R9 ;  /* 0x000000099679723e */ /* 0x000fe200000010ff */
[----:B------:R-:W-:Y:S02]  /*3330*/  ULOP3.LUT UR9, UR5, 0x1000000, URZ, 0xfc, !UPT ;  /* 0x0100000005097892 */ /* 0x000fe4000f8efc3f */
[----:B------:R-:W-:Y:S01]  /*3340*/  ULOP3.LUT UR8, UR4, 0x3fff, URZ, 0xc0, !UPT ;  /* 0x00003fff04087892 */ /* 0x000fe2000f8ec03f */
[----:B------:R-:W-:Y:S01]  /*3350*/  UMOV UR7, 0x80000020 ;  /* 0x8000002000077882 */ /* 0x000fe20000000000 */
[----:B------:R-:W-:-:S03]  /*3360*/  UMOV UR5, 0x40000040 ;  /* 0x4000004000057882 */ /* 0x000fc60000000000 */
[----:B------:R-:W-:Y:S02]  /*3370*/  UMOV UR6, UR9 ;  /* 0x0000000900067c82 */ /* 0x000fe40008000000 */
[----:B------:R-:W-:Y:S01]  /*3380*/  UMOV UR4, UR8 ;  /* 0x0000000800047c82 */ /* 0x000fe20008000000 */
[----:B---3--:R1:W-:Y:S01]  /*3390*/  STSM.16.M88.4 [R143], R12 ;  /* 0x0000000c8f007844 */ /* 0x0083e20000000200 */
[----:B------:R-:W-:Y:S01]  /*33a0*/  @!PT LDS RZ, [RZ] ;  /* 0x00000000fffff984 */ /* 0x000fe20000000800 */
[----:B------:R-:W-:Y:S01]  /*33b0*/  @!PT LDS RZ, [RZ] ;  /* 0x00000000fffff984 */ /* 0x000fe20000000800 */
[----:B------:R-:W-:Y:S01]  /*33c0*/  @!PT LDS RZ, [RZ] ;  /* 0x00000000fffff984 */ /* 0x000fe20000000800 */
[----:B------:R-:W-:Y:S01]  /*33d0*/  @!PT LDS RZ, [RZ] ;  /* 0x00000000fffff984 */ /* 0x000fe20000000800 */
[----:B------:R2:W-:Y:S06]  /*33e0*/  MEMBAR.ALL.CTA ;  /* 0x0000000000007992 */ /* 0x0005ec0000008000 */
[----:B--2---:R-:W2:Y:S01]  /*33f0*/  FENCE.VIEW.ASYNC.S ;  /* 0x00000000000073c6 */ /* 0x004ea20000000000 */
[----:B-1----:R-:W-:Y:S01]  /*3400*/  FMUL.FTZ R13, R20, R123 ;  /* 0x0000007b140d7220 */ /* 0x002fe20000410000 */
[----:B------:R-:W-:Y:S01]  /*3410*/  FMUL.FTZ R15, R137, R146 ;  /* 0x00000092890f7220 */ /* 0x000fe20000410000 */
[----:B------:R-:W-:Y:S01]  /*3420*/  F2FP.BF16.F32.PACK_AB R123, R19, R18 ;  /* 0x00000012137b723e */ /* 0x000fe200000010ff */
[----:B--2---:R-:W-:Y:S01]  /*3430*/  BAR.SYNC.DEFER_BLOCKING 0x9, 0x180 ;  /* 0x0246000000007b1d */ /* 0x004fe20000010000 */
[----:B------:R-:W-:-:S02]  /*3440*/  F2FP.BF16.F32.PACK_AB R12, R22, R23 ;  /* 0x00000017160c723e */ /* 0x000fc400000010ff */
[----:B------:R-:W-:Y:S02]  /*3450*/  F2FP.BF16.F32.PACK_AB R14, R17, R128 ;  /* 0x00000080110e723e */ /* 0x000fe400000010ff */
[----:B------:R-:W-:Y:S02]  /*3460*/  F2FP.BF16.F32.PACK_AB R13, R10, R13 ;  /* 0x0000000d0a0d723e */ /* 0x000fe400000010ff */
[----:B------:R-:W-:Y:S01]  /*3470*/  F2FP.BF16.F32.PACK_AB R15, R136, R15 ;  /* 0x0000000f880f723e */ /* 0x000fe200000010ff */
        /* <DEDUP_REMOVED lines=15> */
[----:B-1----:R-:W-:-:S04]  /*3570*/  IMAD.U32 R143, RZ, RZ, UR37 ;  /* 0x00000025ff8f7e24 */ /* 0x002fc8000f8e00ff */
[----:B------:R-:W-:Y:S01]  /*3580*/  VIADD R143, R143, 0x33400 ;  /* 0x000334008f8f7836 */ /* 0x000fe20000000000 */
[----:B------:R-:W-:Y:S02]  /*3590*/  WARPGROUP.DEPBAR.LE gsb0, 0x0 ;  /* 0x00008000000079c5 */ /* 0x000fe40000010000 */
[----:B------:R-:W-:-:S06]  /*35a0*/  WARPGROUP.ARRIVE ;  /* 0x00000000000079c5 */ /* 0x000fcc0000000000 */
[----:B------:R-:W-:Y:S01]  /*35b0*/  HGMMA.64x96x16.F32.BF16 R72, gdesc[UR4].tnspA.tnspB, R72, gsb0 ;  /* 0x61600000044879f0 */ /* 0x000fe20008001848 */
[----:B------:R-:W-:Y:S01]  /*35c0*/  R2UR UR5, R143 ;  /* 0x000000008f0572ca */ /* 0x000fe200000e0000 */
[----:B------:R-:W-:Y:S02]  /*35d0*/  UIMAD UR4, UR10, 0x3000, UR37 ;  /* 0x000030000a0478a4 */ /* 0x000fe4000f8e0225 */
[----:B------:R-:W-:-:S10]  /*35e0*/  UIADD3 UR6, UR9, 0xc0, URZ ;  /* 0x000000c009067890 */ /* 0x000fd4000fffe03f */
[----:B------:R-:W-:-:S04]  /*35f0*/  USHF.R.U32.HI UR5, URZ, 0x4, UR5 ;  /* 0x000000043f057899 */ /* 0x000fc80008011605 */
[----:B------:R-:W-:Y:S02]  /*3600*/  ULOP3.LUT UR12, UR5, 0x3fff, URZ, 0xc0, !UPT ;  /* 0x00003fff050c7892 */ /* 0x000fe4000f8ec03f */
[----:B------:R-:W-:Y:S02]  /*3610*/  USHF.R.U32.HI UR5, URZ, 0x4, UR4 ;  /* 0x000000043f057899 */ /* 0x000fe40008011604 */
[----:B------:R-:W-:Y:S02]  /*3620*/  UIADD3 UR4, UR8, 0x180, URZ ;  /* 0x0000018008047890 */ /* 0x000fe4000fffe03f */
[----:B------:R-:W-:Y:S01]  /*3630*/  ULOP3.LUT UR10, UR5, 0x3fff, URZ, 0xc0, !UPT ;  /* 0x00003fff050a7892 */ /* 0x000fe2000f8ec03f */
[----:B------:R-:W-:Y:S02]  /*3640*/  UMOV UR7, 0x80000020 ;  /* 0x8000002000077882 */ /* 0x000fe40000000000 */
[----:B------:R-:W-:Y:S01]  /*3650*/  UMOV UR5, 0x40000040 ;  /* 0x4000004000057882 */ /* 0x000fe20000000000 */
[----:B------:R-:W-:-:S02]  /*3660*/  WARPGROUP.DEPBAR.LE gsb0, 0x0 ;  /* 0x00008000000079c5 */ /* 0x000fc40000010000 */
[----:B------:R-:W-:-:S06]  /*3670*/  WARPGROUP.ARRIVE ;  /* 0x00000000000079c5 */ /* 0x000fcc0000000000 */
[----:B------:R-:W-:Y:S01]  /*3680*/  HGMMA.64x96x16.F32.BF16 R72, gdesc[UR4].tnspA.tnspB, R72, gsb0 ;  /* 0x61600000044879f0 */ /* 0x000fe20008001848 */
        /* <DEDUP_REMOVED lines=52> */
.L_x_2538:
        /* <DEDUP_REMOVED lines=60> */
.L_x_2539:
[----:B------:R-:W-:Y:S01]  /*3d90*/  VIADD R16, R16, 0x1 ;  /* 0x0000000110107836 */ /* 0x000fe20000000000 */
[----:B------:R-:W-:Y:S01]  /*3da0*/  LOP3.LUT R5, R5, 0x1, RZ, 0x3c, !PT ;  /* 0x0000000105057812 */ /* 0x000fe200078e3cff */
[----:B------:R-:W-:Y:S02]  /*3db0*/  VIADD R2, R2, 0x1 ;  /* 0x0000000102027836 */ /* 0x000fe40000000000 */
[----:B------:R-:W-:Y:S01]  /*3dc0*/  VIADD R3, R3, 0x36420 ;  /* 0x0003642003037836 */ /* 0x000fe20000000000 */
[----:B------:R-:W-:Y:S02]  /*3dd0*/  ISETP.GE.AND P1, PT, R16, UR36, PT ;  /* 0x0000002410007c0c */ /* 0x000fe4000bf26270 */
[----:B------:R-:W-:Y:S02]  /*3de0*/  ISETP.NE.AND P0, PT, R2, 0x2, PT ;  /* 0x000000020200780c */ /* 0x000fe40003f05270 */
[----:B------:R-:W-:Y:S02]  /*3df0*/  PRMT R3, RZ, 0x654, R3 ;  /* 0x00000654ff037816 */ /* 0x000fe40000000003 */
[----:B-1----:R-:W-:-:S02]  /*3e00*/  SEL R10, RZ, 0x1, P0 ;  /* 0x00000001ff0a7807 */ /* 0x002fc40000000000 */
[----:B------:R1:W-:Y:S01]  /*3e10*/  SYNCS.ARRIVE.TRANS64.RED.A1T0 RZ, [R3+URZ], RZ ;  /* 0x000000ff03ff79a7 */ /* 0x0003e2000810043f */
[----:B------:R-:W-:Y:S02]  /*3e20*/  SEL R2, R2, RZ, P0 ;  /* 0x000000ff02027207 */ /* 0x000fe40000000000 */
[----:B------:R-:W-:Y:S02]  /*3e30*/  LOP3.LUT R7, R7, R10, RZ, 0x3c, !PT ;  /* 0x0000000a07077212 */ /* 0x000fe400078e3cff */
        /* <DEDUP_REMOVED lines=51> */
.L_x_2522:
[----:B------:R-:W-:Y:S05]  /*4170*/  @P0 BRA `(.L_x_2541) ;  /* 0x0000000c005c0947 */ /* 0x000fea0003800000 */
[----:B------:R-:W2:Y:S01]  /*4180*/  S2UR UR4, SR_CgaCtaId ;  /* 0x00000000000479c3 */ /* 0x000ea20000008800 */
[----:B------:R-:W-:Y:S02]  /*4190*/  UMOV UR37, 0x400 ;  /* 0x0000040000257882 */ /* 0x000fe40000000000 */
[----:B--2---:R-:W-:-:S06]  /*41a0*/  ULEA UR37, UR4, UR37, 0x18 ;  /* 0x0000002504257291 */ /* 0x004fcc000f8ec03f */
        /* <DEDUP_REMOVED lines=8> */
[----:B-1----:R-:W1:Y:S01]  /*4230*/  LDC.64 R2, c[0x4][R2] ;  /* 0x0100000002027b82 */ /* 0x002e620000000a00 */
        /* <DEDUP_REMOVED lines=10> */
.L_x_2542:
        /* <DEDUP_REMOVED lines=20> */
.L_x_2543:
        /* <DEDUP_REMOVED lines=18> */
.L_x_2544:
        /* <DEDUP_REMOVED lines=18> */
.L_x_2545:
[----:B------:R-:W2:Y:S01]  /*4660*/  S2R R0, SR_TID.X ;  /* 0x0000000000007919 */ /* 0x000ea20000002100 */
        /* <DEDUP_REMOVED lines=15> */
[----:B--2---:R-:W-:Y:S01]  /*4760*/  VIADD R5, R0, 0xffffff80 ;  /* 0xffffff8000057836 */ /* 0x004fe20000000000 */
        /* <DEDUP_REMOVED lines=10> */
[----:B-1----:R-:W-:Y:S01]  /*4810*/  IMAD.SHL.U32 R3, R7, 0x10, RZ ;  /* 0x0000001007037824 */ /* 0x002fe200078e00ff */
        /* <DEDUP_REMOVED lines=70> */
[----:B------:R-:W-:Y:S01]  /*4c80*/  ULDC.64 UR6, c[0x0][0x198] ;  /* 0x0000660000067ab9 */ /* 0x000fe20000000a00 */
[----:B------:R-:W-:Y:S02]  /*4c90*/  UIADD3 UR40, UR37, 0x9000, URZ ;  /* 0x0000900025287890 */ /* 0x000fe4000fffe03f */
[----:B------:R-:W-:Y:S02]  /*4ca0*/  UIADD3 UR4, UP0, UR6, 0x770, URZ ;  /* 0x0000077006047890 */ /* 0x000fe4000ff1e03f */
[----:B------:R-:W-:Y:S02]  /*4cb0*/  UIMAD UR42, UR38, 0x60, URZ ;  /* 0x00000060262a78a4 */ /* 0x000fe4000f8e023f */
[----:B------:R-:W-:Y:S02]  /*4cc0*/  UIADD3.X UR5, URZ, UR7, URZ, UP0, !UPT ;  /* 0x000000073f057290 */ /* 0x000fe400087fe43f */
[----:B------:R-:W-:Y:S02]  /*4cd0*/  UIADD3 UR6, UP0, UR6, 0x670, URZ ;  /* 0x0000067006067890 */ /* 0x000fe4000ff1e03f */
[----:B------:R-:W-:-:S02]  /*4ce0*/  UIADD3 UR32, UR37, 0xc000, URZ ;  /* 0x0000c00025207890 */ /* 0x000fc4000fffe03f */
[----:B------:R-:W-:Y:S02]  /*4cf0*/  UIADD3 UR24, UR37, 0xf000, URZ ;  /* 0x0000f00025187890 */ /* 0x000fe4000fffe03f */
[----:B------:R-:W-:Y:S02]  /*4d00*/  UIADD3.X UR7, URZ, UR7, URZ, UP0, !UPT ;  /* 0x000000073f077290 */ /* 0x000fe400087fe43f */
[----:B------:R-:W-:Y:S02]  /*4d10*/  UIADD3 UR16, UR37, 0x3000, URZ ;  /* 0x0000300025107890 */ /* 0x000fe4000fffe03f */
[----:B------:R-:W-:Y:S01]  /*4d20*/  UIADD3 UR8, UR37, 0x6000, URZ ;  /* 0x0000600025087890 */ /* 0x000fe2000fffe03f */
[----:B------:R-:W-:Y:S01]  /*4d30*/  UMOV UR41, URZ ;  /* 0x0000003f00297c82 */ /* 0x000fe20008000000 */
[----:B------:R-:W-:Y:S01]  /*4d40*/  UMOV UR33, 0x40 ;  /* 0x0000004000217882 */ /* 0x000fe20000000000 */
[----:B------:R-:W-:Y:S01]  /*4d50*/  UMOV UR35, UR43 ;  /* 0x0000002b00237c82 */ /* 0x000fe20008000000 */
[----:B------:R-:W-:Y:S01]  /*4d60*/  UMOV UR36, UR44 ;  /* 0x0000002c00247c82 */ /* 0x000fe20008000000 */
[----:B------:R-:W-:Y:S01]  /*4d70*/  UMOV UR34, UR42 ;  /* 0x0000002a00227c82 */ /* 0x000fe20008000000 */
[----:B------:R-:W-:Y:S01]  /*4d80*/  UMOV UR25, 0x80 ;  /* 0x0000008000197882 */ /* 0x000fe20000000000 */
[----:B------:R-:W-:Y:S01]  /*4d90*/  UMOV UR27, UR43 ;  /* 0x0000002b001b7c82 */ /* 0x000fe20008000000 */
[----:B------:R-:W-:Y:S01]  /*4da0*/  UMOV UR28, UR44 ;  /* 0x0000002c001c7c82 */ /* 0x000fe20008000000 */
[----:B------:R1:W-:Y:S01]  /*4db0*/  UTMASTG.4D [UR40], [UR4] ;  /* 0x00000028040073b5 */ /* 0x0003e20008018000 */
[----:B------:R-:W-:Y:S01]  /*4dc0*/  UMOV UR26, UR42 ;  /* 0x0000002a001a7c82 */ /* 0x000fe20008000000 */
[----:B------:R-:W-:Y:S01]  /*4dd0*/  UMOV UR17, 0x40 ;  /* 0x0000004000117882 */ /* 0x000fe20000000000 */
[----:B------:R-:W-:Y:S01]  /*4de0*/  UMOV UR19, UR43 ;  /* 0x0000002b00137c82 */ /* 0x000fe20008000000 */
[----:B------:R-:W-:Y:S01]  /*4df0*/  UMOV UR20, UR44 ;  /* 0x0000002c00147c82 */ /* 0x000fe20008000000 */
[----:B------:R-:W-:Y:S01]  /*4e00*/  UMOV UR18, UR42 ;  /* 0x0000002a00127c82 */ /* 0x000fe20008000000 */
[----:B------:R-:W-:Y:S01]  /*4e10*/  UMOV UR9, 0x80 ;  /* 0x0000008000097882 */ /* 0x000fe20000000000 */
[----:B------:R-:W-:Y:S01]  /*4e20*/  UMOV UR11, UR43 ;  /* 0x0000002b000b7c82 */ /* 0x000fe20008000000 */
[----:B------:R3:W-:Y:S01]  /*4e30*/  UTMASTG.4D [UR32], [UR4] ;  /* 0x00000020040073b5 */ /* 0x0007e20008018000 */
[----:B------:R-:W-:Y:S01]  /*4e40*/  UMOV UR12, UR44 ;  /* 0x0000002c000c7c82 */ /* 0x000fe20008000000 */
[----:B------:R-:W-:Y:S01]  /*4e50*/  UMOV UR10, UR42 ;  /* 0x0000002a000a7c82 */ /* 0x000fe20008000000 */
[----:B------:R3:W-:Y:S01]  /*4e60*/  UTMASTG.4D [UR24], [UR4] ;  /* 0x00000018040073b5 */ /* 0x0007e20008018000 */
[----:B-1----:R-:W-:-:S02]  /*4e70*/  UMOV UR40, UR37 ;  /* 0x0000002500287c82 */ /* 0x002fc40008000000 */
[----:B------:R3:W-:Y:S01]  /*4e80*/  UTMASTG.4D [UR40], [UR6] ;  /* 0x00000028060073b5 */ /* 0x0007e20008018000 */
[----:B------:R3:W-:Y:S01]  /*4e90*/  UTMASTG.4D [UR16], [UR6] ;  /* 0x00000010060073b5 */ /* 0x0007e20008018000 */
[----:B------:R3:W-:Y:S02]  /*4ea0*/  UTMASTG.4D [UR8], [UR6] ;  /* 0x00000008060073b5 */ /* 0x0007e40008018000 */
[----:B---3--:R0:W-:Y:S02]  /*4eb0*/  UTMACMDFLUSH ;  /* 0x00000000000079b7 */ /* 0x0081e40000000000 */
.L_x_2547:
[----:B------:R-:W-:Y:S05]  /*4ec0*/  BSYNC B0 ;  /* 0x0000000000007941 */ /* 0x000fea0003800000 */
.L_x_2546:
[----:B------:R-:W-:-:S04]  /*4ed0*/  DEPBAR.LE SB0, 0x0 ;  /* 0x000080000000791a */ /* 0x000fc80000000000 */
[----:B------:R-:W-:Y:S05]  /*4ee0*/  EXIT ;  /* 0x000000000000794d */ /* 0x000fea0003800000 */
.L_x_2541:
[----:B------:R-:W2:Y:S01]  /*4ef0*/  S2R R0, SR_TID.X ;  /* 0x0000000000007919 */ /* 0x000ea20000002100 */
[----:B-1----:R-:W1:Y:S01]  /*4f00*/  LDC.64 R2, c[0x0][0x820] ;  /* 0x00020800ff027b82 */ /* 0x002e620000000a00 */
[----:B------:R-:W-:Y:S01]  /*4f10*/  ULDC.64 UR4, c[0x0][0x808] ;  /* 0x0002020000047ab9 */ /* 0x000fe20000000a00 */
[----:B------:R-:W-:Y:S01]  /*4f20*/  USHF.R.S32.HI UR10, URZ, 0x1f, UR43 ;  /* 0x0000001f3f0a7899 */ /* 0x000fe2000801142b */
[----:B------:R-:W-:Y:S01]  /*4f30*/  BSSY B0, `(.L_x_2548) ;  /* 0x000002f000007945 */ /* 0x000fe20003800000 */
[----:B------:R-:W-:Y:S02]  /*4f40*/  UIMAD UR4, UR38, -0x60, UR4 ;  /* 0xffffffa0260478a4 */ /* 0x000fe4000f8e0204 */
[----:B------:R-:W-:Y:S02]  /*4f50*/  USHF.R.S32.HI UR11, URZ, 0x1f, UR44 ;  /* 0x0000001f3f0b7899 */ /* 0x000fe4000801142c */
[----:B------:R-:W3:Y:S01]  /*4f60*/  LDC.64 R10, c[0x0][0x828] ;  /* 0x00020a00ff0a7b82 */ /* 0x000ee20000000a00 */
[----:B------:R-:W-:-:S07]  /*4f70*/  ULDC.64 UR6, c[0x0][0x208] ;  /* 0x0000820000067ab9 */ /* 0x000fce0000000a00 */
[----:B------:R-:W4:Y:S08]  /*4f80*/  LDC.64 R16, c[0x0][0x850] ;  /* 0x00021400ff107b82 */ /* 0x000f300000000a00 */
[----:B------:R-:W3:Y:S01]  /*4f90*/  LDC.64 R18, c[0x0][0x858] ;  /* 0x00021600ff127b82 */ /* 0x000ee20000000a00 */
[----:B--2---:R-:W-:Y:S02]  /*4fa0*/  VIADD R7, R0, 0xffffff80 ;  /* 0xffffff8000077836 */ /* 0x004fe40000000000 */
[----:B-1----:R-:W-:-:S02]  /*4fb0*/  IMAD R0, R2, UR10, RZ ;  /* 0x0000000a02007c24 */ /* 0x002fc4000f8e02ff */
[----:B------:R-:W-:-:S05]  /*4fc0*/  IMAD.HI R4, R7, 0x2aaaaaab, RZ ;  /* 0x2aaaaaab07047827 */ /* 0x000fca00078e02ff */
[----:B------:R-:W-:-:S04]  /*4fd0*/  SHF.R.U32.HI R5, RZ, 0x1f, R4 ;  /* 0x0000001fff057819 */ /* 0x000fc80000011604 */
[----:B------:R-:W-:-:S04]  /*4fe0*/  LEA.HI.SX32 R4, R4, R5, 0x1e ;  /* 0x0000000504047211 */ /* 0x000fc800078ff2ff */
[C---:B------:R-:W-:Y:S01]  /*4ff0*/  ISETP.GE.AND P3, PT, R4.reuse, UR4, PT ;  /* 0x0000000404007c0c */ /* 0x040fe2000bf66270 */
[C---:B------:R-:W-:Y:S02]  /*5000*/  IMAD R6, R4.reuse, -0x18, R7 ;  /* 0xffffffe804067824 */ /* 0x040fe400078e0207 */
[----:B------:R-:W-:Y:S02]  /*5010*/  VIADD R5, R4, 0x10 ;  /* 0x0000001004057836 */ /* 0x000fe40000000000 */
[----:B------:R-:W-:Y:S02]  /*5020*/  IMAD.SHL.U32 R6, R6, 0x8, RZ ;  /* 0x0000000806067824 */ /* 0x000fe400078e00ff */
[C---:B------:R-:W-:Y:S01]  /*5030*/  VIADD R9, R4.reuse, 0x40 ;  /* 0x0000004004097836 */ /* 0x040fe20000000000 */
[----:B------:R-:W-:Y:S01]  /*5040*/  ISETP.GE.AND P4, PT, R5, UR4, PT ;  /* 0x0000000405007c0c */ /* 0x000fe2000bf86270 */
[----:B------:R-:W-:Y:S01]  /*5050*/  IMAD R5, R3, UR43, R0 ;  /* 0x0000002b03057c24 */ /* 0x000fe2000f8e0200 */
[--C-:B------:R-:W-:Y:S01]  /*5060*/  SHF.R.S32.HI R7, RZ, 0x1f, R6.reuse ;  /* 0x0000001fff077819 */ /* 0x100fe20000011406 */
[----:B------:R-:W-:Y:S01]  /*5070*/  VIADD R0, R4, 0x20 ;  /* 0x0000002004007836 */ /* 0x000fe20000000000 */
[----:B------:R-:W-:Y:S01]  /*5080*/  ISETP.GE.OR P6, PT, R6, UR5, P3 ;  /* 0x0000000506007c0c */ /* 0x000fe20009fc6670 */
[----:B------:R-:W-:Y:S01]  /*5090*/  VIADD R8, R4, 0x30 ;  /* 0x0000003004087836 */ /* 0x000fe20000000000 */
[----:B------:R-:W-:Y:S01]  /*50a0*/  ISETP.GE.AND P1, PT, R9, UR4, PT ;  /* 0x0000000409007c0c */ /* 0x000fe2000bf26270 */
[----:B------:R-:W-:Y:S01]  /*50b0*/  IMAD.WIDE.U32 R2, R2, UR43, R6 ;  /* 0x0000002b02027c25 */ /* 0x000fe2000f8e0006 */
[----:B------:R-:W-:-:S02]  /*50c0*/  ISETP.GE.AND P5, PT, R0, UR4, PT ;  /* 0x0000000400007c0c */ /* 0x000fc4000bfa6270 */
[----:B------:R-:W-:Y:S01]  /*50d0*/  ISETP.GE.AND P0, PT, R8, UR4, PT ;  /* 0x0000000408007c0c */ /* 0x000fe2000bf06270 */
[----:B------:R-:W-:Y:S01]  /*50e0*/  IMAD.IADD R3, R3, 0x1, R5 ;  /* 0x0000000103037824 */ /* 0x000fe200078e0205 */
[----:B------:R-:W-:Y:S01]  /*50f0*/  SHF.R.S32.HI R5, RZ, 0x1f, R4 ;  /* 0x0000001fff057819 */ /* 0x000fe20000011404 */
[----:B---3--:R-:W-:Y:S01]  /*5100*/  IMAD R0, R10, UR11, RZ ;  /* 0x0000000b0a007c24 */ /* 0x008fe2000f8e02ff */
[----:B------:R-:W-:Y:S01]  /*5110*/  ISETP.GE.OR P2, PT, R6, UR5, P4 ;  /* 0x0000000506007c0c */ /* 0x000fe2000a746670 */
[----:B------:R-:W-:Y:S02]  /*5120*/  IMAD.U32 R9, RZ, RZ, UR38 ;  /* 0x00000026ff097e24 */ /* 0x000fe4000f8e00ff */
[----:B------:R-:W-:Y:S02]  /*5130*/  IMAD R11, R11, UR44, R0 ;  /* 0x0000002c0b0b7c24 */ /* 0x000fe4000f8e0200 */
[----:B------:R-:W-:-:S04]  /*5140*/  IMAD.WIDE.U32 R12, R10, UR44, R2 ;  /* 0x0000002c0a0c7c25 */ /* 0x000fc8000f8e0002 */
[----:B------:R-:W-:-:S04]  /*5150*/  IMAD.WIDE R2, R9, 0x60, R4 ;  /* 0x0000006009027825 */ /* 0x000fc800078e0204 */
[----:B------:R-:W-:Y:S01]  /*5160*/  IMAD.IADD R11, R13, 0x1, R11 ;  /* 0x000000010d0b7824 */ /* 0x000fe200078e020b */
[----:B----4-:R-:W-:Y:S06]  /*5170*/  @P6 BRA `(.L_x_2549) ;  /* 0x0000000000286947 */ /* 0x010fec0003800000 */
        /* <DEDUP_REMOVED lines=10> */
.L_x_2549:
[----:B------:R-:W-:Y:S05]  /*5220*/  BSYNC B0 ;  /* 0x0000000000007941 */ /* 0x000fea0003800000 */
.L_x_2548:
[----:B------:R-:W-:Y:S01]  /*5230*/  BSSY B0, `(.L_x_2550) ;  /* 0x0000010000007945 */ /* 0x000fe20003800000 */
[----:B------:R-:W-:-:S03]  /*5240*/  ISETP.GE.OR P6, PT, R6, UR5, P5 ;  /* 0x0000000506007c0c */ /* 0x000fc6000afc6670 */
        /* <DEDUP_REMOVED lines=14> */
.L_x_2551:
[----:B------:R-:W-:Y:S05]  /*5330*/  BSYNC B0 ;  /* 0x0000000000007941 */ /* 0x000fea0003800000 */
.L_x_2550:
[----:B------:R-:W-:Y:S01]  /*5340*/  BSSY B0, `(.L_x_2552) ;  /* 0x0000010000007945 */ /* 0x000fe20003800000 */
[----:B------:R-:W-:-:S03]  /*5350*/  ISETP.GE.OR P2, PT, R6, UR5, P0 ;  /* 0x0000000506007c0c */ /* 0x000fc60008746670 */
[----:B------:R-:W-:Y:S10]  /*5360*/  @P6 BRA `(.L_x_2553) ;  /* 0x0000000000346947 */ /* 0x000ff40003800000 */
[----:B-12---:R-:W-:Y:S01]  /*5370*/  IADD3 R15, P6, R2, 0x20, RZ ;  /* 0x00000020020f7810 */ /* 0x006fe20007fde0ff */
        /* <DEDUP_REMOVED lines=12> */
.L_x_2553:
[----:B------:R-:W-:Y:S05]  /*5440*/  BSYNC B0 ;  /* 0x0000000000007941 */ /* 0x000fea0003800000 */
.L_x_2552:
[----:B------:R-:W-:Y:S01]  /*5450*/  BSSY B0, `(.L_x_2554) ;  /* 0x0000011000007945 */ /* 0x000fe20003800000 */
[----:B------:R-:W-:Y:S01]  /*5460*/  ISETP.GE.OR P6, PT, R6, UR5, P1 ;  /* 0x0000000506007c0c */ /* 0x000fe20008fc6670 */
        /* <DEDUP_REMOVED lines=15> */
.L_x_2555:
[----:B------:R-:W-:Y:S05]  /*5560*/  BSYNC B0 ;  /* 0x0000000000007941 */ /* 0x000fea0003800000 */
.L_x_2554:
[----:B------:R-:W-:Y:S01]  /*5570*/  ISETP.GE.AND P2, PT, R0, UR4, PT ;  /* 0x0000000400007c0c */ /* 0x000fe2000bf46270 */
[C---:B------:R-:W-:Y:S01]  /*5580*/  IMAD R0, R16.reuse, UR10, RZ ;  /* 0x0000000a10007c24 */ /* 0x040fe2000f8e02ff */
[----:B------:R-:W-:Y:S01]  /*5590*/  ULDC UR8, c[0x0][0x83c] ;  /* 0x00020f0000087ab9 */ /* 0x000fe20000000800 */
[----:B------:R-:W-:Y:S01]  /*55a0*/  BSSY B0, `(.L_x_2556) ;  /* 0x0000011000007945 */ /* 0x000fe20003800000 */
[----:B----4-:R-:W-:-:S04]  /*55b0*/  IMAD.WIDE.U32 R8, R16, UR43, R6 ;  /* 0x0000002b10087c25 */ /* 0x010fc8000f8e0006 */
[----:B------:R-:W-:Y:S01]  /*55c0*/  IMAD R17, R17, UR43, R0 ;  /* 0x0000002b11117c24 */ /* 0x000fe2000f8e0200 */
[----:B------:R-:W-:Y:S06]  /*55d0*/  @P6 BRA `(.L_x_2557) ;  /* 0x0000000000346947 */ /* 0x000fec0003800000 */
[----:B-123--:R-:W-:Y:S01]  /*55e0*/  IADD3 R15, P6, R2, 0x40, RZ ;  /* 0x00000040020f7810 */ /* 0x00efe20007fde0ff */
        /* <DEDUP_REMOVED lines=12> */
.L_x_2557:
[----:B------:R-:W-:Y:S05]  /*56b0*/  BSYNC B0 ;  /* 0x0000000000007941 */ /* 0x000fea0003800000 */
.L_x_2556:
[----:B------:R-:W-:Y:S01]  /*56c0*/  ISETP.GE.OR P6, PT, R6, UR5, P2 ;  /* 0x0000000506007c0c */ /* 0x000fe200097c6670 */
[----:B------:R-:W-:Y:S01]  /*56d0*/  IMAD.IADD R9, R9, 0x1, R17 ;  /* 0x0000000109097824 */ /* 0x000fe200078e0211 */
[----:B------:R-:W-:Y:S01]  /*56e0*/  BSSY B0, `(.L_x_2558) ;  /* 0x0000018000007945 */ /* 0x000fe20003800000 */
[----:B------:R-:W-:Y:S01]  /*56f0*/  IMAD R0, R18, UR11, RZ ;  /* 0x0000000b12007c24 */ /* 0x000fe2000f8e02ff */
[----:B------:R-:W-:Y:S01]  /*5700*/  ISETP.GE.OR P3, PT, R6, UR8, P3 ;  /* 0x0000000806007c0c */ /* 0x000fe20009f66670 */
[----:B------:R-:W-:Y:S01]  /*5710*/  IMAD.WIDE.U32 R8, R18, UR44, R8 ;  /* 0x0000002c12087c25 */ /* 0x000fe2000f8e0008 */
[C---:B------:R-:W-:Y:S02]  /*5720*/  ISETP.GE.OR P4, PT, R6.reuse, UR8, P4 ;  /* 0x0000000806007c0c */ /* 0x040fe4000a786670 */
[C---:B------:R-:W-:Y:S01]  /*5730*/  ISETP.GE.OR P5, PT, R6.reuse, UR8, P5 ;  /* 0x0000000806007c0c */ /* 0x040fe2000afa6670 */
[----:B-1234-:R-:W-:Y:S01]  /*5740*/  IMAD R15, R19, UR44, R0 ;  /* 0x0000002c130f7c24 */ /* 0x01efe2000f8e0200 */
[----:B------:R-:W-:-:S02]  /*5750*/  ISETP.GE.OR P0, PT, R6, UR8, P0 ;  /* 0x0000000806007c0c */ /* 0x000fc40008706670 */
[C---:B------:R-:W-:Y:S02]  /*5760*/  ISETP.GE.OR P1, PT, R6.reuse, UR8, P1 ;  /* 0x0000000806007c0c */ /* 0x040fe40008f26670 */
[----:B------:R-:W-:Y:S01]  /*5770*/  ISETP.GE.OR P2, PT, R6, UR8, P2 ;  /* 0x0000000806007c0c */ /* 0x000fe20009746670 */
[----:B------:R-:W-:-:S12]  /*5780*/  @P6 BRA `(.L_x_2559) ;  /* 0x0000000000346947 */ /* 0x000fd80003800000 */
        /* <DEDUP_REMOVED lines=13> */
.L_x_2559:
[----:B------:R-:W-:Y:S05]  /*5860*/  BSYNC B0 ;  /* 0x0000000000007941 */ /* 0x000fea0003800000 */
.L_x_2558:
[----:B------:R-:W-:Y:S01]  /*5870*/  BSSY B0, `(.L_x_2560) ;  /* 0x000000d000007945 */ /* 0x000fe20003800000 */
[----:B-1----:R-:W-:-:S03]  /*5880*/  IMAD.IADD R7, R9, 0x1, R15 ;  /* 0x0000000109077824 */ /* 0x002fc600078e020f */
        /* <DEDUP_REMOVED lines=11> */
.L_x_2561:
[----:B------:R-:W-:Y:S05]  /*5940*/  BSYNC B0 ;  /* 0x0000000000007941 */ /* 0x000fea0003800000 */
.L_x_2560:
        /* <DEDUP_REMOVED lines=15> */
.L_x_2563:
[----:B------:R-:W-:Y:S05]  /*5a40*/  BSYNC B0 ;  /* 0x0000000000007941 */ /* 0x000fea0003800000 */
.L_x_2562:
[----:B------:R-:W-:Y:S04]  /*5a50*/  BSSY B0, `(.L_x_2564) ;  /* 0x000000f000007945 */ /* 0x000fe80003800000 */
[----:B------:R-:W-:Y:S05]  /*5a60*/  @P5 BRA `(.L_x_2565) ;  /* 0x0000000000345947 */ /* 0x000fea0003800000 */
        /* <DEDUP_REMOVED lines=13> */
.L_x_2565:
[----:B------:R-:W-:Y:S05]  /*5b40*/  BSYNC B0 ;  /* 0x0000000000007941 */ /* 0x000fea0003800000 */
.L_x_2564:
[----:B------:R-:W-:Y:S04]  /*5b50*/  BSSY B0, `(.L_x_2566) ;  /* 0x000000f000007945 */ /* 0x000fe80003800000 */
[----:B------:R-:W-:Y:S05]  /*5b60*/  @P0 BRA `(.L_x_2567) ;  /* 0x0000000000340947 */ /* 0x000fea0003800000 */
        /* <DEDUP_REMOVED lines=13> */
.L_x_2567:
[----:B------:R-:W-:Y:S05]  /*5c40*/  BSYNC B0 ;  /* 0x0000000000007941 */ /* 0x000fea0003800000 */
.L_x_2566:
[----:B------:R-:W-:Y:S04]  /*5c50*/  BSSY B0, `(.L_x_2568) ;  /* 0x000000f000007945 */ /* 0x000fe80003800000 */
[----:B------:R-:W-:Y:S05]  /*5c60*/  @P1 BRA `(.L_x_2569) ;  /* 0x0000000000341947 */ /* 0x000fea0003800000 */
[----:B-1234-:R-:W-:Y:S01]  /*5c70*/  IADD3 R11, P0, R2, 0x40, RZ ;  /* 0x00000040020b7810 */ /* 0x01efe20007f1e0ff */
        /* <DEDUP_REMOVED lines=12> */
.L_x_2569:
[----:B------:R-:W-:Y:S05]  /*5d40*/  BSYNC B0 ;  /* 0x0000000000007941 */ /* 0x000fea0003800000 */
.L_x_2568:
        /* <DEDUP_REMOVED lines=15> */
.L_x_2571:
[----:B------:R-:W-:Y:S05]  /*5e40*/  BSYNC B0 ;  /* 0x0000000000007941 */ /* 0x000fea0003800000 */
.L_x_2570:
[----:B------:R-:W-:Y:S05]  /*5e50*/  EXIT ;  /* 0x000000000000794d */ /* 0x000fea0003800000 */
.L_x_2518:
[----:B------:R-:W-:-:S08]  /*5e60*/  NOP ;  /* 0x0000000000007918 */ /* 0x000fd00000000000 */
[----:B---3--:R-:W1:-:S00]  /*5e70*/  USETMAXREG.DEALLOC.CTAPOOL 0x20 ;  /* 0x00000020000079c8 */ /* 0x008e4000080e0500 */
[----:B-1----:R-:W-:Y:S01]  /*5e80*/  LOP3.LUT R0, R0, 0x3, RZ, 0xc0, !PT ;  /* 0x0000000300007812 */ /* 0x002fe200078ec0ff */
[----:B------:R-:W-:Y:S05]  /*5e90*/  BSSY B0, `(.L_x_2572) ;  /* 0x000039a000007945 */ /* 0x000fea0003800000 */
[----:B------:R-:W1:Y:S02]  /*5ea0*/  SHFL.IDX PT, R0, R0, RZ, 0x1f ;  /* 0x00001fff00007589 */ /* 0x000e6400000e0000 */
[----:B-1----:R-:W-:-:S13]  /*5eb0*/  ISETP.NE.AND P0, PT, R0, RZ, PT ;  /* 0x000000ff0000720c */ /* 0x002fda0003f05270 */
[----:B------:R-:W-:Y:S05]  /*5ec0*/  @!P0 BRA `(.L_x_2573) ;  /* 0x0000001000908947 */ /* 0x000fea0003800000 */
[----:B------:R-:W-:-:S13]  /*5ed0*/  ISETP.NE.AND P0, PT, R0, 0x1, PT ;  /* 0x000000010000780c */ /* 0x000fda0003f05270 */
[----:B------:R-:W-:Y:S05]  /*5ee0*/  @P0 BRA `(.L_x_2574) ;  /* 0x0000003800500947 */ /* 0x000fea0003800000 */
[----:B------:R-:W1:Y:S01]  /*5ef0*/  S2UR UR7, SR_CTAID.X ;  /* 0x00000000000779c3 */ /* 0x000e620000002500 */
[----:B------:R-:W-:Y:S02]  /*5f00*/  ULDC UR8, c[0x0][0xb50] ;  /* 0x0002d40000087ab9 */ /* 0x000fe40000000800 */
[----:B------:R-:W-:-:S05]  /*5f10*/  UISETP.NE.AND UP0, UPT, UR8, 0x1, UPT ;  /* 0x000000010800788c */ /* 0x000fca000bf05270 */
[----:B------:R-:W2:Y:S06]  /*5f20*/  LDC R0, c[0x0][0xb68] ;  /* 0x0002da00ff007b82 */ /* 0x000eac0000000800 */
[----:B------:R-:W-:Y:S01]  /*5f30*/  @UP0 ULDC UR4, c[0x0][0xb54] ;  /* 0x0002d50000040ab9 */ /* 0x000fe20000000800 */
[----:B------:R-:W-:Y:S01]  /*5f40*/  @UP0 ULDC UR9, c[0x0][0xb58] ;  /* 0x0002d60000090ab9 */ /* 0x000fe20000000800 */
[----:B-1----:R-:W-:Y:S02]  /*5f50*/  UIMAD.WIDE.U32 UR4, UR7, UR4, URZ ;  /* 0x00000004070472a5 */ /* 0x002fe4000f8e003f */
[----:B------:R-:W-:-:S02]  /*5f60*/  UMOV UR6, UR7 ;  /* 0x0000000700067c82 */ /* 0x000fc40008000000 */
[----:B------:R-:W-:-:S04]  /*5f70*/  @UP0 USHF.R.U32.HI UR6, URZ, UR9, UR5 ;  /* 0x000000093f060299 */ /* 0x000fc80008011605 */
[----:B------:R-:W-:Y:S02]  /*5f80*/  UIADD3 UR4, -UR6, URZ, URZ ;  /* 0x0000003f06047290 */ /* 0x000fe4000fffe13f */
[----:B--2---:R-:W-:Y:S02]  /*5f90*/  ISETP.LE.AND P0, PT, R0, UR6, PT ;  /* 0x0000000600007c0c */ /* 0x004fe4000bf03270 */
[----:B------:R-:W-:-:S11]  /*5fa0*/  UIMAD UR8, UR8, UR4, UR7 ;  /* 0x00000004080872a4 */ /* 0x000fd6000f8e0207 */
[----:B------:R-:W-:Y:S05]  /*5fb0*/  @!P0 BRA `(.L_x_2575) ;  /* 0x0000000000208947 */ /* 0x000fea0003800000 */
        /* <DEDUP_REMOVED lines=8> */
.L_x_2575:
[----:B------:R-:W-:Y:S01]  /*6040*/  ULDC UR9, c[0x0][0xb44] ;  /* 0x0002d10000097ab9 */ /* 0x000fe20000000800 */
[----:B------:R-:W-:Y:S01]  /*6050*/  UMOV UR7, UR8 ;  /* 0x0000000800077c82 */ /* 0x000fe20008000000 */
[----:B------:R-:W-:-:S11]  /*6060*/  UISETP.NE.AND UP0, UPT, UR9, 0x1, UPT ;  /* 0x000000010900788c */ /* 0x000fd6000bf05270 */
[----:B------:R-:W-:Y:S02]  /*6070*/  @UP0 ULDC.64 UR10, c[0x0][0xb48] ;  /* 0x0002d200000a0ab9 */ /* 0x000fe40000000a00 */
[----:B------:R-:W-:-:S04]  /*6080*/  UIMAD.WIDE.U32 UR4, UR8, UR10, URZ ;  /* 0x0000000a080472a5 */ /* 0x000fc8000f8e003f */
[----:B------:R-:W-:-:S04]  /*6090*/  @UP0 USHF.R.U32.HI UR7, URZ, UR11, UR5 ;  /* 0x0000000b3f070299 */ /* 0x000fc80008011605 */
[----:B------:R-:W-:-:S12]  /*60a0*/  UIMAD UR4, UR7, UR9, URZ ;  /* 0x00000009070472a4 */ /* 0x000fd8000f8e023f */
.L_x_2576:
        /* <DEDUP_REMOVED lines=13> */
[----:B------:R-:W-:Y:S05]  /*6180*/  @!P0 BRA `(.L_x_2574) ;  /* 0x0000003400a88947 */ /* 0x000fea0003800000 */
[----:B------:R-:W-:Y:S01]  /*6190*/  ULDC UR5, c[0x0][0x280] ;  /* 0x0000a00000057ab9 */ /* 0x000fe20000000800 */
[----:B------:R-:W-:Y:S01]  /*61a0*/  ULDC UR4, c[0x0][0x290] ;  /* 0x0000a40000047ab9 */ /* 0x000fe20000000800 */
[----:B------:R-:W-:Y:S01]  /*61b0*/  UIMAD UR7, UR7, 0x60, UR5 ;  /* 0x00000060070778a4 */ /* 0x000fe2000f8e0205 */
[----:B------:R-:W-:Y:S01]  /*61c0*/  ULDC UR6, c[0x0][0x74c] ;  /* 0x0001d30000067ab9 */ /* 0x000fe20000000800 */
[----:B------:R-:W-:Y:S02]  /*61d0*/  UIADD3 UR5, UR5, 0x3f, URZ ;  /* 0x0000003f05057890 */ /* 0x000fe4000fffe03f */
[----:B------:R-:W-:Y:S02]  /*61e0*/  UIADD3 UR7, -UR6, UR7, -UR4 ;  /* 0x0000000706077290 */ /* 0x000fe4000fffe904 */
[----:B------:R-:W-:Y:S02]  /*61f0*/  USHF.R.S32.HI UR6, URZ, 0x1f, UR5 ;  /* 0x0000001f3f067899 */ /* 0x000fe40008011405 */
[----:B------:R-:W-:-:S02]  /*6200*/  USHF.R.S32.HI UR4, URZ, 0x1f, UR7 ;  /* 0x0000001f3f047899 */ /* 0x000fc40008011407 */
[----:B------:R-:W-:Y:S02]  /*6210*/  ULEA.HI UR5, UR6, UR5, URZ, 0x6 ;  /* 0x0000000506057291 */ /* 0x000fe4000f8f303f */
[----:B------:R-:W-:Y:S02]  /*6220*/  ULEA.HI UR4, UR4, UR7, URZ, 0x6 ;  /* 0x0000000704047291 */ /* 0x000fe4000f8f303f */
[----:B------:R-:W-:Y:S02]  /*6230*/  USHF.R.S32.HI UR5, URZ, 0x6, UR5 ;  /* 0x000000063f057899 */ /* 0x000fe40008011405 */
[----:B------:R-:W-:-:S04]  /*6240*/  USHF.R.S32.HI UR4, URZ, 0x6, UR4 ;  /* 0x000000063f047899 */ /* 0x000fc80008011404 */
[----:B------:R-:W-:-:S04]  /*6250*/  UISETP.LT.AND UP0, UPT, URZ, UR4, UPT ;  /* 0x000000043f00728c */ /* 0x000fc8000bf01270 */
[----:B------:R-:W-:-:S04]  /*6260*/  USEL UR8, URZ, UR4, !UP0 ;  /* 0x000000043f087287 */ /* 0x000fc8000c000000 */
[----:B------:R-:W-:-:S06]  /*6270*/  UISETP.GT.AND UP0, UPT, UR5, UR8, UPT ;  /* 0x000000080500728c */ /* 0x000fcc000bf04270 */
[----:B------:R-:W-:-:S13]  /*6280*/  PLOP3.LUT P0, PT, PT, PT, UP0, 0x80, 0x0 ;  /* 0x000000000000781c */ /* 0x000fda0003f0f008 */
[----:B------:R-:W-:Y:S05]  /*6290*/  @!P0 BRA `(.L_x_2574) ;  /* 0x0000003400648947 */ /* 0x000fea0003800000 */
[----:B------:R-:W-:Y:S01]  /*62a0*/  USHF.R.S32.HI UR4, URZ, 0x1f, UR11 ;  /* 0x0000001f3f047899 */ /* 0x000fe2000801140b */
[----:B------:R-:W-:Y:S01]  /*62b0*/  ULDC.64 UR12, c[0x0][0x2d8] ;  /* 0x0000b600000c7ab9 */ /* 0x000fe20000000a00 */
[----:B------:R-:W-:Y:S02]  /*62c0*/  ELECT P0, URZ, PT ;  /* 0x00000000003f782f */ /* 0x000fe40003800000 */
[----:B------:R-:W-:Y:S02]  /*62d0*/  UIMAD UR9, UR4, UR12, URZ ;  /* 0x0000000c040972a4 */ /* 0x000fe4000f8e023f */
[----:B------:R-:W-:Y:S02]  /*62e0*/  UIADD3 UR4, UR5, -UR8, URZ ;  /* 0x8000000805047290 */ /* 0x000fe4000fffe03f */
[----:B------:R-:W-:Y:S02]  /*62f0*/  UIMAD.WIDE.U32 UR6, UR11, UR12, URZ ;  /* 0x0000000c0b0672a5 */ /* 0x000fe4000f8e003f */
[----:B------:R-:W-:-:S02]  /*6300*/  ULOP3.LUT UR4, UR4, 0x1, URZ, 0xc0, !UPT ;  /* 0x0000000104047892 */ /* 0x000fc4000f8ec03f */
[----:B------:R-:W-:Y:S02]  /*6310*/  UIMAD UR9, UR11, UR13, UR9 ;  /* 0x0000000d0b0972a4 */ /* 0x000fe4000f8e0209 */
[----:B------:R-:W-:Y:S02]  /*6320*/  UISETP.NE.U32.AND UP0, UPT, UR4, 0x1, UPT ;  /* 0x000000010400788c */ /* 0x000fe4000bf05070 */
[----:B------:R-:W-:Y:S01]  /*6330*/  USHF.R.S32.HI UR11, URZ, 0x1f, UR10 ;  /* 0x0000001f3f0b7899 */ /* 0x000fe2000801140a */
[----:B------:R-:W-:Y:S01]  /*6340*/  ULDC.64 UR12, c[0x0][0x2e0] ;  /* 0x0000b800000c7ab9 */ /* 0x000fe20000000a00 */
[----:B------:R-:W-:Y:S02]  /*6350*/  UIADD3 UR7, UR7, UR9, URZ ;  /* 0x0000000907077290 */ /* 0x000fe4000fffe03f */
[----:B------:R-:W-:Y:S01]  /*6360*/  PLOP3.LUT P1, PT, PT, PT, UP0, 0x80, 0x0 ;  /* 0x000000000000781c */ /* 0x000fe20003f2f008 */
[----:B------:R-:W-:Y:S02]  /*6370*/  UIMAD UR9, UR11, UR12, URZ ;  /* 0x0000000c0b0972a4 */ /* 0x000fe4000f8e023f */
[----:B------:R-:W-:-:S02]  /*6380*/  UIMAD.WIDE.U32 UR6, UR10, UR12, UR6 ;  /* 0x0000000c0a0672a5 */ /* 0x000fc4000f8e0006 */
[----:B------:R-:W-:-:S04]  /*6390*/  UIMAD UR9, UR10, UR13, UR9 ;  /* 0x0000000d0a0972a4 */ /* 0x000fc8000f8e0209 */
[----:B------:R-:W-:-:S04]  /*63a0*/  UIADD3 UR25, UR7, UR9, URZ ;  /* 0x0000000907197290 */ /* 0x000fc8000fffe03f */
[----:B------:R-:W-:Y:S08]  /*63b0*/  @P1 BRA `(.L_x_2577) ;  /* 0x00000004001c1947 */ /* 0x000ff00003800000 */
        /* <DEDUP_REMOVED lines=18> */
.L_x_2579:
[----:B------:R-:W-:Y:S05]  /*64e0*/  BSYNC B1 ;  /* 0x0000000000017941 */ /* 0x000fea0003800000 */
.L_x_2578:
        /* <DEDUP_REMOVED lines=18> */
.L_x_2581:
[----:B------:R-:W-:Y:S05]  /*6610*/  BSYNC B1 ;  /* 0x0000000000017941 */ /* 0x000fea0003800000 */
.L_x_2580:
        /* <DEDUP_REMOVED lines=19> */
.L_x_2583:
[----:B------:R-:W-:Y:S05]  /*6750*/  BSYNC B1 ;  /* 0x0000000000017941 */ /* 0x000fea0003800000 */
.L_x_2582:
[----:B------:R-:W-:Y:S06]  /*6760*/  BAR.ARV 0xa, 0xa0 ;  /* 0x0282800000007b1d */ /* 0x000fec0000002000 */
[----:B------:R-:W-:Y:S04]  /*6770*/  BSSY B1, `(.L_x_2584) ;  /* 0x0000003000017945 */ /* 0x000fe80003800000 */
[----:B------:R-:W-:Y:S05]  /*6780*/  @!P0 BRA `(.L_x_2585) ;  /* 0x0000000000048947 */ /* 0x000fea0003800000 */
[----:B------:R-:W-:-:S04]  /*6790*/  DEPBAR.LE SB0, 0x1 ;  /* 0x000080400000791a */ /* 0x000fc80000000000 */
.L_x_2585:
[----:B------:R-:W-:Y:S05]  /*67a0*/  BSYNC B1 ;  /* 0x0000000000017941 */ /* 0x000fea0003800000 */
.L_x_2584:
[----:B------:R-:W-:Y:S06]  /*67b0*/  BAR.ARV 0xb, 0xa0 ;  /* 0x02c2800000007b1d */ /* 0x000fec0000002000 */
[----:B------:R-:W-:Y:S04]  /*67c0*/  BSSY B1, `(.L_x_2586) ;  /* 0x0000003000017945 */ /* 0x000fe80003800000 */
[----:B------:R-:W-:Y:S05]  /*67d0*/  @!P0 BRA `(.L_x_2587) ;  /* 0x0000000000048947 */ /* 0x000fea0003800000 */
[----:B------:R-:W-:-:S04]  /*67e0*/  DEPBAR.LE SB0, 0x0 ;  /* 0x000080000000791a */ /* 0x000fc80000000000 */
.L_x_2587:
[----:B------:R-:W-:Y:S05]  /*67f0*/  BSYNC B1 ;  /* 0x0000000000017941 */ /* 0x000fea0003800000 */
.L_x_2586:
[----:B------:R-:W-:Y:S06]  /*6800*/  BAR.ARV 0xc, 0xa0 ;  /* 0x0302800000007b1d */ /* 0x000fec0000002000 */
[----:B------:R-:W-:Y:S01]  /*6810*/  UIADD3 UR12, UR8, 0x1, URZ ;  /* 0x00000001080c7890 */ /* 0x000fe2000fffe03f */
[----:B------:R-:W-:Y:S11]  /*6820*/  BRA `(.L_x_2588) ;  /* 0x0000000000047947 */ /* 0x000ff60003800000 */
.L_x_2577:
[----:B------:R-:W-:-:S05]  /*6830*/  UMOV UR12, UR8 ;  /* 0x00000008000c7c82 */ /* 0x000fca0008000000 */
.L_x_2588:
[----:B------:R-:W-:-:S04]  /*6840*/  UIADD3 UR4, UR8, 0x1, URZ ;  /* 0x0000000108047890 */ /* 0x000fc8000fffe03f */
[----:B------:R-:W-:-:S06]  /*6850*/  UISETP.NE.AND UP0, UPT, UR5, UR4, UPT ;  /* 0x000000040500728c */ /* 0x000fcc000bf05270 */
[----:B------:R-:W-:-:S13]  /*6860*/  PLOP3.LUT P1, PT, PT, PT, UP0, 0x80, 0x0 ;  /* 0x000000000000781c */ /* 0x000fda0003f2f008 */
[----:B------:R-:W-:Y:S05]  /*6870*/  @!P1 BRA `(.L_x_2574) ;  /* 0x0000002c00ec9947 */ /* 0x000fea0003800000 */
[----:B------:R-:W-:Y:S01]  /*6880*/  ULDC.64 UR10, c[0x0][0x2c0] ;  /* 0x0000b000000a7ab9 */ /* 0x000fe20000000a00 */
[----:B------:R-:W-:Y:S02]  /*6890*/  UIADD3 UR23, UR9, UR7, URZ ;  /* 0x0000000709177290 */ /* 0x000fe4000fffe03f */
[----:B------:R-:W-:Y:S02]  /*68a0*/  ULEA UR22, UP0, UR6, UR10, 0x2 ;  /* 0x0000000a06167291 */ /* 0x000fe4000f80103f */
[----:B------:R-:W-:Y:S02]  /*68b0*/  UIMAD UR13, UR12, 0x3000, URZ ;  /* 0x000030000c0d78a4 */ /* 0x000fe4000f8e023f */
        /* <DEDUP_REMOVED lines=11> */
[----:B------:R-:W-:Y:S01]  /*6970*/  UMOV UR4, URZ ;  /* 0x0000003f00047c82 */ /* 0x000fe20008000000 */
[----:B------:R-:W-:Y:S01]  /*6980*/  ULDC.64 UR28, c[0x0][0x2c0] ;  /* 0x0000b000001c7ab9 */ /* 0x000fe20000000a00 */
[----:B------:R-:W-:-:S09]  /*6990*/  UMOV UR24, UR13 ;  /* 0x0000000d00187c82 */ /* 0x000fd20008000000 */
.L_x_2609:
        /* <DEDUP_REMOVED lines=13> */
[----:B------:R-:W-:Y:S02]  /*6a70*/  ULEA.HI.X.SX32 UR40, UR24, UR25, 0x1, UP0 ;  /* 0x0000001918287291 */ /* 0x000fe400080f0e3f */
[----:B------:R-:W-:-:S04]  /*6a80*/  ULEA UR38, UP0, UR39, UR28, 0x2 ;  /* 0x0000001c27267291 */ /* 0x000fc8000f80103f */
[----:B------:R-:W-:-:S03]  /*6a90*/  ULEA.HI.X UR39, UR39, UR29, UR40, 0x2, UP0 ;  /* 0x0000001d27277291 */ /* 0x000fc600080f1428 */
[----:B------:R-:W-:Y:S01]  /*6aa0*/  UMOV UR40, 0x0 ;  /* 0x0000000000287882 */ /* 0x000fe20000000000 */
[----:B-1----:R-:W-:-:S03]  /*6ab0*/  ULEA UR26, UR27, UR26, 0x18 ;  /* 0x0000001a1b1a7291 */ /* 0x002fc6000f8ec03f */
[----:B------:R-:W-:Y:S01]  /*6ac0*/  UMOV UR27, 0x400 ;  /* 0x00000400001b7882 */ /* 0x000fe20000000000 */
[----:B------:R-:W-:-:S09]  /*6ad0*/  UIADD3 UR26, UR26, 0x12000, URZ ;  /* 0x000120001a1a7890 */ /* 0x000fd2000fffe03f */
[----:B------:R1:W-:Y:S02]  /*6ae0*/  UBLKRED.G.S.ADD.F32.RN [UR38], [UR26], UR27, desc[UR40] ;  /* 0x000028261a0073bb */ /* 0x0003e400080a141b */
[----:B-1----:R0:W-:Y:S02]  /*6af0*/  UTMACMDFLUSH ;  /* 0x00000000000079b7 */ /* 0x0021e40000000000 */
.L_x_2590:
[----:B------:R-:W-:Y:S05]  /*6b00*/  BSYNC B1 ;  /* 0x0000000000017941 */ /* 0x000fea0003800000 */
.L_x_2589:
        /* <DEDUP_REMOVED lines=12> */
.L_x_2592:
[----:B------:R-:W-:Y:S05]  /*6bd0*/  BSYNC B1 ;  /* 0x0000000000017941 */ /* 0x000fea0003800000 */
.L_x_2591:
        /* <DEDUP_REMOVED lines=13> */
.L_x_2594:
[----:B------:R-:W-:Y:S05]  /*6cb0*/  BSYNC B1 ;  /* 0x0000000000017941 */ /* 0x000fea0003800000 */
.L_x_2593:
[----:B------:R-:W-:Y:S06]  /*6cc0*/  BAR.ARV 0xa, 0xa0 ;  /* 0x0282800000007b1d */ /* 0x000fec0000002000 */
[----:B------:R-:W-:Y:S04]  /*6cd0*/  BSSY B1, `(.L_x_2595) ;  /* 0x0000003000017945 */ /* 0x000fe80003800000 */
[----:B------:R-:W-:Y:S05]  /*6ce0*/  @!P0 BRA `(.L_x_2596) ;  /* 0x0000000000048947 */ /* 0x000fea0003800000 */
[----:B------:R-:W-:-:S04]  /*6cf0*/  DEPBAR.LE SB0, 0x1 ;  /* 0x000080400000791a */ /* 0x000fc80000000000 */
.L_x_2596:
[----:B------:R-:W-:Y:S05]  /*6d00*/  BSYNC B1 ;  /* 0x0000000000017941 */ /* 0x000fea0003800000 */
.L_x_2595:
[----:B------:R-:W-:Y:S06]  /*6d10*/  BAR.ARV 0xb, 0xa0 ;  /* 0x02c2800000007b1d */ /* 0x000fec0000002000 */
[----:B------:R-:W-:Y:S04]  /*6d20*/  BSSY B1, `(.L_x_2597) ;  /* 0x0000003000017945 */ /* 0x000fe80003800000 */
[----:B------:R-:W-:Y:S05]  /*6d30*/  @!P0 BRA `(.L_x_2598) ;  /* 0x0000000000048947 */ /* 0x000fea0003800000 */
[----:B------:R-:W-:-:S04]  /*6d40*/  DEPBAR.LE SB0, 0x0 ;  /* 0x000080000000791a */ /* 0x000fc80000000000 */
.L_x_2598:
[----:B------:R-:W-:Y:S05]  /*6d50*/  BSYNC B1 ;  /* 0x0000000000017941 */ /* 0x000fea0003800000 */
.L_x_2597:
        /* <DEDUP_REMOVED lines=13> */
.L_x_2600:
[----:B------:R-:W-:Y:S05]  /*6e30*/  BSYNC B1 ;  /* 0x0000000000017941 */ /* 0x000fea0003800000 */
.L_x_2599:
        /* <DEDUP_REMOVED lines=12> */
.L_x_2602:
[----:B------:R-:W-:Y:S05]  /*6f00*/  BSYNC B1 ;  /* 0x0000000000017941 */ /* 0x000fea0003800000 */
.L_x_2601:
        /* <DEDUP_REMOVED lines=13> */
.L_x_2604:
[----:B------:R-:W-:Y:S05]  /*6fe0*/  BSYNC B1 ;  /* 0x0000000000017941 */ /* 0x000fea0003800000 */
.L_x_2603:
[----:B------:R-:W-:Y:S06]  /*6ff0*/  BAR.ARV 0xa, 0xa0 ;  /* 0x0282800000007b1d */ /* 0x000fec0000002000 */
[----:B------:R-:W-:Y:S04]  /*7000*/  BSSY B1, `(.L_x_2605) ;  /* 0x0000003000017945 */ /* 0x000fe80003800000 */
[----:B------:R-:W-:Y:S05]  /*7010*/  @!P0 BRA `(.L_x_2606) ;  /* 0x0000000000048947 */ /* 0x000fea0003800000 */
[----:B------:R-:W-:-:S04]  /*7020*/  DEPBAR.LE SB0, 0x1 ;  /* 0x000080400000791a */ /* 0x000fc80000000000 */
.L_x_2606:
[----:B------:R-:W-:Y:S05]  /*7030*/  BSYNC B1 ;  /* 0x0000000000017941 */ /* 0x000fea0003800000 */
.L_x_2605:
[----:B------:R-:W-:Y:S01]  /*7040*/  UIADD3 UR12, UR12, 0x2, URZ ;  /* 0x000000020c0c7890 */ /* 0x000fe2000fffe03f */
[----:B------:R-:W-:Y:S06]  /*7050*/  BAR.ARV 0xb, 0xa0 ;  /* 0x02c2800000007b1d */ /* 0x000fec0000002000 */
[----:B------:R-:W-:Y:S01]  /*7060*/  UISETP.GE.AND UP0, UPT, UR12, UR5, UPT ;  /* 0x000000050c00728c */ /* 0x000fe2000bf06270 */
[----:B------:R-:W-:Y:S04]  /*7070*/  BSSY B1, `(.L_x_2607) ;  /* 0x0000003000017945 */ /* 0x000fe80003800000 */
[----:B------:R-:W-:Y:S06]  /*7080*/  @!P0 BRA `(.L_x_2608) ;  /* 0x0000000000048947 */ /* 0x000fec0003800000 */
[----:B------:R-:W-:-:S04]  /*7090*/  DEPBAR.LE SB0, 0x0 ;  /* 0x000080000000791a */ /* 0x000fc80000000000 */
.L_x_2608:
[----:B------:R-:W-:Y:S05]  /*70a0*/  BSYNC B1 ;  /* 0x0000000000017941 */ /* 0x000fea0003800000 */
.L_x_2607:
[----:B------:R-:W-:Y:S06]  /*70b0*/  BAR.ARV 0xc, 0xa0 ;  /* 0x0302800000007b1d */ /* 0x000fec0000002000 */
[----:B------:R-:W-:Y:S01]  /*70c0*/  PLOP3.LUT P1, PT, PT, PT, UP0, 0x80, 0x0 ;  /* 0x000000000000781c */ /* 0x000fe20003f2f008 */
[----:B------:R-:W-:Y:S02]  /*70d0*/  UIADD3 UR24, UR24, 0x6000, URZ ;  /* 0x0000600018187890 */ /* 0x000fe4000fffe03f */
[----:B------:R-:W-:-:S10]  /*70e0*/  UIADD3 UR4, UR4, 0x6000, URZ ;  /* 0x0000600004047890 */ /* 0x000fd4000fffe03f */
[----:B------:R-:W-:Y:S05]  /*70f0*/  @!P1 BRA `(.L_x_2609) ;  /* 0xfffffff800289947 */ /* 0x000fea000383ffff */
[----:B------:R-:W-:Y:S05]  /*7100*/  BRA `(.L_x_2574) ;  /* 0x0000002400c87947 */ /* 0x000fea0003800000 */
.L_x_2573:
        /* <DEDUP_REMOVED lines=21> */
.L_x_2610:
[----:B------:R-:W-:Y:S01]  /*7260*/  ULDC UR8, c[0x0][0xb44] ;  /* 0x0002d10000087ab9 */ /* 0x000fe20000000800 */
[----:B------:R-:W-:Y:S01]  /*7270*/  UMOV UR35, UR7 ;  /* 0x0000000700237c82 */ /* 0x000fe20008000000 */
[----:B------:R-:W-:-:S11]  /*7280*/  UISETP.NE.AND UP0, UPT, UR8, 0x1, UPT ;  /* 0x000000010800788c */ /* 0x000fd6000bf05270 */
[----:B------:R-:W-:Y:S02]  /*7290*/  @UP0 ULDC.64 UR10, c[0x0][0xb48] ;  /* 0x0002d200000a0ab9 */ /* 0x000fe40000000a00 */
[----:B------:R-:W-:-:S04]  /*72a0*/  UIMAD.WIDE.U32 UR4, UR7, UR10, URZ ;  /* 0x0000000a070472a5 */ /* 0x000fc8000f8e003f */
[----:B------:R-:W-:-:S04]  /*72b0*/  @UP0 USHF.R.U32.HI UR35, URZ, UR11, UR5 ;  /* 0x0000000b3f230299 */ /* 0x000fc80008011605 */
[----:B------:R-:W-:-:S12]  /*72c0*/  UIMAD UR4, UR35, UR8, URZ ;  /* 0x00000008230472a4 */ /* 0x000fd8000f8e023f */
.L_x_2611:
[----:B------:R-:W-:Y:S01]  /*72d0*/  ULDC UR8, c[0x0][0xb38] ;  /* 0x0002ce0000087ab9 */ /* 0x000fe20000000800 */
[----:B------:R-:W-:Y:S01]  /*72e0*/  UIADD3 UR4, UR7, -UR4, URZ ;  /* 0x8000000407047290 */ /* 0x000fe2000fffe03f */
[----:B------:R-:W-:Y:S01]  /*72f0*/  IMAD.MOV.U32 R16, RZ, RZ, 0x1 ;  /* 0x00000001ff107424 */ /* 0x000fe200078e00ff */
[----:B------:R-:W-:Y:S01]  /*7300*/  UISETP.NE.AND UP0, UPT, UR8, 0x1, UPT ;  /* 0x000000010800788c */ /* 0x000fe2000bf05270 */
[----:B------:R-:W-:Y:S01]  /*7310*/  IMAD.MOV.U32 R23, RZ, RZ, RZ ;  /* 0x000000ffff177224 */ /* 0x000fe200078e00ff */
[----:B------:R-:W-:Y:S01]  /*7320*/  ULDC UR5, c[0x0][0xb44] ;  /* 0x0002d10000057ab9 */ /* 0x000fe20000000800 */
[----:B------:R-:W-:Y:S01]  /*7330*/  IMAD.MOV.U32 R10, RZ, RZ, 0x1 ;  /* 0x00000001ff0a7424 */ /* 0x000fe200078e00ff */
[----:B------:R-:W-:-:S07]  /*7340*/  UIMAD UR6, UR6, UR5, UR4 ;  /* 0x00000005060672a4 */ /* 0x000fce000f8e0204 */
        /* <DEDUP_REMOVED lines=9> */
[----:B------:R-:W1:Y:S01]  /*73e0*/  LDC R2, c[0x0][0x280] ;  /* 0x0000a000ff027b82 */ /* 0x000e620000000800 */
[----:B------:R-:W-:Y:S01]  /*73f0*/  UIMAD UR35, UR35, 0x60, URZ ;  /* 0x00000060232378a4 */ /* 0x000fe2000f8e023f */
[----:B------:R-:W-:-:S06]  /*7400*/  ULDC UR4, c[0x0][0x74c] ;  /* 0x0001d30000047ab9 */ /* 0x000fcc0000000800 */
[----:B------:R-:W1:Y:S02]  /*7410*/  LDC R3, c[0x0][0x290] ;  /* 0x0000a400ff037b82 */ /* 0x000e640000000800 */
[----:B-1----:R-:W-:Y:S01]  /*7420*/  IADD3 R0, -R3, UR35, R2 ;  /* 0x0000002303007c10 */ /* 0x002fe2000fffe102 */
[----:B------:R-:W-:-:S04]  /*7430*/  VIADD R2, R2, 0x3f ;  /* 0x0000003f02027836 */ /* 0x000fc80000000000 */
[----:B------:R-:W-:Y:S01]  /*7440*/  VIADD R0, R0, -UR4 ;  /* 0x8000000400007c36 */ /* 0x000fe20008000000 */
[----:B------:R-:W-:-:S04]  /*7450*/  SHF.R.S32.HI R5, RZ, 0x1f, R2 ;  /* 0x0000001fff057819 */ /* 0x000fc80000011402 */
[----:B------:R-:W-:Y:S02]  /*7460*/  SHF.R.S32.HI R3, RZ, 0x1f, R0 ;  /* 0x0000001fff037819 */ /* 0x000fe40000011400 */
[----:B------:R-:W-:Y:S02]  /*7470*/  LEA.HI R4, R5, R2, RZ, 0x6 ;  /* 0x0000000205047211 */ /* 0x000fe400078f30ff */
[----:B------:R-:W-:Y:S02]  /*7480*/  LEA.HI R3, R3, R0, RZ, 0x6 ;  /* 0x0000000003037211 */ /* 0x000fe400078f30ff */
[----:B------:R-:W-:Y:S02]  /*7490*/  SHF.R.S32.HI R4, RZ, 0x6, R4 ;  /* 0x00000006ff047819 */ /* 0x000fe40000011404 */
[----:B------:R-:W-:-:S04]  /*74a0*/  SHF.R.S32.HI R3, RZ, 0x6, R3 ;  /* 0x00000006ff037819 */ /* 0x000fc80000011403 */
[----:B------:R-:W-:-:S04]  /*74b0*/  VIMNMX R5, RZ, R3, !PT ;  /* 0x00000003ff057248 */ /* 0x000fc80007fe0100 */
[----:B------:R-:W-:-:S13]  /*74c0*/  ISETP.GT.AND P0, PT, R4, R5, PT ;  /* 0x000000050400720c */ /* 0x000fda0003f04270 */
[----:B------:R-:W-:Y:S05]  /*74d0*/  @!P0 BRA `(.L_x_2612) ;  /* 0x0000002000508947 */ /* 0x000fea0003800000 */
[----:B------:R-:W1:Y:S01]  /*74e0*/  LDC.64 R8, c[0x0][0x718] ;  /* 0x0001c600ff087b82 */ /* 0x000e620000000a00 */
[----:B------:R-:W-:Y:S01]  /*74f0*/  IMAD.U32 R3, RZ, RZ, UR28 ;  /* 0x0000001cff037e24 */ /* 0x000fe2000f8e00ff */
[----:B------:R-:W-:Y:S01]  /*7500*/  ULDC UR4, c[0x0][0x2e8] ;  /* 0x0000ba0000047ab9 */ /* 0x000fe20000000800 */
[----:B------:R-:W-:Y:S01]  /*7510*/  ELECT P0, URZ, PT ;  /* 0x00000000003f782f */ /* 0x000fe20003800000 */
[----:B------:R-:W-:Y:S01]  /*7520*/  BSSY B1, `(.L_x_2612) ;  /* 0x000020f000017945 */ /* 0x000fe20003800000 */
[----:B------:R-:W-:Y:S01]  /*7530*/  UISETP.NE.AND UP0, UPT, UR4, 0x1, UPT ;  /* 0x000000010400788c */ /* 0x000fe2000bf05270 */
[----:B------:R-:W-:Y:S01]  /*7540*/  SHF.R.S32.HI R3, RZ, 0x1f, R3 ;  /* 0x0000001fff037819 */ /* 0x000fe20000011403 */
[----:B------:R-:W-:Y:S01]  /*7550*/  UMOV UR36, UR28 ;  /* 0x0000001c00247c82 */ /* 0x000fe20008000000 */
[----:B------:R-:W2:Y:S01]  /*7560*/  LDC.64 R6, c[0x0][0x730] ;  /* 0x0001cc00ff067b82 */ /* 0x000ea20000000a00 */
[----:B------:R-:W-:-:S07]  /*7570*/  IMAD.MOV.U32 R23, RZ, RZ, RZ ;  /* 0x000000ffff177224 */ /* 0x000fce00078e00ff */
[----:B------:R-:W3:Y:S01]  /*7580*/  LDC.64 R10, c[0x0][0x720] ;  /* 0x0001c800ff0a7b82 */ /* 0x000ee20000000a00 */
[----:B------:R-:W-:Y:S01]  /*7590*/  @UP0 ULDC UR4, c[0x0][0x2ec] ;  /* 0x0000bb0000040ab9 */ /* 0x000fe20000000800 */
[----:B------:R-:W-:Y:S01]  /*75a0*/  @UP0 ULDC UR6, c[0x0][0x2f0] ;  /* 0x0000bc0000060ab9 */ /* 0x000fe20000000800 */
[----:B------:R-:W-:-:S04]  /*75b0*/  UIMAD.WIDE.U32 UR4, UR28, UR4, URZ ;  /* 0x000000041c0472a5 */ /* 0x000fc8000f8e003f */
[----:B------:R-:W-:Y:S01]  /*75c0*/  @UP0 USHF.R.U32.HI UR36, URZ, UR6, UR5 ;  /* 0x000000063f240299 */ /* 0x000fe20008011605 */
[----:B-1----:R-:W-:-:S04]  /*75d0*/  IMAD R0, R3, R8, RZ ;  /* 0x0000000803007224 */ /* 0x002fc800078e02ff */
[----:B------:R-:W-:Y:S02]  /*75e0*/  IMAD R13, R9, UR28, R0 ;  /* 0x0000001c090d7c24 */ /* 0x000fe4000f8e0200 */
[----:B------:R-:W-:-:S04]  /*75f0*/  IMAD.WIDE.U32 R8, R8, UR28, RZ ;  /* 0x0000001c08087c25 */ /* 0x000fc8000f8e00ff */
[----:B--2---:R-:W-:Y:S02]  /*7600*/  IMAD R12, R3, R6, RZ ;  /* 0x00000006030c7224 */ /* 0x004fe400078e02ff */
[----:B------:R-:W1:Y:S01]  /*7610*/  LDC.64 R2, c[0x0][0x738] ;  /* 0x0001ce00ff027b82 */ /* 0x000e620000000a00 */
[----:B------:R-:W-:Y:S02]  /*7620*/  IMAD.U32 R0, RZ, RZ, UR29 ;  /* 0x0000001dff007e24 */ /* 0x000fe4000f8e00ff */
[----:B------:R-:W-:Y:S02]  /*7630*/  IMAD.IADD R9, R9, 0x1, R13 ;  /* 0x0000000109097824 */ /* 0x000fe400078e020d */
[----:B------:R-:W-:Y:S01]  /*7640*/  IMAD R15, R7, UR28, R12 ;  /* 0x0000001c070f7c24 */ /* 0x000fe2000f8e020c */
[----:B------:R-:W-:Y:S01]  /*7650*/  SHF.R.S32.HI R13, RZ, 0x1f, R0 ;  /* 0x0000001fff0d7819 */ /* 0x000fe20000011400 */
[----:B------:R-:W-:-:S04]  /*7660*/  IMAD.WIDE.U32 R6, R6, UR28, RZ ;  /* 0x0000001c06067c25 */ /* 0x000fc8000f8e00ff */
[----:B---3--:R-:W-:Y:S02]  /*7670*/  IMAD R0, R13, R10, RZ ;  /* 0x0000000a0d007224 */ /* 0x008fe400078e02ff */
[----:B------:R-:W-:Y:S02]  /*7680*/  IMAD.IADD R7, R7, 0x1, R15 ;  /* 0x0000000107077824 */ /* 0x000fe400078e020f */
[----:B------:R-:W-:Y:S02]  /*7690*/  IMAD R11, R11, UR29, R0 ;  /* 0x0000001d0b0b7c24 */ /* 0x000fe4000f8e0200 */
[----:B------:R-:W-:-:S04]  /*76a0*/  IMAD.WIDE.U32 R8, R10, UR29, R8 ;  /* 0x0000001d0a087c25 */ /* 0x000fc8000f8e0008 */
[----:B------:R-:W-:Y:S02]  /*76b0*/  IMAD.MOV.U32 R10, RZ, RZ, 0x1 ;  /* 0x00000001ff0a7424 */ /* 0x000fe400078e00ff */
[----:B-1----:R-:W-:Y:S02]  /*76c0*/  IMAD R0, R13, R2, RZ ;  /* 0x000000020d007224 */ /* 0x002fe400078e02ff */
[----:B------:R-:W-:-:S04]  /*76d0*/  IMAD.WIDE.U32 R6, R2, UR29, R6 ;  /* 0x0000001d02067c25 */ /* 0x000fc8000f8e0006 */
[----:B------:R-:W-:Y:S01]  /*76e0*/  IMAD R3, R3, UR29, R0 ;  /* 0x0000001d03037c24 */ /* 0x000fe2000f8e0200 */
[----:B------:R-:W-:Y:S06]  /*76f0*/  @!P0 BRA `(.L_x_2613) ;  /* 0x0000001c00c48947 */ /* 0x000fec0003800000 */
[----:B------:R-:W1:Y:S01]  /*7700*/  S2R R13, SR_CgaCtaId ;  /* 0x00000000000d7919 */ /* 0x000e620000008800 */
[----:B------:R-:W-:Y:S01]  /*7710*/  MOV R12, 0x400 ;  /* 0x00000400000c7802 */ /* 0x000fe20000000f00 */
[----:B------:R-:W-:Y:S01]  /*7720*/  IMAD.MOV.U32 R0, RZ, RZ, 0x1 ;  /* 0x00000001ff007424 */ /* 0x000fe200078e00ff */
[----:B------:R-:W2:Y:S02]  /*7730*/  S2R R14, SR_TID.X ;  /* 0x00000000000e7919 */ /* 0x000ea40000002100 */
[----:B-1----:R-:W-:Y:S02]  /*7740*/  LEA R12, R13, R12, 0x18 ;  /* 0x0000000c0d0c7211 */ /* 0x002fe400078ec0ff */
[----:B------:R-:W-:Y:S02]  /*7750*/  SHF.L.U32 R13, R0, 0x1f, RZ ;  /* 0x0000001f000d7819 */ /* 0x000fe400000006ff */
[----:B--2---:R-:W-:Y:S01]  /*7760*/  LOP3.LUT P0, RZ, R14, 0x7f, RZ, 0xc0, !PT ;  /* 0x0000007f0eff7812 */ /* 0x004fe2000780c0ff */
[----:B------:R-:W-:Y:S01]  /*7770*/  IMAD.IADD R14, R9, 0x1, R11 ;  /* 0x00000001090e7824 */ /* 0x000fe200078e020b */
[----:B------:R-:W1:Y:S02]  /*7780*/  SYNCS.PHASECHK.TRANS64.TRYWAIT P1, [R12+URZ+0x36420], R13 ;  /* 0x0364200d0c0075a7 */ /* 0x000e64000802017f */
[----:B-1----:R-:W-:Y:S09]  /*7790*/  @!P1 BRA `(.L_x_2614) ;  /* 0x00000020008c9947 */ /* 0x002ff20003800000 */
.L_x_2641:
        /* <DEDUP_REMOVED lines=9> */
.L_x_2615:
[----:B------:R-:W-:Y:S01]  /*7830*/  R2UR UR27, R5 ;  /* 0x00000000051b72ca */ /* 0x000fe200000e0000 */
[----:B------:R-:W2:Y:S01]  /*7840*/  LDC.64 R18, c[0x0][0x198] ;  /* 0x00006600ff127b82 */ /* 0x000ea20000000a00 */
[----:B------:R-:W-:Y:S01]  /*7850*/  ULDC.64 UR4, c[0x0][0x700] ;  /* 0x0001c00000047ab9 */ /* 0x000fe20000000a00 */
[----:B------:R-:W-:Y:S01]  /*7860*/  R2UR UR32, R12 ;  /* 0x000000000c2072ca */ /* 0x000fe200000e0000 */
[----:B------:R-:W-:Y:S01]  /*7870*/  IMAD.U32 R11, RZ, RZ, UR4 ;  /* 0x00000004ff0b7e24 */ /* 0x000fe2000f8e00ff */
[----:B------:R-:W-:Y:S01]  /*7880*/  UMOV UR30, 0x0 ;  /* 0x00000000001e7882 */ /* 0x000fe20000000000 */
[----:B------:R-:W-:Y:S01]  /*7890*/  IMAD.U32 R0, RZ, RZ, UR5 ;  /* 0x00000005ff007e24 */ /* 0x000fe2000f8e00ff */
[----:B------:R-:W-:Y:S01]  /*78a0*/  UMOV UR31, 0x14f00000 ;  /* 0x14f00000001f7882 */ /* 0x000fe20000000000 */
[----:B------:R-:W-:Y:S01]  /*78b0*/  UMOV UR26, URZ ;  /* 0x0000003f001a7c82 */ /* 0x000fe20008000000 */
[----:B------:R-:W-:Y:S01]  /*78c0*/  UMOV UR18, 0x40 ;  /* 0x0000004000127882 */ /* 0x000fe20000000000 */
[----:B------:R-:W-:Y:S01]  /*78d0*/  UMOV UR20, UR28 ;  /* 0x0000001c00147c82 */ /* 0x000fe20008000000 */
[----:B------:R-:W-:Y:S01]  /*78e0*/  UMOV UR21, UR29 ;  /* 0x0000001d00157c82 */ /* 0x000fe20008000000 */
[----:B------:R-:W-:Y:S01]  /*78f0*/  UMOV UR10, 0x80 ;  /* 0x00000080000a7882 */ /* 0x000fe20000000000 */
[----:B------:R-:W-:Y:S01]  /*7900*/  USHF.L.U32 UR27, UR27, 0x6, URZ ;  /* 0x000000061b1b7899 */ /* 0x000fe2000800063f */
[----:B------:R-:W-:Y:S01]  /*7910*/  IMAD.MOV.U32 R17, RZ, RZ, 0x12000 ;  /* 0x00012000ff117424 */ /* 0x000fe200078e00ff */
[----:B------:R-:W-:Y:S01]  /*7920*/  UMOV UR12, UR28 ;  /* 0x0000001c000c7c82 */ /* 0x000fe20008000000 */
[----:B------:R-:W-:Y:S01]  /*7930*/  UIADD3 UR25, UR32, 0x36410, URZ ;  /* 0x0003641020197890 */ /* 0x000fe2000fffe03f */
[----:B------:R-:W-:Y:S01]  /*7940*/  IMAD.MOV.U32 R23, RZ, RZ, 0x1 ;  /* 0x00000001ff177424 */ /* 0x000fe200078e00ff */
[----:B------:R-:W-:Y:S01]  /*7950*/  UIADD3 UR24, UR32, 0x1e000, URZ ;  /* 0x0001e00020187890 */ /* 0x000fe2000fffe03f */
[----:B------:R-:W-:Y:S01]  /*7960*/  IMAD.U32 R3, RZ, RZ, UR27 ;  /* 0x0000001bff037e24 */ /* 0x000fe2000f8e00ff */
[----:B------:R-:W-:Y:S01]  /*7970*/  IADD3 R2, P1, R8, UR27, RZ ;  /* 0x0000001b08027c10 */ /* 0x000fe2000ff3e0ff */
[----:B------:R-:W-:-:S02]  /*7980*/  UIADD3 UR16, UR32, 0x20000, URZ ;  /* 0x0002000020107890 */ /* 0x000fc4000fffe03f */
[----:B------:R-:W-:Y:S01]  /*7990*/  UIADD3 UR8, UR32, 0x22000, URZ ;  /* 0x0002200020087890 */ /* 0x000fe2000fffe03f */
[----:B------:R-:W-:Y:S01]  /*79a0*/  LEA.HI.X.SX32 R3, R3, R14, 0x1, P1 ;  /* 0x0000000e03037211 */ /* 0x000fe200008f0eff */
[----:B--2---:R-:W-:Y:S01]  /*79b0*/  IMAD.MOV.U32 R20, RZ, RZ, R18 ;  /* 0x000000ffff147224 */ /* 0x004fe200078e0012 */
[C---:B------:R-:W-:Y:S01]  /*79c0*/  LEA R10, P1, R2.reuse, R11, 0x2 ;  /* 0x0000000b020a7211 */ /* 0x040fe200078210ff */
[----:B------:R-:W-:Y:S01]  /*79d0*/  IMAD.MOV.U32 R21, RZ, RZ, R19 ;  /* 0x000000ffff157224 */ /* 0x000fe200078e0013 */
[----:B------:R-:W-:Y:S02]  /*79e0*/  UIADD3 UR40, UR32, 0x30000, URZ ;  /* 0x0003000020287890 */ /* 0x000fe4000fffe03f */
[----:B------:R-:W-:Y:S01]  /*79f0*/  LEA.HI.X R2, R2, R0, R3, 0x2, P1 ;  /* 0x0000000002027211 */ /* 0x000fe200008f1403 */
[----:B------:R-:W-:Y:S01]  /*7a00*/  UMOV UR17, UR25 ;  /* 0x0000001900117c82 */ /* 0x000fe20008000000 */
[----:B------:R-:W-:Y:S01]  /*7a10*/  R2UR UR14, R10 ;  /* 0x000000000a0e72ca */ /* 0x000fe200000e0000 */
[----:B------:R-:W-:Y:S01]  /*7a20*/  UMOV UR19, UR27 ;  /* 0x0000001b00137c82 */ /* 0x000fe20008000000 */
[----:B------:R-:W-:Y:S01]  /*7a30*/  R2UR UR15, R2 ;  /* 0x00000000020f72ca */ /* 0x000fe200000e0000 */
[----:B------:R-:W-:Y:S01]  /*7a40*/  UMOV UR13, UR29 ;  /* 0x0000001d000d7c82 */ /* 0x000fe20008000000 */
[----:B------:R-:W-:Y:S01]  /*7a50*/  IADD3 R2, P1, R20, 0x2f0, RZ ;  /* 0x000002f014027810 */ /* 0x000fe20007f3e0ff */
[----:B------:R-:W-:Y:S01]  /*7a60*/  UMOV UR9, UR25 ;  /* 0x0000001900097c82 */ /* 0x000fe20008000000 */
[----:B------:R-:W-:Y:S01]  /*7a70*/  UMOV UR11, UR27 ;  /* 0x0000001b000b7c82 */ /* 0x000fe20008000000 */
[----:B------:R-:W-:Y:S01]  /*7a80*/  UMOV UR33, 0x10 ;  /* 0x0000001000217882 */ /* 0x000fe20000000000 */
[----:B------:R-:W-:Y:S01]  /*7a90*/  R2UR UR6, R2 ;  /* 0x00000000020672ca */ /* 0x000fe200000e0000 */
[----:B------:R-:W-:Y:S01]  /*7aa0*/  UMOV UR41, UR25 ;  /* 0x0000001900297c82 */ /* 0x000fe20008000000 */
[----:B------:R-:W-:Y:S01]  /*7ab0*/  IADD3 R2, P2, R20, 0x3f0, RZ ;  /* 0x000003f014027810 */ /* 0x000fe20007f5e0ff */
[----:B------:R-:W-:Y:S01]  /*7ac0*/  VIADD R10, R4, 0xffffffff ;  /* 0xffffffff040a7836 */ /* 0x000fe20000000000 */
[----:B------:R-:W-:-:S02]  /*7ad0*/  UIADD3 UR48, UR32, 0x3000, URZ ;  /* 0x0000300020307890 */ /* 0x000fc4000fffe03f */
[----:B------:R-:W-:Y:S01]  /*7ae0*/  R2UR UR4, R2 ;  /* 0x00000000020472ca */ /* 0x000fe200000e0000 */
[--C-:B------:R-:W-:Y:S01]  /*7af0*/  IMAD.X R2, RZ, RZ, R21.reuse, P1 ;  /* 0x000000ffff027224 */ /* 0x100fe200008e0615 */
[----:B------:R-:W-:Y:S01]  /*7b00*/  UMOV UR38, 0x0 ;  /* 0x0000000000267882 */ /* 0x000fe20000000000 */
[----:B------:R-:W-:Y:S01]  /*7b10*/  UMOV UR39, 0x10000000 ;  /* 0x1000000000277882 */ /* 0x000fe20000000000 */
[----:B------:R-:W-:Y:S01]  /*7b20*/  UMOV UR37, UR29 ;  /* 0x0000001d00257c82 */ /* 0x000fe20008000000 */
[----:B------:R-:W-:Y:S01]  /*7b30*/  UMOV UR34, UR26 ;  /* 0x0000001a00227c82 */ /* 0x000fe20008000000 */
[----:B------:R-:W-:Y:S01]  /*7b40*/  R2UR UR7, R2 ;  /* 0x00000000020772ca */ /* 0x000fe200000e0000 */
[--C-:B------:R-:W-:Y:S01]  /*7b50*/  IMAD.X R2, RZ, RZ, R21.reuse, P2 ;  /* 0x000000ffff027224 */ /* 0x100fe200010e0615 */
[----:B------:R-:W-:Y:S01]  /*7b60*/  UMOV UR50, 0x40 ;  /* 0x0000004000327882 */ /* 0x000fe20000000000 */
[----:B------:R-:W-:Y:S01]  /*7b70*/  UMOV UR51, UR35 ;  /* 0x0000002300337c82 */ /* 0x000fe20008000000 */
[----:B------:R-:W-:Y:S01]  /*7b80*/  UMOV UR52, UR36 ;  /* 0x0000002400347c82 */ /* 0x000fe20008000000 */
[----:B------:R-:W-:Y:S01]  /*7b90*/  UMOV UR53, UR29 ;  /* 0x0000001d00357c82 */ /* 0x000fe20008000000 */
[----:B------:R-:W-:Y:S01]  /*7ba0*/  R2UR UR5, R2 ;  /* 0x00000000020572ca */ /* 0x000fe200000e0000 */
[----:B------:R-:W-:Y:S01]  /*7bb0*/  UMOV UR42, 0x80 ;  /* 0x00000080002a7882 */ /* 0x000fe20000000000 */
[----:B------:R-:W-:Y:S01]  /*7bc0*/  IADD3 R2, P1, R20, 0xf0, RZ ;  /* 0x000000f014027810 */ /* 0x000fe20007f3e0ff */
[----:B------:R-:W-:Y:S01]  /*7bd0*/  UMOV UR43, UR35 ;  /* 0x00000023002b7c82 */ /* 0x000fe20008000000 */
[----:B------:R-:W-:Y:S01]  /*7be0*/  UMOV UR44, UR36 ;  /* 0x00000024002c7c82 */ /* 0x000fe20008000000 */
[----:B------:R-:W-:Y:S01]  /*7bf0*/  UMOV UR45, UR29 ;  /* 0x0000001d002d7c82 */ /* 0x000fe20008000000 */
[----:B------:R-:W-:Y:S01]  /*7c00*/  R2UR UR22, R2 ;  /* 0x00000000021672ca */ /* 0x000fe200000e0000 */
[----:B------:R-:W-:Y:S01]  /*7c10*/  IMAD.X R3, RZ, RZ, R21, P1 ;  /* 0x000000ffff037224 */ /* 0x000fe200008e0615 */
[----:B------:R-:W-:Y:S01]  /*7c20*/  ISETP.GE.AND P1, PT, R5, R10, PT ;  /* 0x0000000a0500720c */ /* 0x000fe20003f26270 */
[----:B------:R2:W-:Y:S03]  /*7c30*/  STL [R1+0x8], R10 ;  /* 0x0000080a01007387 */ /* 0x0005e60000100800 */
[----:B------:R-:W-:Y:S01]  /*7c40*/  R2UR UR23, R3 ;  /* 0x00000000031772ca */ /* 0x000fe200000e0000 */
[----:B--2---:R-:W-:-:S12]  /*7c50*/  IMAD.MOV.U32 R10, RZ, RZ, 0x1 ;  /* 0x00000001ff0a7424 */ /* 0x004fd800078e00ff */
[----:B------:R-:W-:Y:S01]  /*7c60*/  UTMALDG.4D [UR24], [UR22], desc[UR30] ;  /* 0x00001e18160075b4 */ /* 0x000fe20008019000 */
[----:B------:R2:W-:Y:S01]  /*7c70*/  UTMALDG.4D [UR16], [UR22], desc[UR30] ;  /* 0x00001e10160075b4 */ /* 0x0005e20008019000 */
[----:B------:R-:W-:Y:S01]  /*7c80*/  UTMALDG.4D [UR8], [UR22], desc[UR30] ;  /* 0x00001e08160075b4 */ /* 0x000fe20008019000 */
[----:B------:R3:W-:Y:S01]  /*7c90*/  UBLKCP.S.G [UR40], [UR14], UR33 ;  /* 0x000000280e0073ba */ /* 0x0007e20008000221 */
[----:B------:R4:W-:Y:S01]  /*7ca0*/  SYNCS.ARRIVE.TRANS64 RZ, [R12+URZ+0x36400], R17 ;  /* 0x036400110cff79a7 */ /* 0x0009e2000800003f */
[----:B--2---:R-:W-:Y:S01]  /*7cb0*/  UIADD3 UR16, UR32, 0x9000, URZ ;  /* 0x0000900020107890 */ /* 0x004fe2000fffe03f */
[----:B------:R-:W-:Y:S01]  /*7cc0*/  UMOV UR19, UR35 ;  /* 0x0000002300137c82 */ /* 0x000fe20008000000 */
[----:B------:R-:W-:Y:S01]  /*7cd0*/  UMOV UR20, UR36 ;  /* 0x0000002400147c82 */ /* 0x000fe20008000000 */
[----:B------:R-:W-:Y:S01]  /*7ce0*/  UMOV UR18, UR26 ;  /* 0x0000001a00127c82 */ /* 0x000fe20008000000 */
[----:B---3--:R-:W-:Y:S02]  /*7cf0*/  UIADD3 UR33, UR32, 0x36400, URZ ;  /* 0x0003640020217890 */ /* 0x008fe4000fffe03f */
[----:B------:R-:W-:-:S02]  /*7d00*/  UIADD3 UR40, UR32, 0x6000, URZ ;  /* 0x0000600020287890 */ /* 0x000fc4000fffe03f */
[----:B------:R-:W-:Y:S01]  /*7d10*/  UIADD3 UR8, UR32, 0xc000, URZ ;  /* 0x0000c00020087890 */ /* 0x000fe2000fffe03f */
[----:B------:R-:W-:Y:S02]  /*7d20*/  UMOV UR10, 0x40 ;  /* 0x00000040000a7882 */ /* 0x000fe40000000000 */
[----:B------:R-:W-:Y:S01]  /*7d30*/  UMOV UR49, UR33 ;  /* 0x0000002100317c82 */ /* 0x000fe20008000000 */
[----:B------:R-:W-:Y:S01]  /*7d40*/  UMOV UR41, UR33 ;  /* 0x0000002100297c82 */ /* 0x000fe20008000000 */
[----:B------:R2:W-:Y:S01]  /*7d50*/  UTMALDG.4D [UR32], [UR6], desc[UR38] ;  /* 0x00002620060075b4 */ /* 0x0005e20008019000 */
[----:B------:R-:W-:Y:S01]  /*7d60*/  UMOV UR17, UR33 ;  /* 0x0000002100117c82 */ /* 0x000fe20008000000 */
[----:B------:R-:W-:Y:S01]  /*7d70*/  UMOV UR11, UR35 ;  /* 0x00000023000b7c82 */ /* 0x000fe20008000000 */
[----:B------:R-:W-:Y:S01]  /*7d80*/  UMOV UR12, UR36 ;  /* 0x00000024000c7c82 */ /* 0x000fe20008000000 */
[----:B------:R-:W-:Y:S01]  /*7d90*/  UMOV UR9, UR33 ;  /* 0x0000002100097c82 */ /* 0x000fe20008000000 */
[----:B------:R4:W-:Y:S01]  /*7da0*/  UTMALDG.4D [UR48], [UR6], desc[UR38] ;  /* 0x00002630060075b4 */ /* 0x0009e20008019000 */
[----:B------:R4:W-:Y:S01]  /*7db0*/  UTMALDG.4D [UR40], [UR6], desc[UR38] ;  /* 0x00002628060075b4 */ /* 0x0009e20008019000 */
[----:B------:R4:W-:Y:S01]  /*7dc0*/  UTMALDG.4D [UR16], [UR4], desc[UR38] ;  /* 0x00002610040075b4 */ /* 0x0009e20008019000 */
[----:B--2---:R-:W-:Y:S01]  /*7dd0*/  UIADD3 UR32, UR32, 0xf000, URZ ;  /* 0x0000f00020207890 */ /* 0x004fe2000fffe03f */
[----:B------:R-:W-:Y:S01]  /*7de0*/  UMOV UR34, 0x80 ;  /* 0x0000008000227882 */ /* 0x000fe20000000000 */
[----:B------:R4:W-:Y:S07]  /*7df0*/  UTMALDG.4D [UR8], [UR4], desc[UR38] ;  /* 0x00002608040075b4 */ /* 0x0009ee0008019000 */
[----:B------:R4:W-:Y:S02]  /*7e00*/  UTMALDG.4D [UR32], [UR4], desc[UR38] ;  /* 0x00002620040075b4 */ /* 0x0009e40008019000 */
[----:B----4-:R-:W-:Y:S05]  /*7e10*/  @P1 BRA `(.L_x_2616) ;  /* 0x0000001400201947 */ /* 0x010fea0003800000 */
[-C--:B------:R-:W-:Y:S01]  /*7e20*/  LOP3.LUT R17, RZ, R5.reuse, RZ, 0x33, !PT ;  /* 0x00000005ff117212 */ /* 0x080fe200078e33ff */
[C---:B------:R-:W-:Y:S02]  /*7e30*/  VIADD R10, R4.reuse, 0xfffffffe ;  /* 0xfffffffe040a7836 */ /* 0x040fe40000000000 */
[----:B------:R-:W-:Y:S02]  /*7e40*/  IMAD.MOV.U32 R23, RZ, RZ, 0x1 ;  /* 0x00000001ff177424 */ /* 0x000fe400078e00ff */
[----:B------:R-:W-:Y:S01]  /*7e50*/  IMAD.IADD R17, R4, 0x1, R17 ;  /* 0x0000000104117824 */ /* 0x000fe200078e0211 */
[----:B------:R-:W-:Y:S01]  /*7e60*/  ISETP.NE.AND P1, PT, R10, R5, PT ;  /* 0x000000050a00720c */ /* 0x000fe20003f25270 */
[----:B------:R-:W-:Y:S02]  /*7e70*/  IMAD.MOV.U32 R24, RZ, RZ, R5 ;  /* 0x000000ffff187224 */ /* 0x000fe400078e0005 */
[----:B------:R-:W-:Y:S01]  /*7e80*/  IMAD.MOV.U32 R16, RZ, RZ, 0x1 ;  /* 0x00000001ff107424 */ /* 0x000fe200078e00ff */
[----:B------:R-:W-:-:S05]  /*7e90*/  LOP3.LUT R4, R17, 0x1, RZ, 0xc0, !PT ;  /* 0x0000000111047812 */ /* 0x000fca00078ec0ff */
[----:B------:R2:W-:Y:S04]  /*7ea0*/  STL [R1+0x4], R4 ;  /* 0x0000040401007387 */ /* 0x0005e80000100800 */
[----:B------:R-:W-:Y:S05]  /*7eb0*/  @!P1 BRA `(.L_x_2617) ;  /* 0x0000000c005c9947 */ /* 0x000fea0003800000 */
[----:B------:R-:W-:Y:S02]  /*7ec0*/  IMAD.IADD R25, R17, 0x1, -R4 ;  /* 0x0000000111197824 */ /* 0x000fe400078e0a04 */
[----:B------:R-:W-:Y:S02]  /*7ed0*/  IMAD.MOV.U32 R24, RZ, RZ, R5 ;  /* 0x000000ffff187224 */ /* 0x000fe400078e0005 */
[----:B------:R-:W-:-:S07]  /*7ee0*/  IMAD.MOV.U32 R16, RZ, RZ, 0x1 ;  /* 0x00000001ff107424 */ /* 0x000fce00078e00ff */
.L_x_2626:
[----:B-1----:R-:W-:-:S05]  /*7ef0*/  IMAD.MOV.U32 R13, RZ, RZ, 0x1 ;  /* 0x00000001ff0d7424 */ /* 0x002fca00078e00ff */
[----:B------:R-:W-:-:S04]  /*7f00*/  SHF.L.U32 R13, R13, 0x1f, RZ ;  /* 0x0000001f0d0d7819 */ /* 0x000fc800000006ff */
[----:B------:R-:W1:Y:S02]  /*7f10*/  SYNCS.PHASECHK.TRANS64.TRYWAIT P1, [R12+URZ+0x36438], R13 ;  /* 0x0364380d0c0075a7 */ /* 0x000e64000802017f */
[----:B-1----:R-:W-:Y:S05]  /*7f20*/  @!P1 BRA `(.L_x_2618) ;  /* 0x0000001800bc9947 */ /* 0x002fea0003800000 */
.L_x_2642:
[----:B------:R-:W-:Y:S05]  /*7f30*/  @P0 BRA `(.L_x_2619) ;  /* 0x00000000001c0947 */ /* 0x000fea0003800000 */
[----:B------:R-:W3:Y:S01]  /*7f40*/  S2R R0, SR_TID.X ;  /* 0x0000000000007919 */ /* 0x000ee20000002100 */
[----:B------:R-:W-:-:S04]  /*7f50*/  IMAD.MOV.U32 R3, RZ, RZ, 0x6100 ;  /* 0x00006100ff037424 */ /* 0x000fc800078e00ff */
[----:B------:R4:W-:Y:S01]  /*7f60*/  SYNCS.ARRIVE.TRANS64 RZ, [R12+URZ+0x36430], R3 ;  /* 0x036430030cff79a7 */ /* 0x0009e2000800003f */
[----:B---3--:R-:W-:-:S04]  /*7f70*/  LOP3.LUT R0, R0, 0x1f, RZ, 0xc0, !PT ;  /* 0x0000001f00007812 */ /* 0x008fc800078ec0ff */
[----:B------:R-:W-:-:S13]  /*7f80*/  ISETP.NE.AND P1, PT, R0, RZ, PT ;  /* 0x000000ff0000720c */ /* 0x000fda0003f25270 */
[----:B----4-:R-:W-:Y:S05]  /*7f90*/  @!P1 BRA `(.L_x_2619) ;  /* 0x0000000000049947 */ /* 0x010fea0003800000 */
[----:B------:R-:W-:Y:S01]  /*7fa0*/  BPT.TRAP 0x1 ;  /* 0x000000040000795c */ /* 0x000fe20000300000 */
.L_x_2619:
[----:B------:R-:W3:Y:S01]  /*7fb0*/  LDC.64 R18, c[0x0][0x728] ;  /* 0x0001ca00ff127b82 */ /* 0x000ee20000000a00 */
[----:B------:R-:W-:Y:S01]  /*7fc0*/  IMAD.SHL.U32 R22, R24, 0x40, RZ ;  /* 0x0000004018167824 */ /* 0x000fe200078e00ff */
[----:B------:R-:W-:Y:S01]  /*7fd0*/  UMOV UR6, 0x0 ;  /* 0x0000000000067882 */ /* 0x000fe20000000000 */
[C---:B------:R-:W-:Y:S01]  /*7fe0*/  VIADD R26, R12.reuse, 0x36430 ;  /* 0x000364300c1a7836 */ /* 0x040fe20000000000 */
[----:B------:R-:W-:Y:S01]  /*7ff0*/  UMOV UR7, 0x14f00000 ;  /* 0x14f0000000077882 */ /* 0x000fe20000000000 */
[----:B------:R-:W-:Y:S01]  /*8000*/  VIADD R27, R12, 0x2a000 ;  /* 0x0002a0000c1b7836 */ /* 0x000fe20000000000 */
[----:B------:R-:W-:Y:S01]  /*8010*/  IADD3 R0, P1, R22, R6, RZ ;  /* 0x0000000616007210 */ /* 0x000fe20007f3e0ff */
[C---:B------:R-:W-:Y:S01]  /*8020*/  VIADD R28, R12.reuse, 0x2c000 ;  /* 0x0002c0000c1c7836 */ /* 0x040fe20000000000 */
[----:B--2---:R-:W2:Y:S01]  /*8030*/  LDC.64 R4, c[0x0][0x198] ;  /* 0x00006600ff047b82 */ /* 0x004ea20000000a00 */
        /* <DEDUP_REMOVED lines=39> */
.L_x_2643:
[----:B------:R-:W-:Y:S05]  /*82b0*/  @P0 BRA `(.L_x_2621) ;  /* 0x00000000001c0947 */ /* 0x000fea0003800000 */
[----:B------:R-:W3:Y:S01]  /*82c0*/  S2R R2, SR_TID.X ;  /* 0x0000000000027919 */ /* 0x000ee20000002100 */
[----:B--2---:R-:W-:-:S04]  /*82d0*/  IMAD.MOV.U32 R0, RZ, RZ, 0x6100 ;  /* 0x00006100ff007424 */ /* 0x004fc800078e00ff */
[----:B------:R4:W-:Y:S01]  /*82e0*/  SYNCS.ARRIVE.TRANS64 RZ, [R12+URZ+0x36418], R0 ;  /* 0x036418000cff79a7 */ /* 0x0009e2000800003f */
[----:B---3--:R-:W-:-:S04]  /*82f0*/  LOP3.LUT R2, R2, 0x1f, RZ, 0xc0, !PT ;  /* 0x0000001f02027812 */ /* 0x008fc800078ec0ff */
[----:B------:R-:W-:-:S13]  /*8300*/  ISETP.NE.AND P1, PT, R2, RZ, PT ;  /* 0x000000ff0200720c */ /* 0x000fda0003f25270 */
[----:B----4-:R-:W-:Y:S05]  /*8310*/  @!P1 BRA `(.L_x_2621) ;  /* 0x0000000000049947 */ /* 0x010fea0003800000 */
[----:B------:R-:W-:Y:S01]  /*8320*/  BPT.TRAP 0x1 ;  /* 0x000000040000795c */ /* 0x000fe20000300000 */
.L_x_2621:
[----:B------:R-:W-:Y:S01]  /*8330*/  VIADD R22, R22, 0x40 ;  /* 0x0000004016167836 */ /* 0x000fe20000000000 */
[----:B------:R-:W-:Y:S01]  /*8340*/  ULDC.64 UR4, c[0x0][0x700] ;  /* 0x0001c00000047ab9 */ /* 0x000fe20000000a00 */
[----:B------:R-:W-:Y:S01]  /*8350*/  R2UR UR14, R12 ;  /* 0x000000000c0e72ca */ /* 0x000fe200000e0000 */
[----:B------:R-:W-:Y:S01]  /*8360*/  IMAD.U32 R11, RZ, RZ, UR4 ;  /* 0x00000004ff0b7e24 */ /* 0x000fe2000f8e00ff */
[----:B------:R3:W-:Y:S01]  /*8370*/  STL [R1+0x10], R4 ;  /* 0x0000100401007387 */ /* 0x0007e20000100800 */
[----:B------:R-:W-:Y:S01]  /*8380*/  IADD3 R2, P1, R22, R8, RZ ;  /* 0x0000000816027210 */ /* 0x000fe20007f3e0ff */
[----:B------:R-:W-:Y:S01]  /*8390*/  UMOV UR6, 0x0 ;  /* 0x0000000000067882 */ /* 0x000fe20000000000 */
[----:B------:R-:W-:Y:S01]  /*83a0*/  SHF.R.S32.HI R10, RZ, 0x1f, R22 ;  /* 0x0000001fff0a7819 */ /* 0x000fe20000011416 */
[----:B------:R-:W-:Y:S01]  /*83b0*/  UMOV UR7, 0x14f00000 ;  /* 0x14f0000000077882 */ /* 0x000fe20000000000 */
[----:B--2---:R-:W-:Y:S01]  /*83c0*/  LEA R0, P2, R2, R11, 0x2 ;  /* 0x0000000b02007211 */ /* 0x004fe200078410ff */
[----:B------:R-:W-:Y:S01]  /*83d0*/  UMOV UR18, URZ ;  /* 0x0000003f00127c82 */ /* 0x000fe20008000000 */
[----:B------:R-:W-:Y:S01]  /*83e0*/  R2UR UR19, R22 ;  /* 0x00000000161372ca */ /* 0x000fe200000e0000 */
[----:B------:R-:W-:Y:S01]  /*83f0*/  IMAD.X R3, R10, 0x1, R14, P1 ;  /* 0x000000010a037824 */ /* 0x000fe200008e060e */
[----:B------:R-:W-:Y:S01]  /*8400*/  R2UR UR30, R0 ;  /* 0x00000000001e72ca */ /* 0x000fe200000e0000 */
[----:B------:R-:W-:Y:S01]  /*8410*/  IMAD.U32 R0, RZ, RZ, UR5 ;  /* 0x00000005ff007e24 */ /* 0x000fe2000f8e00ff */
[----:B------:R-:W-:Y:S01]  /*8420*/  UIADD3 UR17, UR14, 0x36418, URZ ;  /* 0x000364180e117890 */ /* 0x000fe2000fffe03f */
[----:B---3--:R-:W-:Y:S01]  /*8430*/  SHF.L.U32 R4, RZ, 0x1f, RZ ;  /* 0x0000001fff047819 */ /* 0x008fe200000006ff */
        /* <DEDUP_REMOVED lines=10> */
[----:B------:R-:W-:Y:S01]  /*84e0*/  UMOV UR21, UR29 ;  /* 0x0000001d00157c82 */ /* 0x000fe20008000000 */
[----:B------:R-:W-:Y:S01]  /*84f0*/  UMOV UR10, 0x40 ;  /* 0x00000040000a7882 */ /* 0x000fe20000000000 */
[----:B------:R-:W-:Y:S01]  /*8500*/  UMOV UR12, UR28 ;  /* 0x0000001c000c7c82 */ /* 0x000fe20008000000 */
[----:B------:R-:W-:Y:S01]  /*8510*/  R2UR UR5, R3 ;  /* 0x00000000030572ca */ /* 0x000fe200000e0000 */
[----:B------:R-:W-:Y:S01]  /*8520*/  UMOV UR13, UR29 ;  /* 0x0000001d000d7c82 */ /* 0x000fe20008000000 */
[----:B------:R-:W-:Y:S01]  /*8530*/  UMOV UR9, UR17 ;  /* 0x0000001100097c82 */ /* 0x000fe20008000000 */
[----:B------:R-:W-:Y:S01]  /*8540*/  UMOV UR11, UR19 ;  /* 0x00000013000b7c82 */ /* 0x000fe20008000000 */
[----:B------:R-:W-:Y:S01]  /*8550*/  UMOV UR26, 0x80 ;  /* 0x00000080001a7882 */ /* 0x000fe20000000000 */
[----:B------:R-:W-:Y:S01]  /*8560*/  UMOV UR25, UR17 ;  /* 0x0000001100197c82 */ /* 0x000fe20008000000 */
[----:B------:R-:W-:Y:S01]  /*8570*/  UMOV UR27, UR19 ;  /* 0x00000013001b7c82 */ /* 0x000fe20008000000 */
[----:B------:R-:W-:Y:S01]  /*8580*/  UMOV UR15, UR17 ;  /* 0x00000011000f7c82 */ /* 0x000fe20008000000 */
[----:B------:R-:W-:-:S05]  /*8590*/  UMOV UR22, 0x10 ;  /* 0x0000001000167882 */ /* 0x000fca0000000000 */
[----:B------:R2:W-:Y:S01]  /*85a0*/  UTMALDG.4D [UR16], [UR4], desc[UR6] ;  /* 0x00000610040075b4 */ /* 0x0005e20008019000 */
[----:B------:R2:W-:Y:S01]  /*85b0*/  UTMALDG.4D [UR8], [UR4], desc[UR6] ;  /* 0x00000608040075b4 */ /* 0x0005e20008019000 */
[----:B------:R2:W-:Y:S01]  /*85c0*/  UTMALDG.4D [UR24], [UR4], desc[UR6] ;  /* 0x00000618040075b4 */ /* 0x0005e20008019000 */
[----:B------:R2:W-:Y:S01]  /*85d0*/  UBLKCP.S.G [UR14], [UR30], UR22 ;  /* 0x0000000e1e0073ba */ /* 0x0005e20008000216 */
[----:B------:R3:W4:Y:S02]  /*85e0*/  SYNCS.PHASECHK.TRANS64.TRYWAIT P1, [R12+URZ+0x36438], R4 ;  /* 0x036438040c0075a7 */ /* 0x000724000802017f */
[----:B---3--:R2:W5:Y:S02]  /*85f0*/  LDL.LU R4, [R1+0x10] ;  /* 0x0000100001047983 */ /* 0x0085640000300800 */
[----:B--2-4-:R-:W-:Y:S05]  /*8600*/  @!P1 BRA `(.L_x_2622) ;  /* 0x00000014002c9947 */ /* 0x014fea0003800000 */
.L_x_2644:
[----:B------:R-:W-:Y:S05]  /*8610*/  @P0 BRA `(.L_x_2623) ;  /* 0x00000000002c0947 */ /* 0x000fea0003800000 */
[----:B------:R2:W-:Y:S04]  /*8620*/  STL [R1+0x14], R2 ;  /* 0x0000140201007387 */ /* 0x0005e80000100800 */
[----:B-----5:R3:W-:Y:S01]  /*8630*/  STL [R1+0x10], R0 ;  /* 0x0000100001007387 */ /* 0x0207e20000100800 */
[----:B--2---:R-:W3:Y:S02]  /*8640*/  S2R R2, SR_TID.X ;  /* 0x0000000000027919 */ /* 0x004ee40000002100 */
[----:B---3--:R-:W-:Y:S01]  /*8650*/  LOP3.LUT R0, R2, 0x1f, RZ, 0xc0, !PT ;  /* 0x0000001f02007812 */ /* 0x008fe200078ec0ff */
[----:B------:R-:W-:-:S03]  /*8660*/  IMAD.MOV.U32 R2, RZ, RZ, 0x6100 ;  /* 0x00006100ff027424 */ /* 0x000fc600078e00ff */
[----:B------:R-:W-:Y:S01]  /*8670*/  ISETP.NE.AND P1, PT, R0, RZ, PT ;  /* 0x000000ff0000720c */ /* 0x000fe20003f25270 */
[----:B------:R2:W-:Y:S02]  /*8680*/  SYNCS.ARRIVE.TRANS64 RZ, [R12+URZ+0x36430], R2 ;  /* 0x036430020cff79a7 */ /* 0x0005e4000800003f */
[----:B--2---:R2:W5:Y:S04]  /*8690*/  LDL.LU R2, [R1+0x14] ;  /* 0x0000140001027983 */ /* 0x0045680000300800 */
[----:B------:R2:W5:Y:S06]  /*86a0*/  LDL.LU R0, [R1+0x10] ;  /* 0x0000100001007983 */ /* 0x00056c0000300800 */
[----:B------:R-:W-:Y:S05]  /*86b0*/  @!P1 BRA `(.L_x_2623) ;  /* 0x0000000000049947 */ /* 0x000fea0003800000 */
[----:B------:R-:W-:Y:S01]  /*86c0*/  BPT.TRAP 0x1 ;  /* 0x000000040000795c */ /* 0x000fe20000300000 */
.L_x_2623:
        /* <DEDUP_REMOVED lines=10> */
[----:B-----5:R-:W-:Y:S01]  /*8770*/  R2UR UR4, R4 ;  /* 0x00000000040472ca */ /* 0x020fe200000e0000 */
        /* <DEDUP_REMOVED lines=26> */
.L_x_2646:
[----:B------:R-:W-:Y:S05]  /*8920*/  @P0 BRA `(.L_x_2625) ;  /* 0x00000000001c0947 */ /* 0x000fea0003800000 */
[----:B------:R-:W4:Y:S01]  /*8930*/  S2R R4, SR_TID.X ;  /* 0x0000000000047919 */ /* 0x000f220000002100 */
[----:B---3--:R-:W-:-:S04]  /*8940*/  IMAD.MOV.U32 R5, RZ, RZ, 0x6100 ;  /* 0x00006100ff057424 */ /* 0x008fc800078e00ff */
[----:B------:R3:W-:Y:S01]  /*8950*/  SYNCS.ARRIVE.TRANS64 RZ, [R12+URZ+0x36410], R5 ;  /* 0x036410050cff79a7 */ /* 0x0007e2000800003f */
[----:B----4-:R-:W-:-:S04]  /*8960*/  LOP3.LUT R4, R4, 0x1f, RZ, 0xc0, !PT ;  /* 0x0000001f04047812 */ /* 0x010fc800078ec0ff */
[----:B------:R-:W-:-:S13]  /*8970*/  ISETP.NE.AND P1, PT, R4, RZ, PT ;  /* 0x000000ff0400720c */ /* 0x000fda0003f25270 */
[----:B---3--:R-:W-:Y:S05]  /*8980*/  @!P1 BRA `(.L_x_2625) ;  /* 0x0000000000049947 */ /* 0x008fea0003800000 */
[----:B------:R-:W-:Y:S01]  /*8990*/  BPT.TRAP 0x1 ;  /* 0x000000040000795c */ /* 0x000fe20000300000 */
.L_x_2625:
        /* <DEDUP_REMOVED lines=18> */
[----:B------:R-:W-:Y:S02]  /*8ac0*/  UIADD3 UR8, UR22, 0x20000, URZ ;  /* 0x0002000016087890 */ /* 0x000fe4000fffe03f */
[----:B------:R-:W-:Y:S01]  /*8ad0*/  IADD3 R4, P1, R8, UR19, RZ ;  /* 0x0000001308047c10 */ /* 0x000fe2000ff3e0ff */
[----:B------:R-:W-:Y:S02]  /*8ae0*/  UIADD3 UR24, UR22, 0x22000, URZ ;  /* 0x0002200016187890 */ /* 0x000fe4000fffe03f */
[----:B------:R-:W-:Y:S01]  /*8af0*/  UIADD3 UR22, UR22, 0x30000, URZ ;  /* 0x0003000016167890 */ /* 0x000fe2000fffe03f */
[----:B---3--:R-:W-:Y:S01]  /*8b00*/  LEA R5, P2, R4, R11, 0x2 ;  /* 0x0000000b04057211 */ /* 0x008fe200078410ff */
[----:B------:R-:W-:Y:S01]  /*8b10*/  UMOV UR9, UR17 ;  /* 0x0000001100097c82 */ /* 0x000fe20008000000 */
[----:B------:R-:W-:Y:S01]  /*8b20*/  UMOV UR11, UR19 ;  /* 0x00000013000b7c82 */ /* 0x000fe20008000000 */
[----:B------:R-:W-:Y:S01]  /*8b30*/  UMOV UR26, 0x80 ;  /* 0x00000080001a7882 */ /* 0x000fe20000000000 */
[----:B------:R-:W-:Y:S01]  /*8b40*/  R2UR UR30, R5 ;  /* 0x00000000051e72ca */ /* 0x000fe200000e0000 */
[----:B------:R-:W-:Y:S01]  /*8b50*/  IMAD.U32 R5, RZ, RZ, UR19 ;  /* 0x00000013ff057e24 */ /* 0x000fe2000f8e00ff */
[----:B------:R-:W-:Y:S01]  /*8b60*/  UMOV UR25, UR17 ;  /* 0x0000001100197c82 */ /* 0x000fe20008000000 */
[----:B------:R3:W-:Y:S01]  /*8b70*/  UTMALDG.4D [UR16], [UR4], desc[UR6] ;  /* 0x00000610040075b4 */ /* 0x0007e20008019000 */
[----:B------:R-:W-:Y:S01]  /*8b80*/  UMOV UR27, UR19 ;  /* 0x00000013001b7c82 */ /* 0x000fe20008000000 */
[----:B------:R-:W-:Y:S01]  /*8b90*/  UMOV UR23, UR17 ;  /* 0x0000001100177c82 */ /* 0x000fe20008000000 */
[----:B------:R-:W-:Y:S01]  /*8ba0*/  LEA.HI.X.SX32 R5, R5, R14, 0x1, P1 ;  /* 0x0000000e05057211 */ /* 0x000fe200008f0eff */
[----:B------:R-:W-:Y:S01]  /*8bb0*/  UMOV UR15, 0x10 ;  /* 0x00000010000f7882 */ /* 0x000fe20000000000 */
[----:B------:R-:W-:-:S02]  /*8bc0*/  ISETP.NE.AND P1, PT, R25, RZ, PT ;  /* 0x000000ff1900720c */ /* 0x000fc40003f25270 */
[----:B------:R-:W-:Y:S01]  /*8bd0*/  LEA.HI.X R4, R4, R0, R5, 0x2, P2 ;  /* 0x0000000004047211 */ /* 0x000fe200010f1405 */
[----:B------:R3:W-:Y:S03]  /*8be0*/  UTMALDG.4D [UR8], [UR4], desc[UR6] ;  /* 0x00000608040075b4 */ /* 0x0007e60008019000 */
[----:B------:R-:W-:Y:S01]  /*8bf0*/  R2UR UR31, R4 ;  /* 0x00000000041f72ca */ /* 0x000fe200000e0000 */
[----:B------:R3:W-:-:S12]  /*8c00*/  UTMALDG.4D [UR24], [UR4], desc[UR6] ;  /* 0x00000618040075b4 */ /* 0x0007d80008019000 */
[----:B------:R3:W-:Y:S02]  /*8c10*/  UBLKCP.S.G [UR22], [UR30], UR15 ;  /* 0x000000161e0073ba */ /* 0x0007e4000800020f */
[----:B---3--:R-:W-:Y:S05]  /*8c20*/  @P1 BRA `(.L_x_2626) ;  /* 0xfffffff000b01947 */ /* 0x008fea000383ffff */
.L_x_2617:
[----:B--2---:R-:W2:Y:S01]  /*8c30*/  LDL.LU R4, [R1+0x4] ;  /* 0x0000040001047983 */ /* 0x004ea20000300800 */
[----:B------:R-:W-:-:S03]  /*8c40*/  IMAD.MOV.U32 R10, RZ, RZ, 0x1 ;  /* 0x00000001ff0a7424 */ /* 0x000fc600078e00ff */
[----:B------:R3:W5:Y:S01]  /*8c50*/  LDL R5, [R1+0x8] ;  /* 0x0000080001057983 */ /* 0x0007620000100800 */
[----:B--2---:R-:W-:-:S13]  /*8c60*/  ISETP.NE.AND P1, PT, R4, RZ, PT ;  /* 0x000000ff0400720c */ /* 0x004fda0003f25270 */
[----:B---3--:R-:W-:Y:S05]  /*8c70*/  @!P1 BRA `(.L_x_2616) ;  /* 0x0000000400889947 */ /* 0x008fea0003800000 */
[----:B------:R-:W2:Y:S02]  /*8c80*/  SYNCS.PHASECHK.TRANS64.TRYWAIT P1, [R12+URZ+0x36438], R13 ;  /* 0x0364380d0c0075a7 */ /* 0x000ea4000802017f */
[----:B--2---:R-:W-:Y:S05]  /*8c90*/  @!P1 BRA `(.L_x_2627) ;  /* 0x0000000c00c09947 */ /* 0x004fea0003800000 */
.L_x_2647:
[----:B------:R-:W-:Y:S05]  /*8ca0*/  @P0 BRA `(.L_x_2628) ;  /* 0x00000000001c0947 */ /* 0x000fea0003800000 */
[----:B------:R-:W3:Y:S01]  /*8cb0*/  S2R R4, SR_TID.X ;  /* 0x0000000000047919 */ /* 0x000ee20000002100 */
[----:B-----5:R-:W-:-:S04]  /*8cc0*/  IMAD.MOV.U32 R5, RZ, RZ, 0x6100 ;  /* 0x00006100ff057424 */ /* 0x020fc800078e00ff */
[----:B------:R4:W-:Y:S01]  /*8cd0*/  SYNCS.ARRIVE.TRANS64 RZ, [R12+URZ+0x36430], R5 ;  /* 0x036430050cff79a7 */ /* 0x0009e2000800003f */
[----:B---3--:R-:W-:-:S04]  /*8ce0*/  LOP3.LUT R4, R4, 0x1f, RZ, 0xc0, !PT ;  /* 0x0000001f04047812 */ /* 0x008fc800078ec0ff */
[----:B------:R-:W-:-:S13]  /*8cf0*/  ISETP.NE.AND P1, PT, R4, RZ, PT ;  /* 0x000000ff0400720c */ /* 0x000fda0003f25270 */
[----:B----4-:R-:W-:Y:S05]  /*8d00*/  @!P1 BRA `(.L_x_2628) ;  /* 0x0000000000049947 */ /* 0x010fea0003800000 */
[----:B------:R-:W-:Y:S01]  /*8d10*/  BPT.TRAP 0x1 ;  /* 0x000000040000795c */ /* 0x000fe20000300000 */
.L_x_2628:
[----:B-----5:R-:W3:Y:S01]  /*8d20*/  LDC.64 R4, c[0x0][0x728] ;  /* 0x0001ca00ff047b82 */ /* 0x020ee20000000a00 */
        /* <DEDUP_REMOVED lines=9> */
[----:B-12---:R-:W-:Y:S01]  /*8dc0*/  LEA.HI.X.SX32 R13, R24, R15, 0x1, P1 ;  /* 0x0000000f180d7211 */ /* 0x006fe200008f0eff */
        /* <DEDUP_REMOVED lines=9> */
[----:B---3--:R-:W-:Y:S01]  /*8e60*/  LEA R4, P2, R10, R4, 0x2 ;  /* 0x000000040a047211 */ /* 0x008fe200078410ff */
[----:B------:R-:W-:Y:S01]  /*8e70*/  UMOV UR9, UR17 ;  /* 0x0000001100097c82 */ /* 0x000fe20008000000 */
[----:B------:R-:W-:Y:S01]  /*8e80*/  UMOV UR11, UR19 ;  /* 0x00000013000b7c82 */ /* 0x000fe20008000000 */
[----:B------:R-:W-:Y:S01]  /*8e90*/  UMOV UR25, UR17 ;  /* 0x0000001100197c82 */ /* 0x000fe20008000000 */
[----:B------:R-:W-:Y:S01]  /*8ea0*/  R2UR UR22, R4 ;  /* 0x00000000041672ca */ /* 0x000fe200000e0000 */
[----:B------:R-:W-:Y:S01]  /*8eb0*/  UMOV UR27, UR19 ;  /* 0x00000013001b7c82 */ /* 0x000fe20008000000 */
[----:B------:R-:W-:Y:S01]  /*8ec0*/  IADD3 R4, P1, R20, 0x1f0, RZ ;  /* 0x000001f014047810 */ /* 0x000fe20007f3e0ff */
[----:B------:R-:W-:Y:S01]  /*8ed0*/  UMOV UR31, UR17 ;  /* 0x00000011001f7c82 */ /* 0x000fe20008000000 */
[----:B------:R-:W-:Y:S01]  /*8ee0*/  LEA.HI.X R5, R10, R5, R13, 0x2, P2 ;  /* 0x000000050a057211 */ /* 0x000fe200010f140d */
        /* <DEDUP_REMOVED lines=10> */
[----:B------:R-:W2:Y:S02]  /*8f90*/  SYNCS.PHASECHK.TRANS64.TRYWAIT P1, [R12+URZ+0x36428], R5 ;  /* 0x036428050c0075a7 */ /* 0x000ea4000802017f */
[----:B-12---:R-:W-:Y:S05]  /*8fa0*/  @!P1 BRA `(.L_x_2629) ;  /* 0x0000000c00109947 */ /* 0x006fea0003800000 */
.L_x_2648:
[----:B------:R-:W-:Y:S01]  /*8fb0*/  IMAD.MOV.U32 R10, RZ, RZ, RZ ;  /* 0x000000ffff0a7224 */ /* 0x000fe200078e00ff */
[----:B------:R-:W-:Y:S06]  /*8fc0*/  @P0 BRA `(.L_x_2630) ;  /* 0x00000000001c0947 */ /* 0x000fec0003800000 */
[----:B------:R-:W2:Y:S01]  /*8fd0*/  S2R R4, SR_TID.X ;  /* 0x0000000000047919 */ /* 0x000ea20000002100 */
[----:B-1----:R-:W-:-:S04]  /*8fe0*/  IMAD.MOV.U32 R5, RZ, RZ, 0x6100 ;  /* 0x00006100ff057424 */ /* 0x002fc800078e00ff */
[----:B------:R3:W-:Y:S01]  /*8ff0*/  SYNCS.ARRIVE.TRANS64 RZ, [R12+URZ+0x36418], R5 ;  /* 0x036418050cff79a7 */ /* 0x0007e2000800003f */
[----:B--2---:R-:W-:-:S04]  /*9000*/  LOP3.LUT R4, R4, 0x1f, RZ, 0xc0, !PT ;  /* 0x0000001f04047812 */ /* 0x004fc800078ec0ff */
[----:B------:R-:W-:-:S13]  /*9010*/  ISETP.NE.AND P1, PT, R4, RZ, PT ;  /* 0x000000ff0400720c */ /* 0x000fda0003f25270 */
[----:B---3--:R-:W-:Y:S05]  /*9020*/  @!P1 BRA `(.L_x_2630) ;  /* 0x0000000000049947 */ /* 0x008fea0003800000 */
[----:B------:R-:W-:Y:S01]  /*9030*/  BPT.TRAP 0x1 ;  /* 0x000000040000795c */ /* 0x000fe20000300000 */
.L_x_2630:
[----:B-1----:R2:W5:Y:S01]  /*9040*/  LDL.LU R5, [R1+0x8] ;  /* 0x0000080001057983 */ /* 0x0025620000300800 */
        /* <DEDUP_REMOVED lines=14> */
[----:B------:R-:W-:-:S03]  /*9130*/  UMOV UR22, 0x10 ;  /* 0x0000001000167882 */ /* 0x000fc60000000000 */
[----:B------:R-:W-:Y:S02]  /*9140*/  UIADD3 UR16, UR14, 0x24000, URZ ;  /* 0x000240000e107890 */ /* 0x000fe4000fffe03f */
[----:B------:R-:W-:Y:S01]  /*9150*/  IMAD.U32 R3, RZ, RZ, UR19 ;  /* 0x00000013ff037e24 */ /* 0x000fe2000f8e00ff */
[----:B------:R-:W-:Y:S01]  /*9160*/  IADD3 R8, P1, R8, UR19, RZ ;  /* 0x0000001308087c10 */ /* 0x000fe2000ff3e0ff */
[----:B------:R-:W-:Y:S02]  /*9170*/  UIADD3 UR17, UR14, 0x36418, URZ ;  /* 0x000364180e117890 */ /* 0x000fe4000fffe03f */
[----:B------:R-:W-:Y:S01]  /*9180*/  UIADD3 UR8, UR14, 0x26000, URZ ;  /* 0x000260000e087890 */ /* 0x000fe2000fffe03f */
[----:B------:R-:W-:Y:S01]  /*9190*/  LEA.HI.X.SX32 R3, R3, R14, 0x1, P1 ;  /* 0x0000000e03037211 */ /* 0x000fe200008f0eff */
[----:B------:R-:W-:Y:S01]  /*91a0*/  UIADD3 UR24, UR14, 0x28000, URZ ;  /* 0x000280000e187890 */ /* 0x000fe2000fffe03f */
[----:B------:R-:W-:Y:S01]  /*91b0*/  LEA R11, P1, R8, R11, 0x2 ;  /* 0x0000000b080b7211 */ /* 0x000fe200078210ff */
[----:B------:R-:W-:Y:S01]  /*91c0*/  UIADD3 UR14, UR14, 0x30100, URZ ;  /* 0x000301000e0e7890 */ /* 0x000fe2000fffe03f */
[----:B------:R-:W-:-:S02]  /*91d0*/  UMOV UR9, UR17 ;  /* 0x0000001100097c82 */ /* 0x000fc40008000000 */
[----:B------:R-:W-:Y:S01]  /*91e0*/  LEA.HI.X R0, R8, R0, R3, 0x2, P1 ;  /* 0x0000000008007211 */ /* 0x000fe200008f1403 */
[----:B------:R-:W-:Y:S01]  /*91f0*/  UMOV UR11, UR19 ;  /* 0x00000013000b7c82 */ /* 0x000fe20008000000 */
[----:B------:R-:W-:Y:S01]  /*9200*/  R2UR UR30, R11 ;  /* 0x000000000b1e72ca */ /* 0x000fe200000e0000 */
[----:B------:R2:W-:Y:S01]  /*9210*/  UTMALDG.4D [UR16], [UR4], desc[UR6] ;  /* 0x00000610040075b4 */ /* 0x0005e20008019000 */
[----:B------:R-:W-:Y:S01]  /*9220*/  R2UR UR31, R0 ;  /* 0x00000000001f72ca */ /* 0x000fe200000e0000 */
[----:B------:R-:W-:Y:S01]  /*9230*/  UMOV UR25, UR17 ;  /* 0x0000001100197c82 */ /* 0x000fe20008000000 */
[----:B------:R-:W-:Y:S01]  /*9240*/  UMOV UR27, UR19 ;  /* 0x00000013001b7c82 */ /* 0x000fe20008000000 */
[----:B------:R-:W-:Y:S01]  /*9250*/  UMOV UR15, UR17 ;  /* 0x00000011000f7c82 */ /* 0x000fe20008000000 */
[----:B------:R2:W-:Y:S01]  /*9260*/  UTMALDG.4D [UR8], [UR4], desc[UR6] ;  /* 0x00000608040075b4 */ /* 0x0005e20008019000 */
[----:B------:R2:W-:Y:S08]  /*9270*/  UTMALDG.4D [UR24], [UR4], desc[UR6] ;  /* 0x00000618040075b4 */ /* 0x0005f00008019000 */
[----:B------:R2:W-:Y:S02]  /*9280*/  UBLKCP.S.G [UR14], [UR30], UR22 ;  /* 0x0000000e1e0073ba */ /* 0x0005e40008000216 */
[----:B--2---:R-:W-:-:S07]  /*9290*/  IMAD.MOV.U32 R23, RZ, RZ, 0x2 ;  /* 0x00000002ff177424 */ /* 0x004fce00078e00ff */
.L_x_2616:
[----:B------:R-:W-:-:S04]  /*92a0*/  SHF.L.U32 R3, R10, 0x1f, RZ ;  /* 0x0000001f0a037819 */ /* 0x000fc800000006ff */
[----:B------:R-:W2:Y:S02]  /*92b0*/  SYNCS.PHASECHK.TRANS64.TRYWAIT P1, [R12+URZ+0x36438], R3 ;  /* 0x036438030c0075a7 */ /* 0x000ea4000802017f */
[----:B--2---:R-:W-:Y:S05]  /*92c0*/  @!P1 BRA `(.L_x_2631) ;  /* 0x00000008005c9947 */ /* 0x004fea0003800000 */
.L_x_2649:
[----:B------:R-:W-:Y:S05]  /*92d0*/  @P0 BRA `(.L_x_2632) ;  /* 0x0000000000180947 */ /* 0x000fea0003800000 */
[----:B------:R-:W3:Y:S01]  /*92e0*/  S2R R0, SR_TID.X ;  /* 0x0000000000007919 */ /* 0x000ee20000002100 */
[----:B--2---:R-:W-:-:S04]  /*92f0*/  IMAD.MOV.U32 R3, RZ, RZ, 0x6100 ;  /* 0x00006100ff037424 */ /* 0x004fc800078e00ff */
[----:B------:R4:W-:Y:S01]  /*9300*/  SYNCS.ARRIVE.TRANS64 RZ, [R12+URZ+0x36430], R3 ;  /* 0x036430030cff79a7 */ /* 0x0009e2000800003f */
[----:B---3--:R-:W-:-:S13]  /*9310*/  LOP3.LUT P0, RZ, R0, 0x1f, RZ, 0xc0, !PT ;  /* 0x0000001f00ff7812 */ /* 0x008fda000780c0ff */
[----:B----4-:R-:W-:Y:S05]  /*9320*/  @!P0 BRA `(.L_x_2632) ;  /* 0x0000000000048947 */ /* 0x010fea0003800000 */
[----:B------:R-:W-:Y:S01]  /*9330*/  BPT.TRAP 0x1 ;  /* 0x000000040000795c */ /* 0x000fe20000300000 */
.L_x_2632:
[----:B-----5:R-:W-:Y:S01]  /*9340*/  R2UR UR19, R5 ;  /* 0x00000000051372ca */ /* 0x020fe200000e0000 */
[----:B--2---:R-:W2:Y:S01]  /*9350*/  LDC.64 R2, c[0x0][0x728] ;  /* 0x0001ca00ff027b82 */ /* 0x004ea20000000a00 */
[----:B------:R-:W-:Y:S01]  /*9360*/  IADD3 R20, P1, R20, 0x1f0, RZ ;  /* 0x000001f014147810 */ /* 0x000fe20007f3e0ff */
[----:B------:R-:W-:Y:S01]  /*9370*/  UMOV UR6, 0x0 ;  /* 0x0000000000067882 */ /* 0x000fe20000000000 */
[----:B------:R-:W-:Y:S01]  /*9380*/  R2UR UR24, R12 ;  /* 0x000000000c1872ca */ /* 0x000fe200000e0000 */
[----:B------:R-:W-:Y:S01]  /*9390*/  UMOV UR7, 0x14f00000 ;  /* 0x14f0000000077882 */ /* 0x000fe20000000000 */
[----:B------:R-:W-:Y:S01]  /*93a0*/  R2UR UR4, R20 ;  /* 0x00000000140472ca */ /* 0x000fe200000e0000 */
[----:B------:R-:W-:Y:S01]  /*93b0*/  IMAD.X R21, RZ, RZ, R21, P1 ;  /* 0x000000ffff157224 */ /* 0x000fe200008e0615 */
[----:B------:R-:W-:Y:S01]  /*93c0*/  UMOV UR18, URZ ;  /* 0x0000003f00127c82 */ /* 0x000fe20008000000 */
[----:B------:R-:W-:Y:S01]  /*93d0*/  UMOV UR20, UR28 ;  /* 0x0000001c00147c82 */ /* 0x000fe20008000000 */
[----:B------:R-:W-:Y:S01]  /*93e0*/  UMOV UR21, UR29 ;  /* 0x0000001d00157c82 */ /* 0x000fe20008000000 */
[----:B------:R-:W-:Y:S01]  /*93f0*/  UMOV UR10, 0x40 ;  /* 0x00000040000a7882 */ /* 0x000fe20000000000 */
[----:B------:R-:W-:Y:S01]  /*9400*/  R2UR UR5, R21 ;  /* 0x00000000150572ca */ /* 0x000fe200000e0000 */
[----:B------:R-:W-:Y:S01]  /*9410*/  USHF.L.U32 UR19, UR19, 0x6, URZ ;  /* 0x0000000613137899 */ /* 0x000fe2000800063f */
[----:B------:R-:W-:Y:S01]  /*9420*/  LOP3.LUT R10, R10, 0x1, RZ, 0x3c, !PT ;  /* 0x000000010a0a7812 */ /* 0x000fe200078e3cff */
[----:B------:R-:W-:Y:S01]  /*9430*/  UMOV UR12, UR28 ;  /* 0x0000001c000c7c82 */ /* 0x000fe20008000000 */
[----:B------:R-:W-:Y:S01]  /*9440*/  UMOV UR13, UR29 ;  /* 0x0000001d000d7c82 */ /* 0x000fe20008000000 */
[----:B------:R-:W-:-:S02]  /*9450*/  UIADD3 UR17, UR24, 0x36430, URZ ;  /* 0x0003643018117890 */ /* 0x000fc4000fffe03f */
[----:B------:R-:W-:Y:S01]  /*9460*/  IMAD.U32 R0, RZ, RZ, UR19 ;  /* 0x00000013ff007e24 */ /* 0x000fe2000f8e00ff */
[----:B------:R-:W-:Y:S01]  /*9470*/  IADD3 R6, P0, R6, UR19, RZ ;  /* 0x0000001306067c10 */ /* 0x000fe2000ff1e0ff */
[----:B------:R-:W-:Y:S02]  /*9480*/  UIADD3 UR16, UR24, 0x2a000, URZ ;  /* 0x0002a00018107890 */ /* 0x000fe4000fffe03f */
[----:B------:R-:W-:Y:S01]  /*9490*/  UIADD3 UR30, UR24, 0x30200, URZ ;  /* 0x00030200181e7890 */ /* 0x000fe2000fffe03f */
[----:B------:R-:W-:Y:S01]  /*94a0*/  LEA.HI.X.SX32 R15, R0, R15, 0x1, P0 ;  /* 0x0000000f000f7211 */ /* 0x000fe200000f0eff */
[----:B------:R-:W-:Y:S01]  /*94b0*/  UIADD3 UR8, UR24, 0x2c000, URZ ;  /* 0x0002c00018087890 */ /* 0x000fe2000fffe03f */
[C---:B--2---:R-:W-:Y:S01]  /*94c0*/  LEA R2, P0, R6.reuse, R2, 0x2 ;  /* 0x0000000206027211 */ /* 0x044fe200078010ff */
[----:B------:R-:W-:Y:S01]  /*94d0*/  UIADD3 UR24, UR24, 0x2e000, URZ ;  /* 0x0002e00018187890 */ /* 0x000fe2000fffe03f */
[----:B------:R-:W-:Y:S02]  /*94e0*/  UMOV UR9, UR17 ;  /* 0x0000001100097c82 */ /* 0x000fe40008000000 */
[----:B------:R-:W-:Y:S01]  /*94f0*/  LEA.HI.X R3, R6, R3, R15, 0x2, P0 ;  /* 0x0000000306037211 */ /* 0x000fe200000f140f */
[----:B------:R-:W-:Y:S01]  /*9500*/  UMOV UR11, UR19 ;  /* 0x00000013000b7c82 */ /* 0x000fe20008000000 */
[----:B------:R-:W-:Y:S01]  /*9510*/  R2UR UR22, R2 ;  /* 0x00000000021672ca */ /* 0x000fe200000e0000 */
[----:B------:R-:W-:Y:S01]  /*9520*/  UMOV UR26, 0x80 ;  /* 0x00000080001a7882 */ /* 0x000fe20000000000 */
        /* <DEDUP_REMOVED lines=13> */
[----:B--2---:R-:W-:-:S03]  /*9600*/  NOP ;  /* 0x0000000000007918 */ /* 0x004fc60000000000 */
.L_x_2613:
[----:B------:R-:W-:Y:S05]  /*9610*/  BSYNC B1 ;  /* 0x0000000000017941 */ /* 0x000fea0003800000 */
.L_x_2612:
[----:B------:R-:W-:-:S03]  /*9620*/  UMOV UR4, 0xffffffff ;  /* 0xffffffff00047882 */ /* 0x000fc60000000000 */
[----:B------:R-:W-:Y:S05]  /*9630*/  BRA.DIV UR4, `(.L_x_2633) ;  /* 0x0000000604947947 */ /* 0x000fea000b800000 */
[----:B------:R-:W-:-:S13]  /*9640*/  ELECT P6, URZ, PT ;  /* 0x00000000003f782f */ /* 0x000fda00038c0000 */
.L_x_2652:
[----:B------:R-:W-:Y:S05]  /*9650*/  @!P6 BRA `(.L_x_2574) ;  /* 0x000000000074e947 */ /* 0x000fea0003800000 */
[----:B------:R-:W2:Y:S02]  /*9660*/  LDL.LU R0, [R1+0xc] ;  /* 0x00000c0001007983 */ /* 0x000ea40000300800 */
[----:B--2---:R-:W-:-:S04]  /*9670*/  LOP3.LUT R0, R0, 0x2, RZ, 0xfc, !PT ;  /* 0x0000000200007812 */ /* 0x004fc800078efcff */
[----:B------:R-:W-:-:S13]  /*9680*/  ISETP.NE.AND P2, PT, R0, 0x3, PT ;  /* 0x000000030000780c */ /* 0x000fda0003f45270 */
[----:B------:R-:W-:Y:S05]  /*9690*/  @!P2 BRA `(.L_x_2634) ;  /* 0x000000000004a947 */ /* 0x000fea0003800000 */
[----:B------:R-:W-:Y:S01]  /*96a0*/  BPT.TRAP 0x1 ;  /* 0x000000040000795c */ /* 0x000fe20000300000 */
.L_x_2634:
[----:B------:R-:W2:Y:S01]  /*96b0*/  S2R R3, SR_CgaCtaId ;  /* 0x0000000000037919 */ /* 0x000ea20000008800 */
[----:B------:R-:W-:Y:S02]  /*96c0*/  MOV R0, 0x400 ;  /* 0x0000040000007802 */ /* 0x000fe40000000f00 */
[----:B------:R-:W-:Y:S02]  /*96d0*/  SHF.L.U32 R2, R16, 0x1f, RZ ;  /* 0x0000001f10027819 */ /* 0x000fe400000006ff */
[----:B--2---:R-:W-:-:S05]  /*96e0*/  LEA R7, R3, R0, 0x18 ;  /* 0x0000000003077211 */ /* 0x004fca00078ec0ff */
[----:B------:R-:W-:-:S04]  /*96f0*/  VIADD R0, R7, 0x36420 ;  /* 0x0003642007007836 */ /* 0x000fc80000000000 */
[C---:B------:R-:W-:Y:S02]  /*9700*/  IMAD R5, R23.reuse, 0x8, R0 ;  /* 0x0000000817057824 */ /* 0x040fe400078e0200 */
[----:B------:R-:W-:Y:S02]  /*9710*/  VIADD R23, R23, 0x1 ;  /* 0x0000000117177836 */ /* 0x000fe40000000000 */
[----:B------:R-:W2:Y:S03]  /*9720*/  SYNCS.PHASECHK.TRANS64.TRYWAIT P0, [R5+URZ], R2 ;  /* 0x00000002050075a7 */ /* 0x000ea6000800017f */
[----:B------:R-:W-:-:S04]  /*9730*/  ISETP.NE.AND P1, PT, R23, 0x2, PT ;  /* 0x000000021700780c */ /* 0x000fc80003f25270 */
[----:B------:R-:W-:Y:S02]  /*9740*/  SEL R3, RZ, 0x1, P1 ;  /* 0x00000001ff037807 */ /* 0x000fe40000800000 */
[----:B------:R-:W-:Y:S02]  /*9750*/  SEL R23, R23, RZ, P1 ;  /* 0x000000ff17177207 */ /* 0x000fe40000800000 */
[----:B------:R-:W-:-:S03]  /*9760*/  LOP3.LUT R3, R16, R3, RZ, 0x3c, !PT ;  /* 0x0000000310037212 */ /* 0x000fc600078e3cff */
[----:B------:R-:W-:Y:S01]  /*9770*/  IMAD R23, R23, 0x8, R0 ;  /* 0x0000000817177824 */ /* 0x000fe200078e0200 */
[----:B------:R-:W-:Y:S01]  /*9780*/  SHF.L.U32 R0, R3, 0x1f, RZ ;  /* 0x0000001f03007819 */ /* 0x000fe200000006ff */
[----:B--2---:R-:W-:Y:S06]  /*9790*/  @!P0 BRA `(.L_x_2635) ;  /* 0x00000004005c8947 */ /* 0x004fec0003800000 */
.L_x_2653:
[----:B------:R-:W3:Y:S02]  /*97a0*/  SYNCS.PHASECHK.TRANS64.TRYWAIT P0, [R23+URZ], R0 ;  /* 0x00000000170075a7 */ /* 0x000ee4000800017f */
[----:B---3--:R-:W-:Y:S05]  /*97b0*/  @!P0 BRA `(.L_x_2636) ;  /* 0x0000000400688947 */ /* 0x008fea0003800000 */
.L_x_2654:
[----:B------:R-:W-:Y:S05]  /*97c0*/  @!P2 BRA `(.L_x_2637) ;  /* 0x000000000004a947 */ /* 0x000fea0003800000 */
[----:B------:R-:W-:Y:S01]  /*97d0*/  BPT.TRAP 0x1 ;  /* 0x000000040000795c */ /* 0x000fe20000300000 */
.L_x_2637:
[----:B------:R-:W-:-:S07]  /*97e0*/  SHF.L.U32 R10, R10, 0x1f, RZ ;  /* 0x0000001f0a0a7819 */ /* 0x000fce00000006ff */
.L_x_2638:
[----:B----4-:R4:W1:Y:S02]  /*97f0*/  SYNCS.PHASECHK.TRANS64.TRYWAIT P0, [R7+URZ+0x36438], R10 ;  /* 0x0364380a070075a7 */ /* 0x010864000800017f */
[----:B-1----:R-:W-:Y:S05]  /*9800*/  @!P0 NANOSLEEP.SYNCS 0x989680 ;  /* 0x009896800000895d */ /* 0x002fea0003900000 */
[----:B------:R-:W1:Y:S02]  /*9810*/  @!P0 SYNCS.PHASECHK.TRANS64 P0, [R7+URZ+0x36438], R10 ;  /* 0x0364380a070085a7 */ /* 0x000e64000800007f */
[----:B-1----:R-:W-:Y:S05]  /*9820*/  @!P0 BRA `(.L_x_2638) ;  /* 0xfffffffc00f08947 */ /* 0x002fea000383ffff */
.L_x_2574:
[----:B------:R-:W-:Y:S05]  /*9830*/  BSYNC B0 ;  /* 0x0000000000007941 */ /* 0x000fea0003800000 */
.L_x_2572:
[----:B------:R-:W-:Y:S05]  /*9840*/  EXIT ;  /* 0x000000000000794d */ /* 0x000fea0003800000 */
.L_x_2527:
[----:B------:R-:W-:Y:S02]  /*9850*/  IMAD.MOV.U32 R12, RZ, RZ, RZ ;  /* 0x000000ffff0c7224 */ /* 0x000fe400078e00ff */
[----:B------:R-:W-:Y:S02]  /*9860*/  IMAD.MOV.U32 R11, RZ, RZ, 0x1f ;  /* 0x0000001fff0b7424 */ /* 0x000fe400078e00ff */
[----:B------:R-:W-:-:S07]  /*9870*/  IMAD.MOV.U32 R15, RZ, RZ, -0x1 ;  /* 0xffffffffff0f7424 */ /* 0x000fce00078e00ff */
[----:B------:R-:W-:Y:S05]  /*9880*/  WARPSYNC.COLLECTIVE R15, `(.L_x_2639) ;  /* 0x000000000f087348 */ /* 0x000fea0003c00000 */
[----:B------:R1:W2:Y:S02]  /*9890*/  SHFL.IDX P6, R14, R13, R12, R11 ;  /* 0x0000000c0d0e7389 */ /* 0x0002a400000c000b */
[----:B-12---:R-:W-:Y:S01]  /*98a0*/  ENDCOLLECTIVE ;  /* 0x000000000000791b */ /* 0x006fe20003800000 */
.L_x_2639:
[----:B------:R-:W-:Y:S05]  /*98b0*/  BRA `(.L_x_2640) ;  /* 0xffffff78005c7947 */ /* 0x000fea000383ffff */
.L_x_2529:
[----:B--2---:R-:W-:-:S04]  /*98c0*/  IMAD.U32 R3, RZ, RZ, UR37 ;  /* 0x00000025ff037e24 */ /* 0x004fc8000f8e00ff */
[----:B------:R2:W3:Y:S03]  /*98d0*/  SYNCS.PHASECHK.TRANS64.TRYWAIT P0, [R3+URZ+0x36400], R10 ;  /* 0x0364000a030075a7 */ /* 0x0004e6000800017f */
[----:B---3--:R-:W-:Y:S05]  /*98e0*/  @!P0 NANOSLEEP.SYNCS 0x989680 ;  /* 0x009896800000895d */ /* 0x008fea0003900000 */
[----:B------:R-:W3:Y:S02]  /*98f0*/  @!P0 SYNCS.PHASECHK.TRANS64 P0, [R3+URZ+0x36400], R10 ;  /* 0x0364000a030085a7 */ /* 0x000ee4000800007f */
[----:B---3--:R-:W-:Y:S05]  /*9900*/  @!P0 BRA `(.L_x_2529) ;  /* 0xfffffffc00ec8947 */ /* 0x008fea000383ffff */
[----:B------:R-:W-:Y:S05]  /*9910*/  BRA `(.L_x_2528) ;  /* 0xffffff7800907947 */ /* 0x000fea000383ffff */
.L_x_2533:
[----:B--2---:R2:W3:Y:S02]  /*9920*/  SYNCS.PHASECHK.TRANS64.TRYWAIT P1, [R3+URZ+0x36410], R10 ;  /* 0x0364100a030075a7 */ /* 0x0044e4000802017f */
[----:B---3--:R-:W-:Y:S05]  /*9930*/  @!P1 NANOSLEEP.SYNCS 0x989680 ;  /* 0x009896800000995d */ /* 0x008fea0003900000 */
[----:B------:R-:W3:Y:S02]  /*9940*/  @!P1 SYNCS.PHASECHK.TRANS64 P1, [R3+URZ+0x36410], R10 ;  /* 0x0364100a030095a7 */ /* 0x000ee4000802007f */
[----:B---3--:R-:W-:Y:S05]  /*9950*/  @!P1 BRA `(.L_x_2533) ;  /* 0xfffffffc00f09947 */ /* 0x008fea000383ffff */
[----:B------:R-:W-:Y:S05]  /*9960*/  BRA `(.L_x_2532) ;  /* 0xffffff8000607947 */ /* 0x000fea000383ffff */
.L_x_2537:
[----:B-1----:R-:W-:-:S04]  /*9970*/  IMAD.U32 R121, RZ, RZ, UR37 ;  /* 0x00000025ff797e24 */ /* 0x002fc8000f8e00ff */
[----:B------:R1:W2:Y:S03]  /*9980*/  SYNCS.PHASECHK.TRANS64.TRYWAIT P1, [R121+URZ+0x36430], R14 ;  /* 0x0364300e790075a7 */ /* 0x0002a6000802017f */
[----:B--2---:R-:W-:Y:S05]  /*9990*/  @!P1 NANOSLEEP.SYNCS 0x989680 ;  /* 0x009896800000995d */ /* 0x004fea0003900000 */
[----:B------:R-:W2:Y:S02]  /*99a0*/  @!P1 SYNCS.PHASECHK.TRANS64 P1, [R121+URZ+0x36430], R14 ;  /* 0x0364300e790095a7 */ /* 0x000ea4000802007f */
[----:B--2---:R-:W-:Y:S05]  /*99b0*/  @!P1 BRA `(.L_x_2537) ;  /* 0xfffffffc00ec9947 */ /* 0x004fea000383ffff */
[----:B------:R-:W-:Y:S05]  /*99c0*/  BRA `(.L_x_2536) ;  /* 0xffffff8800847947 */ /* 0x000fea000383ffff */
.L_x_2614:
[----:B-1----:R1:W2:Y:S02]  /*99d0*/  SYNCS.PHASECHK.TRANS64.TRYWAIT P1, [R12+URZ+0x36420], R13 ;  /* 0x0364200d0c0075a7 */ /* 0x0022a4000802017f */
[----:B--2---:R-:W-:Y:S05]  /*99e0*/  @!P1 NANOSLEEP.SYNCS 0x989680 ;  /* 0x009896800000995d */ /* 0x004fea0003900000 */
[----:B------:R-:W2:Y:S02]  /*99f0*/  @!P1 SYNCS.PHASECHK.TRANS64 P1, [R12+URZ+0x36420], R13 ;  /* 0x0364200d0c0095a7 */ /* 0x000ea4000802007f */
[----:B--2---:R-:W-:Y:S05]  /*9a00*/  @!P1 BRA `(.L_x_2614) ;  /* 0xfffffffc00f09947 */ /* 0x004fea000383ffff */
[----:B------:R-:W-:Y:S05]  /*9a10*/  BRA `(.L_x_2641) ;  /* 0xffffffdc00607947 */ /* 0x000fea000383ffff */
.L_x_2618:
[----:B-1----:R1:W3:Y:S02]  /*9a20*/  SYNCS.PHASECHK.TRANS64.TRYWAIT P1, [R12+URZ+0x36438], R13 ;  /* 0x0364380d0c0075a7 */ /* 0x0022e4000802017f */
[----:B---3--:R-:W-:Y:S05]  /*9a30*/  @!P1 NANOSLEEP.SYNCS 0x989680 ;  /* 0x009896800000995d */ /* 0x008fea0003900000 */
[----:B------:R-:W3:Y:S02]  /*9a40*/  @!P1 SYNCS.PHASECHK.TRANS64 P1, [R12+URZ+0x36438], R13 ;  /* 0x0364380d0c0095a7 */ /* 0x000ee4000802007f */
[----:B---3--:R-:W-:Y:S05]  /*9a50*/  @!P1 BRA `(.L_x_2618) ;  /* 0xfffffffc00f09947 */ /* 0x008fea000383ffff */
[----:B------:R-:W-:Y:S05]  /*9a60*/  BRA `(.L_x_2642) ;  /* 0xffffffe400307947 */ /* 0x000fea000383ffff */
.L_x_2620:
[----:B--2---:R2:W3:Y:S02]  /*9a70*/  SYNCS.PHASECHK.TRANS64.TRYWAIT P1, [R12+URZ+0x36428], R0 ;  /* 0x036428000c0075a7 */ /* 0x0044e4000802017f */
[----:B---3--:R-:W-:Y:S05]  /*9a80*/  @!P1 NANOSLEEP.SYNCS 0x989680 ;  /* 0x009896800000995d */ /* 0x008fea0003900000 */
[----:B------:R-:W3:Y:S02]  /*9a90*/  @!P1 SYNCS.PHASECHK.TRANS64 P1, [R12+URZ+0x36428], R0 ;  /* 0x036428000c0095a7 */ /* 0x000ee4000802007f */
[----:B---3--:R-:W-:Y:S05]  /*9aa0*/  @!P1 BRA `(.L_x_2620) ;  /* 0xfffffffc00f09947 */ /* 0x008fea000383ffff */
[----:B------:R-:W-:Y:S05]  /*9ab0*/  BRA `(.L_x_2643) ;  /* 0xffffffe400fc7947 */ /* 0x000fea000383ffff */
.L_x_2622:
[----:B-----5:R2:W-:Y:S02]  /*9ac0*/  STL [R1+0x10], R0 ;  /* 0x0000100001007387 */ /* 0x0205e40000100800 */
[----:B--2---:R-:W-:-:S04]  /*9ad0*/  SHF.L.U32 R0, RZ, 0x1f, RZ ;  /* 0x0000001fff007819 */ /* 0x004fc800000006ff */
[----:B------:R2:W3:Y:S03]  /*9ae0*/  SYNCS.PHASECHK.TRANS64.TRYWAIT P1, [R12+URZ+0x36438], R0 ;  /* 0x036438000c0075a7 */ /* 0x0004e6000802017f */
[----:B---3--:R-:W-:Y:S05]  /*9af0*/  @!P1 NANOSLEEP.SYNCS 0x989680 ;  /* 0x009896800000995d */ /* 0x008fea0003900000 */
[----:B------:R2:W3:Y:S02]  /*9b00*/  @!P1 SYNCS.PHASECHK.TRANS64 P1, [R12+URZ+0x36438], R0 ;  /* 0x036438000c0095a7 */ /* 0x0004e4000802007f */
[----:B--2---:R2:W5:Y:S02]  /*9b10*/  LDL.LU R0, [R1+0x10] ;  /* 0x0000100001007983 */ /* 0x0045640000300800 */
[----:B--23--:R-:W-:Y:S05]  /*9b20*/  @!P1 BRA `(.L_x_2622) ;  /* 0xfffffffc00e49947 */ /* 0x00cfea000383ffff */
[----:B------:R-:W-:Y:S05]  /*9b30*/  BRA `(.L_x_2644) ;  /* 0xffffffe800b47947 */ /* 0x000fea000383ffff */
.L_x_2624:
[----:B------:R-:W-:-:S07]  /*9b40*/  SHF.L.U32 R5, R16, 0x1f, RZ ;  /* 0x0000001f10057819 */ /* 0x000fce00000006ff */
.L_x_2645:
[----:B---3--:R3:W4:Y:S02]  /*9b50*/  SYNCS.PHASECHK.TRANS64.TRYWAIT P1, [R12+URZ+0x36420], R5 ;  /* 0x036420050c0075a7 */ /* 0x008724000802017f */
[----:B----4-:R-:W-:Y:S05]  /*9b60*/  @!P1 NANOSLEEP.SYNCS 0x989680 ;  /* 0x009896800000995d */ /* 0x010fea0003900000 */
[----:B------:R-:W4:Y:S02]  /*9b70*/  @!P1 SYNCS.PHASECHK.TRANS64 P1, [R12+URZ+0x36420], R5 ;  /* 0x036420050c0095a7 */ /* 0x000f24000802007f */
[----:B----4-:R-:W-:Y:S05]  /*9b80*/  @!P1 BRA `(.L_x_2645) ;  /* 0xfffffffc00f09947 */ /* 0x010fea000383ffff */
[----:B------:R-:W-:Y:S05]  /*9b90*/  BRA `(.L_x_2646) ;  /* 0xffffffec00607947 */ /* 0x000fea000383ffff */
.L_x_2627:
[----:B--2---:R2:W3:Y:S02]  /*9ba0*/  SYNCS.PHASECHK.TRANS64.TRYWAIT P1, [R12+URZ+0x36438], R13 ;  /* 0x0364380d0c0075a7 */ /* 0x0044e4000802017f */
[----:B---3--:R-:W-:Y:S05]  /*9bb0*/  @!P1 NANOSLEEP.SYNCS 0x989680 ;  /* 0x009896800000995d */ /* 0x008fea0003900000 */
[----:B------:R-:W3:Y:S02]  /*9bc0*/  @!P1 SYNCS.PHASECHK.TRANS64 P1, [R12+URZ+0x36438], R13 ;  /* 0x0364380d0c0095a7 */ /* 0x000ee4000802007f */
[----:B---3--:R-:W-:Y:S05]  /*9bd0*/  @!P1 BRA `(.L_x_2627) ;  /* 0xfffffffc00f09947 */ /* 0x008fea000383ffff */
[----:B------:R-:W-:Y:S05]  /*9be0*/  BRA `(.L_x_2647) ;  /* 0xfffffff0002c7947 */ /* 0x000fea000383ffff */
.L_x_2629:
[----:B-1----:R1:W2:Y:S02]  /*9bf0*/  SYNCS.PHASECHK.TRANS64.TRYWAIT P1, [R12+URZ+0x36428], R5 ;  /* 0x036428050c0075a7 */ /* 0x0022a4000802017f */
[----:B--2---:R-:W-:Y:S05]  /*9c00*/  @!P1 NANOSLEEP.SYNCS 0x989680 ;  /* 0x009896800000995d */ /* 0x004fea0003900000 */
[----:B------:R-:W2:Y:S02]  /*9c10*/  @!P1 SYNCS.PHASECHK.TRANS64 P1, [R12+URZ+0x36428], R5 ;  /* 0x036428050c0095a7 */ /* 0x000ea4000802007f */
[----:B--2---:R-:W-:Y:S05]  /*9c20*/  @!P1 BRA `(.L_x_2629) ;  /* 0xfffffffc00f09947 */ /* 0x004fea000383ffff */
[----:B------:R-:W-:Y:S05]  /*9c30*/  BRA `(.L_x_2648) ;  /* 0xfffffff000dc7947 */ /* 0x000fea000383ffff */
.L_x_2631:
[----:B--2---:R2:W3:Y:S02]  /*9c40*/  SYNCS.PHASECHK.TRANS64.TRYWAIT P1, [R12+URZ+0x36438], R3 ;  /* 0x036438030c0075a7 */ /* 0x0044e4000802017f */
[----:B---3--:R-:W-:Y:S05]  /*9c50*/  @!P1 NANOSLEEP.SYNCS 0x989680 ;  /* 0x009896800000995d */ /* 0x008fea0003900000 */
[----:B------:R-:W3:Y:S02]  /*9c60*/  @!P1 SYNCS.PHASECHK.TRANS64 P1, [R12+URZ+0x36438], R3 ;  /* 0x036438030c0095a7 */ /* 0x000ee4000802007f */
[----:B---3--:R-:W-:Y:S05]  /*9c70*/  @!P1 BRA `(.L_x_2631) ;  /* 0xfffffffc00f09947 */ /* 0x008fea000383ffff */
[----:B------:R-:W-:Y:S05]  /*9c80*/  BRA `(.L_x_2649) ;  /* 0xfffffff400907947 */ /* 0x000fea000383ffff */
.L_x_2633:
[----:B------:R-:W-:Y:S01]  /*9c90*/  BSSY B1, `(.L_x_2650) ;  /* 0x0000006000017945 */ /* 0x000fe20003800000 */
[----:B------:R-:W-:-:S07]  /*9ca0*/  IMAD.MOV.U32 R15, RZ, RZ, -0x1 ;  /* 0xffffffffff0f7424 */ /* 0x000fce00078e00ff */
[----:B-1----:R-:W-:Y:S05]  /*9cb0*/  WARPSYNC.COLLECTIVE R15, `(.L_x_2651) ;  /* 0x000000000f0c7348 */ /* 0x002fea0003c00000 */
[----:B------:R-:W-:Y:S02]  /*9cc0*/  ELECT P6, UR62, PT ;  /* 0x00000000003e782f */ /* 0x000fe400038c0000 */
[----:B------:R-:W-:Y:S01]  /*9cd0*/  MOV R14, UR62 ;  /* 0x0000003e000e7c02 */ /* 0x000fe20008000f00 */
[----:B-1----:R-:W-:Y:S10]  /*9ce0*/  ENDCOLLECTIVE ;  /* 0x000000000000791b */ /* 0x002ff40003800000 */
.L_x_2651:
[----:B------:R-:W-:Y:S05]  /*9cf0*/  BSYNC B1 ;  /* 0x0000000000017941 */ /* 0x000fea0003800000 */
.L_x_2650:
[----:B------:R-:W-:Y:S05]  /*9d00*/  BRA `(.L_x_2652) ;  /* 0xfffffff800507947 */ /* 0x000fea000383ffff */
.L_x_2635:
[----:B--2---:R2:W3:Y:S02]  /*9d10*/  SYNCS.PHASECHK.TRANS64.TRYWAIT P0, [R5+URZ], R2 ;  /* 0x00000002050075a7 */ /* 0x0044e4000800017f */
[----:B---3--:R-:W-:Y:S05]  /*9d20*/  @!P0 NANOSLEEP.SYNCS 0x989680 ;  /* 0x009896800000895d */ /* 0x008fea0003900000 */
[----:B------:R-:W3:Y:S02]  /*9d30*/  @!P0 SYNCS.PHASECHK.TRANS64 P0, [R5+URZ], R2 ;  /* 0x00000002050085a7 */ /* 0x000ee4000800007f */
[----:B---3--:R-:W-:Y:S05]  /*9d40*/  @!P0 BRA `(.L_x_2635) ;  /* 0xfffffffc00f08947 */ /* 0x008fea000383ffff */
[----:B------:R-:W-:Y:S05]  /*9d50*/  BRA `(.L_x_2653) ;  /* 0xfffffff800907947 */ /* 0x000fea000383ffff */
.L_x_2636:
[----:B---3--:R3:W4:Y:S02]  /*9d60*/  SYNCS.PHASECHK.TRANS64.TRYWAIT P0, [R23+URZ], R0 ;  /* 0x00000000170075a7 */ /* 0x008724000800017f */
[----:B----4-:R-:W-:Y:S05]  /*9d70*/  @!P0 NANOSLEEP.SYNCS 0x989680 ;  /* 0x009896800000895d */ /* 0x010fea0003900000 */
[----:B------:R-:W4:Y:S02]  /*9d80*/  @!P0 SYNCS.PHASECHK.TRANS64 P0, [R23+URZ], R0 ;  /* 0x00000000170085a7 */ /* 0x000f24000800007f */
[----:B----4-:R-:W-:Y:S05]  /*9d90*/  @!P0 BRA `(.L_x_2636) ;  /* 0xfffffffc00f08947 */ /* 0x010fea000383ffff */
[----:B------:R-:W-:Y:S05]  /*9da0*/  BRA `(.L_x_2654) ;  /* 0xfffffff800847947 */ /* 0x000fea000383ffff */
.L_x_2655:
        /* <DEDUP_REMOVED lines=13> */
.L_x_7665:


//--------------------- .text._ZN7cutlass13device_kernelIN5flash11enable_sm90INS1_16FlashAttnBwdSm90INS1_25CollectiveMainloopBwdSm90ILi2ELi1ELi1EN4cute5tupleIJNS5_1CILi1EEES8_S8_EEENS6_IJNS7_ILi64EEENS7_ILi96EEENS7_ILi192EEEEEENS_10bfloat16_tEfNS_4arch4Sm90ELb1ELb0ELb1ELb0ELb1ELb0ELb1ELb0ELi3ELi1ELi1ELi1ELb0EEENS1_21CollectiveEpilogueBwdISD_SE_SG_Li384ELb0ELb1ELi3EEENS1_25SingleTileBwdLPTSchedulerILb0ELi96ELb1EEEEEEEEEvNT_6ParamsE --------------------------
	.section	.text._ZN7cutlass13device_kernelIN5flash11enable_sm90INS1_16FlashAttnBwdSm90INS1_25CollectiveMainloopBwdSm90ILi2ELi1ELi1EN4cute5tupleIJNS5_1CILi1EEES8_S8_EEENS6_IJNS7_ILi64EEENS7_ILi96EEENS7_ILi192EEEEEENS_10bfloat16_tEfNS_4arch4Sm90ELb1ELb0ELb1ELb0ELb1ELb0ELb1ELb0ELi3ELi1ELi1ELi1ELb0EEENS1_21CollectiveEpilogueBwdISD_SE_SG_Li384ELb0ELb1ELi3EEENS1_25SingleTileBwdLPTSchedulerILb0ELi96ELb1EEEEEEEEEvNT_6ParamsE,"ax",@progbits
	.align	128
.text._ZN7cutlass13device_kernelIN5flash11enable_sm90INS1_16FlashAttnBwdSm90INS1_25CollectiveMainloopBwdSm90ILi2ELi1ELi1EN4cute5tupleIJNS5_1CILi1EEES8_S8_EEENS6_IJNS7_ILi64EEENS7_ILi96EEENS7_ILi192EEEEEENS_10bfloat16_tEfNS_4arch4Sm90ELb1ELb0ELb1ELb0ELb1ELb0ELb1ELb0ELi3ELi1ELi1ELi1ELb0EEENS1_21CollectiveEpilogueBwdISD_SE_SG_Li384ELb0ELb1ELi3EEENS1_25SingleTileBwdLPTSchedulerILb0ELi96ELb1EEEEEEEEEvNT_6ParamsE:
        .type           _ZN7cutlass13device_kernelIN5flash11enable_sm90INS1_16FlashAttnBwdSm90INS1_25CollectiveMainloopBwdSm90ILi2ELi1ELi1EN4cute5tupleIJNS5_1CILi1EEES8_S8_EEENS6_IJNS7_ILi64EEENS7_ILi96EEENS7_ILi192EEEEEENS_10bfloat16_tEfNS_4arch4Sm90ELb1ELb0ELb1ELb0ELb1ELb0ELb1ELb0ELi3ELi1ELi1ELi1ELb0EEENS1_21CollectiveEpilogueBwdISD_SE_SG_Li384ELb0ELb1ELi3EEENS1_25SingleTileBwdLPTSchedulerILb0ELi96ELb1EEEEEEEEEvNT_6ParamsE,@function
        .size           _ZN7cutlass13device_kernelIN5flash11enable_sm90INS1_16FlashAttnBwdSm90INS1_25CollectiveMainloopBwdSm90ILi2ELi1ELi1EN4cute5tupleIJNS5_1CILi1EEES8_S8_EEENS6_IJNS7_ILi64EEENS7_ILi96EEENS7_ILi192EEEEEENS_10bfloat16_tEfNS_4arch4Sm90ELb1ELb0ELb1ELb0ELb1ELb0ELb1ELb0ELi3ELi1ELi1ELi1ELb0EEENS1_21CollectiveEpilogueBwdISD_SE_SG_Li384ELb0ELb1ELi3EEENS1_25SingleTileBwdLPTSchedulerILb0ELi96ELb1EEEEEEEEEvNT_6ParamsE,(.L_x_7666 - _ZN7cutlass13device_kernelIN5flash11enable_sm90INS1_16FlashAttnBwdSm90INS1_25CollectiveMainloopBwdSm90ILi2ELi1ELi1EN4cute5tupleIJNS5_1CILi1EEES8_S8_EEENS6_IJNS7_ILi64EEENS7_ILi96EEENS7_ILi192EEEEEENS_10bfloat16_tEfNS_4arch4Sm90ELb1ELb0ELb1ELb0ELb1ELb0ELb1ELb0ELi3ELi1ELi1ELi1ELb0EEENS1_21CollectiveEpilogueBwdISD_SE_SG_Li384ELb0ELb1ELi3EEENS1_25SingleTileBwdLPTSchedulerILb0ELi96ELb1EEEEEEEEEvNT_6ParamsE)
        .other          _ZN7cutlass13device_kernelIN5flash11enable_sm90INS1_16FlashAttnBwdSm90INS1_25CollectiveMainloopBwdSm90ILi2ELi1ELi1EN4cute5tupleIJNS5_1CILi1EEES8_S8_EEENS6_IJNS7_ILi64EEENS7_ILi96EEENS7_ILi192EEEEEENS_10bfloat16_tEfNS_4arch4Sm90ELb1ELb0ELb1ELb0ELb1ELb0ELb1ELb0ELi3ELi1ELi1ELi1ELb0EEENS1_21CollectiveEpilogueBwdISD_SE_SG_Li384ELb0ELb1ELi3EEENS1_25SingleTileBwdLPTSchedulerILb0ELi96ELb1EEEEEEEEEvNT_6ParamsE,@"STO_CUDA_ENTRY STV_DEFAULT"
_ZN7cutlass13device_kernelIN5flash11enable_sm90INS1_16FlashAttnBwdSm90INS1_25CollectiveMainloopBwdSm90ILi2ELi1ELi1EN4cute5tupleIJNS5_1CILi1EEES8_S8_EEENS6_IJNS7_ILi64EEENS7_ILi96EEENS7_ILi192EEEEEENS_10bfloat16_tEfNS_4arch4Sm90ELb1ELb0ELb1ELb0ELb1ELb0ELb1ELb0ELi3ELi1ELi1ELi1ELb0EEENS1_21CollectiveEpilogueBwdISD_SE_SG_Li384ELb0ELb1ELi3EEENS1_25SingleTileBwdLPTSchedulerILb0ELi96ELb1EEEEEEEEEvNT_6ParamsE:
        /* <DEDUP_REMOVED lines=29> */
.L_x_2657:
[----:B------:R-:W-:Y:S05]  /*01d0*/  BSYNC B0 ;  /* 0x0000000000007941 */ /* 0x000fea0003800000 */
.L_x_2656:
        /* <DEDUP_REMOVED lines=34> */
.L_x_2658:
        /* <DEDUP_REMOVED lines=20> */
.L_x_2659:
[----:B---3--:R-:W-:Y:S01]  /*0540*/  ISETP.NE.AND P0, PT, R2, RZ, PT ;  /* 0x000000ff0200720c */ /* 0x008fe20003f05270 */
[----:B------:R-:W-:Y:S01]  /*0550*/  IMAD.MOV.U32 R2, RZ, RZ, 0x1 ;  /* 0x00000001ff027424 */ /* 0x000fe200078e00ff */
[----:B------:R-:W-:Y:S01]  /*0560*/  NOP ;  /* 0x0000000000007918 */ /* 0x000fe20000000000 */
[----:B------:R-:W-:-:S03]  /*0570*/  ULDC.64 UR38, c[0x0][0x208] ;  /* 0x0000820000267ab9 */ /* 0x000fc60000000a00 */
[----:B------:R-:W-:-:S05]  /*0580*/  SEL R2, R2, 0x2, !P0 ;  /* 0x0000000202027807 */ /* 0x000fca0004000000 */
[----:B------:R3:W-:Y:S01]  /*0590*/  STL [R1+0xc], R2 ;  /* 0x00000c0201007387 */ /* 0x0007e20000100800 */
[----:B-12-4-:R-:W-:Y:S06]  /*05a0*/  BAR.SYNC.DEFER_BLOCKING 0x0 ;  /* 0x0000000000007b1d */ /* 0x016fec0000010000 */
[----:B------:R-:W-:Y:S05]  /*05b0*/  @!P0 BRA `(.L_x_2660) ;  /* 0x0000005800488947 */ /* 0x000fea0003800000 */
.L_x_2661:
        /* <DEDUP_REMOVED lines=32> */
.L_x_2662:
[----:B------:R-:W-:Y:S01]  /*07c0*/  ULDC UR7, c[0x0][0xb44] ;  /* 0x0002d10000077ab9 */ /* 0x000fe20000000800 */
[----:B------:R-:W-:Y:S01]  /*07d0*/  UMOV UR45, UR10 ;  /* 0x0000000a002d7c82 */ /* 0x000fe20008000000 */
[----:B------:R-:W-:-:S11]  /*07e0*/  UISETP.NE.AND UP0, UPT, UR7, 0x1, UPT ;  /* 0x000000010700788c */ /* 0x000fd6000bf05270 */
[----:B------:R-:W-:Y:S02]  /*07f0*/  @UP0 ULDC.64 UR8, c[0x0][0xb48] ;  /* 0x0002d20000080ab9 */ /* 0x000fe40000000a00 */
[----:B------:R-:W-:-:S04]  /*0800*/  UIMAD.WIDE.U32 UR4, UR10, UR8, URZ ;  /* 0x000000080a0472a5 */ /* 0x000fc8000f8e003f */
[----:B------:R-:W-:-:S04]  /*0810*/  @UP0 USHF.R.U32.HI UR45, URZ, UR9, UR5 ;  /* 0x000000093f2d0299 */ /* 0x000fc80008011605 */
[----:B------:R-:W-:-:S12]  /*0820*/  UIMAD UR4, UR45, UR7, URZ ;  /* 0x000000072d0472a4 */ /* 0x000fd8000f8e023f */
.L_x_2663:
[----:B------:R-:W-:Y:S01]  /*0830*/  ULDC UR43, c[0x0][0xb38] ;  /* 0x0002ce00002b7ab9 */ /* 0x000fe20000000800 */
[----:B------:R-:W-:Y:S02]  /*0840*/  UIADD3 UR4, UR10, -UR4, URZ ;  /* 0x800000040a047290 */ /* 0x000fe4000fffe03f */
[----:B------:R-:W-:Y:S01]  /*0850*/  UISETP.NE.AND UP0, UPT, UR43, 0x1, UPT ;  /* 0x000000012b00788c */ /* 0x000fe2000bf05270 */
[----:B------:R-:W-:Y:S01]  /*0860*/  ULDC UR5, c[0x0][0xb44] ;  /* 0x0002d10000057ab9 */ /* 0x000fe20000000800 */
[----:B------:R-:W-:Y:S02]  /*0870*/  ULOP3.LUT UR36, URZ, UR45, URZ, 0x33, !UPT ;  /* 0x0000002d3f247292 */ /* 0x000fe4000f8e333f */
[----:B------:R-:W-:-:S07]  /*0880*/  UIMAD UR6, UR6, UR5, UR4 ;  /* 0x00000005060672a4 */ /* 0x000fce000f8e0204 */
[----:B------:R-:W-:Y:S01]  /*0890*/  @UP0 ULDC UR4, c[0x0][0xb3c] ;  /* 0x0002cf0000040ab9 */ /* 0x000fe20000000800 */
[----:B------:R-:W-:Y:S01]  /*08a0*/  @UP0 ULDC UR7, c[0x0][0xb40] ;  /* 0x0002d00000070ab9 */ /* 0x000fe20000000800 */
[----:B------:R-:W-:Y:S02]  /*08b0*/  UIMAD.WIDE.U32 UR4, UR6, UR4, URZ ;  /* 0x00000004060472a5 */ /* 0x000fe4000f8e003f */
[----:B------:R-:W-:Y:S02]  /*08c0*/  UMOV UR44, UR6 ;  /* 0x00000006002c7c82 */ /* 0x000fe40008000000 */
[----:B------:R-:W-:-:S03]  /*08d0*/  @UP0 USHF.R.U32.HI UR44, URZ, UR7, UR5 ;  /* 0x000000073f2c0299 */ /* 0x000fc60008011605 */
[----:B------:R-:W-:Y:S01]  /*08e0*/  ULDC UR5, c[0x0][0xb2c] ;  /* 0x0002cb0000057ab9 */ /* 0x000fe20000000800 */
[----:B------:R-:W-:Y:S02]  /*08f0*/  UIADD3 UR4, -UR44, URZ, URZ ;  /* 0x0000003f2c047290 */ /* 0x000fe4000fffe13f */
[----:B------:R-:W-:Y:S01]  /*0900*/  ISETP.LE.AND P0, PT, RZ, UR44, PT ;  /* 0x0000002cff007c0c */ /* 0x000fe2000bf03270 */
[----:B------:R-:W-:Y:S02]  /*0910*/  UIADD3 UR36, UR36, UR5, URZ ;  /* 0x0000000524247290 */ /* 0x000fe4000fffe03f */
[----:B------:R-:W-:-:S10]  /*0920*/  UIMAD UR43, UR43, UR4, UR6 ;  /* 0x000000042b2b72a4 */ /* 0x000fd4000f8e0206 */
        /* <DEDUP_REMOVED lines=90> */
.L_x_2666:
        /* <DEDUP_REMOVED lines=15> */
.L_x_2665:
        /* <DEDUP_REMOVED lines=20> */
.L_x_2668:
        /* <DEDUP_REMOVED lines=15> */
.L_x_2667:
        /* <DEDUP_REMOVED lines=8> */
.L_x_2800:
        /* <DEDUP_REMOVED lines=19> */
.L_x_2670:
        /* <DEDUP_REMOVED lines=109> */
.L_x_2682:
[----:B------:R-:W-:Y:S01]  /*1a70*/  ISETP.NE.AND P0, PT, R8, 0x3, PT ;  /* 0x000000030800780c */ /* 0x000fe20003f05270 */
[----:B------:R-:W-:-:S12]  /*1a80*/  YIELD ;  /* 0x0000000000007946 */ /* 0x000fd80003800000 */
[----:B-1----:R-:W-:Y:S05]  /*1a90*/  @!P0 BRA `(.L_x_2672) ;  /* 0x0000000000048947 */ /* 0x002fea0003800000 */
[----:B------:R-:W-:Y:S01]  /*1aa0*/  BPT.TRAP 0x1 ;  /* 0x000000040000795c */ /* 0x000fe20000300000 */
.L_x_2672:
[----:B------:R-:W-:Y:S02]  /*1ab0*/  LEA R3, R2, UR40, 0x3 ;  /* 0x0000002802037c11 */ /* 0x000fe4000f8e18ff */
[----:B------:R-:W-:-:S04]  /*1ac0*/  SHF.L.U32 R10, R7, 0x1f, RZ ;  /* 0x0000001f070a7819 */ /* 0x000fc800000006ff */
[----:B------:R1:W2:Y:S01]  /*1ad0*/  SYNCS.PHASECHK.TRANS64.TRYWAIT P1, [R3+URZ+0x36410], R10 ;  /* 0x0364100a030075a7 */ /* 0x0002a2000802017f */
[----:B------:R-:W-:Y:S05]  /*1ae0*/  @!P0 BRA `(.L_x_2673) ;  /* 0x0000000000048947 */ /* 0x000fea0003800000 */
[----:B------:R-:W-:Y:S01]  /*1af0*/  BPT.TRAP 0x1 ;  /* 0x000000040000795c */ /* 0x000fe20000300000 */
.L_x_2673:
[----:B--2---:R-:W-:Y:S05]  /*1b00*/  @P1 BRA `(.L_x_2674) ;  /* 0x0000000000081947 */ /* 0x004fea0003800000 */
[----:B------:R-:W2:Y:S02]  /*1b10*/  SYNCS.PHASECHK.TRANS64.TRYWAIT P1, [R3+URZ+0x36410], R10 ;  /* 0x0364100a030075a7 */ /* 0x000ea4000802017f */
[----:B--2---:R-:W-:Y:S05]  /*1b20*/  @!P1 BRA `(.L_x_2675) ;  /* 0x00000088001c9947 */ /* 0x004fea0003800000 */
.L_x_2674:
        /* <DEDUP_REMOVED lines=103> */
.L_x_2676:
[----:B------:R-:W-:-:S04]  /*21a0*/  SHF.L.U32 R14, R5, 0x1f, RZ ;  /* 0x0000001f050e7819 */ /* 0x000fc800000006ff */
[----:B------:R1:W1:Y:S01]  /*21b0*/  SYNCS.PHASECHK.TRANS64.TRYWAIT P1, [UR40+0x36430], R14 ;  /* 0x0364300eff0075a7 */ /* 0x0002620008020168 */
[----:B------:R-:W-:Y:S05]  /*21c0*/  @!P0 BRA `(.L_x_2677) ;  /* 0x0000000000048947 */ /* 0x000fea0003800000 */
[----:B------:R-:W-:Y:S01]  /*21d0*/  BPT.TRAP 0x1 ;  /* 0x000000040000795c */ /* 0x000fe20000300000 */
.L_x_2677:
        /* <DEDUP_REMOVED lines=36> */
.L_x_2678:
        /* <DEDUP_REMOVED lines=351> */
.L_x_2680:
        /* <DEDUP_REMOVED lines=60> */
.L_x_2681:
        /* <DEDUP_REMOVED lines=62> */
.L_x_2664:
        /* <DEDUP_REMOVED lines=23> */
.L_x_2684:
        /* <DEDUP_REMOVED lines=20> */
.L_x_2685:
        /* <DEDUP_REMOVED lines=18> */
.L_x_2686:
        /* <DEDUP_REMOVED lines=18> */
.L_x_2687:
        /* <DEDUP_REMOVED lines=98> */
[----:B------:R-:W-:Y:S01]  /*4cc0*/  ULOP3.LUT UR4, URZ, UR45, URZ, 0x33, !UPT ;  /* 0x0000002d3f047292 */ /* 0x000fe2000f8e333f */
[----:B------:R-:W-:Y:S01]  /*4cd0*/  ULDC UR5, c[0x0][0xb2c] ;  /* 0x0002cb0000057ab9 */ /* 0x000fe20000000800 */
[----:B------:R-:W-:Y:S02]  /*4ce0*/  ULDC.64 UR6, c[0x0][0x198] ;  /* 0x0000660000067ab9 */ /* 0x000fe40000000a00 */
[----:B------:R-:W-:Y:S02]  /*4cf0*/  UIADD3 UR42, UR4, UR5, URZ ;  /* 0x00000005042a7290 */ /* 0x000fe4000fffe03f */
[----:B------:R-:W-:Y:S02]  /*4d00*/  UIADD3 UR4, UP0, UR6, 0x770, URZ ;  /* 0x0000077006047890 */ /* 0x000fe4000ff1e03f */
[----:B------:R-:W-:Y:S02]  /*4d10*/  UIADD3 UR40, UR37, 0x9000, URZ ;  /* 0x0000900025287890 */ /* 0x000fe4000fffe03f */
[----:B------:R-:W-:-:S02]  /*4d20*/  UIADD3.X UR5, URZ, UR7, URZ, UP0, !UPT ;  /* 0x000000073f057290 */ /* 0x000fc400087fe43f */
[----:B------:R-:W-:Y:S02]  /*4d30*/  UIADD3 UR6, UP0, UR6, 0x670, URZ ;  /* 0x0000067006067890 */ /* 0x000fe4000ff1e03f */
[----:B------:R-:W-:Y:S02]  /*4d40*/  UIMAD UR42, UR42, 0x60, URZ ;  /* 0x000000602a2a78a4 */ /* 0x000fe4000f8e023f */
[----:B------:R-:W-:Y:S02]  /*4d50*/  UIADD3 UR32, UR37, 0xc000, URZ ;  /* 0x0000c00025207890 */ /* 0x000fe4000fffe03f */
[----:B------:R-:W-:Y:S02]  /*4d60*/  UIADD3 UR24, UR37, 0xf000, URZ ;  /* 0x0000f00025187890 */ /* 0x000fe4000fffe03f */
[----:B------:R-:W-:Y:S02]  /*4d70*/  UIADD3.X UR7, URZ, UR7, URZ, UP0, !UPT ;  /* 0x000000073f077290 */ /* 0x000fe400087fe43f */
[----:B------:R-:W-:-:S02]  /*4d80*/  UIADD3 UR16, UR37, 0x3000, URZ ;  /* 0x0000300025107890 */ /* 0x000fc4000fffe03f */
        /* <DEDUP_REMOVED lines=9> */
[----:B------:R-:W-:Y:S01]  /*4e20*/  UMOV UR26, UR42 ;  /* 0x0000002a001a7c82 */ /* 0x000fe20008000000 */
[----:B------:R1:W-:Y:S01]  /*4e30*/  UTMASTG.4D [UR40], [UR4] ;  /* 0x00000028040073b5 */ /* 0x0003e20008018000 */
        /* <DEDUP_REMOVED lines=9> */
[----:B------:R3:W-:Y:S01]  /*4ed0*/  UTMASTG.4D [UR24], [UR4] ;  /* 0x00000018040073b5 */ /* 0x0007e20008018000 */
[----:B-1----:R-:W-:-:S02]  /*4ee0*/  UMOV UR40, UR37 ;  /* 0x0000002500287c82 */ /* 0x002fc40008000000 */
[----:B------:R3:W-:Y:S01]  /*4ef0*/  UTMASTG.4D [UR40], [UR6] ;  /* 0x00000028060073b5 */ /* 0x0007e20008018000 */
[----:B------:R3:W-:Y:S01]  /*4f00*/  UTMASTG.4D [UR16], [UR6] ;  /* 0x00000010060073b5 */ /* 0x0007e20008018000 */
[----:B------:R3:W-:Y:S02]  /*4f10*/  UTMASTG.4D [UR8], [UR6] ;  /* 0x00000008060073b5 */ /* 0x0007e40008018000 */
[----:B---3--:R0:W-:Y:S02]  /*4f20*/  UTMACMDFLUSH ;  /* 0x00000000000079b7 */ /* 0x0081e40000000000 */
.L_x_2689:
[----:B------:R-:W-:Y:S05]  /*4f30*/  BSYNC B0 ;  /* 0x0000000000007941 */ /* 0x000fea0003800000 */
.L_x_2688:
[----:B------:R-:W-:-:S04]  /*4f40*/  DEPBAR.LE SB0, 0x0 ;  /* 0x000080000000791a */ /* 0x000fc80000000000 */
[----:B------:R-:W-:Y:S05]  /*4f50*/  EXIT ;  /* 0x000000000000794d */ /* 0x000fea0003800000 */
.L_x_2683:
[----:B------:R-:W2:Y:S01]  /*4f60*/  S2R R0, SR_TID.X ;  /* 0x0000000000007919 */ /* 0x000ea20000002100 */
[----:B------:R-:W3:Y:S01]  /*4f70*/  LDC R8, c[0x0][0xb2c] ;  /* 0x0002cb00ff087b82 */ /* 0x000ee20000000800 */
[----:B------:R-:W-:Y:S01]  /*4f80*/  ULOP3.LUT UR45, URZ, UR45, URZ, 0x33, !UPT ;  /* 0x0000002d3f2d7292 */ /* 0x000fe2000f8e333f */
[----:B------:R-:W-:Y:S01]  /*4f90*/  BSSY B0, `(.L_x_2690) ;  /* 0x0000031000007945 */ /* 0x000fe20003800000 */
[----:B------:R-:W-:Y:S02]  /*4fa0*/  USHF.R.S32.HI UR6, URZ, 0x1f, UR43 ;  /* 0x0000001f3f067899 */ /* 0x000fe4000801142b */
[----:B------:R-:W-:-:S03]  /*4fb0*/  USHF.R.S32.HI UR7, URZ, 0x1f, UR44 ;  /* 0x0000001f3f077899 */ /* 0x000fc6000801142c */
[----:B-1----:R-:W1:Y:S08]  /*4fc0*/  LDC.64 R2, c[0x0][0x820] ;  /* 0x00020800ff027b82 */ /* 0x002e700000000a00 */
[----:B------:R-:W4:Y:S08]  /*4fd0*/  LDC.64 R16, c[0x0][0x808] ;  /* 0x00020200ff107b82 */ /* 0x000f300000000a00 */
[----:B------:R-:W5:Y:S01]  /*4fe0*/  LDC.64 R10, c[0x0][0x828] ;  /* 0x00020a00ff0a7b82 */ /* 0x000f620000000a00 */
[----:B---3--:R-:W-:-:S02]  /*4ff0*/  VIADD R9, R8, UR45 ;  /* 0x0000002d08097c36 */ /* 0x008fc40008000000 */
[----:B--2---:R-:W-:-:S05]  /*5000*/  VIADD R7, R0, 0xffffff80 ;  /* 0xffffff8000077836 */ /* 0x004fca0000000000 */
[----:B------:R-:W2:Y:S01]  /*5010*/  LDC.64 R18, c[0x0][0x850] ;  /* 0x00021400ff127b82 */ /* 0x000ea20000000a00 */
[----:B-1----:R-:W-:Y:S02]  /*5020*/  IMAD R0, R2, UR6, RZ ;  /* 0x0000000602007c24 */ /* 0x002fe4000f8e02ff */
[----:B------:R-:W-:-:S05]  /*5030*/  IMAD.HI R4, R7, 0x2aaaaaab, RZ ;  /* 0x2aaaaaab07047827 */ /* 0x000fca00078e02ff */
[----:B------:R-:W-:Y:S01]  /*5040*/  SHF.R.U32.HI R5, RZ, 0x1f, R4 ;  /* 0x0000001fff057819 */ /* 0x000fe20000011604 */
[----:B----4-:R-:W-:Y:S01]  /*5050*/  IMAD R23, R9, -0x60, R16 ;  /* 0xffffffa009177824 */ /* 0x010fe200078e0210 */
[----:B------:R-:W1:Y:S02]  /*5060*/  LDC.64 R20, c[0x0][0x858] ;  /* 0x00021600ff147b82 */ /* 0x000e640000000a00 */
[----:B------:R-:W-:Y:S01]  /*5070*/  LEA.HI.SX32 R4, R4, R5, 0x1e ;  /* 0x0000000504047211 */ /* 0x000fe200078ff2ff */
[----:B------:R-:W-:-:S03]  /*5080*/  IMAD R5, R3, UR43, R0 ;  /* 0x0000002b03057c24 */ /* 0x000fc6000f8e0200 */
[CC--:B------:R-:W-:Y:S01]  /*5090*/  ISETP.GE.AND P3, PT, R4.reuse, R23.reuse, PT ;  /* 0x000000170400720c */ /* 0x0c0fe20003f66270 */
[C---:B------:R-:W-:Y:S02]  /*50a0*/  IMAD R6, R4.reuse, -0x18, R7 ;  /* 0xffffffe804067824 */ /* 0x040fe400078e0207 */
[----:B------:R-:W-:Y:S02]  /*50b0*/  VIADD R0, R4, 0x10 ;  /* 0x0000001004007836 */ /* 0x000fe40000000000 */
[----:B------:R-:W-:Y:S02]  /*50c0*/  IMAD.SHL.U32 R6, R6, 0x8, RZ ;  /* 0x0000000806067824 */ /* 0x000fe400078e00ff */
[----:B------:R-:W-:Y:S01]  /*50d0*/  VIADD R8, R4, 0x40 ;  /* 0x0000004004087836 */ /* 0x000fe20000000000 */
[----:B------:R-:W-:Y:S01]  /*50e0*/  ISETP.GE.AND P4, PT, R0, R23, PT ;  /* 0x000000170000720c */ /* 0x000fe20003f86270 */
[----:B------:R-:W-:Y:S01]  /*50f0*/  VIADD R0, R4, 0x20 ;  /* 0x0000002004007836 */ /* 0x000fe20000000000 */
[----:B------:R-:W-:-:S02]  /*5100*/  SHF.R.S32.HI R7, RZ, 0x1f, R6 ;  /* 0x0000001fff077819 */ /* 0x000fc40000011406 */
[----:B------:R-:W-:Y:S02]  /*5110*/  ISETP.GE.OR P6, PT, R6, R17, P3 ;  /* 0x000000110600720c */ /* 0x000fe40001fc6670 */
[-C--:B------:R-:W-:Y:S01]  /*5120*/  ISETP.GE.AND P5, PT, R0, R23.reuse, PT ;  /* 0x000000170000720c */ /* 0x080fe20003fa6270 */
[----:B------:R-:W-:Y:S01]  /*5130*/  IMAD.WIDE.U32 R2, R2, UR43, R6 ;  /* 0x0000002b02027c25 */ /* 0x000fe2000f8e0006 */
[----:B------:R-:W-:Y:S02]  /*5140*/  ISETP.GE.AND P1, PT, R8, R23, PT ;  /* 0x000000170800720c */ /* 0x000fe40003f26270 */
[----:B------:R-:W-:Y:S01]  /*5150*/  ISETP.GE.OR P2, PT, R6, R17, P4 ;  /* 0x000000110600720c */ /* 0x000fe20002746670 */
[----:B------:R-:W-:Y:S02]  /*5160*/  IMAD.IADD R3, R3, 0x1, R5 ;  /* 0x0000000103037824 */ /* 0x000fe400078e0205 */
[----:B------:R-:W-:Y:S02]  /*5170*/  VIADD R5, R4, 0x30 ;  /* 0x0000003004057836 */ /* 0x000fe40000000000 */
[----:B-----5:R-:W-:-:S02]  /*5180*/  IMAD R0, R10, UR7, RZ ;  /* 0x000000070a007c24 */ /* 0x020fc4000f8e02ff */
[----:B------:R-:W-:Y:S01]  /*5190*/  IMAD.WIDE.U32 R12, R10, UR44, R2 ;  /* 0x0000002c0a0c7c25 */ /* 0x000fe2000f8e0002 */
[----:B------:R-:W-:Y:S02]  /*51a0*/  ISETP.GE.AND P0, PT, R5, R23, PT ;  /* 0x000000170500720c */ /* 0x000fe40003f06270 */
[----:B------:R-:W-:Y:S01]  /*51b0*/  SHF.R.S32.HI R5, RZ, 0x1f, R4 ;  /* 0x0000001fff057819 */ /* 0x000fe20000011404 */
[----:B------:R-:W-:Y:S02]  /*51c0*/  IMAD R11, R11, UR44, R0 ;  /* 0x0000002c0b0b7c24 */ /* 0x000fe4000f8e0200 */
[----:B------:R-:W-:-:S04]  /*51d0*/  IMAD.WIDE R2, R9, 0x60, R4 ;  /* 0x0000006009027825 */ /* 0x000fc800078e0204 */
[----:B------:R-:W-:Y:S01]  /*51e0*/  IMAD.IADD R11, R13, 0x1, R11 ;  /* 0x000000010d0b7824 */ /* 0x000fe200078e020b */
[----:B--2---:R-:W-:Y:S06]  /*51f0*/  @P6 BRA `(.L_x_2691) ;  /* 0x0000000000286947 */ /* 0x004fec0003800000 */
        /* <DEDUP_REMOVED lines=10> */
.L_x_2691:
[----:B------:R-:W-:Y:S05]  /*52a0*/  BSYNC B0 ;  /* 0x0000000000007941 */ /* 0x000fea0003800000 */
.L_x_2690:
[----:B------:R-:W-:Y:S01]  /*52b0*/  BSSY B0, `(.L_x_2692) ;  /* 0x0000010000007945 */ /* 0x000fe20003800000 */
[----:B------:R-:W-:-:S03]  /*52c0*/  ISETP.GE.OR P6, PT, R6, R17, P5 ;  /* 0x000000110600720c */ /* 0x000fc60002fc6670 */
[----:B------:R-:W-:Y:S10]  /*52d0*/  @P2 BRA `(.L_x_2693) ;  /* 0x0000000000342947 */ /* 0x000ff40003800000 */
        /* <DEDUP_REMOVED lines=13> */
.L_x_2693:
[----:B------:R-:W-:Y:S05]  /*53b0*/  BSYNC B0 ;  /* 0x0000000000007941 */ /* 0x000fea0003800000 */
.L_x_2692:
[----:B------:R-:W-:Y:S01]  /*53c0*/  BSSY B0, `(.L_x_2694) ;  /* 0x0000010000007945 */ /* 0x000fe20003800000 */
[----:B------:R-:W-:-:S03]  /*53d0*/  ISETP.GE.OR P2, PT, R6, R17, P0 ;  /* 0x000000110600720c */ /* 0x000fc60000746670 */
[----:B------:R-:W-:Y:S10]  /*53e0*/  @P6 BRA `(.L_x_2695) ;  /* 0x0000000000346947 */ /* 0x000ff40003800000 */
        /* <DEDUP_REMOVED lines=13> */
.L_x_2695:
[----:B------:R-:W-:Y:S05]  /*54c0*/  BSYNC B0 ;  /* 0x0000000000007941 */ /* 0x000fea0003800000 */
.L_x_2694:
        /* <DEDUP_REMOVED lines=17> */
.L_x_2697:
[----:B------:R-:W-:Y:S05]  /*55e0*/  BSYNC B0 ;  /* 0x0000000000007941 */ /* 0x000fea0003800000 */
.L_x_2696:
[----:B------:R-:W-:Y:S01]  /*55f0*/  BSSY B0, `(.L_x_2698) ;  /* 0x0000011000007945 */ /* 0x000fe20003800000 */
[----:B------:R-:W-:Y:S01]  /*5600*/  ISETP.GE.AND P2, PT, R0, R23, PT ;  /* 0x000000170000720c */ /* 0x000fe20003f46270 */
[----:B-1----:R-:W-:Y:S02]  /*5610*/  IMAD R8, R18, UR6, RZ ;  /* 0x0000000612087c24 */ /* 0x002fe4000f8e02ff */
        /* <DEDUP_REMOVED lines=14> */
.L_x_2699:
[----:B------:R-:W-:Y:S05]  /*5700*/  BSYNC B0 ;  /* 0x0000000000007941 */ /* 0x000fea0003800000 */
.L_x_2698:
        /* <DEDUP_REMOVED lines=8> */
[----:B------:R-:W-:Y:S01]  /*5790*/  IMAD R0, R20, UR7, RZ ;  /* 0x0000000714007c24 */ /* 0x000fe2000f8e02ff */
[----:B------:R-:W-:Y:S01]  /*57a0*/  ISETP.GE.OR P5, PT, R6, UR4, P5 ;  /* 0x0000000406007c0c */ /* 0x000fe2000afa6670 */
[----:B------:R-:W-:Y:S01]  /*57b0*/  IMAD.WIDE.U32 R8, R20, UR44, R4 ;  /* 0x0000002c14087c25 */ /* 0x000fe2000f8e0004 */
[----:B------:R-:W-:-:S02]  /*57c0*/  ISETP.GE.OR P0, PT, R6, UR4, P0 ;  /* 0x0000000406007c0c */ /* 0x000fc40008706670 */
[C---:B------:R-:W-:Y:S01]  /*57d0*/  ISETP.GE.OR P1, PT, R6.reuse, UR4, P1 ;  /* 0x0000000406007c0c */ /* 0x040fe20008f26670 */
[----:B-1234-:R-:W-:Y:S01]  /*57e0*/  IMAD R15, R21, UR44, R0 ;  /* 0x0000002c150f7c24 */ /* 0x01efe2000f8e0200 */
        /* <DEDUP_REMOVED lines=15> */
.L_x_2701:
[----:B------:R-:W-:Y:S05]  /*58e0*/  BSYNC B0 ;  /* 0x0000000000007941 */ /* 0x000fea0003800000 */
.L_x_2700:
        /* <DEDUP_REMOVED lines=13> */
.L_x_2703:
[----:B------:R-:W-:Y:S05]  /*59c0*/  BSYNC B0 ;  /* 0x0000000000007941 */ /* 0x000fea0003800000 */
.L_x_2702:
        /* <DEDUP_REMOVED lines=15> */
.L_x_2705:
[----:B------:R-:W-:Y:S05]  /*5ac0*/  BSYNC B0 ;  /* 0x0000000000007941 */ /* 0x000fea0003800000 */
.L_x_2704:
        /* <DEDUP_REMOVED lines=15> */
.L_x_2707:
[----:B------:R-:W-:Y:S05]  /*5bc0*/  BSYNC B0 ;  /* 0x0000000000007941 */ /* 0x000fea0003800000 */
.L_x_2706:
        /* <DEDUP_REMOVED lines=15> */
.L_x_2709:
[----:B------:R-:W-:Y:S05]  /*5cc0*/  BSYNC B0 ;  /* 0x0000000000007941 */ /* 0x000fea0003800000 */
.L_x_2708:
        /* <DEDUP_REMOVED lines=15> */
.L_x_2711:
[----:B------:R-:W-:Y:S05]  /*5dc0*/  BSYNC B0 ;  /* 0x0000000000007941 */ /* 0x000fea0003800000 */
.L_x_2710:
        /* <DEDUP_REMOVED lines=15> */
.L_x_2713:
[----:B------:R-:W-:Y:S05]  /*5ec0*/  BSYNC B0 ;  /* 0x0000000000007941 */ /* 0x000fea0003800000 */
.L_x_2712:
[----:B------:R-:W-:Y:S05]  /*5ed0*/  EXIT ;  /* 0x000000000000794d */ /* 0x000fea0003800000 */
.L_x_2660:
        /* <DEDUP_REMOVED lines=30> */
.L_x_2717:
[----:B------:R-:W-:Y:S01]  /*60c0*/  ULDC UR9, c[0x0][0xb44] ;  /* 0x0002d10000097ab9 */ /* 0x000fe20000000800 */
[----:B------:R-:W-:Y:S01]  /*60d0*/  UMOV UR7, UR8 ;  /* 0x0000000800077c82 */ /* 0x000fe20008000000 */
[----:B------:R-:W-:-:S11]  /*60e0*/  UISETP.NE.AND UP0, UPT, UR9, 0x1, UPT ;  /* 0x000000010900788c */ /* 0x000fd6000bf05270 */
[----:B------:R-:W-:Y:S02]  /*60f0*/  @UP0 ULDC.64 UR10, c[0x0][0xb48] ;  /* 0x0002d200000a0ab9 */ /* 0x000fe40000000a00 */
[----:B------:R-:W-:-:S04]  /*6100*/  UIMAD.WIDE.U32 UR4, UR8, UR10, URZ ;  /* 0x0000000a080472a5 */ /* 0x000fc8000f8e003f */
[----:B------:R-:W-:-:S04]  /*6110*/  @UP0 USHF.R.U32.HI UR7, URZ, UR11, UR5 ;  /* 0x0000000b3f070299 */ /* 0x000fc80008011605 */
[----:B------:R-:W-:-:S12]  /*6120*/  UIMAD UR4, UR7, UR9, URZ ;  /* 0x00000009070472a4 */ /* 0x000fd8000f8e023f */
.L_x_2718:
[----:B------:R-:W-:Y:S01]  /*6130*/  ULDC UR16, c[0x0][0xb38] ;  /* 0x0002ce0000107ab9 */ /* 0x000fe20000000800 */
[----:B------:R-:W-:Y:S02]  /*6140*/  UIADD3 UR4, UR8, -UR4, URZ ;  /* 0x8000000408047290 */ /* 0x000fe4000fffe03f */
[----:B------:R-:W-:Y:S01]  /*6150*/  UISETP.NE.AND UP0, UPT, UR16, 0x1, UPT ;  /* 0x000000011000788c */ /* 0x000fe2000bf05270 */
[----:B------:R-:W-:Y:S01]  /*6160*/  ULDC UR5, c[0x0][0xb44] ;  /* 0x0002d10000057ab9 */ /* 0x000fe20000000800 */
[----:B------:R-:W-:Y:S02]  /*6170*/  ULOP3.LUT UR7, URZ, UR7, URZ, 0x33, !UPT ;  /* 0x000000073f077292 */ /* 0x000fe4000f8e333f */
[----:B------:R-:W-:Y:S01]  /*6180*/  UIMAD UR6, UR6, UR5, UR4 ;  /* 0x00000005060672a4 */ /* 0x000fe2000f8e0204 */
[----:B------:R-:W-:Y:S02]  /*6190*/  ULDC UR18, c[0x0][0xb2c] ;  /* 0x0002cb0000127ab9 */ /* 0x000fe40000000800 */
[----:B------:R-:W-:-:S04]  /*61a0*/  UIADD3 UR18, UR7, UR18, URZ ;  /* 0x0000001207127290 */ /* 0x000fc8000fffe03f */
        /* <DEDUP_REMOVED lines=14> */
[----:B------:R-:W-:-:S04]  /*6290*/  UIADD3 UR4, -UR5, UR4, -UR20 ;  /* 0x0000000405047290 */ /* 0x000fc8000fffe914 */
        /* <DEDUP_REMOVED lines=8> */
[----:B------:R-:W-:-:S06]  /*6320*/  UISETP.GT.AND UP0, UPT, UR5, UR8, UPT ;  /* 0x000000080500728c */ /* 0x000fcc000bf04270 */
[----:B------:R-:W-:-:S13]  /*6330*/  PLOP3.LUT P0, PT, PT, PT, UP0, 0x80, 0x0 ;  /* 0x000000000000781c */ /* 0x000fda0003f0f008 */
[----:B------:R-:W-:Y:S05]  /*6340*/  @!P0 BRA `(.L_x_2716) ;  /* 0x0000003c00d88947 */ /* 0x000fea0003800000 */
[----:B------:R-:W-:Y:S01]  /*6350*/  USHF.R.S32.HI UR19, URZ, 0x1f, UR16 ;  /* 0x0000001f3f137899 */ /* 0x000fe20008011410 */
[----:B------:R-:W1:Y:S01]  /*6360*/  S2R R0, SR_TID.X ;  /* 0x0000000000007919 */ /* 0x000e620000002100 */
[----:B------:R-:W-:Y:S01]  /*6370*/  ULDC.64 UR12, c[0x0][0x2d8] ;  /* 0x0000b600000c7ab9 */ /* 0x000fe20000000a00 */
[----:B------:R-:W-:Y:S01]  /*6380*/  UIADD3 UR11, UR5, -UR8, URZ ;  /* 0x80000008050b7290 */ /* 0x000fe2000fffe03f */
[----:B------:R-:W-:Y:S01]  /*6390*/  LOP3.LUT R10, RZ, UR18, RZ, 0x33, !PT ;  /* 0x00000012ff0a7c12 */ /* 0x000fe2000f8e33ff */
[----:B------:R-:W-:Y:S02]  /*63a0*/  UIMAD UR4, UR19, UR12, URZ ;  /* 0x0000000c130472a4 */ /* 0x000fe4000f8e023f */
[----:B------:R-:W-:Y:S02]  /*63b0*/  UIMAD.WIDE.U32 UR6, UR16, UR12, URZ ;  /* 0x0000000c100672a5 */ /* 0x000fe4000f8e003f */
[----:B------:R-:W-:Y:S02]  /*63c0*/  UIMAD UR4, UR16, UR13, UR4 ;  /* 0x0000000d100472a4 */ /* 0x000fe4000f8e0204 */
[----:B------:R-:W-:-:S02]  /*63d0*/  USHF.R.S32.HI UR9, URZ, 0x1f, UR10 ;  /* 0x0000001f3f097899 */ /* 0x000fc4000801140a */
[----:B------:R-:W-:Y:S02]  /*63e0*/  UIADD3 UR7, UR7, UR4, URZ ;  /* 0x0000000407077290 */ /* 0x000fe4000fffe03f */
[----:B------:R-:W-:Y:S01]  /*63f0*/  ULOP3.LUT UR14, UR11, 0x1, URZ, 0xc0, !UPT ;  /* 0x000000010b0e7892 */ /* 0x000fe2000f8ec03f */
[----:B------:R-:W-:Y:S01]  /*6400*/  ULDC.64 UR12, c[0x0][0x2e0] ;  /* 0x0000b800000c7ab9 */ /* 0x000fe20000000a00 */
[----:B------:R-:W-:Y:S01]  /*6410*/  ULDC UR15, c[0x0][0x288] ;  /* 0x0000a200000f7ab9 */ /* 0x000fe20000000800 */
[----:B------:R-:W-:Y:S02]  /*6420*/  UIMAD UR9, UR9, UR12, URZ ;  /* 0x0000000c090972a4 */ /* 0x000fe4000f8e023f */
[----:B------:R-:W-:Y:S02]  /*6430*/  UIMAD.WIDE.U32 UR6, UR10, UR12, UR6 ;  /* 0x0000000c0a0672a5 */ /* 0x000fe4000f8e0006 */
[----:B------:R-:W-:Y:S02]  /*6440*/  UISETP.NE.U32.AND UP0, UPT, UR14, 0x1, UPT ;  /* 0x000000010e00788c */ /* 0x000fe4000bf05070 */
[----:B------:R-:W-:-:S02]  /*6450*/  UIADD3 UR12, UR20, 0x5f, URZ ;  /* 0x0000005f140c7890 */ /* 0x000fc4000fffe03f */
[----:B------:R-:W-:Y:S02]  /*6460*/  UIMAD UR9, UR10, UR13, UR9 ;  /* 0x0000000d0a0972a4 */ /* 0x000fe4000f8e0209 */
[----:B------:R-:W-:Y:S01]  /*6470*/  UIMAD.WIDE UR12, UR12, 0x2aaaaaab, URZ ;  /* 0x2aaaaaab0c0c78a5 */ /* 0x000fe2000f8e023f */
[----:B------:R-:W-:Y:S01]  /*6480*/  PLOP3.LUT P1, PT, PT, PT, UP0, 0x80, 0x0 ;  /* 0x000000000000781c */ /* 0x000fe20003f2f008 */
[----:B------:R-:W-:Y:S02]  /*6490*/  UIMAD UR4, UR10, UR15, URZ ;  /* 0x0000000f0a0472a4 */ /* 0x000fe4000f8e023f */
[----:B------:R-:W-:Y:S01]  /*64a0*/  UIADD3 UR10, UR20, 0x9f, -UR17 ;  /* 0x0000009f140a7890 */ /* 0x000fe2000fffe811 */
[----:B-1----:R-:W-:Y:S01]  /*64b0*/  LOP3.LUT R0, R0, 0x1f, RZ, 0xc0, !PT ;  /* 0x0000001f00007812 */ /* 0x002fe200078ec0ff */
[----:B------:R-:W-:Y:S01]  /*64c0*/  UIADD3 UR11, UP1, UR16, UR4, URZ ;  /* 0x00000004100b7290 */ /* 0x000fe2000ff3e03f */
[----:B------:R-:W-:Y:S02]  /*64d0*/  ULDC UR17, c[0x0][0x760] ;  /* 0x0001d80000117ab9 */ /* 0x000fe40000000800 */
[----:B------:R-:W-:Y:S01]  /*64e0*/  UMOV UR16, UR13 ;  /* 0x0000000d00107c82 */ /* 0x000fe20008000000 */
[----:B------:R-:W-:Y:S01]  /*64f0*/  ELECT P0, URZ, PT ;  /* 0x00000000003f782f */ /* 0x000fe20003800000 */
[----:B------:R-:W-:-:S02]  /*6500*/  USHF.R.U32.HI UR14, URZ, 0x1f, UR16 ;  /* 0x0000001f3f0e7899 */ /* 0x000fc40008011610 */
[----:B------:R-:W-:Y:S02]  /*6510*/  UIMAD UR12, UR15, UR17, URZ ;  /* 0x000000110f0c72a4 */ /* 0x000fe4000f8e023f */
[----:B------:R-:W-:Y:S02]  /*6520*/  ULEA.HI.X.SX32 UR13, UR4, UR19, 0x1, UP1 ;  /* 0x00000013040d7291 */ /* 0x000fe400088f0e3f */
[----:B------:R-:W-:Y:S02]  /*6530*/  ULEA.HI.SX32 UR16, UR16, UR14, 0x1c ;  /* 0x0000000e10107291 */ /* 0x000fe4000f8fe23f */
[----:B------:R-:W-:Y:S01]  /*6540*/  UIADD3 UR25, UR7, UR9, URZ ;  /* 0x0000000907197290 */ /* 0x000fe2000fffe03f */
[----:B------:R-:W-:Y:S11]  /*6550*/  @P1 BRA `(.L_x_2719) ;  /* 0x0000000400ec1947 */ /* 0x000ff60003800000 */
        /* <DEDUP_REMOVED lines=11> */
[----:B------:R-:W-:-:S04]  /*6610*/  ULEA UR14, UR8, UR10, 0x6 ;  /* 0x0000000a080e7291 */ /* 0x000fc8000f8e303f */
[----:B------:R-:W-:-:S04]  /*6620*/  UIMAD.WIDE UR14, UR14, 0x2aaaaaab, URZ ;  /* 0x2aaaaaab0e0e78a5 */ /* 0x000fc8000f8e023f */
[----:B------:R-:W-:-:S04]  /*6630*/  USHF.R.U32.HI UR4, URZ, 0x1f, UR15 ;  /* 0x0000001f3f047899 */ /* 0x000fc8000801160f */
[----:B------:R-:W-:-:S04]  /*6640*/  ULEA.HI.SX32 UR4, UR15, UR4, 0x1c ;  /* 0x000000040f047291 */ /* 0x000fc8000f8fe23f */
[----:B------:R-:W-:-:S04]  /*6650*/  UISETP.LT.AND UP0, UPT, UR16, UR4, UPT ;  /* 0x000000041000728c */ /* 0x000fc8000bf01270 */
[----:B------:R-:W-:-:S06]  /*6660*/  USEL UR4, UR16, UR4, UP0 ;  /* 0x0000000410047287 */ /* 0x000fcc0008000000 */
[----:B------:R-:W-:-:S07]  /*6670*/  VIADD R5, R10, UR4 ;  /* 0x000000040a057c36 */ /* 0x000fce0008000000 */
.L_x_2722:
[----:B------:R-:W2:Y:S04]  /*6680*/  LDG.E.STRONG.GPU R4, desc[UR38][R2.64] ;  /* 0x0000002602047981 */ /* 0x000ea8000c1ef900 */
[----:B--2---:R-:W-:Y:S01]  /*6690*/  CCTL.IVALL ;  /* 0x00000000ff00798f */ /* 0x004fe20002000000 */
[----:B------:R-:W-:Y:S05]  /*66a0*/  YIELD ;  /* 0x0000000000007946 */ /* 0x000fea0003800000 */
[----:B------:R-:W-:-:S13]  /*66b0*/  ISETP.NE.AND P1, PT, R4, R5, PT ;  /* 0x000000050400720c */ /* 0x000fda0003f25270 */
[----:B------:R-:W-:Y:S05]  /*66c0*/  @P1 BRA `(.L_x_2722) ;  /* 0xfffffffc00ec1947 */ /* 0x000fea000383ffff */
.L_x_2721:
[----:B------:R-:W-:Y:S05]  /*66d0*/  BSYNC B1 ;  /* 0x0000000000017941 */ /* 0x000fea0003800000 */
.L_x_2720:
[----:B------:R-:W-:-:S03]  /*66e0*/  UMOV UR4, 0xffffffff ;  /* 0xffffffff00047882 */ /* 0x000fc60000000000 */
[----:B------:R-:W-:Y:S05]  /*66f0*/  BRA.DIV UR4, `(.L_x_2723) ;  /* 0x0000003e04547947 */ /* 0x000fea000b800000 */
[----:B------:R-:W-:Y:S01]  /*6700*/  NOP ;  /* 0x0000000000007918 */ /* 0x000fe20000000000 */
.L_x_2803:
        /* <DEDUP_REMOVED lines=22> */
.L_x_2725:
[----:B------:R-:W-:Y:S05]  /*6870*/  BSYNC B1 ;  /* 0x0000000000017941 */ /* 0x000fea0003800000 */
.L_x_2724:
[----:B------:R-:W-:Y:S06]  /*6880*/  BAR.SYNC.DEFER_BLOCKING 0xe, 0xa0 ;  /* 0x0382800000007b1d */ /* 0x000fec0000010000 */
[----:B------:R-:W-:Y:S04]  /*6890*/  BSSY B1, `(.L_x_2726) ;  /* 0x0000012000017945 */ /* 0x000fe80003800000 */
[----:B------:R-:W-:Y:S05]  /*68a0*/  @!P0 BRA `(.L_x_2727) ;  /* 0x0000000000408947 */ /* 0x000fea0003800000 */
[----:B------:R-:W1:Y:S01]  /*68b0*/  S2UR UR18, SR_CgaCtaId ;  /* 0x00000000001279c3 */ /* 0x000e620000008800 */
[----:B------:R-:W-:Y:S01]  /*68c0*/  R2UR UR4, R7 ;  /* 0x00000000070472ca */ /* 0x000fe200000e0000 */
[----:B------:R-:W-:Y:S01]  /*68d0*/  UMOV UR17, 0x400 ;  /* 0x0000040000117882 */ /* 0x000fe20000000000 */
[----:B------:R-:W-:-:S11]  /*68e0*/  ULDC.64 UR14, c[0x0][0x2c0] ;  /* 0x0000b000000e7ab9 */ /* 0x000fd60000000a00 */
[----:B------:R-:W-:-:S04]  /*68f0*/  UIADD3 UR4, UR4, 0x1000, URZ ;  /* 0x0000100004047890 */ /* 0x000fc8000fffe03f */
[----:B------:R-:W-:-:S04]  /*6900*/  UIADD3 UR19, UP0, UR4, UR6, URZ ;  /* 0x0000000604137290 */ /* 0x000fc8000ff1e03f */
[----:B------:R-:W-:Y:S02]  /*6910*/  ULEA.HI.X.SX32 UR4, UR4, UR25, 0x1, UP0 ;  /* 0x0000001904047291 */ /* 0x000fe400080f0e3f */
[----:B-1----:R-:W-:Y:S02]  /*6920*/  ULEA UR17, UR18, UR17, 0x18 ;  /* 0x0000001112117291 */ /* 0x002fe4000f8ec03f */
[----:B------:R-:W-:Y:S02]  /*6930*/  ULEA UR14, UP0, UR19, UR14, 0x2 ;  /* 0x0000000e130e7291 */ /* 0x000fe4000f80103f */
[----:B------:R-:W-:Y:S02]  /*6940*/  UIADD3 UR17, UR17, 0x16000, URZ ;  /* 0x0001600011117890 */ /* 0x000fe4000fffe03f */
[----:B------:R-:W-:Y:S01]  /*6950*/  ULEA.HI.X UR15, UR19, UR15, UR4, 0x2, UP0 ;  /* 0x0000000f130f7291 */ /* 0x000fe200080f1404 */
[----:B------:R-:W-:Y:S02]  /*6960*/  UMOV UR18, 0x0 ;  /* 0x0000000000127882 */ /* 0x000fe40000000000 */
[----:B------:R-:W-:Y:S01]  /*6970*/  UMOV UR4, 0x400 ;  /* 0x0000040000047882 */ /* 0x000fe20000000000 */
[----:B------:R-:W-:-:S05]  /*6980*/  UMOV UR19, 0x14f00000 ;  /* 0x14f0000000137882 */ /* 0x000fca0000000000 */
[----:B------:R1:W-:Y:S02]  /*6990*/  UBLKRED.G.S.ADD.F32.RN [UR14], [UR17], UR4, desc[UR18] ;  /* 0x0000120e110073bb */ /* 0x0003e400080a1404 */
[----:B-1----:R0:W-:Y:S02]  /*69a0*/  UTMACMDFLUSH ;  /* 0x00000000000079b7 */ /* 0x0021e40000000000 */
.L_x_2727:
[----:B------:R-:W-:Y:S05]  /*69b0*/  BSYNC B1 ;  /* 0x0000000000017941 */ /* 0x000fea0003800000 */
.L_x_2726:
        /* <DEDUP_REMOVED lines=17> */
[----:B------:R1:W-:Y:S01]  /*6ad0*/  UBLKRED.G.S.ADD.F32.RN [UR14], [UR17], UR4, desc[UR18] ;  /* 0x0000120e110073bb */ /* 0x0003e200080a1404 */
[----:B------:R0:W-:Y:S01]  /*6ae0*/  UTMACMDFLUSH ;  /* 0x00000000000079b7 */ /* 0x0001e20000000000 */
[----:B-1----:R-:W-:-:S04]  /*6af0*/  DEPBAR.LE SB0, 0x2 ;  /* 0x000080800000791a */ /* 0x002fc80000000000 */
.L_x_2729:
[----:B------:R-:W-:Y:S05]  /*6b00*/  BSYNC B1 ;  /* 0x0000000000017941 */ /* 0x000fea0003800000 */
.L_x_2728:
[----:B------:R-:W-:Y:S06]  /*6b10*/  BAR.ARV 0xa, 0xa0 ;  /* 0x0282800000007b1d */ /* 0x000fec0000002000 */
[----:B------:R-:W-:Y:S04]  /*6b20*/  BSSY B1, `(.L_x_2730) ;  /* 0x0000003000017945 */ /* 0x000fe80003800000 */
[----:B------:R-:W-:Y:S05]  /*6b30*/  @!P0 BRA `(.L_x_2731) ;  /* 0x0000000000048947 */ /* 0x000fea0003800000 */
[----:B------:R-:W-:-:S04]  /*6b40*/  DEPBAR.LE SB0, 0x1 ;  /* 0x000080400000791a */ /* 0x000fc80000000000 */
.L_x_2731:
[----:B------:R-:W-:Y:S05]  /*6b50*/  BSYNC B1 ;  /* 0x0000000000017941 */ /* 0x000fea0003800000 */
.L_x_2730:
[----:B------:R-:W-:Y:S06]  /*6b60*/  BAR.ARV 0xb, 0xa0 ;  /* 0x02c2800000007b1d */ /* 0x000fec0000002000 */
[----:B------:R-:W-:Y:S04]  /*6b70*/  BSSY B1, `(.L_x_2732) ;  /* 0x0000003000017945 */ /* 0x000fe80003800000 */
[----:B------:R-:W-:Y:S05]  /*6b80*/  @!P0 BRA `(.L_x_2733) ;  /* 0x0000000000048947 */ /* 0x000fea0003800000 */
[----:B------:R-:W-:-:S04]  /*6b90*/  DEPBAR.LE SB0, 0x0 ;  /* 0x000080000000791a */ /* 0x000fc80000000000 */
.L_x_2733:
[----:B------:R-:W-:Y:S05]  /*6ba0*/  BSYNC B1 ;  /* 0x0000000000017941 */ /* 0x000fea0003800000 */
.L_x_2732:
        /* <DEDUP_REMOVED lines=19> */
.L_x_2735:
[----:B------:R-:W-:Y:S05]  /*6ce0*/  BSYNC B1 ;  /* 0x0000000000017941 */ /* 0x000fea0003800000 */
.L_x_2734:
[----:B------:R-:W-:Y:S01]  /*6cf0*/  UIADD3 UR17, UR8, 0x1, URZ ;  /* 0x0000000108117890 */ /* 0x000fe2000fffe03f */
[----:B------:R-:W-:Y:S11]  /*6d00*/  BRA `(.L_x_2736) ;  /* 0x0000000000047947 */ /* 0x000ff60003800000 */
.L_x_2719:
[----:B------:R-:W-:-:S05]  /*6d10*/  UMOV UR17, UR8 ;  /* 0x0000000800117c82 */ /* 0x000fca0008000000 */
.L_x_2736:
[----:B------:R-:W-:-:S04]  /*6d20*/  UIADD3 UR4, UR8, 0x1, URZ ;  /* 0x0000000108047890 */ /* 0x000fc8000fffe03f */
[----:B------:R-:W-:-:S06]  /*6d30*/  UISETP.NE.AND UP0, UPT, UR5, UR4, UPT ;  /* 0x000000040500728c */ /* 0x000fcc000bf05270 */
[----:B------:R-:W-:-:S13]  /*6d40*/  PLOP3.LUT P1, PT, PT, PT, UP0, 0x80, 0x0 ;  /* 0x000000000000781c */ /* 0x000fda0003f2f008 */
[----:B------:R-:W-:Y:S05]  /*6d50*/  @!P1 BRA `(.L_x_2716) ;  /* 0x0000003400549947 */ /* 0x000fea0003800000 */
[----:B------:R-:W-:Y:S01]  /*6d60*/  ULDC.64 UR14, c[0x0][0x2c0] ;  /* 0x0000b000000e7ab9 */ /* 0x000fe20000000a00 */
[----:B------:R-:W-:Y:S02]  /*6d70*/  UIADD3 UR21, UR9, UR7, URZ ;  /* 0x0000000709157290 */ /* 0x000fe4000fffe03f */
[----:B------:R-:W-:Y:S01]  /*6d80*/  ULEA UR20, UP0, UR6, UR14, 0x2 ;  /* 0x0000000e06147291 */ /* 0x000fe2000f80103f */
[----:B------:R-:W-:Y:S01]  /*6d90*/  UMOV UR22, UR17 ;  /* 0x0000001100167c82 */ /* 0x000fe20008000000 */
[----:B------:R-:W-:Y:S02]  /*6da0*/  UMOV UR4, URZ ;  /* 0x0000003f00047c82 */ /* 0x000fe40008000000 */
[----:B------:R-:W-:Y:S02]  /*6db0*/  ULEA.HI.X UR21, UR6, UR15, UR21, 0x2, UP0 ;  /* 0x0000000f06157291 */ /* 0x000fe400080f1415 */
[----:B------:R-:W-:-:S04]  /*6dc0*/  UIADD3 UR20, UP0, UR20, 0x4000, URZ ;  /* 0x0000400014147890 */ /* 0x000fc8000ff1e03f */
[----:B------:R-:W-:-:S12]  /*6dd0*/  UIADD3.X UR21, URZ, UR21, URZ, UP0, !UPT ;  /* 0x000000153f157290 */ /* 0x000fd800087fe43f */
.L_x_2769:
[----:B------:R-:W-:Y:S01]  /*6de0*/  UIMAD UR23, UR12, UR17, URZ ;  /* 0x000000110c1772a4 */ /* 0x000fe2000f8e023f */
[----:B------:R-:W-:Y:S01]  /*6df0*/  ISETP.NE.AND P2, PT, R0, RZ, PT ;  /* 0x000000ff0000720c */ /* 0x000fe20003f45270 */
[----:B------:R-:W-:Y:S01]  /*6e00*/  ULDC.64 UR14, c[0x0][0x768] ;  /* 0x0001da00000e7ab9 */ /* 0x000fe20000000a00 */
[----:B------:R-:W-:Y:S01]  /*6e10*/  ULEA UR28, UR17, UR10, 0x6 ;  /* 0x0000000a111c7291 */ /* 0x000fe2000f8e303f */
        /* <DEDUP_REMOVED lines=8> */
[----:B------:R-:W-:-:S04]  /*6ea0*/  UIMAD.WIDE UR18, UR28, 0x2aaaaaab, URZ ;  /* 0x2aaaaaab1c1278a5 */ /* 0x000fc8000f8e023f */
[----:B------:R-:W-:-:S04]  /*6eb0*/  USHF.R.U32.HI UR18, URZ, 0x1f, UR19 ;  /* 0x0000001f3f127899 */ /* 0x000fc80008011613 */
[----:B------:R-:W-:-:S04]  /*6ec0*/  ULEA.HI.SX32 UR18, UR19, UR18, 0x1c ;  /* 0x0000001213127291 */ /* 0x000fc8000f8fe23f */
[----:B------:R-:W-:-:S04]  /*6ed0*/  UISETP.LT.AND UP0, UPT, UR16, UR18, UPT ;  /* 0x000000121000728c */ /* 0x000fc8000bf01270 */
[----:B------:R-:W-:-:S06]  /*6ee0*/  USEL UR18, UR16, UR18, UP0 ;  /* 0x0000001210127287 */ /* 0x000fcc0008000000 */
[----:B------:R-:W-:-:S07]  /*6ef0*/  VIADD R5, R10, UR18 ;  /* 0x000000120a057c36 */ /* 0x000fce0008000000 */
.L_x_2739:
[----:B------:R-:W2:Y:S04]  /*6f00*/  LDG.E.STRONG.GPU R4, desc[UR38][R2.64] ;  /* 0x0000002602047981 */ /* 0x000ea8000c1ef900 */
[----:B--2---:R-:W-:Y:S01]  /*6f10*/  CCTL.IVALL ;  /* 0x00000000ff00798f */ /* 0x004fe20002000000 */
[----:B------:R-:W-:Y:S05]  /*6f20*/  YIELD ;  /* 0x0000000000007946 */ /* 0x000fea0003800000 */
[----:B------:R-:W-:-:S13]  /*6f30*/  ISETP.NE.AND P1, PT, R4, R5, PT ;  /* 0x000000050400720c */ /* 0x000fda0003f25270 */
[----:B------:R-:W-:Y:S05]  /*6f40*/  @P1 BRA `(.L_x_2739) ;  /* 0xfffffffc00ec1947 */ /* 0x000fea000383ffff */
.L_x_2738:
[----:B------:R-:W-:Y:S05]  /*6f50*/  BSYNC B1 ;  /* 0x0000000000017941 */ /* 0x000fea0003800000 */
.L_x_2737:
[----:B------:R-:W-:-:S03]  /*6f60*/  UMOV UR18, 0xffffffff ;  /* 0xffffffff00127882 */ /* 0x000fc60000000000 */
[----:B------:R-:W-:Y:S05]  /*6f70*/  BRA.DIV UR18, `(.L_x_2740) ;  /* 0x0000003612507947 */ /* 0x000fea000b800000 */
[----:B------:R-:W-:Y:S01]  /*6f80*/  NOP ;  /* 0x0000000000007918 */ /* 0x000fe20000000000 */
.L_x_2806:
        /* <DEDUP_REMOVED lines=19> */
.L_x_2742:
[----:B------:R-:W-:Y:S05]  /*70c0*/  BSYNC B1 ;  /* 0x0000000000017941 */ /* 0x000fea0003800000 */
.L_x_2741:
        /* <DEDUP_REMOVED lines=14> */
.L_x_2744:
[----:B------:R-:W-:Y:S05]  /*71b0*/  BSYNC B1 ;  /* 0x0000000000017941 */ /* 0x000fea0003800000 */
.L_x_2743:
        /* <DEDUP_REMOVED lines=15> */
.L_x_2746:
[----:B------:R-:W-:Y:S05]  /*72b0*/  BSYNC B1 ;  /* 0x0000000000017941 */ /* 0x000fea0003800000 */
.L_x_2745:
[----:B------:R-:W-:Y:S06]  /*72c0*/  BAR.ARV 0xa, 0xa0 ;  /* 0x0282800000007b1d */ /* 0x000fec0000002000 */
[----:B------:R-:W-:Y:S04]  /*72d0*/  BSSY B1, `(.L_x_2747) ;  /* 0x0000003000017945 */ /* 0x000fe80003800000 */
[----:B------:R-:W-:Y:S05]  /*72e0*/  @!P0 BRA `(.L_x_2748) ;  /* 0x0000000000048947 */ /* 0x000fea0003800000 */
[----:B------:R-:W-:-:S04]  /*72f0*/  DEPBAR.LE SB0, 0x1 ;  /* 0x000080400000791a */ /* 0x000fc80000000000 */
.L_x_2748:
[----:B------:R-:W-:Y:S05]  /*7300*/  BSYNC B1 ;  /* 0x0000000000017941 */ /* 0x000fea0003800000 */
.L_x_2747:
[----:B------:R-:W-:Y:S06]  /*7310*/  BAR.ARV 0xb, 0xa0 ;  /* 0x02c2800000007b1d */ /* 0x000fec0000002000 */
[----:B------:R-:W-:Y:S04]  /*7320*/  BSSY B1, `(.L_x_2749) ;  /* 0x0000003000017945 */ /* 0x000fe80003800000 */
[----:B------:R-:W-:Y:S05]  /*7330*/  @!P0 BRA `(.L_x_2750) ;  /* 0x0000000000048947 */ /* 0x000fea0003800000 */
[----:B------:R-:W-:-:S04]  /*7340*/  DEPBAR.LE SB0, 0x0 ;  /* 0x000080000000791a */ /* 0x000fc80000000000 */
.L_x_2750:
[----:B------:R-:W-:Y:S05]  /*7350*/  BSYNC B1 ;  /* 0x0000000000017941 */ /* 0x000fea0003800000 */
.L_x_2749:
        /* <DEDUP_REMOVED lines=19> */
.L_x_2752:
[----:B------:R-:W-:Y:S05]  /*7490*/  BSYNC B1 ;  /* 0x0000000000017941 */ /* 0x000fea0003800000 */
.L_x_2751:
        /* <DEDUP_REMOVED lines=9> */
[----:B------:R-:W-:-:S04]  /*7530*/  UIADD3 UR14, UR28, 0x40, URZ ;  /* 0x000000401c0e7890 */ /* 0x000fc8000fffe03f */
[----:B------:R-:W-:-:S04]  /*7540*/  UIMAD.WIDE UR14, UR14, 0x2aaaaaab, URZ ;  /* 0x2aaaaaab0e0e78a5 */ /* 0x000fc8000f8e023f */
[----:B------:R-:W-:-:S04]  /*7550*/  USHF.R.U32.HI UR14, URZ, 0x1f, UR15 ;  /* 0x0000001f3f0e7899 */ /* 0x000fc8000801160f */
[----:B------:R-:W-:-:S04]  /*7560*/  ULEA.HI.SX32 UR14, UR15, UR14, 0x1c ;  /* 0x0000000e0f0e7291 */ /* 0x000fc8000f8fe23f */
[----:B------:R-:W-:-:S04]  /*7570*/  UISETP.LT.AND UP0, UPT, UR16, UR14, UPT ;  /* 0x0000000e1000728c */ /* 0x000fc8000bf01270 */
[----:B------:R-:W-:-:S06]  /*7580*/  USEL UR14, UR16, UR14, UP0 ;  /* 0x0000000e100e7287 */ /* 0x000fcc0008000000 */
[----:B------:R-:W-:-:S07]  /*7590*/  VIADD R5, R10, UR14 ;  /* 0x0000000e0a057c36 */ /* 0x000fce0008000000 */
.L_x_2755:
[----:B------:R-:W2:Y:S04]  /*75a0*/  LDG.E.STRONG.GPU R4, desc[UR38][R2.64] ;  /* 0x0000002602047981 */ /* 0x000ea8000c1ef900 */
[----:B--2---:R-:W-:Y:S01]  /*75b0*/  CCTL.IVALL ;  /* 0x00000000ff00798f */ /* 0x004fe20002000000 */
[----:B------:R-:W-:Y:S05]  /*75c0*/  YIELD ;  /* 0x0000000000007946 */ /* 0x000fea0003800000 */
[----:B------:R-:W-:-:S13]  /*75d0*/  ISETP.NE.AND P1, PT, R4, R5, PT ;  /* 0x000000050400720c */ /* 0x000fda0003f25270 */
[----:B------:R-:W-:Y:S05]  /*75e0*/  @P1 BRA `(.L_x_2755) ;  /* 0xfffffffc00ec1947 */ /* 0x000fea000383ffff */
.L_x_2754:
[----:B------:R-:W-:Y:S05]  /*75f0*/  BSYNC B1 ;  /* 0x0000000000017941 */ /* 0x000fea0003800000 */
.L_x_2753:
[----:B------:R-:W-:-:S03]  /*7600*/  UMOV UR14, 0xffffffff ;  /* 0xffffffff000e7882 */ /* 0x000fc60000000000 */
[----:B------:R-:W-:Y:S05]  /*7610*/  BRA.DIV UR14, `(.L_x_2756) ;  /* 0x0000002e0ec47947 */ /* 0x000fea000b800000 */
[----:B------:R-:W-:Y:S01]  /*7620*/  NOP ;  /* 0x0000000000007918 */ /* 0x000fe20000000000 */
.L_x_2809:
        /* <DEDUP_REMOVED lines=15> */
.L_x_2758:
[----:B------:R-:W-:Y:S05]  /*7720*/  BSYNC B1 ;  /* 0x0000000000017941 */ /* 0x000fea0003800000 */
.L_x_2757:
        /* <DEDUP_REMOVED lines=14> */
.L_x_2760:
[----:B------:R-:W-:Y:S05]  /*7810*/  BSYNC B1 ;  /* 0x0000000000017941 */ /* 0x000fea0003800000 */
.L_x_2759:
        /* <DEDUP_REMOVED lines=15> */
.L_x_2762:
[----:B------:R-:W-:Y:S05]  /*7910*/  BSYNC B1 ;  /* 0x0000000000017941 */ /* 0x000fea0003800000 */
.L_x_2761:
[----:B------:R-:W-:Y:S06]  /*7920*/  BAR.ARV 0xa, 0xa0 ;  /* 0x0282800000007b1d */ /* 0x000fec0000002000 */
[----:B------:R-:W-:Y:S04]  /*7930*/  BSSY B1, `(.L_x_2763) ;  /* 0x0000003000017945 */ /* 0x000fe80003800000 */
[----:B------:R-:W-:Y:S05]  /*7940*/  @!P0 BRA `(.L_x_2764) ;  /* 0x0000000000048947 */ /* 0x000fea0003800000 */
[----:B------:R-:W-:-:S04]  /*7950*/  DEPBAR.LE SB0, 0x1 ;  /* 0x000080400000791a */ /* 0x000fc80000000000 */
.L_x_2764:
[----:B------:R-:W-:Y:S05]  /*7960*/  BSYNC B1 ;  /* 0x0000000000017941 */ /* 0x000fea0003800000 */
.L_x_2763:
[----:B------:R-:W-:Y:S06]  /*7970*/  BAR.ARV 0xb, 0xa0 ;  /* 0x02c2800000007b1d */ /* 0x000fec0000002000 */
[----:B------:R-:W-:Y:S04]  /*7980*/  BSSY B1, `(.L_x_2765) ;  /* 0x0000003000017945 */ /* 0x000fe80003800000 */
[----:B------:R-:W-:Y:S05]  /*7990*/  @!P0 BRA `(.L_x_2766) ;  /* 0x0000000000048947 */ /* 0x000fea0003800000 */
[----:B------:R-:W-:-:S04]  /*79a0*/  DEPBAR.LE SB0, 0x0 ;  /* 0x000080000000791a */ /* 0x000fc80000000000 */
.L_x_2766:
[----:B------:R-:W-:Y:S05]  /*79b0*/  BSYNC B1 ;  /* 0x0000000000017941 */ /* 0x000fea0003800000 */
.L_x_2765:
        /* <DEDUP_REMOVED lines=19> */
.L_x_2768:
[----:B------:R-:W-:Y:S05]  /*7af0*/  BSYNC B1 ;  /* 0x0000000000017941 */ /* 0x000fea0003800000 */
.L_x_2767:
[----:B------:R-:W-:Y:S02]  /*7b00*/  UIADD3 UR17, UR17, 0x2, URZ ;  /* 0x0000000211117890 */ /* 0x000fe4000fffe03f */
[----:B------:R-:W-:Y:S02]  /*7b10*/  UIADD3 UR4, UR4, 0x6000, URZ ;  /* 0x0000600004047890 */ /* 0x000fe4000fffe03f */
[----:B------:R-:W-:-:S06]  /*7b20*/  UISETP.GE.AND UP0, UPT, UR17, UR5, UPT ;  /* 0x000000051100728c */ /* 0x000fcc000bf06270 */
[----:B------:R-:W-:-:S13]  /*7b30*/  PLOP3.LUT P1, PT, PT, PT, UP0, 0x80, 0x0 ;  /* 0x000000000000781c */ /* 0x000fda0003f2f008 */
[----:B------:R-:W-:Y:S05]  /*7b40*/  @!P1 BRA `(.L_x_2769) ;  /* 0xfffffff000a49947 */ /* 0x000fea000383ffff */
[----:B------:R-:W-:Y:S05]  /*7b50*/  BRA `(.L_x_2716) ;  /* 0x0000002400d47947 */ /* 0x000fea0003800000 */
.L_x_2715:
        /* <DEDUP_REMOVED lines=21> */
.L_x_2770:
[----:B------:R-:W-:Y:S01]  /*7cb0*/  ULDC UR9, c[0x0][0xb44] ;  /* 0x0002d10000097ab9 */ /* 0x000fe20000000800 */
[----:B------:R-:W-:Y:S01]  /*7cc0*/  UMOV UR7, UR8 ;  /* 0x0000000800077c82 */ /* 0x000fe20008000000 */
[----:B------:R-:W-:-:S11]  /*7cd0*/  UISETP.NE.AND UP0, UPT, UR9, 0x1, UPT ;  /* 0x000000010900788c */ /* 0x000fd6000bf05270 */
[----:B------:R-:W-:Y:S02]  /*7ce0*/  @UP0 ULDC.64 UR10, c[0x0][0xb48] ;  /* 0x0002d200000a0ab9 */ /* 0x000fe40000000a00 */
[----:B------:R-:W-:-:S04]  /*7cf0*/  UIMAD.WIDE.U32 UR4, UR8, UR10, URZ ;  /* 0x0000000a080472a5 */ /* 0x000fc8000f8e003f */
[----:B------:R-:W-:-:S04]  /*7d00*/  @UP0 USHF.R.U32.HI UR7, URZ, UR11, UR5 ;  /* 0x0000000b3f070299 */ /* 0x000fc80008011605 */
[----:B------:R-:W-:-:S12]  /*7d10*/  UIMAD UR4, UR7, UR9, URZ ;  /* 0x00000009070472a4 */ /* 0x000fd8000f8e023f */
.L_x_2771:
        /* <DEDUP_REMOVED lines=18> */
[----:B------:R-:W-:Y:S01]  /*7e40*/  ULOP3.LUT UR7, URZ, UR7, URZ, 0x33, !UPT ;  /* 0x000000073f077292 */ /* 0x000fe2000f8e333f */
[----:B------:R-:W-:-:S03]  /*7e50*/  ULDC UR4, c[0x0][0xb2c] ;  /* 0x0002cb0000047ab9 */ /* 0x000fc60000000800 */
[----:B------:R-:W-:-:S03]  /*7e60*/  UIADD3 UR7, UR7, UR4, URZ ;  /* 0x0000000407077290 */ /* 0x000fc6000fffe03f */
[----:B------:R-:W1:Y:S01]  /*7e70*/  LDC R3, c[0x0][0x290] ;  /* 0x0000a400ff037b82 */ /* 0x000e620000000800 */
[----:B------:R-:W-:Y:S01]  /*7e80*/  UIMAD UR35, UR7, 0x60, URZ ;  /* 0x00000060072378a4 */ /* 0x000fe2000f8e023f */
[----:B------:R-:W-:-:S05]  /*7e90*/  ULDC UR4, c[0x0][0x74c] ;  /* 0x0001d30000047ab9 */ /* 0x000fca0000000800 */
        /* <DEDUP_REMOVED lines=56> */
.L_x_2810:
        /* <DEDUP_REMOVED lines=9> */
.L_x_2775:
        /* <DEDUP_REMOVED lines=108> */
.L_x_2786:
[----:B-1----:R-:W-:-:S05]  /*8970*/  IMAD.MOV.U32 R13, RZ, RZ, 0x1 ;  /* 0x00000001ff0d7424 */ /* 0x002fca00078e00ff */
[----:B------:R-:W-:-:S04]  /*8980*/  SHF.L.U32 R13, R13, 0x1f, RZ ;  /* 0x0000001f0d0d7819 */ /* 0x000fc800000006ff */
[----:B------:R-:W1:Y:S02]  /*8990*/  SYNCS.PHASECHK.TRANS64.TRYWAIT P1, [R12+URZ+0x36438], R13 ;  /* 0x0364380d0c0075a7 */ /* 0x000e64000802017f */
[----:B-1----:R-:W-:Y:S05]  /*89a0*/  @!P1 BRA `(.L_x_2778) ;  /* 0x0000001c00109947 */ /* 0x002fea0003800000 */
.L_x_2811:
        /* <DEDUP_REMOVED lines=8> */
.L_x_2779:
        /* <DEDUP_REMOVED lines=48> */
.L_x_2812:
        /* <DEDUP_REMOVED lines=8> */
.L_x_2781:
        /* <DEDUP_REMOVED lines=46> */
.L_x_2813:
        /* <DEDUP_REMOVED lines=12> */
.L_x_2783:
        /* <DEDUP_REMOVED lines=37> */
.L_x_2815:
        /* <DEDUP_REMOVED lines=8> */
.L_x_2785:
        /* <DEDUP_REMOVED lines=41> */
.L_x_2777:
[----:B--2---:R-:W2:Y:S01]  /*96b0*/  LDL.LU R4, [R1+0x4] ;  /* 0x0000040001047983 */ /* 0x004ea20000300800 */
[----:B------:R-:W-:-:S03]  /*96c0*/  IMAD.MOV.U32 R10, RZ, RZ, 0x1 ;  /* 0x00000001ff0a7424 */ /* 0x000fc600078e00ff */
[----:B------:R3:W5:Y:S01]  /*96d0*/  LDL R5, [R1+0x8] ;  /* 0x0000080001057983 */ /* 0x0007620000100800 */
[----:B--2---:R-:W-:-:S13]  /*96e0*/  ISETP.NE.AND P1, PT, R4, RZ, PT ;  /* 0x000000ff0400720c */ /* 0x004fda0003f25270 */
[----:B---3--:R-:W-:Y:S05]  /*96f0*/  @!P1 BRA `(.L_x_2776) ;  /* 0x0000000400889947 */ /* 0x008fea0003800000 */
[----:B------:R-:W2:Y:S02]  /*9700*/  SYNCS.PHASECHK.TRANS64.TRYWAIT P1, [R12+URZ+0x36438], R13 ;  /* 0x0364380d0c0075a7 */ /* 0x000ea4000802017f */
[----:B--2---:R-:W-:Y:S05]  /*9710*/  @!P1 BRA `(.L_x_2787) ;  /* 0x0000001000149947 */ /* 0x004fea0003800000 */
.L_x_2816:
        /* <DEDUP_REMOVED lines=8> */
.L_x_2788:
        /* <DEDUP_REMOVED lines=41> */
.L_x_2817:
        /* <DEDUP_REMOVED lines=9> */
.L_x_2790:
        /* <DEDUP_REMOVED lines=38> */
.L_x_2776:
[----:B------:R-:W-:-:S04]  /*9d20*/  SHF.L.U32 R3, R10, 0x1f, RZ ;  /* 0x0000001f0a037819 */ /* 0x000fc800000006ff */
[----:B------:R-:W2:Y:S02]  /*9d30*/  SYNCS.PHASECHK.TRANS64.TRYWAIT P1, [R12+URZ+0x36438], R3 ;  /* 0x036438030c0075a7 */ /* 0x000ea4000802017f */
[----:B--2---:R-:W-:Y:S05]  /*9d40*/  @!P1 BRA `(.L_x_2791) ;  /* 0x0000000800b09947 */ /* 0x004fea0003800000 */
.L_x_2818:
[----:B------:R-:W-:Y:S05]  /*9d50*/  @P0 BRA `(.L_x_2792) ;  /* 0x0000000000180947 */ /* 0x000fea0003800000 */
[----:B------:R-:W3:Y:S01]  /*9d60*/  S2R R0, SR_TID.X ;  /* 0x0000000000007919 */ /* 0x000ee20000002100 */
[----:B--2---:R-:W-:-:S04]  /*9d70*/  IMAD.MOV.U32 R3, RZ, RZ, 0x6100 ;  /* 0x00006100ff037424 */ /* 0x004fc800078e00ff */
[----:B------:R4:W-:Y:S01]  /*9d80*/  SYNCS.ARRIVE.TRANS64 RZ, [R12+URZ+0x36430], R3 ;  /* 0x036430030cff79a7 */ /* 0x0009e2000800003f */
[----:B---3--:R-:W-:-:S13]  /*9d90*/  LOP3.LUT P0, RZ, R0, 0x1f, RZ, 0xc0, !PT ;  /* 0x0000001f00ff7812 */ /* 0x008fda000780c0ff */
[----:B----4-:R-:W-:Y:S05]  /*9da0*/  @!P0 BRA `(.L_x_2792) ;  /* 0x0000000000048947 */ /* 0x010fea0003800000 */
[----:B------:R-:W-:Y:S01]  /*9db0*/  BPT.TRAP 0x1 ;  /* 0x000000040000795c */ /* 0x000fe20000300000 */
.L_x_2792:
        /* <DEDUP_REMOVED lines=45> */
.L_x_2773:
[----:B------:R-:W-:Y:S05]  /*a090*/  BSYNC B1 ;  /* 0x0000000000017941 */ /* 0x000fea0003800000 */
.L_x_2772:
[----:B------:R-:W-:-:S03]  /*a0a0*/  UMOV UR4, 0xffffffff ;  /* 0xffffffff00047882 */ /* 0x000fc60000000000 */
[----:B------:R-:W-:Y:S05]  /*a0b0*/  BRA.DIV UR4, `(.L_x_2793) ;  /* 0x0000000604e87947 */ /* 0x000fea000b800000 */
[----:B------:R-:W-:-:S13]  /*a0c0*/  ELECT P6, URZ, PT ;  /* 0x00000000003f782f */ /* 0x000fda00038c0000 */
.L_x_2821:
[----:B------:R-:W-:Y:S05]  /*a0d0*/  @!P6 BRA `(.L_x_2716) ;  /* 0x000000000074e947 */ /* 0x000fea0003800000 */
[----:B------:R-:W2:Y:S02]  /*a0e0*/  LDL.LU R0, [R1+0xc] ;  /* 0x00000c0001007983 */ /* 0x000ea40000300800 */
[----:B--2---:R-:W-:-:S04]  /*a0f0*/  LOP3.LUT R0, R0, 0x2, RZ, 0xfc, !PT ;  /* 0x0000000200007812 */ /* 0x004fc800078efcff */
[----:B------:R-:W-:-:S13]  /*a100*/  ISETP.NE.AND P2, PT, R0, 0x3, PT ;  /* 0x000000030000780c */ /* 0x000fda0003f45270 */
[----:B------:R-:W-:Y:S05]  /*a110*/  @!P2 BRA `(.L_x_2794) ;  /* 0x000000000004a947 */ /* 0x000fea0003800000 */
[----:B------:R-:W-:Y:S01]  /*a120*/  BPT.TRAP 0x1 ;  /* 0x000000040000795c */ /* 0x000fe20000300000 */
.L_x_2794:
        /* <DEDUP_REMOVED lines=15> */
.L_x_2822:
[----:B------:R-:W3:Y:S02]  /*a220*/  SYNCS.PHASECHK.TRANS64.TRYWAIT P0, [R23+URZ], R0 ;  /* 0x00000000170075a7 */ /* 0x000ee4000800017f */
[----:B---3--:R-:W-:Y:S05]  /*a230*/  @!P0 BRA `(.L_x_2796) ;  /* 0x0000000400bc8947 */ /* 0x008fea0003800000 */
.L_x_2823:
[----:B------:R-:W-:Y:S05]  /*a240*/  @!P2 BRA `(.L_x_2797) ;  /* 0x000000000004a947 */ /* 0x000fea0003800000 */
[----:B------:R-:W-:Y:S01]  /*a250*/  BPT.TRAP 0x1 ;  /* 0x000000040000795c */ /* 0x000fe20000300000 */
.L_x_2797:
[----:B------:R-:W-:-:S07]  /*a260*/  SHF.L.U32 R10, R10, 0x1f, RZ ;  /* 0x0000001f0a0a7819 */ /* 0x000fce00000006ff */
.L_x_2798:
[----:B----4-:R4:W1:Y:S02]  /*a270*/  SYNCS.PHASECHK.TRANS64.TRYWAIT P0, [R7+URZ+0x36438], R10 ;  /* 0x0364380a070075a7 */ /* 0x010864000800017f */
[----:B-1----:R-:W-:Y:S05]  /*a280*/  @!P0 NANOSLEEP.SYNCS 0x989680 ;  /* 0x009896800000895d */ /* 0x002fea0003900000 */
[----:B------:R-:W1:Y:S02]  /*a290*/  @!P0 SYNCS.PHASECHK.TRANS64 P0, [R7+URZ+0x36438], R10 ;  /* 0x0364380a070085a7 */ /* 0x000e64000800007f */
[----:B-1----:R-:W-:Y:S05]  /*a2a0*/  @!P0 BRA `(.L_x_2798) ;  /* 0xfffffffc00f08947 */ /* 0x002fea000383ffff */
.L_x_2716:
[----:B------:R-:W-:Y:S05]  /*a2b0*/  BSYNC B0 ;  /* 0x0000000000007941 */ /* 0x000fea0003800000 */
.L_x_2714:
[----:B------:R-:W-:Y:S05]  /*a2c0*/  EXIT ;  /* 0x000000000000794d */ /* 0x000fea0003800000 */
.L_x_2669:
[----:B------:R-:W-:Y:S02]  /*a2d0*/  IMAD.MOV.U32 R12, RZ, RZ, RZ ;  /* 0x000000ffff0c7224 */ /* 0x000fe400078e00ff */
[----:B------:R-:W-:Y:S02]  /*a2e0*/  IMAD.MOV.U32 R11, RZ, RZ, 0x1f ;  /* 0x0000001fff0b7424 */ /* 0x000fe400078e00ff */
[----:B------:R-:W-:-:S07]  /*a2f0*/  IMAD.MOV.U32 R15, RZ, RZ, -0x1 ;  /* 0xffffffffff0f7424 */ /* 0x000fce00078e00ff */
[----:B------:R-:W-:Y:S05]  /*a300*/  WARPSYNC.COLLECTIVE R15, `(.L_x_2799) ;  /* 0x000000000f087348 */ /* 0x000fea0003c00000 */
[----:B------:R1:W2:Y:S02]  /*a310*/  SHFL.IDX P6, R14, R13, R12, R11 ;  /* 0x0000000c0d0e7389 */ /* 0x0002a400000c000b */
[----:B-12---:R-:W-:Y:S01]  /*a320*/  ENDCOLLECTIVE ;  /* 0x000000000000791b */ /* 0x006fe20003800000 */
.L_x_2799:
[----:B------:R-:W-:Y:S05]  /*a330*/  BRA `(.L_x_2800) ;  /* 0xffffff6c00cc7947 */ /* 0x000fea000383ffff */
.L_x_2671:
[----:B--2---:R-:W-:-:S04]  /*a340*/  IMAD.U32 R3, RZ, RZ, UR40 ;  /* 0x00000028ff037e24 */ /* 0x004fc8000f8e00ff */
[----:B------:R2:W3:Y:S03]  /*a350*/  SYNCS.PHASECHK.TRANS64.TRYWAIT P0, [R3+URZ+0x36400], R10 ;  /* 0x0364000a030075a7 */ /* 0x0004e6000800017f */
[----:B---3--:R-:W-:Y:S05]  /*a360*/  @!P0 NANOSLEEP.SYNCS 0x989680 ;  /* 0x009896800000895d */ /* 0x008fea0003900000 */
[----:B------:R-:W3:Y:S02]  /*a370*/  @!P0 SYNCS.PHASECHK.TRANS64 P0, [R3+URZ+0x36400], R10 ;  /* 0x0364000a030085a7 */ /* 0x000ee4000800007f */
[----:B---3--:R-:W-:Y:S05]  /*a380*/  @!P0 BRA `(.L_x_2671) ;  /* 0xfffffffc00ec8947 */ /* 0x008fea000383ffff */
[----:B------:R-:W-:Y:S05]  /*a390*/  BRA `(.L_x_2670) ;  /* 0xffffff7000007947 */ /* 0x000fea000383ffff */
.L_x_2675:
[----:B--2---:R2:W3:Y:S02]  /*a3a0*/  SYNCS.PHASECHK.TRANS64.TRYWAIT P1, [R3+URZ+0x36410], R10 ;  /* 0x0364100a030075a7 */ /* 0x0044e4000802017f */
[----:B---3--:R-:W-:Y:S05]  /*a3b0*/  @!P1 NANOSLEEP.SYNCS 0x989680 ;  /* 0x009896800000995d */ /* 0x008fea0003900000 */
[----:B------:R-:W3:Y:S02]  /*a3c0*/  @!P1 SYNCS.PHASECHK.TRANS64 P1, [R3+URZ+0x36410], R10 ;  /* 0x0364100a030095a7 */ /* 0x000ee4000802007f */
[----:B---3--:R-:W-:Y:S05]  /*a3d0*/  @!P1 BRA `(.L_x_2675) ;  /* 0xfffffffc00f09947 */ /* 0x008fea000383ffff */
[----:B------:R-:W-:Y:S05]  /*a3e0*/  BRA `(.L_x_2674) ;  /* 0xffffff7400d07947 */ /* 0x000fea000383ffff */
.L_x_2679:
[----:B-1----:R-:W-:-:S04]  /*a3f0*/  IMAD.U32 R121, RZ, RZ, UR40 ;  /* 0x00000028ff797e24 */ /* 0x002fc8000f8e00ff */
[----:B------:R1:W2:Y:S03]  /*a400*/  SYNCS.PHASECHK.TRANS64.TRYWAIT P1, [R121+URZ+0x36430], R14 ;  /* 0x0364300e790075a7 */ /* 0x0002a6000802017f */
[----:B--2---:R-:W-:Y:S05]  /*a410*/  @!P1 NANOSLEEP.SYNCS 0x989680 ;  /* 0x009896800000995d */ /* 0x004fea0003900000 */
[----:B------:R-:W2:Y:S02]  /*a420*/  @!P1 SYNCS.PHASECHK.TRANS64 P1, [R121+URZ+0x36430], R14 ;  /* 0x0364300e790095a7 */ /* 0x000ea4000802007f */
[----:B--2---:R-:W-:Y:S05]  /*a430*/  @!P1 BRA `(.L_x_2679) ;  /* 0xfffffffc00ec9947 */ /* 0x004fea000383ffff */
[----:B------:R-:W-:Y:S05]  /*a440*/  BRA `(.L_x_2678) ;  /* 0xffffff7c00f47947 */ /* 0x000fea000383ffff */
.L_x_2723:
[----:B------:R-:W-:Y:S01]  /*a450*/  BSSY B1, `(.L_x_2801) ;  /* 0x0000005000017945 */ /* 0x000fe20003800000 */
[----:B------:R-:W-:-:S07]  /*a460*/  IMAD.MOV.U32 R15, RZ, RZ, -0x1 ;  /* 0xffffffffff0f7424 */ /* 0x000fce00078e00ff */
[----:B------:R-:W-:Y:S05]  /*a470*/  WARPSYNC.COLLECTIVE R15, `(.L_x_2802) ;  /* 0x000000000f087348 */ /* 0x000fea0003c00000 */
[----:B------:R-:W-:Y:S01]  /*a480*/  NOP ;  /* 0x0000000000007918 */ /* 0x000fe20000000000 */
[----:B------:R-:W-:Y:S01]  /*a490*/  ENDCOLLECTIVE ;  /* 0x000000000000791b */ /* 0x000fe20003800000 */
.L_x_2802:
[----:B------:R-:W-:Y:S05]  /*a4a0*/  BSYNC B1 ;  /* 0x0000000000017941 */ /* 0x000fea0003800000 */
.L_x_2801:
[----:B------:R-:W-:Y:S05]  /*a4b0*/  BRA `(.L_x_2803) ;  /* 0xffffffc000947947 */ /* 0x000fea000383ffff */
.L_x_2740:
[----:B------:R-:W-:Y:S01]  /*a4c0*/  BSSY B1, `(.L_x_2804) ;  /* 0x0000005000017945 */ /* 0x000fe20003800000 */
[----:B------:R-:W-:-:S07]  /*a4d0*/  IMAD.MOV.U32 R15, RZ, RZ, -0x1 ;  /* 0xffffffffff0f7424 */ /* 0x000fce00078e00ff */
[----:B------:R-:W-:Y:S05]  /*a4e0*/  WARPSYNC.COLLECTIVE R15, `(.L_x_2805) ;  /* 0x000000000f087348 */ /* 0x000fea0003c00000 */
[----:B------:R-:W-:Y:S01]  /*a4f0*/  NOP ;  /* 0x0000000000007918 */ /* 0x000fe20000000000 */
[----:B------:R-:W-:Y:S01]  /*a500*/  ENDCOLLECTIVE ;  /* 0x000000000000791b */ /* 0x000fe20003800000 */
.L_x_2805:
[----:B------:R-:W-:Y:S05]  /*a510*/  BSYNC B1 ;  /* 0x0000000000017941 */ /* 0x000fea0003800000 */
.L_x_2804:
[----:B------:R-:W-:Y:S05]  /*a520*/  BRA `(.L_x_2806) ;  /* 0xffffffc800987947 */ /* 0x000fea000383ffff */
.L_x_2756:
[----:B------:R-:W-:Y:S01]  /*a530*/  BSSY B1, `(.L_x_2807) ;  /* 0x0000005000017945 */ /* 0x000fe20003800000 */
[----:B------:R-:W-:-:S07]  /*a540*/  IMAD.MOV.U32 R15, RZ, RZ, -0x1 ;  /* 0xffffffffff0f7424 */ /* 0x000fce00078e00ff */
[----:B------:R-:W-:Y:S05]  /*a550*/  WARPSYNC.COLLECTIVE R15, `(.L_x_2808) ;  /* 0x000000000f087348 */ /* 0x000fea0003c00000 */
[----:B------:R-:W-:Y:S01]  /*a560*/  NOP ;  /* 0x0000000000007918 */ /* 0x000fe20000000000 */
[----:B------:R-:W-:Y:S01]  /*a570*/  ENDCOLLECTIVE ;  /* 0x000000000000791b */ /* 0x000fe20003800000 */
.L_x_2808:
[----:B------:R-:W-:Y:S05]  /*a580*/  BSYNC B1 ;  /* 0x0000000000017941 */ /* 0x000fea0003800000 */
.L_x_2807:
[----:B------:R-:W-:Y:S05]  /*a590*/  BRA `(.L_x_2809) ;  /* 0xffffffd000247947 */ /* 0x000fea000383ffff */
.L_x_2774:
[----:B-1----:R1:W2:Y:S02]  /*a5a0*/  SYNCS.PHASECHK.TRANS64.TRYWAIT P1, [R12+URZ+0x36420], R13 ;  /* 0x0364200d0c0075a7 */ /* 0x0022a4000802017f */
[----:B--2---:R-:W-:Y:S05]  /*a5b0*/  @!P1 NANOSLEEP.SYNCS 0x989680 ;  /* 0x009896800000995d */ /* 0x004fea0003900000 */
[----:B------:R-:W2:Y:S02]  /*a5c0*/  @!P1 SYNCS.PHASECHK.TRANS64 P1, [R12+URZ+0x36420], R13 ;  /* 0x0364200d0c0095a7 */ /* 0x000ea4000802007f */
[----:B--2---:R-:W-:Y:S05]  /*a5d0*/  @!P1 BRA `(.L_x_2774) ;  /* 0xfffffffc00f09947 */ /* 0x004fea000383ffff */
[----:B------:R-:W-:Y:S05]  /*a5e0*/  BRA `(.L_x_2810) ;  /* 0xffffffdc000c7947 */ /* 0x000fea000383ffff */
.L_x_2778:
[----:B-1----:R1:W3:Y:S02]  /*a5f0*/  SYNCS.PHASECHK.TRANS64.TRYWAIT P1, [R12+URZ+0x36438], R13 ;  /* 0x0364380d0c0075a7 */ /* 0x0022e4000802017f */
[----:B---3--:R-:W-:Y:S05]  /*a600*/  @!P1 NANOSLEEP.SYNCS 0x989680 ;  /* 0x009896800000995d */ /* 0x008fea0003900000 */
[----:B------:R-:W3:Y:S02]  /*a610*/  @!P1 SYNCS.PHASECHK.TRANS64 P1, [R12+URZ+0x36438], R13 ;  /* 0x0364380d0c0095a7 */ /* 0x000ee4000802007f */
[----:B---3--:R-:W-:Y:S05]  /*a620*/  @!P1 BRA `(.L_x_2778) ;  /* 0xfffffffc00f09947 */ /* 0x008fea000383ffff */
[----:B------:R-:W-:Y:S05]  /*a630*/  BRA `(.L_x_2811) ;  /* 0xffffffe000dc7947 */ /* 0x000fea000383ffff */
.L_x_2780:
[----:B--2---:R2:W3:Y:S02]  /*a640*/  SYNCS.PHASECHK.TRANS64.TRYWAIT P1, [R12+URZ+0x36428], R0 ;  /* 0x036428000c0075a7 */ /* 0x0044e4000802017f */
[----:B---3--:R-:W-:Y:S05]  /*a650*/  @!P1 NANOSLEEP.SYNCS 0x989680 ;  /* 0x009896800000995d */ /* 0x008fea0003900000 */
[----:B------:R-:W3:Y:S02]  /*a660*/  @!P1 SYNCS.PHASECHK.TRANS64 P1, [R12+URZ+0x36428], R0 ;  /* 0x036428000c0095a7 */ /* 0x000ee4000802007f */
[----:B---3--:R-:W-:Y:S05]  /*a670*/  @!P1 BRA `(.L_x_2780) ;  /* 0xfffffffc00f09947 */ /* 0x008fea000383ffff */
[----:B------:R-:W-:Y:S05]  /*a680*/  BRA `(.L_x_2812) ;  /* 0xffffffe400a87947 */ /* 0x000fea000383ffff */
.L_x_2782:
        /* <DEDUP_REMOVED lines=8> */
.L_x_2784:
[----:B------:R-:W-:-:S07]  /*a710*/  SHF.L.U32 R5, R16, 0x1f, RZ ;  /* 0x0000001f10057819 */ /* 0x000fce00000006ff */
.L_x_2814:
[----:B---3--:R3:W4:Y:S02]  /*a720*/  SYNCS.PHASECHK.TRANS64.TRYWAIT P1, [R12+URZ+0x36420], R5 ;  /* 0x036420050c0075a7 */ /* 0x008724000802017f */
[----:B----4-:R-:W-:Y:S05]  /*a730*/  @!P1 NANOSLEEP.SYNCS 0x989680 ;  /* 0x009896800000995d */ /* 0x010fea0003900000 */
[----:B------:R-:W4:Y:S02]  /*a740*/  @!P1 SYNCS.PHASECHK.TRANS64 P1, [R12+URZ+0x36420], R5 ;  /* 0x036420050c0095a7 */ /* 0x000f24000802007f */
[----:B----4-:R-:W-:Y:S05]  /*a750*/  @!P1 BRA `(.L_x_2814) ;  /* 0xfffffffc00f09947 */ /* 0x010fea000383ffff */
[----:B------:R-:W-:Y:S05]  /*a760*/  BRA `(.L_x_2815) ;  /* 0xffffffec000c7947 */ /* 0x000fea000383ffff */
.L_x_2787:
[----:B--2---:R2:W3:Y:S02]  /*a770*/  SYNCS.PHASECHK.TRANS64.TRYWAIT P1, [R12+URZ+0x36438], R13 ;  /* 0x0364380d0c0075a7 */ /* 0x0044e4000802017f */
[----:B---3--:R-:W-:Y:S05]  /*a780*/  @!P1 NANOSLEEP.SYNCS 0x989680 ;  /* 0x009896800000995d */ /* 0x008fea0003900000 */
[----:B------:R-:W3:Y:S02]  /*a790*/  @!P1 SYNCS.PHASECHK.TRANS64 P1, [R12+URZ+0x36438], R13 ;  /* 0x0364380d0c0095a7 */ /* 0x000ee4000802007f */
[----:B---3--:R-:W-:Y:S05]  /*a7a0*/  @!P1 BRA `(.L_x_2787) ;  /* 0xfffffffc00f09947 */ /* 0x008fea000383ffff */
[----:B------:R-:W-:Y:S05]  /*a7b0*/  BRA `(.L_x_2816) ;  /* 0xffffffec00d87947 */ /* 0x000fea000383ffff */
.L_x_2789:
[----:B-1----:R1:W2:Y:S02]  /*a7c0*/  SYNCS.PHASECHK.TRANS64.TRYWAIT P1, [R12+URZ+0x36428], R5 ;  /* 0x036428050c0075a7 */ /* 0x0022a4000802017f */
[----:B--2---:R-:W-:Y:S05]  /*a7d0*/  @!P1 NANOSLEEP.SYNCS 0x989680 ;  /* 0x009896800000995d */ /* 0x004fea0003900000 */
[----:B------:R-:W2:Y:S02]  /*a7e0*/  @!P1 SYNCS.PHASECHK.TRANS64 P1, [R12+URZ+0x36428], R5 ;  /* 0x036428050c0095a7 */ /* 0x000ea4000802007f */
[----:B--2---:R-:W-:Y:S05]  /*a7f0*/  @!P1 BRA `(.L_x_2789) ;  /* 0xfffffffc00f09947 */ /* 0x004fea000383ffff */
[----:B------:R-:W-:Y:S05]  /*a800*/  BRA `(.L_x_2817) ;  /* 0xfffffff000887947 */ /* 0x000fea000383ffff */
.L_x_2791:
[----:B--2---:R2:W3:Y:S02]  /*a810*/  SYNCS.PHASECHK.TRANS64.TRYWAIT P1, [R12+URZ+0x36438], R3 ;  /* 0x036438030c0075a7 */ /* 0x0044e4000802017f */
[----:B---3--:R-:W-:Y:S05]  /*a820*/  @!P1 NANOSLEEP.SYNCS 0x989680 ;  /* 0x009896800000995d */ /* 0x008fea0003900000 */
[----:B------:R-:W3:Y:S02]  /*a830*/  @!P1 SYNCS.PHASECHK.TRANS64 P1, [R12+URZ+0x36438], R3 ;  /* 0x036438030c0095a7 */ /* 0x000ee4000802007f */
[----:B---3--:R-:W-:Y:S05]  /*a840*/  @!P1 BRA `(.L_x_2791) ;  /* 0xfffffffc00f09947 */ /* 0x008fea000383ffff */
[----:B------:R-:W-:Y:S05]  /*a850*/  BRA `(.L_x_2818) ;  /* 0xfffffff4003c7947 */ /* 0x000fea000383ffff */
.L_x_2793:
[----:B------:R-:W-:Y:S01]  /*a860*/  BSSY B1, `(.L_x_2819) ;  /* 0x0000006000017945 */ /* 0x000fe20003800000 */
[----:B------:R-:W-:-:S07]  /*a870*/  IMAD.MOV.U32 R15, RZ, RZ, -0x1 ;  /* 0xffffffffff0f7424 */ /* 0x000fce00078e00ff */
[----:B-1----:R-:W-:Y:S05]  /*a880*/  WARPSYNC.COLLECTIVE R15, `(.L_x_2820) ;  /* 0x000000000f0c7348 */ /* 0x002fea0003c00000 */
[----:B------:R-:W-:Y:S02]  /*a890*/  ELECT P6, UR62, PT ;  /* 0x00000000003e782f */ /* 0x000fe400038c0000 */
[----:B------:R-:W-:Y:S01]  /*a8a0*/  MOV R14, UR62 ;  /* 0x0000003e000e7c02 */ /* 0x000fe20008000f00 */
[----:B-1----:R-:W-:Y:S10]  /*a8b0*/  ENDCOLLECTIVE ;  /* 0x000000000000791b */ /* 0x002ff40003800000 */
.L_x_2820:
[----:B------:R-:W-:Y:S05]  /*a8c0*/  BSYNC B1 ;  /* 0x0000000000017941 */ /* 0x000fea0003800000 */
.L_x_2819:
[----:B------:R-:W-:Y:S05]  /*a8d0*/  BRA `(.L_x_2821) ;  /* 0xfffffff400fc7947 */ /* 0x000fea000383ffff */
.L_x_2795:
[----:B--2---:R2:W3:Y:S02]  /*a8e0*/  SYNCS.PHASECHK.TRANS64.TRYWAIT P0, [R5+URZ], R2 ;  /* 0x00000002050075a7 */ /* 0x0044e4000800017f */
[----:B---3--:R-:W-:Y:S05]  /*a8f0*/  @!P0 NANOSLEEP.SYNCS 0x989680 ;  /* 0x009896800000895d */ /* 0x008fea0003900000 */
[----:B------:R-:W3:Y:S02]  /*a900*/  @!P0 SYNCS.PHASECHK.TRANS64 P0, [R5+URZ], R2 ;  /* 0x00000002050085a7 */ /* 0x000ee4000800007f */
[----:B---3--:R-:W-:Y:S05]  /*a910*/  @!P0 BRA `(.L_x_2795) ;  /* 0xfffffffc00f08947 */ /* 0x008fea000383ffff */
[----:B------:R-:W-:Y:S05]  /*a920*/  BRA `(.L_x_2822) ;  /* 0xfffffff8003c7947 */ /* 0x000fea000383ffff */
.L_x_2796:
[----:B---3--:R3:W4:Y:S02]  /*a930*/  SYNCS.PHASECHK.TRANS64.TRYWAIT P0, [R23+URZ], R0 ;  /* 0x00000000170075a7 */ /* 0x008724000800017f */
[----:B----4-:R-:W-:Y:S05]  /*a940*/  @!P0 NANOSLEEP.SYNCS 0x989680 ;  /* 0x009896800000895d */ /* 0x010fea0003900000 */
[----:B------:R-:W4:Y:S02]  /*a950*/  @!P0 SYNCS.PHASECHK.TRANS64 P0, [R23+URZ], R0 ;  /* 0x00000000170085a7 */ /* 0x000f24000800007f */
[----:B----4-:R-:W-:Y:S05]  /*a960*/  @!P0 BRA `(.L_x_2796) ;  /* 0xfffffffc00f08947 */ /* 0x010fea000383ffff */
[----:B------:R-:W-:Y:S05]  /*a970*/  BRA `(.L_x_2823) ;  /* 0xfffffff800307947 */ /* 0x000fea000383ffff */
.L_x_2824:
        /* <DEDUP_REMOVED lines=16> */
.L_x_7666:


//--------------------- .text._ZN7cutlass13device_kernelIN5flash11enable_sm90INS1_16FlashAttnBwdSm90INS1_25CollectiveMainloopBwdSm90ILi2ELi1ELi1EN4cute5tupleIJNS5_1CILi1EEES8_S8_EEENS6_IJNS7_ILi64EEENS7_ILi96EEENS7_ILi192EEEEEENS_10bfloat16_tEfNS_4arch4Sm90ELb1ELb0ELb1ELb0ELb0ELb0ELb1ELb0ELi3ELi1ELi1ELi1ELb0EEENS1_24CollectiveEpilogueBwdGQAISD_fSG_Li384ELb0ELb0EEENS1_25SingleTileBwdLPTSchedulerILb0ELi96ELb0EEEEEEEEEvNT_6ParamsE --------------------------
	.section	.text._ZN7cutlass13device_kernelIN5flash11enable_sm90INS1_16FlashAttnBwdSm90INS1_25CollectiveMainloopBwdSm90ILi2ELi1ELi1EN4cute5tupleIJNS5_1CILi1EEES8_S8_EEENS6_IJNS7_ILi64EEENS7_ILi96EEENS7_ILi192EEEEEENS_10bfloat16_tEfNS_4arch4Sm90ELb1ELb0ELb1ELb0ELb0ELb0ELb1ELb0ELi3ELi1ELi1ELi1ELb0EEENS1_24CollectiveEpilogueBwdGQAISD_fSG_Li384ELb0ELb0EEENS1_25SingleTileBwdLPTSchedulerILb0ELi96ELb0EEEEEEEEEvNT_6ParamsE,"ax",@progbits
	.align	128
.text._ZN7cutlass13device_kernelIN5flash11enable_sm90INS1_16FlashAttnBwdSm90INS1_25CollectiveMainloopBwdSm90ILi2ELi1ELi1EN4cute5tupleIJNS5_1CILi1EEES8_S8_EEENS6_IJNS7_ILi64EEENS7_ILi96EEENS7_ILi192EEEEEENS_10bfloat16_tEfNS_4arch4Sm90ELb1ELb0ELb1ELb0ELb0ELb0ELb1ELb0ELi3ELi1ELi1ELi1ELb0EEENS1_24CollectiveEpilogueBwdGQAISD_fSG_Li384ELb0ELb0EEENS1_25SingleTileBwdLPTSchedulerILb0ELi96ELb0EEEEEEEEEvNT_6ParamsE:
        .type           _ZN7cutlass13device_kernelIN5flash11enable_sm90INS1_16FlashAttnBwdSm90INS1_25CollectiveMainloopBwdSm90ILi2ELi1ELi1EN4cute5tupleIJNS5_1CILi1EEES8_S8_EEENS6_IJNS7_ILi64EEENS7_ILi96EEENS7_ILi192EEEEEENS_10bfloat16_tEfNS_4arch4Sm90ELb1ELb0ELb1ELb0ELb0ELb0ELb1ELb0ELi3ELi1ELi1ELi1ELb0EEENS1_24CollectiveEpilogueBwdGQAISD_fSG_Li384ELb0ELb0EEENS1_25SingleTileBwdLPTSchedulerILb0ELi96ELb0EEEEEEEEEvNT_6ParamsE,@function
        .size           _ZN7cutlass13device_kernelIN5flash11enable_sm90INS1_16FlashAttnBwdSm90INS1_25CollectiveMainloopBwdSm90ILi2ELi1ELi1EN4cute5tupleIJNS5_1CILi1EEES8_S8_EEENS6_IJNS7_ILi64EEENS7_ILi96EEENS7_ILi192EEEEEENS_10bfloat16_tEfNS_4arch4Sm90ELb1ELb0ELb1ELb0ELb0ELb0ELb1ELb0ELi3ELi1ELi1ELi1ELb0EEENS1_24CollectiveEpilogueBwdGQAISD_fSG_Li384ELb0ELb0EEENS1_25SingleTileBwdLPTSchedulerILb0ELi96ELb0EEEEEEEEEvNT_6ParamsE,(.L_x_7667 - _ZN7cutlass13device_kernelIN5flash11enable_sm90INS1_16FlashAttnBwdSm90INS1_25CollectiveMainloopBwdSm90ILi2ELi1ELi1EN4cute5tupleIJNS5_1CILi1EEES8_S8_EEENS6_IJNS7_ILi64EEENS7_ILi96EEENS7_ILi192EEEEEENS_10bfloat16_tEfNS_4arch4Sm90ELb1ELb0ELb1ELb0ELb0ELb0ELb1ELb0ELi3ELi1ELi1ELi1ELb0EEENS1_24CollectiveEpilogueBwdGQAISD_fSG_Li384ELb0ELb0EEENS1_25SingleTileBwdLPTSchedulerILb0ELi96ELb0EEEEEEEEEvNT_6ParamsE)
        .other          _ZN7cutlass13device_kernelIN5flash11enable_sm90INS1_16FlashAttnBwdSm90INS1_25CollectiveMainloopBwdSm90ILi2ELi1ELi1EN4cute5tupleIJNS5_1CILi1EEES8_S8_EEENS6_IJNS7_ILi64EEENS7_ILi96EEENS7_ILi192EEEEEENS_10bfloat16_tEfNS_4arch4Sm90ELb1ELb0ELb1ELb0ELb0ELb0ELb1ELb0ELi3ELi1ELi1ELi1ELb0EEENS1_24CollectiveEpilogueBwdGQAISD_fSG_Li384ELb0ELb0EEENS1_25SingleTileBwdLPTSchedulerILb0ELi96ELb0EEEEEEEEEvNT_6ParamsE,@"STO_CUDA_ENTRY STV_DEFAULT"
_ZN7cutlass13device_kernelIN5flash11enable_sm90INS1_16FlashAttnBwdSm90INS1_25CollectiveMainloopBwdSm90ILi2ELi1ELi1EN4cute5tupleIJNS5_1CILi1EEES8_S8_EEENS6_IJNS7_ILi64EEENS7_ILi96EEENS7_ILi192EEEEEENS_10bfloat16_tEfNS_4arch4Sm90ELb1ELb0ELb1ELb0ELb0ELb0ELb1ELb0ELi3ELi1ELi1ELi1ELb0EEENS1_24CollectiveEpilogueBwdGQAISD_fSG_Li384ELb0ELb0EEENS1_25SingleTileBwdLPTSchedulerILb0ELi96ELb0EEEEEEEEEvNT_6ParamsE:
        /* <DEDUP_REMOVED lines=23> */
.L_x_2826:
[----:B------:R-:W-:Y:S05]  /*0170*/  BSYNC B0 ;  /* 0x0000000000007941 */ /* 0x000fea0003800000 */
.L_x_2825:
        /* <DEDUP_REMOVED lines=34> */
.L_x_2827:
        /* <DEDUP_REMOVED lines=20> */
.L_x_2828:
[----:B---3--:R-:W-:Y:S01]  /*04e0*/  ISETP.NE.AND P0, PT, R2, RZ, PT ;  /* 0x000000ff0200720c */ /* 0x008fe20003f05270 */
[----:B------:R-:W-:Y:S01]  /*04f0*/  IMAD.MOV.U32 R2, RZ, RZ, 0x1 ;  /* 0x00000001ff027424 */ /* 0x000fe200078e00ff */
[----:B------:R-:W-:Y:S01]  /*0500*/  NOP ;  /* 0x0000000000007918 */ /* 0x000fe20000000000 */
[----:B------:R-:W-:Y:S03]  /*0510*/  BSSY B6, `(.L_x_2829) ;  /* 0x00007d7000067945 */ /* 0x000fe60003800000 */
[----:B------:R-:W-:-:S05]  /*0520*/  SEL R2, R2, 0x2, !P0 ;  /* 0x0000000202027807 */ /* 0x000fca0004000000 */
[----:B------:R3:W-:Y:S01]  /*0530*/  STL [R1+0xc], R2 ;  /* 0x00000c0201007387 */ /* 0x0007e20000100800 */
[----:B-12-4-:R-:W-:Y:S06]  /*0540*/  BAR.SYNC.DEFER_BLOCKING 0x0 ;  /* 0x0000000000007b1d */ /* 0x016fec0000010000 */
[----:B------:R-:W-:Y:S05]  /*0550*/  @!P0 BRA `(.L_x_2830) ;  /* 0x0000004000d88947 */ /* 0x000fea0003800000 */
.L_x_2831:
        /* <DEDUP_REMOVED lines=32> */
.L_x_2832:
[----:B------:R-:W-:Y:S01]  /*0760*/  ULDC UR7, c[0x0][0x8cc] ;  /* 0x0002330000077ab9 */ /* 0x000fe20000000800 */
[----:B------:R-:W-:Y:S01]  /*0770*/  UMOV UR38, UR10 ;  /* 0x0000000a00267c82 */ /* 0x000fe20008000000 */
[----:B------:R-:W-:-:S11]  /*0780*/  UISETP.NE.AND UP0, UPT, UR7, 0x1, UPT ;  /* 0x000000010700788c */ /* 0x000fd6000bf05270 */
[----:B------:R-:W-:Y:S02]  /*0790*/  @UP0 ULDC.64 UR8, c[0x0][0x8d0] ;  /* 0x0002340000080ab9 */ /* 0x000fe40000000a00 */
[----:B------:R-:W-:-:S04]  /*07a0*/  UIMAD.WIDE.U32 UR4, UR10, UR8, URZ ;  /* 0x000000080a0472a5 */ /* 0x000fc8000f8e003f */
[----:B------:R-:W-:-:S04]  /*07b0*/  @UP0 USHF.R.U32.HI UR38, URZ, UR9, UR5 ;  /* 0x000000093f260299 */ /* 0x000fc80008011605 */
[----:B------:R-:W-:-:S12]  /*07c0*/  UIMAD UR4, UR38, UR7, URZ ;  /* 0x00000007260472a4 */ /* 0x000fd8000f8e023f */
.L_x_2833:
        /* <DEDUP_REMOVED lines=103> */
.L_x_2837:
        /* <DEDUP_REMOVED lines=15> */
.L_x_2836:
        /* <DEDUP_REMOVED lines=20> */
.L_x_2839:
        /* <DEDUP_REMOVED lines=15> */
.L_x_2838:
        /* <DEDUP_REMOVED lines=8> */
.L_x_2924:
        /* <DEDUP_REMOVED lines=19> */
.L_x_2841:
        /* <DEDUP_REMOVED lines=109> */
.L_x_2853:
[----:B------:R-:W-:-:S13]  /*19e0*/  ISETP.NE.AND P0, PT, R8, 0x3, PT ;  /* 0x000000030800780c */ /* 0x000fda0003f05270 */
[----:B-1----:R-:W-:Y:S05]  /*19f0*/  @!P0 BRA `(.L_x_2843) ;  /* 0x0000000000048947 */ /* 0x002fea0003800000 */
[----:B------:R-:W-:Y:S01]  /*1a00*/  BPT.TRAP 0x1 ;  /* 0x000000040000795c */ /* 0x000fe20000300000 */
.L_x_2843:
[----:B------:R-:W-:Y:S02]  /*1a10*/  LEA R3, R2, UR40, 0x3 ;  /* 0x0000002802037c11 */ /* 0x000fe4000f8e18ff */
[----:B------:R-:W-:-:S04]  /*1a20*/  SHF.L.U32 R10, R7, 0x1f, RZ ;  /* 0x0000001f070a7819 */ /* 0x000fc800000006ff */
[----:B------:R1:W2:Y:S01]  /*1a30*/  SYNCS.PHASECHK.TRANS64.TRYWAIT P1, [R3+URZ+0x36410], R10 ;  /* 0x0364100a030075a7 */ /* 0x0002a2000802017f */
[----:B------:R-:W-:Y:S05]  /*1a40*/  @!P0 BRA `(.L_x_2844) ;  /* 0x0000000000048947 */ /* 0x000fea0003800000 */
[----:B------:R-:W-:Y:S01]  /*1a50*/  BPT.TRAP 0x1 ;  /* 0x000000040000795c */ /* 0x000fe20000300000 */
.L_x_2844:
[----:B--2---:R-:W-:Y:S05]  /*1a60*/  @P1 BRA `(.L_x_2845) ;  /* 0x0000000000081947 */ /* 0x004fea0003800000 */
[----:B------:R-:W2:Y:S02]  /*1a70*/  SYNCS.PHASECHK.TRANS64.TRYWAIT P1, [R3+URZ+0x36410], R10 ;  /* 0x0364100a030075a7 */ /* 0x000ea4000802017f */
[----:B--2---:R-:W-:Y:S05]  /*1a80*/  @!P1 BRA `(.L_x_2846) ;  /* 0x0000006800389947 */ /* 0x004fea0003800000 */
.L_x_2845:
        /* <DEDUP_REMOVED lines=103> */
.L_x_2847:
[----:B------:R-:W-:-:S04]  /*2100*/  SHF.L.U32 R14, R5, 0x1f, RZ ;  /* 0x0000001f050e7819 */ /* 0x000fc800000006ff */
[----:B------:R1:W1:Y:S01]  /*2110*/  SYNCS.PHASECHK.TRANS64.TRYWAIT P1, [UR40+0x36430], R14 ;  /* 0x0364300eff0075a7 */ /* 0x0002620008020168 */
[----:B------:R-:W-:Y:S05]  /*2120*/  @!P0 BRA `(.L_x_2848) ;  /* 0x0000000000048947 */ /* 0x000fea0003800000 */
[----:B------:R-:W-:Y:S01]  /*2130*/  BPT.TRAP 0x1 ;  /* 0x000000040000795c */ /* 0x000fe20000300000 */
.L_x_2848:
        /* <DEDUP_REMOVED lines=36> */
.L_x_2849:
        /* <DEDUP_REMOVED lines=351> */
.L_x_2851:
        /* <DEDUP_REMOVED lines=60> */
.L_x_2852:
        /* <DEDUP_REMOVED lines=62> */
.L_x_2835:
[----:B------:R-:W-:Y:S05]  /*4110*/  @P0 BRA `(.L_x_2834) ;  /* 0x0000004000580947 */ /* 0x000fea0003800000 */
[----:B------:R-:W1:Y:S01]  /*4120*/  S2R R4, SR_TID.X ;  /* 0x0000000000047919 */ /* 0x000e620000002100 */
[----:B------:R-:W2:Y:S01]  /*4130*/  S2UR UR5, SR_CgaCtaId ;  /* 0x00000000000579c3 */ /* 0x000ea20000008800 */
[----:B------:R-:W-:Y:S01]  /*4140*/  ULDC UR4, c[0x0][0x850] ;  /* 0x0002140000047ab9 */ /* 0x000fe20000000800 */
[----:B------:R-:W-:Y:S01]  /*4150*/  UIMAD UR38, UR38, 0x4800, URZ ;  /* 0x00004800262678a4 */ /* 0x000fe2000f8e023f */
[----:B------:R-:W-:Y:S01]  /*4160*/  BSSY B0, `(.L_x_2854) ;  /* 0x0000051000007945 */ /* 0x000fe20003800000 */
[----:B------:R-:W-:Y:S01]  /*4170*/  UISETP.NE.AND UP0, UPT, UR4, 0x1, UPT ;  /* 0x000000010400788c */ /* 0x000fe2000bf05270 */
[----:B------:R-:W-:Y:S02]  /*4180*/  ULDC.64 UR10, c[0x0][0x818] ;  /* 0x00020600000a7ab9 */ /* 0x000fe40000000a00 */
[----:B------:R-:W-:Y:S01]  /*4190*/  UMOV UR4, 0x400 ;  /* 0x0000040000047882 */ /* 0x000fe20000000000 */
[----:B------:R-:W-:Y:S01]  /*41a0*/  USHF.R.S32.HI UR39, URZ, 0x1f, UR38 ;  /* 0x0000001f3f277899 */ /* 0x000fe20008011426 */
[----:B------:R-:W-:Y:S01]  /*41b0*/  ULDC.64 UR12, c[0x0][0x820] ;  /* 0x00020800000c7ab9 */ /* 0x000fe20000000a00 */
[----:B------:R-:W-:-:S05]  /*41c0*/  ULDC.64 UR14, c[0x0][0x848] ;  /* 0x00021200000e7ab9 */ /* 0x000fca0000000a00 */
[----:B------:R-:W-:Y:S02]  /*41d0*/  @UP0 ULDC UR6, c[0x0][0x854] ;  /* 0x0002150000060ab9 */ /* 0x000fe40000000800 */
[----:B------:R-:W-:Y:S02]  /*41e0*/  UIMAD.WIDE.U32 UR6, UR36, UR6, URZ ;  /* 0x00000006240672a5 */ /* 0x000fe4000f8e003f */
[----:B--2---:R-:W-:-:S03]  /*41f0*/  ULEA UR4, UR5, UR4, 0x18 ;  /* 0x0000000405047291 */ /* 0x004fc6000f8ec03f */
[----:B------:R-:W-:Y:S02]  /*4200*/  @UP0 ULDC UR5, c[0x0][0x858] ;  /* 0x0002160000050ab9 */ /* 0x000fe40000000800 */
[----:B------:R-:W-:Y:S01]  /*4210*/  @UP0 USHF.R.U32.HI UR36, URZ, UR5, UR7 ;  /* 0x000000053f240299 */ /* 0x000fe20008011607 */
[----:B-1----:R-:W-:-:S03]  /*4220*/  VIADD R3, R4, 0xffffff80 ;  /* 0xffffff8004037836 */ /* 0x002fc60000000000 */
[----:B------:R-:W-:Y:S02]  /*4230*/  USHF.R.S32.HI UR5, URZ, 0x1f, UR36 ;  /* 0x0000001f3f057899 */ /* 0x000fe40008011424 */
[----:B------:R-:W-:Y:S01]  /*4240*/  UIMAD.WIDE.U32 UR6, UR36, UR10, UR38 ;  /* 0x0000000a240672a5 */ /* 0x000fe2000f8e0026 */
[----:B------:R-:W-:Y:S01]  /*4250*/  SHF.R.S32.HI R0, RZ, 0x1f, R3 ;  /* 0x0000001fff007819 */ /* 0x000fe20000011403 */
[----:B------:R-:W-:Y:S01]  /*4260*/  UIMAD UR8, UR5, UR10, URZ ;  /* 0x0000000a050872a4 */ /* 0x000fe2000f8e023f */
[----:B------:R-:W-:Y:S01]  /*4270*/  BAR.SYNC.DEFER_BLOCKING 0x1, 0x180 ;  /* 0x0046000000007b1d */ /* 0x000fe20000010000 */
[----:B------:R-:W-:Y:S02]  /*4280*/  ISETP.NE.AND P0, PT, R3, RZ, PT ;  /* 0x000000ff0300720c */ /* 0x000fe40003f05270 */
[----:B------:R-:W-:Y:S01]  /*4290*/  LEA.HI R2, R0, R3, RZ, 0x7 ;  /* 0x0000000300027211 */ /* 0x000fe200078f38ff */
[----:B------:R-:W-:-:S03]  /*42a0*/  UIMAD UR8, UR36, UR11, UR8 ;  /* 0x0000000b240872a4 */ /* 0x000fc6000f8e0208 */
[----:B------:R-:W-:Y:S01]  /*42b0*/  LOP3.LUT R0, R2, 0x3fffff80, RZ, 0xc0, !PT ;  /* 0x3fffff8002007812 */ /* 0x000fe200078ec0ff */
[----:B------:R-:W-:Y:S01]  /*42c0*/  ULDC.64 UR10, c[0x0][0x840] ;  /* 0x00021000000a7ab9 */ /* 0x000fe20000000a00 */
[----:B------:R-:W-:Y:S01]  /*42d0*/  SHF.R.S32.HI R5, RZ, 0x7, R2 ;  /* 0x00000007ff057819 */ /* 0x000fe20000011402 */
[----:B------:R-:W-:Y:S02]  /*42e0*/  UIMAD UR5, UR5, UR10, URZ ;  /* 0x0000000a050572a4 */ /* 0x000fe4000f8e023f */
[----:B------:R-:W-:Y:S01]  /*42f0*/  IMAD.IADD R0, R3, 0x1, -R0 ;  /* 0x0000000103007824 */ /* 0x000fe200078e0a00 */
[----:B------:R-:W-:Y:S02]  /*4300*/  UIMAD.WIDE.U32 UR38, UR36, UR10, UR38 ;  /* 0x0000000a242672a5 */ /* 0x000fe4000f8e0026 */
[----:B------:R-:W-:Y:S01]  /*4310*/  UIMAD UR9, UR36, UR11, UR5 ;  /* 0x0000000b240972a4 */ /* 0x000fe2000f8e0205 */
[----:B------:R-:W-:Y:S01]  /*4320*/  IMAD R0, R5, 0x600, R0 ;  /* 0x0000060005007824 */ /* 0x000fe200078e0200 */
[----:B------:R-:W-:-:S02]  /*4330*/  USHF.R.S32.HI UR5, URZ, 0x1f, UR37 ;  /* 0x0000001f3f057899 */ /* 0x000fc40008011425 */
[----:B------:R-:W-:Y:S01]  /*4340*/  UIADD3 UR7, UR7, UR8, URZ ;  /* 0x0000000807077290 */ /* 0x000fe2000fffe03f */
[----:B------:R-:W-:Y:S01]  /*4350*/  IMAD.SHL.U32 R0, R0, 0x4, RZ ;  /* 0x0000000400007824 */ /* 0x000fe200078e00ff */
[----:B------:R-:W-:Y:S02]  /*4360*/  UIMAD UR10, UR5, UR12, URZ ;  /* 0x0000000c050a72a4 */ /* 0x000fe4000f8e023f */
[----:B------:R-:W-:Y:S02]  /*4370*/  UIMAD UR5, UR5, UR14, URZ ;  /* 0x0000000e050572a4 */ /* 0x000fe4000f8e023f */
[----:B------:R-:W-:Y:S01]  /*4380*/  LEA R0, R0, UR4, 0x2 ;  /* 0x0000000400007c11 */ /* 0x000fe2000f8e10ff */
[----:B------:R-:W-:Y:S01]  /*4390*/  UIADD3 UR9, UR39, UR9, URZ ;  /* 0x0000000927097290 */ /* 0x000fe2000fffe03f */
[----:B------:R-:W-:Y:S01]  /*43a0*/  UMOV UR8, UR38 ;  /* 0x0000002600087c82 */ /* 0x000fe20008000000 */
[----:B------:R-:W-:Y:S02]  /*43b0*/  UIMAD UR10, UR37, UR13, UR10 ;  /* 0x0000000d250a72a4 */ /* 0x000fe4000f8e020a */
[----:B------:R1:W-:Y:S01]  /*43c0*/  STS.128 [R0], R24 ;  /* 0x0000001800007388 */ /* 0x0003e20000000c00 */
        /* <DEDUP_REMOVED lines=35> */
.L_x_2856:
[----:B------:R-:W-:Y:S01]  /*4600*/  @P0 ELECT P1, URZ, PT ;  /* 0x00000000003f082f */ /* 0x000fe20003820000 */
[----:B------:R2:W-:-:S12]  /*4610*/  UBLKRED.G.S.ADD.F32.RN [UR6], [UR4], UR5, desc[UR8] ;  /* 0x00000806040073bb */ /* 0x0005d800080a1405 */
[----:B------:R-:W-:Y:S02]  /*4620*/  @P1 PLOP3.LUT P0, PT, P1, PT, PT, 0x8, 0x0 ;  /* 0x000000000000181c */ /* 0x000fe40000f0e170 */
[----:B------:R-:W-:-:S11]  /*4630*/  PLOP3.LUT P1, PT, PT, PT, PT, 0x8, 0x0 ;  /* 0x000000000000781c */ /* 0x000fd60003f2e170 */
[----:B--2---:R-:W-:Y:S05]  /*4640*/  @P0 BRA.U.ANY `(.L_x_2856) ;  /* 0xfffffffd00ec0947 */ /* 0x004fea000393ffff */
[----:B------:R0:W-:Y:S01]  /*4650*/  UTMACMDFLUSH ;  /* 0x00000000000079b7 */ /* 0x0001e20000000000 */
[----:B------:R-:W-:-:S04]  /*4660*/  DEPBAR.LE SB0, 0x0 ;  /* 0x000080000000791a */ /* 0x000fc80000000000 */
.L_x_2855:
[----:B------:R-:W-:Y:S05]  /*4670*/  BSYNC B0 ;  /* 0x0000000000007941 */ /* 0x000fea0003800000 */
.L_x_2854:
        /* <DEDUP_REMOVED lines=28> */
.L_x_2857:
[----:B------:R-:W-:Y:S01]  /*4840*/  @P0 ELECT P1, URZ, PT ;  /* 0x00000000003f082f */ /* 0x000fe20003820000 */
[----:B------:R3:W-:-:S12]  /*4850*/  UBLKRED.G.S.ADD.F32.RN [UR6], [UR4], UR5, desc[UR8] ;  /* 0x00000806040073bb */ /* 0x0007d800080a1405 */
[----:B------:R-:W-:Y:S02]  /*4860*/  @P1 PLOP3.LUT P0, PT, P1, PT, PT, 0x8, 0x0 ;  /* 0x000000000000181c */ /* 0x000fe40000f0e170 */
[----:B------:R-:W-:-:S11]  /*4870*/  PLOP3.LUT P1, PT, PT, PT, PT, 0x8, 0x0 ;  /* 0x000000000000781c */ /* 0x000fd60003f2e170 */
[----:B---3--:R-:W-:Y:S05]  /*4880*/  @P0 BRA.U.ANY `(.L_x_2857) ;  /* 0xfffffffd00ec0947 */ /* 0x008fea000393ffff */
[----:B------:R0:W-:Y:S01]  /*4890*/  UTMACMDFLUSH ;  /* 0x00000000000079b7 */ /* 0x0001e20000000000 */
[----:B------:R-:W-:-:S04]  /*48a0*/  DEPBAR.LE SB0, 0x0 ;  /* 0x000080000000791a */ /* 0x000fc80000000000 */
[----:B------:R-:W-:Y:S05]  /*48b0*/  BRA `(.L_x_2834) ;  /* 0x0000003800707947 */ /* 0x000fea0003800000 */
.L_x_2830:
        /* <DEDUP_REMOVED lines=29> */
.L_x_2859:
[----:B------:R-:W-:Y:S01]  /*4a90*/  ULDC UR9, c[0x0][0x8cc] ;  /* 0x0002330000097ab9 */ /* 0x000fe20000000800 */
[----:B------:R-:W-:Y:S01]  /*4aa0*/  UMOV UR7, UR8 ;  /* 0x0000000800077c82 */ /* 0x000fe20008000000 */
[----:B------:R-:W-:-:S11]  /*4ab0*/  UISETP.NE.AND UP0, UPT, UR9, 0x1, UPT ;  /* 0x000000010900788c */ /* 0x000fd6000bf05270 */
[----:B------:R-:W-:Y:S02]  /*4ac0*/  @UP0 ULDC.64 UR10, c[0x0][0x8d0] ;  /* 0x00023400000a0ab9 */ /* 0x000fe40000000a00 */
[----:B------:R-:W-:-:S04]  /*4ad0*/  UIMAD.WIDE.U32 UR4, UR8, UR10, URZ ;  /* 0x0000000a080472a5 */ /* 0x000fc8000f8e003f */
[----:B------:R-:W-:-:S04]  /*4ae0*/  @UP0 USHF.R.U32.HI UR7, URZ, UR11, UR5 ;  /* 0x0000000b3f070299 */ /* 0x000fc80008011605 */
[----:B------:R-:W-:-:S12]  /*4af0*/  UIMAD UR4, UR7, UR9, URZ ;  /* 0x00000009070472a4 */ /* 0x000fd8000f8e023f */
.L_x_2860:
        /* <DEDUP_REMOVED lines=67> */
.L_x_2863:
[----:B------:R-:W-:Y:S05]  /*4f30*/  BSYNC B0 ;  /* 0x0000000000007941 */ /* 0x000fea0003800000 */
.L_x_2862:
        /* <DEDUP_REMOVED lines=18> */
.L_x_2865:
[----:B------:R-:W-:Y:S05]  /*5060*/  BSYNC B0 ;  /* 0x0000000000007941 */ /* 0x000fea0003800000 */
.L_x_2864:
        /* <DEDUP_REMOVED lines=19> */
.L_x_2867:
[----:B------:R-:W-:Y:S05]  /*51a0*/  BSYNC B0 ;  /* 0x0000000000007941 */ /* 0x000fea0003800000 */
.L_x_2866:
[----:B------:R-:W-:Y:S06]  /*51b0*/  BAR.ARV 0xa, 0xa0 ;  /* 0x0282800000007b1d */ /* 0x000fec0000002000 */
[----:B------:R-:W-:Y:S04]  /*51c0*/  BSSY B0, `(.L_x_2868) ;  /* 0x0000003000007945 */ /* 0x000fe80003800000 */
[----:B------:R-:W-:Y:S05]  /*51d0*/  @!P0 BRA `(.L_x_2869) ;  /* 0x0000000000048947 */ /* 0x000fea0003800000 */
[----:B------:R-:W-:-:S04]  /*51e0*/  DEPBAR.LE SB0, 0x1 ;  /* 0x000080400000791a */ /* 0x000fc80000000000 */
.L_x_2869:
[----:B------:R-:W-:Y:S05]  /*51f0*/  BSYNC B0 ;  /* 0x0000000000007941 */ /* 0x000fea0003800000 */
.L_x_2868:
[----:B------:R-:W-:Y:S06]  /*5200*/  BAR.ARV 0xb, 0xa0 ;  /* 0x02c2800000007b1d */ /* 0x000fec0000002000 */
[----:B------:R-:W-:Y:S04]  /*5210*/  BSSY B0, `(.L_x_2870) ;  /* 0x0000003000007945 */ /* 0x000fe80003800000 */
[----:B------:R-:W-:Y:S05]  /*5220*/  @!P0 BRA `(.L_x_2871) ;  /* 0x0000000000048947 */ /* 0x000fea0003800000 */
[----:B------:R-:W-:-:S04]  /*5230*/  DEPBAR.LE SB0, 0x0 ;  /* 0x000080000000791a */ /* 0x000fc80000000000 */
.L_x_2871:
[----:B------:R-:W-:Y:S05]  /*5240*/  BSYNC B0 ;  /* 0x0000000000007941 */ /* 0x000fea0003800000 */
.L_x_2870:
[----:B------:R-:W-:Y:S06]  /*5250*/  BAR.ARV 0xc, 0xa0 ;  /* 0x0302800000007b1d */ /* 0x000fec0000002000 */
[----:B------:R-:W-:Y:S01]  /*5260*/  UIADD3 UR12, UR8, 0x1, URZ ;  /* 0x00000001080c7890 */ /* 0x000fe2000fffe03f */
[----:B------:R-:W-:Y:S11]  /*5270*/  BRA `(.L_x_2872) ;  /* 0x0000000000047947 */ /* 0x000ff60003800000 */
.L_x_2861:
[----:B------:R-:W-:-:S05]  /*5280*/  UMOV UR12, UR8 ;  /* 0x00000008000c7c82 */ /* 0x000fca0008000000 */
.L_x_2872:
        /* <DEDUP_REMOVED lines=22> */
.L_x_2893:
        /* <DEDUP_REMOVED lines=22> */
.L_x_2874:
[----:B------:R-:W-:Y:S05]  /*5550*/  BSYNC B0 ;  /* 0x0000000000007941 */ /* 0x000fea0003800000 */
.L_x_2873:
        /* <DEDUP_REMOVED lines=12> */
.L_x_2876:
[----:B------:R-:W-:Y:S05]  /*5620*/  BSYNC B0 ;  /* 0x0000000000007941 */ /* 0x000fea0003800000 */
.L_x_2875:
        /* <DEDUP_REMOVED lines=13> */
.L_x_2878:
[----:B------:R-:W-:Y:S05]  /*5700*/  BSYNC B0 ;  /* 0x0000000000007941 */ /* 0x000fea0003800000 */
.L_x_2877:
[----:B------:R-:W-:Y:S06]  /*5710*/  BAR.ARV 0xa, 0xa0 ;  /* 0x0282800000007b1d */ /* 0x000fec0000002000 */
[----:B------:R-:W-:Y:S04]  /*5720*/  BSSY B0, `(.L_x_2879) ;  /* 0x0000003000007945 */ /* 0x000fe80003800000 */
[----:B------:R-:W-:Y:S05]  /*5730*/  @!P0 BRA `(.L_x_2880) ;  /* 0x0000000000048947 */ /* 0x000fea0003800000 */
[----:B------:R-:W-:-:S04]  /*5740*/  DEPBAR.LE SB0, 0x1 ;  /* 0x000080400000791a */ /* 0x000fc80000000000 */
.L_x_2880:
[----:B------:R-:W-:Y:S05]  /*5750*/  BSYNC B0 ;  /* 0x0000000000007941 */ /* 0x000fea0003800000 */
.L_x_2879:
[----:B------:R-:W-:Y:S06]  /*5760*/  BAR.ARV 0xb, 0xa0 ;  /* 0x02c2800000007b1d */ /* 0x000fec0000002000 */
[----:B------:R-:W-:Y:S04]  /*5770*/  BSSY B0, `(.L_x_2881) ;  /* 0x0000003000007945 */ /* 0x000fe80003800000 */
[----:B------:R-:W-:Y:S05]  /*5780*/  @!P0 BRA `(.L_x_2882) ;  /* 0x0000000000048947 */ /* 0x000fea0003800000 */
[----:B------:R-:W-:-:S04]  /*5790*/  DEPBAR.LE SB0, 0x0 ;  /* 0x000080000000791a */ /* 0x000fc80000000000 */
.L_x_2882:
[----:B------:R-:W-:Y:S05]  /*57a0*/  BSYNC B0 ;  /* 0x0000000000007941 */ /* 0x000fea0003800000 */
.L_x_2881:
        /* <DEDUP_REMOVED lines=13> */
.L_x_2884:
[----:B------:R-:W-:Y:S05]  /*5880*/  BSYNC B0 ;  /* 0x0000000000007941 */ /* 0x000fea0003800000 */
.L_x_2883:
        /* <DEDUP_REMOVED lines=12> */
.L_x_2886:
[----:B------:R-:W-:Y:S05]  /*5950*/  BSYNC B0 ;  /* 0x0000000000007941 */ /* 0x000fea0003800000 */
.L_x_2885:
        /* <DEDUP_REMOVED lines=13> */
.L_x_2888:
[----:B------:R-:W-:Y:S05]  /*5a30*/  BSYNC B0 ;  /* 0x0000000000007941 */ /* 0x000fea0003800000 */
.L_x_2887:
[----:B------:R-:W-:Y:S06]  /*5a40*/  BAR.ARV 0xa, 0xa0 ;  /* 0x0282800000007b1d */ /* 0x000fec0000002000 */
[----:B------:R-:W-:Y:S04]  /*5a50*/  BSSY B0, `(.L_x_2889) ;  /* 0x0000003000007945 */ /* 0x000fe80003800000 */
[----:B------:R-:W-:Y:S05]  /*5a60*/  @!P0 BRA `(.L_x_2890) ;  /* 0x0000000000048947 */ /* 0x000fea0003800000 */
[----:B------:R-:W-:-:S04]  /*5a70*/  DEPBAR.LE SB0, 0x1 ;  /* 0x000080400000791a */ /* 0x000fc80000000000 */
.L_x_2890:
[----:B------:R-:W-:Y:S05]  /*5a80*/  BSYNC B0 ;  /* 0x0000000000007941 */ /* 0x000fea0003800000 */
.L_x_2889:
[----:B------:R-:W-:Y:S01]  /*5a90*/  UIADD3 UR12, UR12, 0x2, URZ ;  /* 0x000000020c0c7890 */ /* 0x000fe2000fffe03f */
[----:B------:R-:W-:Y:S06]  /*5aa0*/  BAR.ARV 0xb, 0xa0 ;  /* 0x02c2800000007b1d */ /* 0x000fec0000002000 */
[----:B------:R-:W-:Y:S01]  /*5ab0*/  UISETP.GE.AND UP0, UPT, UR12, UR5, UPT ;  /* 0x000000050c00728c */ /* 0x000fe2000bf06270 */
[----:B------:R-:W-:Y:S04]  /*5ac0*/  BSSY B0, `(.L_x_2891) ;  /* 0x0000003000007945 */ /* 0x000fe80003800000 */
[----:B------:R-:W-:Y:S06]  /*5ad0*/  @!P0 BRA `(.L_x_2892) ;  /* 0x0000000000048947 */ /* 0x000fec0003800000 */
[----:B------:R-:W-:-:S04]  /*5ae0*/  DEPBAR.LE SB0, 0x0 ;  /* 0x000080000000791a */ /* 0x000fc80000000000 */
.L_x_2892:
[----:B------:R-:W-:Y:S05]  /*5af0*/  BSYNC B0 ;  /* 0x0000000000007941 */ /* 0x000fea0003800000 */
.L_x_2891:
[----:B------:R-:W-:Y:S06]  /*5b00*/  BAR.ARV 0xc, 0xa0 ;  /* 0x0302800000007b1d */ /* 0x000fec0000002000 */
[----:B------:R-:W-:Y:S01]  /*5b10*/  PLOP3.LUT P1, PT, PT, PT, UP0, 0x80, 0x0 ;  /* 0x000000000000781c */ /* 0x000fe20003f2f008 */
[----:B------:R-:W-:Y:S02]  /*5b20*/  UIADD3 UR24, UR24, 0x6000, URZ ;  /* 0x0000600018187890 */ /* 0x000fe4000fffe03f */
[----:B------:R-:W-:-:S10]  /*5b30*/  UIADD3 UR4, UR4, 0x6000, URZ ;  /* 0x0000600004047890 */ /* 0x000fd4000fffe03f */
[----:B------:R-:W-:Y:S05]  /*5b40*/  @!P1 BRA `(.L_x_2893) ;  /* 0xfffffff800289947 */ /* 0x000fea000383ffff */
[----:B------:R-:W-:Y:S05]  /*5b50*/  BRA `(.L_x_2834) ;  /* 0x0000002400c87947 */ /* 0x000fea0003800000 */
.L_x_2858:
        /* <DEDUP_REMOVED lines=21> */
.L_x_2894:
[----:B------:R-:W-:Y:S01]  /*5cb0*/  ULDC UR8, c[0x0][0x8cc] ;  /* 0x0002330000087ab9 */ /* 0x000fe20000000800 */
[----:B------:R-:W-:Y:S01]  /*5cc0*/  UMOV UR35, UR7 ;  /* 0x0000000700237c82 */ /* 0x000fe20008000000 */
[----:B------:R-:W-:-:S11]  /*5cd0*/  UISETP.NE.AND UP0, UPT, UR8, 0x1, UPT ;  /* 0x000000010800788c */ /* 0x000fd6000bf05270 */
[----:B------:R-:W-:Y:S02]  /*5ce0*/  @UP0 ULDC.64 UR10, c[0x0][0x8d0] ;  /* 0x00023400000a0ab9 */ /* 0x000fe40000000a00 */
[----:B------:R-:W-:-:S04]  /*5cf0*/  UIMAD.WIDE.U32 UR4, UR7, UR10, URZ ;  /* 0x0000000a070472a5 */ /* 0x000fc8000f8e003f */
[----:B------:R-:W-:-:S04]  /*5d00*/  @UP0 USHF.R.U32.HI UR35, URZ, UR11, UR5 ;  /* 0x0000000b3f230299 */ /* 0x000fc80008011605 */
[----:B------:R-:W-:-:S12]  /*5d10*/  UIMAD UR4, UR35, UR8, URZ ;  /* 0x00000008230472a4 */ /* 0x000fd8000f8e023f */
.L_x_2895:
        /* <DEDUP_REMOVED lines=77> */
.L_x_2925:
        /* <DEDUP_REMOVED lines=9> */
.L_x_2899:
        /* <DEDUP_REMOVED lines=108> */
.L_x_2910:
[----:B-1----:R-:W-:-:S05]  /*6940*/  IMAD.MOV.U32 R13, RZ, RZ, 0x1 ;  /* 0x00000001ff0d7424 */ /* 0x002fca00078e00ff */
[----:B------:R-:W-:-:S04]  /*6950*/  SHF.L.U32 R13, R13, 0x1f, RZ ;  /* 0x0000001f0d0d7819 */ /* 0x000fc800000006ff */
[----:B------:R-:W1:Y:S02]  /*6960*/  SYNCS.PHASECHK.TRANS64.TRYWAIT P1, [R12+URZ+0x36438], R13 ;  /* 0x0364380d0c0075a7 */ /* 0x000e64000802017f */
[----:B-1----:R-:W-:Y:S05]  /*6970*/  @!P1 BRA `(.L_x_2902) ;  /* 0x0000001800bc9947 */ /* 0x002fea0003800000 */
.L_x_2926:
        /* <DEDUP_REMOVED lines=8> */
.L_x_2903:
        /* <DEDUP_REMOVED lines=48> */
.L_x_2927:
        /* <DEDUP_REMOVED lines=8> */
.L_x_2905:
        /* <DEDUP_REMOVED lines=46> */
.L_x_2928:
        /* <DEDUP_REMOVED lines=12> */
.L_x_2907:
        /* <DEDUP_REMOVED lines=37> */
.L_x_2930:
        /* <DEDUP_REMOVED lines=8> */
.L_x_2909:
        /* <DEDUP_REMOVED lines=41> */
.L_x_2901:
[----:B--2---:R-:W2:Y:S01]  /*7680*/  LDL.LU R4, [R1+0x4] ;  /* 0x0000040001047983 */ /* 0x004ea20000300800 */
[----:B------:R-:W-:-:S03]  /*7690*/  IMAD.MOV.U32 R10, RZ, RZ, 0x1 ;  /* 0x00000001ff0a7424 */ /* 0x000fc600078e00ff */
[----:B------:R3:W5:Y:S01]  /*76a0*/  LDL R5, [R1+0x8] ;  /* 0x0000080001057983 */ /* 0x0007620000100800 */
[----:B--2---:R-:W-:-:S13]  /*76b0*/  ISETP.NE.AND P1, PT, R4, RZ, PT ;  /* 0x000000ff0400720c */ /* 0x004fda0003f25270 */
[----:B---3--:R-:W-:Y:S05]  /*76c0*/  @!P1 BRA `(.L_x_2900) ;  /* 0x0000000400889947 */ /* 0x008fea0003800000 */
[----:B------:R-:W2:Y:S02]  /*76d0*/  SYNCS.PHASECHK.TRANS64.TRYWAIT P1, [R12+URZ+0x36438], R13 ;  /* 0x0364380d0c0075a7 */ /* 0x000ea4000802017f */
[----:B--2---:R-:W-:Y:S05]  /*76e0*/  @!P1 BRA `(.L_x_2911) ;  /* 0x0000000c00c09947 */ /* 0x004fea0003800000 */
.L_x_2931:
        /* <DEDUP_REMOVED lines=8> */
.L_x_2912:
        /* <DEDUP_REMOVED lines=41> */
.L_x_2932:
        /* <DEDUP_REMOVED lines=9> */
.L_x_2914:
        /* <DEDUP_REMOVED lines=38> */
.L_x_2900:
[----:B------:R-:W-:-:S04]  /*7cf0*/  SHF.L.U32 R3, R10, 0x1f, RZ ;  /* 0x0000001f0a037819 */ /* 0x000fc800000006ff */
[----:B------:R-:W2:Y:S02]  /*7d00*/  SYNCS.PHASECHK.TRANS64.TRYWAIT P1, [R12+URZ+0x36438], R3 ;  /* 0x036438030c0075a7 */ /* 0x000ea4000802017f */
[----:B--2---:R-:W-:Y:S05]  /*7d10*/  @!P1 BRA `(.L_x_2915) ;  /* 0x00000008005c9947 */ /* 0x004fea0003800000 */
.L_x_2933:
[----:B------:R-:W-:Y:S05]  /*7d20*/  @P0 BRA `(.L_x_2916) ;  /* 0x0000000000180947 */ /* 0x000fea0003800000 */
[----:B------:R-:W3:Y:S01]  /*7d30*/  S2R R0, SR_TID.X ;  /* 0x0000000000007919 */ /* 0x000ee20000002100 */
[----:B--2---:R-:W-:-:S04]  /*7d40*/  IMAD.MOV.U32 R3, RZ, RZ, 0x6100 ;  /* 0x00006100ff037424 */ /* 0x004fc800078e00ff */
[----:B------:R4:W-:Y:S01]  /*7d50*/  SYNCS.ARRIVE.TRANS64 RZ, [R12+URZ+0x36430], R3 ;  /* 0x036430030cff79a7 */ /* 0x0009e2000800003f */
[----:B---3--:R-:W-:-:S13]  /*7d60*/  LOP3.LUT P0, RZ, R0, 0x1f, RZ, 0xc0, !PT ;  /* 0x0000001f00ff7812 */ /* 0x008fda000780c0ff */
[----:B----4-:R-:W-:Y:S05]  /*7d70*/  @!P0 BRA `(.L_x_2916) ;  /* 0x0000000000048947 */ /* 0x010fea0003800000 */
[----:B------:R-:W-:Y:S01]  /*7d80*/  BPT.TRAP 0x1 ;  /* 0x000000040000795c */ /* 0x000fe20000300000 */
.L_x_2916:
        /* <DEDUP_REMOVED lines=45> */
.L_x_2897:
[----:B------:R-:W-:Y:S05]  /*8060*/  BSYNC B0 ;  /* 0x0000000000007941 */ /* 0x000fea0003800000 */
.L_x_2896:
[----:B------:R-:W-:-:S03]  /*8070*/  UMOV UR4, 0xffffffff ;  /* 0xffffffff00047882 */ /* 0x000fc60000000000 */
[----:B------:R-:W-:Y:S05]  /*8080*/  BRA.DIV UR4, `(.L_x_2917) ;  /* 0x0000000604947947 */ /* 0x000fea000b800000 */
[----:B------:R-:W-:-:S13]  /*8090*/  ELECT P6, URZ, PT ;  /* 0x00000000003f782f */ /* 0x000fda00038c0000 */
.L_x_2936:
[----:B------:R-:W-:Y:S05]  /*80a0*/  @!P6 BRA `(.L_x_2834) ;  /* 0x000000000074e947 */ /* 0x000fea0003800000 */
[----:B------:R-:W2:Y:S02]  /*80b0*/  LDL.LU R0, [R1+0xc] ;  /* 0x00000c0001007983 */ /* 0x000ea40000300800 */
[----:B--2---:R-:W-:-:S04]  /*80c0*/  LOP3.LUT R0, R0, 0x2, RZ, 0xfc, !PT ;  /* 0x0000000200007812 */ /* 0x004fc800078efcff */
[----:B------:R-:W-:-:S13]  /*80d0*/  ISETP.NE.AND P2, PT, R0, 0x3, PT ;  /* 0x000000030000780c */ /* 0x000fda0003f45270 */
[----:B------:R-:W-:Y:S05]  /*80e0*/  @!P2 BRA `(.L_x_2918) ;  /* 0x000000000004a947 */ /* 0x000fea0003800000 */
[----:B------:R-:W-:Y:S01]  /*80f0*/  BPT.TRAP 0x1 ;  /* 0x000000040000795c */ /* 0x000fe20000300000 */
.L_x_2918:
        /* <DEDUP_REMOVED lines=15> */
.L_x_2937:
[----:B------:R-:W3:Y:S02]  /*81f0*/  SYNCS.PHASECHK.TRANS64.TRYWAIT P0, [R23+URZ], R0 ;  /* 0x00000000170075a7 */ /* 0x000ee4000800017f */
[----:B---3--:R-:W-:Y:S05]  /*8200*/  @!P0 BRA `(.L_x_2920) ;  /* 0x0000000400688947 */ /* 0x008fea0003800000 */
.L_x_2938:
[----:B------:R-:W-:Y:S05]  /*8210*/  @!P2 BRA `(.L_x_2921) ;  /* 0x000000000004a947 */ /* 0x000fea0003800000 */
[----:B------:R-:W-:Y:S01]  /*8220*/  BPT.TRAP 0x1 ;  /* 0x000000040000795c */ /* 0x000fe20000300000 */
.L_x_2921:
[----:B------:R-:W-:-:S07]  /*8230*/  SHF.L.U32 R10, R10, 0x1f, RZ ;  /* 0x0000001f0a0a7819 */ /* 0x000fce00000006ff */
.L_x_2922:
[----:B----4-:R4:W1:Y:S02]  /*8240*/  SYNCS.PHASECHK.TRANS64.TRYWAIT P0, [R7+URZ+0x36438], R10 ;  /* 0x0364380a070075a7 */ /* 0x010864000800017f */
[----:B-1----:R-:W-:Y:S05]  /*8250*/  @!P0 NANOSLEEP.SYNCS 0x989680 ;  /* 0x009896800000895d */ /* 0x002fea0003900000 */
[----:B------:R-:W1:Y:S02]  /*8260*/  @!P0 SYNCS.PHASECHK.TRANS64 P0, [R7+URZ+0x36438], R10 ;  /* 0x0364380a070085a7 */ /* 0x000e64000800007f */
[----:B-1----:R-:W-:Y:S05]  /*8270*/  @!P0 BRA `(.L_x_2922) ;  /* 0xfffffffc00f08947 */ /* 0x002fea000383ffff */
.L_x_2834:
[----:B------:R-:W-:Y:S05]  /*8280*/  BSYNC B6 ;  /* 0x0000000000067941 */ /* 0x000fea0003800000 */
.L_x_2829:
[----:B------:R-:W-:Y:S05]  /*8290*/  EXIT ;  /* 0x000000000000794d */ /* 0x000fea0003800000 */
.L_x_2840:
[----:B------:R-:W-:Y:S02]  /*82a0*/  IMAD.MOV.U32 R12, RZ, RZ, RZ ;  /* 0x000000ffff0c7224 */ /* 0x000fe400078e00ff */
[----:B------:R-:W-:Y:S02]  /*82b0*/  IMAD.MOV.U32 R11, RZ, RZ, 0x1f ;  /* 0x0000001fff0b7424 */ /* 0x000fe400078e00ff */
[----:B------:R-:W-:-:S07]  /*82c0*/  IMAD.MOV.U32 R15, RZ, RZ, -0x1 ;  /* 0xffffffffff0f7424 */ /* 0x000fce00078e00ff */
[----:B------:R-:W-:Y:S05]  /*82d0*/  WARPSYNC.COLLECTIVE R15, `(.L_x_2923) ;  /* 0x000000000f087348 */ /* 0x000fea0003c00000 */
[----:B------:R1:W2:Y:S02]  /*82e0*/  SHFL.IDX P6, R14, R13, R12, R11 ;  /* 0x0000000c0d0e7389 */ /* 0x0002a400000c000b */
[----:B-12---:R-:W-:Y:S01]  /*82f0*/  ENDCOLLECTIVE ;  /* 0x000000000000791b */ /* 0x006fe20003800000 */
.L_x_2923:
[----:B------:R-:W-:Y:S05]  /*8300*/  BRA `(.L_x_2924) ;  /* 0xffffff8c00b47947 */ /* 0x000fea000383ffff */
.L_x_2842:
[----:B--2---:R-:W-:-:S04]  /*8310*/  IMAD.U32 R3, RZ, RZ, UR40 ;  /* 0x00000028ff037e24 */ /* 0x004fc8000f8e00ff */
[----:B------:R2:W3:Y:S03]  /*8320*/  SYNCS.PHASECHK.TRANS64.TRYWAIT P0, [R3+URZ+0x36400], R10 ;  /* 0x0364000a030075a7 */ /* 0x0004e6000800017f */
[----:B---3--:R-:W-:Y:S05]  /*8330*/  @!P0 NANOSLEEP.SYNCS 0x989680 ;  /* 0x009896800000895d */ /* 0x008fea0003900000 */
[----:B------:R-:W3:Y:S02]  /*8340*/  @!P0 SYNCS.PHASECHK.TRANS64 P0, [R3+URZ+0x36400], R10 ;  /* 0x0364000a030085a7 */ /* 0x000ee4000800007f */
[----:B---3--:R-:W-:Y:S05]  /*8350*/  @!P0 BRA `(.L_x_2842) ;  /* 0xfffffffc00ec8947 */ /* 0x008fea000383ffff */
[----:B------:R-:W-:Y:S05]  /*8360*/  BRA `(.L_x_2841) ;  /* 0xffffff8c00e87947 */ /* 0x000fea000383ffff */
.L_x_2846:
[----:B--2---:R2:W3:Y:S02]  /*8370*/  SYNCS.PHASECHK.TRANS64.TRYWAIT P1, [R3+URZ+0x36410], R10 ;  /* 0x0364100a030075a7 */ /* 0x0044e4000802017f */
[----:B---3--:R-:W-:Y:S05]  /*8380*/  @!P1 NANOSLEEP.SYNCS 0x989680 ;  /* 0x009896800000995d */ /* 0x008fea0003900000 */
[----:B------:R-:W3:Y:S02]  /*8390*/  @!P1 SYNCS.PHASECHK.TRANS64 P1, [R3+URZ+0x36410], R10 ;  /* 0x0364100a030095a7 */ /* 0x000ee4000802007f */
[----:B---3--:R-:W-:Y:S05]  /*83a0*/  @!P1 BRA `(.L_x_2846) ;  /* 0xfffffffc00f09947 */ /* 0x008fea000383ffff */
[----:B------:R-:W-:Y:S05]  /*83b0*/  BRA `(.L_x_2845) ;  /* 0xffffff9400b47947 */ /* 0x000fea000383ffff */
.L_x_2850:
[----:B-1----:R-:W-:-:S04]  /*83c0*/  IMAD.U32 R121, RZ, RZ, UR40 ;  /* 0x00000028ff797e24 */ /* 0x002fc8000f8e00ff */
[----:B------:R1:W2:Y:S03]  /*83d0*/  SYNCS.PHASECHK.TRANS64.TRYWAIT P1, [R121+URZ+0x36430], R14 ;  /* 0x0364300e790075a7 */ /* 0x0002a6000802017f */
[----:B--2---:R-:W-:Y:S05]  /*83e0*/  @!P1 NANOSLEEP.SYNCS 0x989680 ;  /* 0x009896800000995d */ /* 0x004fea0003900000 */
[----:B------:R-:W2:Y:S02]  /*83f0*/  @!P1 SYNCS.PHASECHK.TRANS64 P1, [R121+URZ+0x36430], R14 ;  /* 0x0364300e790095a7 */ /* 0x000ea4000802007f */
[----:B--2---:R-:W-:Y:S05]  /*8400*/  @!P1 BRA `(.L_x_2850) ;  /* 0xfffffffc00ec9947 */ /* 0x004fea000383ffff */
[----:B------:R-:W-:Y:S05]  /*8410*/  BRA `(.L_x_2849) ;  /* 0xffffff9c00d87947 */ /* 0x000fea000383ffff */
.L_x_2898:
[----:B-1----:R1:W2:Y:S02]  /*8420*/  SYNCS.PHASECHK.TRANS64.TRYWAIT P1, [R12+URZ+0x36420], R13 ;  /* 0x0364200d0c0075a7 */ /* 0x0022a4000802017f */
[----:B--2---:R-:W-:Y:S05]  /*8430*/  @!P1 NANOSLEEP.SYNCS 0x989680 ;  /* 0x009896800000995d */ /* 0x004fea0003900000 */
[----:B------:R-:W2:Y:S02]  /*8440*/  @!P1 SYNCS.PHASECHK.TRANS64 P1, [R12+URZ+0x36420], R13 ;  /* 0x0364200d0c0095a7 */ /* 0x000ea4000802007f */
[----:B--2---:R-:W-:Y:S05]  /*8450*/  @!P1 BRA `(.L_x_2898) ;  /* 0xfffffffc00f09947 */ /* 0x004fea000383ffff */
[----:B------:R-:W-:Y:S05]  /*8460*/  BRA `(.L_x_2925) ;  /* 0xffffffdc00607947 */ /* 0x000fea000383ffff */
.L_x_2902:
[----:B-1----:R1:W3:Y:S02]  /*8470*/  SYNCS.PHASECHK.TRANS64.TRYWAIT P1, [R12+URZ+0x36438], R13 ;  /* 0x0364380d0c0075a7 */ /* 0x0022e4000802017f */
[----:B---3--:R-:W-:Y:S05]  /*8480*/  @!P1 NANOSLEEP.SYNCS 0x989680 ;  /* 0x009896800000995d */ /* 0x008fea0003900000 */
[----:B------:R-:W3:Y:S02]  /*8490*/  @!P1 SYNCS.PHASECHK.TRANS64 P1, [R12+URZ+0x36438], R13 ;  /* 0x0364380d0c0095a7 */ /* 0x000ee4000802007f */
[----:B---3--:R-:W-:Y:S05]  /*84a0*/  @!P1 BRA `(.L_x_2902) ;  /* 0xfffffffc00f09947 */ /* 0x008fea000383ffff */
[----:B------:R-:W-:Y:S05]  /*84b0*/  BRA `(.L_x_2926) ;  /* 0xffffffe400307947 */ /* 0x000fea000383ffff */
.L_x_2904:
[----:B--2---:R2:W3:Y:S02]  /*84c0*/  SYNCS.PHASECHK.TRANS64.TRYWAIT P1, [R12+URZ+0x36428], R0 ;  /* 0x036428000c0075a7 */ /* 0x0044e4000802017f */
[----:B---3--:R-:W-:Y:S05]  /*84d0*/  @!P1 NANOSLEEP.SYNCS 0x989680 ;  /* 0x009896800000995d */ /* 0x008fea0003900000 */
[----:B------:R-:W3:Y:S02]  /*84e0*/  @!P1 SYNCS.PHASECHK.TRANS64 P1, [R12+URZ+0x36428], R0 ;  /* 0x036428000c0095a7 */ /* 0x000ee4000802007f */
[----:B---3--:R-:W-:Y:S05]  /*84f0*/  @!P1 BRA `(.L_x_2904) ;  /* 0xfffffffc00f09947 */ /* 0x008fea000383ffff */
[----:B------:R-:W-:Y:S05]  /*8500*/  BRA `(.L_x_2927) ;  /* 0xffffffe400fc7947 */ /* 0x000fea000383ffff */
.L_x_2906:
        /* <DEDUP_REMOVED lines=8> */
.L_x_2908:
[----:B------:R-:W-:-:S07]  /*8590*/  SHF.L.U32 R5, R16, 0x1f, RZ ;  /* 0x0000001f10057819 */ /* 0x000fce00000006ff */
.L_x_2929:
[----:B---3--:R3:W4:Y:S02]  /*85a0*/  SYNCS.PHASECHK.TRANS64.TRYWAIT P1, [R12+URZ+0x36420], R5 ;  /* 0x036420050c0075a7 */ /* 0x008724000802017f */
[----:B----4-:R-:W-:Y:S05]  /*85b0*/  @!P1 NANOSLEEP.SYNCS 0x989680 ;  /* 0x009896800000995d */ /* 0x010fea0003900000 */
[----:B------:R-:W4:Y:S02]  /*85c0*/  @!P1 SYNCS.PHASECHK.TRANS64 P1, [R12+URZ+0x36420], R5 ;  /* 0x036420050c0095a7 */ /* 0x000f24000802007f */
[----:B----4-:R-:W-:Y:S05]  /*85d0*/  @!P1 BRA `(.L_x_2929) ;  /* 0xfffffffc00f09947 */ /* 0x010fea000383ffff */
[----:B------:R-:W-:Y:S05]  /*85e0*/  BRA `(.L_x_2930) ;  /* 0xffffffec00607947 */ /* 0x000fea000383ffff */
.L_x_2911:
[----:B--2---:R2:W3:Y:S02]  /*85f0*/  SYNCS.PHASECHK.TRANS64.TRYWAIT P1, [R12+URZ+0x36438], R13 ;  /* 0x0364380d0c0075a7 */ /* 0x0044e4000802017f */
[----:B---3--:R-:W-:Y:S05]  /*8600*/  @!P1 NANOSLEEP.SYNCS 0x989680 ;  /* 0x009896800000995d */ /* 0x008fea0003900000 */
[----:B------:R-:W3:Y:S02]  /*8610*/  @!P1 SYNCS.PHASECHK.TRANS64 P1, [R12+URZ+0x36438], R13 ;  /* 0x0364380d0c0095a7 */ /* 0x000ee4000802007f */
[----:B---3--:R-:W-:Y:S05]  /*8620*/  @!P1 BRA `(.L_x_2911) ;  /* 0xfffffffc00f09947 */ /* 0x008fea000383ffff */
[----:B------:R-:W-:Y:S05]  /*8630*/  BRA `(.L_x_2931) ;  /* 0xfffffff0002c7947 */ /* 0x000fea000383ffff */
.L_x_2913:
[----:B-1----:R1:W2:Y:S02]  /*8640*/  SYNCS.PHASECHK.TRANS64.TRYWAIT P1, [R12+URZ+0x36428], R5 ;  /* 0x036428050c0075a7 */ /* 0x0022a4000802017f */
[----:B--2---:R-:W-:Y:S05]  /*8650*/  @!P1 NANOSLEEP.SYNCS 0x989680 ;  /* 0x009896800000995d */ /* 0x004fea0003900000 */
[----:B------:R-:W2:Y:S02]  /*8660*/  @!P1 SYNCS.PHASECHK.TRANS64 P1, [R12+URZ+0x36428], R5 ;  /* 0x036428050c0095a7 */ /* 0x000ea4000802007f */
[----:B--2---:R-:W-:Y:S05]  /*8670*/  @!P1 BRA `(.L_x_2913) ;  /* 0xfffffffc00f09947 */ /* 0x004fea000383ffff */
[----:B------:R-:W-:Y:S05]  /*8680*/  BRA `(.L_x_2932) ;  /* 0xfffffff000dc7947 */ /* 0x000fea000383ffff */
.L_x_2915:
[----:B--2---:R2:W3:Y:S02]  /*8690*/  SYNCS.PHASECHK.TRANS64.TRYWAIT P1, [R12+URZ+0x36438], R3 ;  /* 0x036438030c0075a7 */ /* 0x0044e4000802017f */
[----:B---3--:R-:W-:Y:S05]  /*86a0*/  @!P1 NANOSLEEP.SYNCS 0x989680 ;  /* 0x009896800000995d */ /* 0x008fea0003900000 */
[----:B------:R-:W3:Y:S02]  /*86b0*/  @!P1 SYNCS.PHASECHK.TRANS64 P1, [R12+URZ+0x36438], R3 ;  /* 0x036438030c0095a7 */ /* 0x000ee4000802007f */
[----:B---3--:R-:W-:Y:S05]  /*86c0*/  @!P1 BRA `(.L_x_2915) ;  /* 0xfffffffc00f09947 */ /* 0x008fea000383ffff */
[----:B------:R-:W-:Y:S05]  /*86d0*/  BRA `(.L_x_2933) ;  /* 0xfffffff400907947 */ /* 0x000fea000383ffff */
.L_x_2917:
[----:B------:R-:W-:Y:S01]  /*86e0*/  BSSY B0, `(.L_x_2934) ;  /* 0x0000006000007945 */ /* 0x000fe20003800000 */
[----:B------:R-:W-:-:S07]  /*86f0*/  IMAD.MOV.U32 R15, RZ, RZ, -0x1 ;  /* 0xffffffffff0f7424 */ /* 0x000fce00078e00ff */
[----:B-1----:R-:W-:Y:S05]  /*8700*/  WARPSYNC.COLLECTIVE R15, `(.L_x_2935) ;  /* 0x000000000f0c7348 */ /* 0x002fea0003c00000 */
[----:B------:R-:W-:Y:S02]  /*8710*/  ELECT P6, UR62, PT ;  /* 0x00000000003e782f */ /* 0x000fe400038c0000 */
[----:B------:R-:W-:Y:S01]  /*8720*/  MOV R14, UR62 ;  /* 0x0000003e000e7c02 */ /* 0x000fe20008000f00 */
[----:B-1----:R-:W-:Y:S10]  /*8730*/  ENDCOLLECTIVE ;  /* 0x000000000000791b */ /* 0x002ff40003800000 */
.L_x_2935:
[----:B------:R-:W-:Y:S05]  /*8740*/  BSYNC B0 ;  /* 0x0000000000007941 */ /* 0x000fea0003800000 */
.L_x_2934:
[----:B------:R-:W-:Y:S05]  /*8750*/  BRA `(.L_x_2936) ;  /* 0xfffffff800507947 */ /* 0x000fea000383ffff */
.L_x_2919:
[----:B--2---:R2:W3:Y:S02]  /*8760*/  SYNCS.PHASECHK.TRANS64.TRYWAIT P0, [R5+URZ], R2 ;  /* 0x00000002050075a7 */ /* 0x0044e4000800017f */
[----:B---3--:R-:W-:Y:S05]  /*8770*/  @!P0 NANOSLEEP.SYNCS 0x989680 ;  /* 0x009896800000895d */ /* 0x008fea0003900000 */
[----:B------:R-:W3:Y:S02]  /*8780*/  @!P0 SYNCS.PHASECHK.TRANS64 P0, [R5+URZ], R2 ;  /* 0x00000002050085a7 */ /* 0x000ee4000800007f */
[----:B---3--:R-:W-:Y:S05]  /*8790*/  @!P0 BRA `(.L_x_2919) ;  /* 0xfffffffc00f08947 */ /* 0x008fea000383ffff */
[----:B------:R-:W-:Y:S05]  /*87a0*/  BRA `(.L_x_2937) ;  /* 0xfffffff800907947 */ /* 0x000fea000383ffff */
.L_x_2920:
[----:B---3--:R3:W4:Y:S02]  /*87b0*/  SYNCS.PHASECHK.TRANS64.TRYWAIT P0, [R23+URZ], R0 ;  /* 0x00000000170075a7 */ /* 0x008724000800017f */
[----:B----4-:R-:W-:Y:S05]  /*87c0*/  @!P0 NANOSLEEP.SYNCS 0x989680 ;  /* 0x009896800000895d */ /* 0x010fea0003900000 */
[----:B------:R-:W4:Y:S02]  /*87d0*/  @!P0 SYNCS.PHASECHK.TRANS64 P0, [R23+URZ], R0 ;  /* 0x00000000170085a7 */ /* 0x000f24000800007f */
[----:B----4-:R-:W-:Y:S05]  /*87e0*/  @!P0 BRA `(.L_x_2920) ;  /* 0xfffffffc00f08947 */ /* 0x010fea000383ffff */
[----:B------:R-:W-:Y:S05]  /*87f0*/  BRA `(.L_x_2938) ;  /* 0xfffffff800847947 */ /* 0x000fea000383ffff */
.L_x_2939:
        /* <DEDUP_REMOVED lines=16> */
.L_x_7667:


//--------------------- .text._ZN7cutlass13device_kernelIN5flash11enable_sm90INS1_16FlashAttnBwdSm90INS1_25CollectiveMainloopBwdSm90ILi2ELi1ELi1EN4cute5tupleIJNS5_1CILi1EEES8_S8_EEENS6_IJNS7_ILi64EEENS7_ILi96EEENS7_ILi192EEEEEENS_10bfloat16_tEfNS_4arch4Sm90ELb1ELb0ELb1ELb0ELb1ELb0ELb1ELb0ELi3ELi1ELi1ELi1ELb0EEENS1_24CollectiveEpilogueBwdGQAISD_fSG_Li384ELb0ELb1EEENS1_25SingleTileBwdLPTSchedulerILb0ELi96ELb1EEEEEEEEEvNT_6ParamsE --------------------------
	.section	.text._ZN7cutlass13device_kernelIN5flash11enable_sm90INS1_16FlashAttnBwdSm90INS1_25CollectiveMainloopBwdSm90ILi2ELi1ELi1EN4cute5tupleIJNS5_1CILi1EEES8_S8_EEENS6_IJNS7_ILi64EEENS7_ILi96EEENS7_ILi192EEEEEENS_10bfloat16_tEfNS_4arch4Sm90ELb1ELb0ELb1ELb0ELb1ELb0ELb1ELb0ELi3ELi1ELi1ELi1ELb0EEENS1_24CollectiveEpilogueBwdGQAISD_fSG_Li384ELb0ELb1EEENS1_25SingleTileBwdLPTSchedulerILb0ELi96ELb1EEEEEEEEEvNT_6ParamsE,"ax",@progbits
	.align	128
.text._ZN7cutlass13device_kernelIN5flash11enable_sm90INS1_16FlashAttnBwdSm90INS1_25CollectiveMainloopBwdSm90ILi2ELi1ELi1EN4cute5tupleIJNS5_1CILi1EEES8_S8_EEENS6_IJNS7_ILi64EEENS7_ILi96EEENS7_ILi192EEEEEENS_10bfloat16_tEfNS_4arch4Sm90ELb1ELb0ELb1ELb0ELb1ELb0ELb1ELb0ELi3ELi1ELi1ELi1ELb0EEENS1_24CollectiveEpilogueBwdGQAISD_fSG_Li384ELb0ELb1EEENS1_25SingleTileBwdLPTSchedulerILb0ELi96ELb1EEEEEEEEEvNT_6ParamsE:
        .type           _ZN7cutlass13device_kernelIN5flash11enable_sm90INS1_16FlashAttnBwdSm90INS1_25CollectiveMainloopBwdSm90ILi2ELi1ELi1EN4cute5tupleIJNS5_1CILi1EEES8_S8_EEENS6_IJNS7_ILi64EEENS7_ILi96EEENS7_ILi192EEEEEENS_10bfloat16_tEfNS_4arch4Sm90ELb1ELb0ELb1ELb0ELb1ELb0ELb1ELb0ELi3ELi1ELi1ELi1ELb0EEENS1_24CollectiveEpilogueBwdGQAISD_fSG_Li384ELb0ELb1EEENS1_25SingleTileBwdLPTSchedulerILb0ELi96ELb1EEEEEEEEEvNT_6ParamsE,@function
        .size           _ZN7cutlass13device_kernelIN5flash11enable_sm90INS1_16FlashAttnBwdSm90INS1_25CollectiveMainloopBwdSm90ILi2ELi1ELi1EN4cute5tupleIJNS5_1CILi1EEES8_S8_EEENS6_IJNS7_ILi64EEENS7_ILi96EEENS7_ILi192EEEEEENS_10bfloat16_tEfNS_4arch4Sm90ELb1ELb0ELb1ELb0ELb1ELb0ELb1ELb0ELi3ELi1ELi1ELi1ELb0EEENS1_24CollectiveEpilogueBwdGQAISD_fSG_Li384ELb0ELb1EEENS1_25SingleTileBwdLPTSchedulerILb0ELi96ELb1EEEEEEEEEvNT_6ParamsE,(.L_x_7668 - _ZN7cutlass13device_kernelIN5flash11enable_sm90INS1_16FlashAttnBwdSm90INS1_25CollectiveMainloopBwdSm90ILi2ELi1ELi1EN4cute5tupleIJNS5_1CILi1EEES8_S8_EEENS6_IJNS7_ILi64EEENS7_ILi96EEENS7_ILi192EEEEEENS_10bfloat16_tEfNS_4arch4Sm90ELb1ELb0ELb1ELb0ELb1ELb0ELb1ELb0ELi3ELi1ELi1ELi1ELb0EEENS1_24CollectiveEpilogueBwdGQAISD_fSG_Li384ELb0ELb1EEENS1_25SingleTileBwdLPTSchedulerILb0ELi96ELb1EEEEEEEEEvNT_6ParamsE)
        .other          _ZN7cutlass13device_kernelIN5flash11enable_sm90INS1_16FlashAttnBwdSm90INS1_25CollectiveMainloopBwdSm90ILi2ELi1ELi1EN4cute5tupleIJNS5_1CILi1EEES8_S8_EEENS6_IJNS7_ILi64EEENS7_ILi96EEENS7_ILi192EEEEEENS_10bfloat16_tEfNS_4arch4Sm90ELb1ELb0ELb1ELb0ELb1ELb0ELb1ELb0ELi3ELi1ELi1ELi1ELb0EEENS1_24CollectiveEpilogueBwdGQAISD_fSG_Li384ELb0ELb1EEENS1_25SingleTileBwdLPTSchedulerILb0ELi96ELb1EEEEEEEEEvNT_6ParamsE,@"STO_CUDA_ENTRY STV_DEFAULT"
_ZN7cutlass13device_kernelIN5flash11enable_sm90INS1_16FlashAttnBwdSm90INS1_25CollectiveMainloopBwdSm90ILi2ELi1ELi1EN4cute5tupleIJNS5_1CILi1EEES8_S8_EEENS6_IJNS7_ILi64EEENS7_ILi96EEENS7_ILi192EEEEEENS_10bfloat16_tEfNS_4arch4Sm90ELb1ELb0ELb1ELb0ELb1ELb0ELb1ELb0ELi3ELi1ELi1ELi1ELb0EEENS1_24CollectiveEpilogueBwdGQAISD_fSG_Li384ELb0ELb1EEENS1_25SingleTileBwdLPTSchedulerILb0ELi96ELb1EEEEEEEEEvNT_6ParamsE:
        /* <DEDUP_REMOVED lines=23> */
.L_x_2941:
[----:B------:R-:W-:Y:S05]  /*0170*/  BSYNC B0 ;  /* 0x0000000000007941 */ /* 0x000fea0003800000 */
.L_x_2940:
        /* <DEDUP_REMOVED lines=34> */
.L_x_2942:
        /* <DEDUP_REMOVED lines=20> */
.L_x_2943:
[----:B---3--:R-:W-:Y:S01]  /*04e0*/  ISETP.NE.AND P0, PT, R2, RZ, PT ;  /* 0x000000ff0200720c */ /* 0x008fe20003f05270 */
[----:B------:R-:W-:Y:S01]  /*04f0*/  IMAD.MOV.U32 R2, RZ, RZ, 0x1 ;  /* 0x00000001ff027424 */ /* 0x000fe200078e00ff */
[----:B------:R-:W-:Y:S01]  /*0500*/  NOP ;  /* 0x0000000000007918 */ /* 0x000fe20000000000 */
[----:B------:R-:W-:Y:S01]  /*0510*/  ULDC.64 UR38, c[0x0][0x208] ;  /* 0x0000820000267ab9 */ /* 0x000fe20000000a00 */
[----:B------:R-:W-:Y:S02]  /*0520*/  BSSY B6, `(.L_x_2944) ;  /* 0x00008ca000067945 */ /* 0x000fe40003800000 */
[----:B------:R-:W-:-:S05]  /*0530*/  SEL R2, R2, 0x2, !P0 ;  /* 0x0000000202027807 */ /* 0x000fca0004000000 */
[----:B------:R3:W-:Y:S01]  /*0540*/  STL [R1+0xc], R2 ;  /* 0x00000c0201007387 */ /* 0x0007e20000100800 */
[----:B-12-4-:R-:W-:Y:S06]  /*0550*/  BAR.SYNC.DEFER_BLOCKING 0x0 ;  /* 0x0000000000007b1d */ /* 0x016fec0000010000 */
[----:B------:R-:W-:Y:S05]  /*0560*/  @!P0 BRA `(.L_x_2945) ;  /* 0x0000004800248947 */ /* 0x000fea0003800000 */
.L_x_2946:
        /* <DEDUP_REMOVED lines=32> */
.L_x_2947:
[----:B------:R-:W-:Y:S01]  /*0770*/  ULDC UR7, c[0x0][0x8cc] ;  /* 0x0002330000077ab9 */ /* 0x000fe20000000800 */
[----:B------:R-:W-:Y:S01]  /*0780*/  UMOV UR36, UR10 ;  /* 0x0000000a00247c82 */ /* 0x000fe20008000000 */
[----:B------:R-:W-:-:S11]  /*0790*/  UISETP.NE.AND UP0, UPT, UR7, 0x1, UPT ;  /* 0x000000010700788c */ /* 0x000fd6000bf05270 */
[----:B------:R-:W-:Y:S02]  /*07a0*/  @UP0 ULDC.64 UR8, c[0x0][0x8d0] ;  /* 0x0002340000080ab9 */ /* 0x000fe40000000a00 */
[----:B------:R-:W-:-:S04]  /*07b0*/  UIMAD.WIDE.U32 UR4, UR10, UR8, URZ ;  /* 0x000000080a0472a5 */ /* 0x000fc8000f8e003f */
[----:B------:R-:W-:-:S04]  /*07c0*/  @UP0 USHF.R.U32.HI UR36, URZ, UR9, UR5 ;  /* 0x000000093f240299 */ /* 0x000fc80008011605 */
[----:B------:R-:W-:-:S12]  /*07d0*/  UIMAD UR4, UR36, UR7, URZ ;  /* 0x00000007240472a4 */ /* 0x000fd8000f8e023f */
.L_x_2948:
        /* <DEDUP_REMOVED lines=106> */
.L_x_2952:
        /* <DEDUP_REMOVED lines=15> */
.L_x_2951:
        /* <DEDUP_REMOVED lines=20> */
.L_x_2954:
        /* <DEDUP_REMOVED lines=15> */
.L_x_2953:
        /* <DEDUP_REMOVED lines=8> */
.L_x_3069:
        /* <DEDUP_REMOVED lines=19> */
.L_x_2956:
        /* <DEDUP_REMOVED lines=109> */
.L_x_2968:
[----:B------:R-:W-:-:S13]  /*1a20*/  ISETP.NE.AND P0, PT, R8, 0x3, PT ;  /* 0x000000030800780c */ /* 0x000fda0003f05270 */
[----:B-1----:R-:W-:Y:S05]  /*1a30*/  @!P0 BRA `(.L_x_2958) ;  /* 0x0000000000048947 */ /* 0x002fea0003800000 */
[----:B------:R-:W-:Y:S01]  /*1a40*/  BPT.TRAP 0x1 ;  /* 0x000000040000795c */ /* 0x000fe20000300000 */
.L_x_2958:
[----:B------:R-:W-:Y:S02]  /*1a50*/  LEA R3, R2, UR43, 0x3 ;  /* 0x0000002b02037c11 */ /* 0x000fe4000f8e18ff */
[----:B------:R-:W-:-:S04]  /*1a60*/  SHF.L.U32 R10, R7, 0x1f, RZ ;  /* 0x0000001f070a7819 */ /* 0x000fc800000006ff */
[----:B------:R1:W2:Y:S01]  /*1a70*/  SYNCS.PHASECHK.TRANS64.TRYWAIT P1, [R3+URZ+0x36410], R10 ;  /* 0x0364100a030075a7 */ /* 0x0002a2000802017f */
[----:B------:R-:W-:Y:S05]  /*1a80*/  @!P0 BRA `(.L_x_2959) ;  /* 0x0000000000048947 */ /* 0x000fea0003800000 */
[----:B------:R-:W-:Y:S01]  /*1a90*/  BPT.TRAP 0x1 ;  /* 0x000000040000795c */ /* 0x000fe20000300000 */
.L_x_2959:
[----:B--2---:R-:W-:Y:S05]  /*1aa0*/  @P1 BRA `(.L_x_2960) ;  /* 0x0000000000081947 */ /* 0x004fea0003800000 */
[----:B------:R-:W2:Y:S02]  /*1ab0*/  SYNCS.PHASECHK.TRANS64.TRYWAIT P1, [R3+URZ+0x36410], R10 ;  /* 0x0364100a030075a7 */ /* 0x000ea4000802017f */
[----:B--2---:R-:W-:Y:S05]  /*1ac0*/  @!P1 BRA `(.L_x_2961) ;  /* 0x0000007400f89947 */ /* 0x004fea0003800000 */
.L_x_2960:
        /* <DEDUP_REMOVED lines=103> */
.L_x_2962:
[----:B------:R-:W-:-:S04]  /*2140*/  SHF.L.U32 R14, R5, 0x1f, RZ ;  /* 0x0000001f050e7819 */ /* 0x000fc800000006ff */
[----:B------:R1:W1:Y:S01]  /*2150*/  SYNCS.PHASECHK.TRANS64.TRYWAIT P1, [UR43+0x36430], R14 ;  /* 0x0364300eff0075a7 */ /* 0x000262000802016b */
[----:B------:R-:W-:Y:S05]  /*2160*/  @!P0 BRA `(.L_x_2963) ;  /* 0x0000000000048947 */ /* 0x000fea0003800000 */
[----:B------:R-:W-:Y:S01]  /*2170*/  BPT.TRAP 0x1 ;  /* 0x000000040000795c */ /* 0x000fe20000300000 */
.L_x_2963:
        /* <DEDUP_REMOVED lines=36> */
.L_x_2964:
        /* <DEDUP_REMOVED lines=351> */
.L_x_2966:
        /* <DEDUP_REMOVED lines=60> */
.L_x_2967:
        /* <DEDUP_REMOVED lines=62> */
.L_x_2950:
[----:B------:R-:W-:Y:S05]  /*4150*/  @P0 BRA `(.L_x_2949) ;  /* 0x0000005000180947 */ /* 0x000fea0003800000 */
[----:B------:R-:W1:Y:S01]  /*4160*/  S2R R4, SR_TID.X ;  /* 0x0000000000047919 */ /* 0x000e620000002100 */
[----:B------:R-:W-:Y:S01]  /*4170*/  ULDC UR8, c[0x0][0x850] ;  /* 0x0002140000087ab9 */ /* 0x000fe20000000800 */
[----:B------:R-:W-:Y:S01]  /*4180*/  UMOV UR10, UR41 ;  /* 0x00000029000a7c82 */ /* 0x000fe20008000000 */
[----:B------:R-:W-:Y:S01]  /*4190*/  UISETP.NE.AND UP0, UPT, UR8, 0x1, UPT ;  /* 0x000000010800788c */ /* 0x000fe2000bf05270 */
[----:B------:R-:W2:Y:S01]  /*41a0*/  S2UR UR17, SR_CgaCtaId ;  /* 0x00000000001179c3 */ /* 0x000ea20000008800 */
[----:B------:R-:W-:Y:S01]  /*41b0*/  ULDC.64 UR12, c[0x0][0x818] ;  /* 0x00020600000c7ab9 */ /* 0x000fe20000000a00 */
[----:B------:R-:W-:Y:S01]  /*41c0*/  ULOP3.LUT UR36, URZ, UR36, URZ, 0x33, !UPT ;  /* 0x000000243f247292 */ /* 0x000fe2000f8e333f */
[----:B------:R-:W-:Y:S01]  /*41d0*/  BSSY B0, `(.L_x_2969) ;  /* 0x0000056000007945 */ /* 0x000fe20003800000 */
[----:B------:R-:W-:Y:S01]  /*41e0*/  ULDC UR6, c[0x0][0x8b4] ;  /* 0x00022d0000067ab9 */ /* 0x000fe20000000800 */
[----:B------:R-:W-:Y:S01]  /*41f0*/  ULDC UR14, c[0x0][0x80c] ;  /* 0x00020300000e7ab9 */ /* 0x000fe20000000800 */
[----:B------:R-:W-:-:S02]  /*4200*/  UIADD3 UR36, UR36, UR6, URZ ;  /* 0x0000000624247290 */ /* 0x000fc4000fffe03f */
[----:B------:R-:W-:Y:S02]  /*4210*/  UIMAD UR11, UR37, UR14, URZ ;  /* 0x0000000e250b72a4 */ /* 0x000fe4000f8e023f */
[----:B------:R-:W-:Y:S01]  /*4220*/  @UP0 ULDC UR4, c[0x0][0x854] ;  /* 0x0002150000040ab9 */ /* 0x000fe20000000800 */
[----:B------:R-:W-:Y:S01]  /*4230*/  @UP0 ULDC UR7, c[0x0][0x858] ;  /* 0x0002160000070ab9 */ /* 0x000fe20000000800 */
[----:B------:R-:W-:Y:S01]  /*4240*/  UIMAD.WIDE.U32 UR4, UR41, UR4, URZ ;  /* 0x00000004290472a5 */ /* 0x000fe2000f8e003f */
[----:B------:R-:W-:Y:S01]  /*4250*/  UMOV UR16, 0x400 ;  /* 0x0000040000107882 */ /* 0x000fe20000000000 */
[----:B------:R-:W-:Y:S02]  /*4260*/  UIMAD UR6, UR36, 0x4800, URZ ;  /* 0x00004800240678a4 */ /* 0x000fe4000f8e023f */
[----:B------:R-:W-:Y:S02]  /*4270*/  @UP0 USHF.R.U32.HI UR10, URZ, UR7, UR5 ;  /* 0x000000073f0a0299 */ /* 0x000fe40008011605 */
[----:B------:R-:W-:-:S02]  /*4280*/  USHF.R.S32.HI UR7, URZ, 0x1f, UR6 ;  /* 0x0000001f3f077899 */ /* 0x000fc40008011406 */
[----:B------:R-:W-:Y:S01]  /*4290*/  USHF.R.S32.HI UR15, URZ, 0x1f, UR10 ;  /* 0x0000001f3f0f7899 */ /* 0x000fe2000801140a */
[----:B------:R-:W-:Y:S01]  /*42a0*/  ULDC.64 UR20, c[0x0][0x840] ;  /* 0x0002100000147ab9 */ /* 0x000fe20000000a00 */
[----:B------:R-:W-:Y:S02]  /*42b0*/  UIMAD.WIDE.U32 UR4, UR10, UR12, UR6 ;  /* 0x0000000c0a0472a5 */ /* 0x000fe4000f8e0006 */
[----:B------:R-:W-:Y:S01]  /*42c0*/  UIMAD UR9, UR15, UR12, URZ ;  /* 0x0000000c0f0972a4 */ /* 0x000fe2000f8e023f */
[C---:B-1----:R-:W-:Y:S01]  /*42d0*/  VIADD R3, R4.reuse, 0xffffff80 ;  /* 0xffffff8004037836 */ /* 0x042fe20000000000 */
[----:B------:R-:W-:Y:S01]  /*42e0*/  UIMAD UR19, UR15, UR20, URZ ;  /* 0x000000140f1372a4 */ /* 0x000fe2000f8e023f */
[----:B------:R-:W-:Y:S01]  /*42f0*/  BAR.SYNC.DEFER_BLOCKING 0x1, 0x180 ;  /* 0x0046000000007b1d */ /* 0x000fe20000010000 */
[----:B------:R-:W-:Y:S01]  /*4300*/  UIMAD UR18, UR10, UR13, UR9 ;  /* 0x0000000d0a1272a4 */ /* 0x000fe2000f8e0209 */
[----:B------:R-:W-:Y:S01]  /*4310*/  ISETP.NE.AND P1, PT, R4, 0x80, PT ;  /* 0x000000800400780c */ /* 0x000fe20003f25270 */
[----:B------:R-:W-:Y:S01]  /*4320*/  UIMAD.WIDE.U32 UR6, UR10, UR20, UR6 ;  /* 0x000000140a0672a5 */ /* 0x000fe2000f8e0006 */
[----:B------:R-:W-:Y:S01]  /*4330*/  SHF.R.S32.HI R0, RZ, 0x1f, R3 ;  /* 0x0000001fff007819 */ /* 0x000fe20000011403 */
[----:B------:R-:W-:Y:S01]  /*4340*/  UIMAD UR19, UR10, UR21, UR19 ;  /* 0x000000150a1372a4 */ /* 0x000fe2000f8e0213 */
[----:B------:R-:W-:Y:S01]  /*4350*/  ISETP.NE.AND P0, PT, R3, RZ, PT ;  /* 0x000000ff0300720c */ /* 0x000fe20003f05270 */
[----:B------:R-:W-:Y:S01]  /*4360*/  ULDC UR9, c[0x0][0x870] ;  /* 0x00021c0000097ab9 */ /* 0x000fe20000000800 */
[----:B------:R-:W-:Y:S01]  /*4370*/  LEA.HI R2, R0, R3, RZ, 0x7 ;  /* 0x0000000300027211 */ /* 0x000fe200078f38ff */
[----:B------:R-:W-:Y:S01]  /*4380*/  UIMAD UR9, UR9, UR36, URZ ;  /* 0x00000024090972a4 */ /* 0x000fe2000f8e023f */
[----:B------:R-:W-:-:S02]  /*4390*/  ULDC.64 UR12, c[0x0][0x868] ;  /* 0x00021a00000c7ab9 */ /* 0x000fc40000000a00 */
[----:B------:R-:W-:Y:S01]  /*43a0*/  LOP3.LUT R0, R2, 0x3fffff80, RZ, 0xc0, !PT ;  /* 0x3fffff8002007812 */ /* 0x000fe200078ec0ff */
[----:B------:R-:W-:Y:S01]  /*43b0*/  UIMAD UR14, UR9, UR14, URZ ;  /* 0x0000000e090e72a4 */ /* 0x000fe2000f8e023f */
[----:B------:R-:W-:Y:S01]  /*43c0*/  SHF.R.S32.HI R5, RZ, 0x7, R2 ;  /* 0x00000007ff057819 */ /* 0x000fe20000011402 */
[----:B--2---:R-:W-:Y:S02]  /*43d0*/  ULEA UR9, UR17, UR16, 0x18 ;  /* 0x0000001011097291 */ /* 0x004fe4000f8ec03f */
[----:B------:R-:W-:Y:S01]  /*43e0*/  IMAD.IADD R0, R3, 0x1, -R0 ;  /* 0x0000000103007824 */ /* 0x000fe200078e0a00 */
[----:B------:R-:W-:Y:S02]  /*43f0*/  USHF.R.S32.HI UR16, URZ, 0x1f, UR11 ;  /* 0x0000001f3f107899 */ /* 0x000fe4000801140b */
[----:B------:R-:W-:Y:S01]  /*4400*/  USHF.R.S32.HI UR17, URZ, 0x1f, UR14 ;  /* 0x0000001f3f117899 */ /* 0x000fe2000801140e */
[----:B------:R-:W-:Y:S01]  /*4410*/  IMAD R0, R5, 0x600, R0 ;  /* 0x0000060005007824 */ /* 0x000fe200078e0200 */
[----:B------:R-:W-:Y:S01]  /*4420*/  UIADD3 UR11, UP0, UP1, UR14, UR11, UR10 ;  /* 0x0000000b0e0b7290 */ /* 0x000fe2000f91e00a */
[----:B------:R-:W-:-:S02]  /*4430*/  ULDC.64 UR20, c[0x0][0x820] ;  /* 0x0002080000147ab9 */ /* 0x000fc40000000a00 */
[----:B------:R-:W-:Y:S01]  /*4440*/  IMAD.SHL.U32 R0, R0, 0x4, RZ ;  /* 0x0000000400007824 */ /* 0x000fe200078e00ff */
[----:B------:R-:W-:Y:S02]  /*4450*/  UIADD3.X UR16, UR17, UR16, UR15, UP0, UP1 ;  /* 0x0000001011107290 */ /* 0x000fe400087e240f */
[----:B------:R-:W-:Y:S02]  /*4460*/  USHF.L.U32 UR14, UR11, 0x2, URZ ;  /* 0x000000020b0e7899 */ /* 0x000fe4000800063f */
[----:B------:R-:W-:Y:S01]  /*4470*/  LEA R0, R0, UR9, 0x2 ;  /* 0x0000000900007c11 */ /* 0x000fe2000f8e10ff */
[----:B------:R-:W-:Y:S02]  /*4480*/  USHF.L.U64.HI UR11, UR11, 0x2, UR16 ;  /* 0x000000020b0b7899 */ /* 0x000fe40008010210 */
[----:B------:R-:W-:Y:S02]  /*4490*/  UIADD3 UR15, UP0, UR14, UR12, URZ ;  /* 0x0000000c0e0f7290 */ /* 0x000fe4000ff1e03f */
[----:B------:R1:W-:Y:S01]  /*44a0*/  STS.128 [R0], R24 ;  /* 0x0000001800007388 */ /* 0x0003e20000000c00 */
[----:B------:R-:W-:-:S02]  /*44b0*/  USHF.R.S32.HI UR12, URZ, 0x1f, UR37 ;  /* 0x0000001f3f0c7899 */ /* 0x000fc40008011425 */
[----:B------:R-:W-:Y:S01]  /*44c0*/  UIADD3.X UR16, UR11, UR13, URZ, UP0, !UPT ;  /* 0x0000000d0b107290 */ /* 0x000fe200087fe43f */
[----:B------:R1:W-:Y:S01]  /*44d0*/  STS.128 [R0+0x800], R28 ;  /* 0x0008001c00007388 */ /* 0x0003e20000000c00 */
[----:B------:R-:W-:Y:S01]  /*44e0*/  ULDC.64 UR22, c[0x0][0x848] ;  /* 0x0002120000167ab9 */ /* 0x000fe20000000a00 */
[----:B------:R-:W-:Y:S01]  /*44f0*/  UIMAD UR13, UR12, UR20, URZ ;  /* 0x000000140c0d72a4 */ /* 0x000fe2000f8e023f */
[----:B------:R-:W-:Y:S01]  /*4500*/  IMAD.U32 R2, RZ, RZ, UR15 ;  /* 0x0000000fff027e24 */ /* 0x000fe2000f8e00ff */
[----:B------:R1:W-:Y:S01]  /*4510*/  STS.128 [R0+0x1000], R32 ;  /* 0x0010002000007388 */ /* 0x0003e20000000c00 */
[----:B------:R-:W-:Y:S01]  /*4520*/  UIADD3 UR5, UR5, UR18, URZ ;  /* 0x0000001205057290 */ /* 0x000fe2000fffe03f */
[----:B------:R-:W-:Y:S01]  /*4530*/  IMAD.U32 R3, RZ, RZ, UR16 ;  /* 0x00000010ff037e24 */ /* 0x000fe2000f8e00ff */
[----:B------:R-:W-:Y:S01]  /*4540*/  UIMAD UR12, UR12, UR22, URZ ;  /* 0x000000160c0c72a4 */ /* 0x000fe2000f8e023f */
[----:B------:R1:W-:Y:S01]  /*4550*/  STS.128 [R0+0x1800], R36 ;  /* 0x0018002400007388 */ /* 0x0003e20000000c00 */
[----:B------:R-:W-:-:S02]  /*4560*/  UIADD3 UR7, UR7, UR19, URZ ;  /* 0x0000001307077290 */ /* 0x000fc4000fffe03f */
[----:B------:R-:W-:Y:S01]  /*4570*/  UIMAD UR13, UR37, UR21, UR13 ;  /* 0x00000015250d72a4 */ /* 0x000fe2000f8e020d */
[----:B------:R1:W-:Y:S01]  /*4580*/  STS.128 [R0+0x2000], R40 ;  /* 0x0020002800007388 */ /* 0x0003e20000000c00 */
[----:B------:R-:W-:Y:S02]  /*4590*/  UIMAD.WIDE.U32 UR4, UR37, UR20, UR4 ;  /* 0x00000014250472a5 */ /* 0x000fe4000f8e0004 */
[----:B------:R-:W-:Y:S01]  /*45a0*/  UIMAD UR12, UR37, UR23, UR12 ;  /* 0x00000017250c72a4 */ /* 0x000fe2000f8e020c */
[----:B------:R1:W-:Y:S01]  /*45b0*/  STS.128 [R0+0x2800], R44 ;  /* 0x0028002c00007388 */ /* 0x0003e20000000c00 */
[----:B------:R-:W-:Y:S01]  /*45c0*/  UIMAD.WIDE.U32 UR6, UR37, UR22, UR6 ;  /* 0x00000016250672a5 */ /* 0x000fe2000f8e0006 */
[----:B------:R-:W-:Y:S02]  /*45d0*/  ULDC.64 UR18, c[0x0][0x800] ;  /* 0x0002000000127ab9 */ /* 0x000fe40000000a00 */
[----:B------:R1:W-:Y:S01]  /*45e0*/  STS.128 [R0+0x3000], R48 ;  /* 0x0030003000007388 */ /* 0x0003e20000000c00 */
[----:B------:R-:W-:Y:S01]  /*45f0*/  ULDC.64 UR20, c[0x0][0x828] ;  /* 0x00020a0000147ab9 */ /* 0x000fe20000000a00 */
[----:B------:R-:W-:-:S02]  /*4600*/  UIADD3 UR17, -UR10, URZ, URZ ;  /* 0x0000003f0a117290 */ /* 0x000fc4000fffe13f */
[----:B------:R1:W-:Y:S01]  /*4610*/  STS.128 [R0+0x3800], R52 ;  /* 0x0038003400007388 */ /* 0x0003e20000000c00 */
[----:B------:R-:W-:Y:S02]  /*4620*/  UIADD3 UR10, UR5, UR13, URZ ;  /* 0x0000000d050a7290 */ /* 0x000fe4000fffe03f */
[----:B------:R-:W-:Y:S01]  /*4630*/  ULEA UR18, UP0, UR4, UR18, 0x2 ;  /* 0x0000001204127291 */ /* 0x000fe2000f80103f */
[----:B------:R1:W-:Y:S01]  /*4640*/  STS.128 [R0+0x4000], R56 ;  /* 0x0040003800007388 */ /* 0x0003e20000000c00 */
[----:B------:R-:W-:Y:S02]  /*4650*/  UIADD3 UR5, UR7, UR12, URZ ;  /* 0x0000000c07057290 */ /* 0x000fe4000fffe03f */
[----:B------:R-:W-:Y:S01]  /*4660*/  ULEA UR20, UP1, UR6, UR20, 0x2 ;  /* 0x0000001406147291 */ /* 0x000fe2000f82103f */
[----:B------:R1:W-:Y:S01]  /*4670*/  STS.128 [R0+0x4800], R60 ;  /* 0x0048003c00007388 */ /* 0x0003e20000000c00 */
[----:B------:R-:W-:Y:S02]  /*4680*/  ULEA.HI.X UR19, UR4, UR19, UR10, 0x2, UP0 ;  /* 0x0000001304137291 */ /* 0x000fe400080f140a */
[----:B------:R-:W-:Y:S01]  /*4690*/  ULEA.HI.X UR5, UR6, UR21, UR5, 0x2, UP1 ;  /* 0x0000001506057291 */ /* 0x000fe200088f1405 */
[----:B------:R1:W-:Y:S01]  /*46a0*/  STS.128 [R0+0x5000], R64 ;  /* 0x0050004000007388 */ /* 0x0003e20000000c00 */
[----:B------:R-:W-:-:S03]  /*46b0*/  UIMAD UR17, UR8, UR17, UR41 ;  /* 0x00000011081172a4 */ /* 0x000fc6000f8e0229 */
[----:B------:R1:W-:Y:S01]  /*46c0*/  STS.128 [R0+0x5800], R68 ;  /* 0x0058004400007388 */ /* 0x0003e20000000c00 */
[----:B------:R-:W-:Y:S08]  /*46d0*/  @P0 BRA `(.L_x_2970) ;  /* 0x0000000000140947 */ /* 0x000ff00003800000 */
.L_x_2971:
[----:B------:R-:W2:Y:S04]  /*46e0*/  LDG.E.STRONG.GPU R4, desc[UR38][R2.64] ;  /* 0x0000002602047981 */ /* 0x000ea8000c1ef900 */
[----:B--2---:R-:W-:Y:S01]  /*46f0*/  CCTL.IVALL ;  /* 0x00000000ff00798f */ /* 0x004fe20002000000 */
[----:B------:R-:W-:Y:S05]  /*4700*/  YIELD ;  /* 0x0000000000007946 */ /* 0x000fea0003800000 */
[----:B------:R-:W-:-:S13]  /*4710*/  ISETP.NE.AND P0, PT, R4, UR17, PT ;  /* 0x0000001104007c0c */ /* 0x000fda000bf05270 */
[----:B------:R-:W-:Y:S05]  /*4720*/  @P0 BRA `(.L_x_2971) ;  /* 0xfffffffc00ec0947 */ /* 0x000fea000383ffff */
.L_x_2970:
[----:B------:R-:W-:Y:S05]  /*4730*/  BSYNC B0 ;  /* 0x0000000000007941 */ /* 0x000fea0003800000 */
.L_x_2969:
[----:B------:R-:W-:-:S03]  /*4740*/  UMOV UR4, 0xffffffff ;  /* 0xffffffff00047882 */ /* 0x000fc60000000000 */
[----:B------:R-:W-:Y:S05]  /*4750*/  BRA.DIV UR4, `(.L_x_2972) ;  /* 0x0000004e04007947 */ /* 0x000fea000b800000 */
[----:B------:R-:W-:Y:S01]  /*4760*/  NOP ;  /* 0x0000000000007918 */ /* 0x000fe20000000000 */
.L_x_3072:
        /* <DEDUP_REMOVED lines=15> */
.L_x_2975:
[----:B------:R-:W-:Y:S01]  /*4860*/  @P0 ELECT P2, URZ, PT ;  /* 0x00000000003f082f */ /* 0x000fe20003840000 */
[----:B------:R2:W-:-:S12]  /*4870*/  UBLKRED.G.S.ADD.F32.RN [UR4], [UR9], UR6, desc[UR12] ;  /* 0x00000c04090073bb */ /* 0x0005d800080a1406 */
[----:B------:R-:W-:Y:S02]  /*4880*/  @P2 PLOP3.LUT P0, PT, P2, PT, PT, 0x8, 0x0 ;  /* 0x000000000000281c */ /* 0x000fe4000170e170 */
[----:B------:R-:W-:-:S11]  /*4890*/  PLOP3.LUT P2, PT, PT, PT, PT, 0x8, 0x0 ;  /* 0x000000000000781c */ /* 0x000fd60003f4e170 */
[----:B--2---:R-:W-:Y:S05]  /*48a0*/  @P0 BRA.U.ANY `(.L_x_2975) ;  /* 0xfffffffd00ec0947 */ /* 0x004fea000393ffff */
[----:B------:R0:W-:Y:S01]  /*48b0*/  UTMACMDFLUSH ;  /* 0x00000000000079b7 */ /* 0x0001e20000000000 */
[----:B------:R-:W-:-:S04]  /*48c0*/  DEPBAR.LE SB0, 0x0 ;  /* 0x000080000000791a */ /* 0x000fc80000000000 */
.L_x_2974:
[----:B------:R-:W-:Y:S05]  /*48d0*/  BSYNC B0 ;  /* 0x0000000000007941 */ /* 0x000fea0003800000 */
.L_x_2973:
        /* <DEDUP_REMOVED lines=14> */
.L_x_2977:
[----:B------:R-:W-:Y:S05]  /*49c0*/  BSYNC B0 ;  /* 0x0000000000007941 */ /* 0x000fea0003800000 */
.L_x_2976:
        /* <DEDUP_REMOVED lines=20> */
.L_x_2980:
[----:B-12---:R-:W2:Y:S04]  /*4b10*/  LDG.E.STRONG.GPU R0, desc[UR38][R2.64] ;  /* 0x0000002602007981 */ /* 0x006ea8000c1ef900 */
[----:B--2---:R-:W-:Y:S01]  /*4b20*/  CCTL.IVALL ;  /* 0x00000000ff00798f */ /* 0x004fe20002000000 */
[----:B------:R-:W-:Y:S05]  /*4b30*/  YIELD ;  /* 0x0000000000007946 */ /* 0x000fea0003800000 */
[----:B------:R-:W-:-:S13]  /*4b40*/  ISETP.NE.AND P0, PT, R0, UR17, PT ;  /* 0x0000001100007c0c */ /* 0x000fda000bf05270 */
[----:B------:R-:W-:Y:S05]  /*4b50*/  @P0 BRA `(.L_x_2980) ;  /* 0xfffffffc00ec0947 */ /* 0x000fea000383ffff */
.L_x_2979:
[----:B------:R-:W-:Y:S05]  /*4b60*/  BSYNC B0 ;  /* 0x0000000000007941 */ /* 0x000fea0003800000 */
.L_x_2978:
[----:B------:R-:W-:-:S03]  /*4b70*/  UMOV UR4, 0xffffffff ;  /* 0xffffffff00047882 */ /* 0x000fc60000000000 */
[----:B------:R-:W-:Y:S05]  /*4b80*/  BRA.DIV UR4, `(.L_x_2981) ;  /* 0x0000004a04107947 */ /* 0x000fea000b800000 */
[----:B------:R-:W-:Y:S01]  /*4b90*/  NOP ;  /* 0x0000000000007918 */ /* 0x000fe20000000000 */
.L_x_3075:
        /* <DEDUP_REMOVED lines=16> */
.L_x_2984:
[----:B------:R-:W-:Y:S01]  /*4ca0*/  @P0 ELECT P2, URZ, PT ;  /* 0x00000000003f082f */ /* 0x000fe20003840000 */
[----:B------:R3:W-:-:S12]  /*4cb0*/  UBLKRED.G.S.ADD.F32.RN [UR4], [UR9], UR6, desc[UR10] ;  /* 0x00000a04090073bb */ /* 0x0007d800080a1406 */
[----:B------:R-:W-:Y:S02]  /*4cc0*/  @P2 PLOP3.LUT P0, PT, P2, PT, PT, 0x8, 0x0 ;  /* 0x000000000000281c */ /* 0x000fe4000170e170 */
[----:B------:R-:W-:-:S11]  /*4cd0*/  PLOP3.LUT P2, PT, PT, PT, PT, 0x8, 0x0 ;  /* 0x000000000000781c */ /* 0x000fd60003f4e170 */
[----:B---3--:R-:W-:Y:S05]  /*4ce0*/  @P0 BRA.U.ANY `(.L_x_2984) ;  /* 0xfffffffd00ec0947 */ /* 0x008fea000393ffff */
[----:B------:R0:W-:Y:S01]  /*4cf0*/  UTMACMDFLUSH ;  /* 0x00000000000079b7 */ /* 0x0001e20000000000 */
[----:B------:R-:W-:-:S04]  /*4d00*/  DEPBAR.LE SB0, 0x0 ;  /* 0x000080000000791a */ /* 0x000fc80000000000 */
.L_x_2983:
[----:B------:R-:W-:Y:S05]  /*4d10*/  BSYNC B0 ;  /* 0x0000000000007941 */ /* 0x000fea0003800000 */
.L_x_2982:
        /* <DEDUP_REMOVED lines=14> */
.L_x_2945:
        /* <DEDUP_REMOVED lines=29> */
.L_x_2986:
[----:B------:R-:W-:Y:S01]  /*4fd0*/  ULDC UR9, c[0x0][0x8cc] ;  /* 0x0002330000097ab9 */ /* 0x000fe20000000800 */
[----:B------:R-:W-:Y:S01]  /*4fe0*/  UMOV UR7, UR8 ;  /* 0x0000000800077c82 */ /* 0x000fe20008000000 */
[----:B------:R-:W-:-:S11]  /*4ff0*/  UISETP.NE.AND UP0, UPT, UR9, 0x1, UPT ;  /* 0x000000010900788c */ /* 0x000fd6000bf05270 */
[----:B------:R-:W-:Y:S02]  /*5000*/  @UP0 ULDC.64 UR10, c[0x0][0x8d0] ;  /* 0x00023400000a0ab9 */ /* 0x000fe40000000a00 */
[----:B------:R-:W-:-:S04]  /*5010*/  UIMAD.WIDE.U32 UR4, UR8, UR10, URZ ;  /* 0x0000000a080472a5 */ /* 0x000fc8000f8e003f */
[----:B------:R-:W-:-:S04]  /*5020*/  @UP0 USHF.R.U32.HI UR7, URZ, UR11, UR5 ;  /* 0x0000000b3f070299 */ /* 0x000fc80008011605 */
[----:B------:R-:W-:-:S12]  /*5030*/  UIMAD UR4, UR7, UR9, URZ ;  /* 0x00000009070472a4 */ /* 0x000fd8000f8e023f */
.L_x_2987:
        /* <DEDUP_REMOVED lines=85> */
.L_x_2991:
[----:B------:R-:W2:Y:S04]  /*5590*/  LDG.E.STRONG.GPU R4, desc[UR38][R2.64] ;  /* 0x0000002602047981 */ /* 0x000ea8000c1ef900 */
[----:B--2---:R-:W-:Y:S01]  /*55a0*/  CCTL.IVALL ;  /* 0x00000000ff00798f */ /* 0x004fe20002000000 */
[----:B------:R-:W-:Y:S05]  /*55b0*/  YIELD ;  /* 0x0000000000007946 */ /* 0x000fea0003800000 */
[----:B------:R-:W-:-:S13]  /*55c0*/  ISETP.NE.AND P1, PT, R4, R5, PT ;  /* 0x000000050400720c */ /* 0x000fda0003f25270 */
[----:B------:R-:W-:Y:S05]  /*55d0*/  @P1 BRA `(.L_x_2991) ;  /* 0xfffffffc00ec1947 */ /* 0x000fea000383ffff */
.L_x_2990:
[----:B------:R-:W-:Y:S05]  /*55e0*/  BSYNC B0 ;  /* 0x0000000000007941 */ /* 0x000fea0003800000 */
.L_x_2989:
[----:B------:R-:W-:-:S03]  /*55f0*/  UMOV UR4, 0xffffffff ;  /* 0xffffffff00047882 */ /* 0x000fc60000000000 */
[----:B------:R-:W-:Y:S05]  /*5600*/  BRA.DIV UR4, `(.L_x_2992) ;  /* 0x0000003e048c7947 */ /* 0x000fea000b800000 */
[----:B------:R-:W-:Y:S01]  /*5610*/  NOP ;  /* 0x0000000000007918 */ /* 0x000fe20000000000 */
.L_x_3078:
        /* <DEDUP_REMOVED lines=22> */
.L_x_2994:
[----:B------:R-:W-:Y:S05]  /*5780*/  BSYNC B0 ;  /* 0x0000000000007941 */ /* 0x000fea0003800000 */
.L_x_2993:
        /* <DEDUP_REMOVED lines=19> */
.L_x_2996:
[----:B------:R-:W-:Y:S05]  /*58c0*/  BSYNC B0 ;  /* 0x0000000000007941 */ /* 0x000fea0003800000 */
.L_x_2995:
        /* <DEDUP_REMOVED lines=20> */
.L_x_2998:
[----:B------:R-:W-:Y:S05]  /*5a10*/  BSYNC B0 ;  /* 0x0000000000007941 */ /* 0x000fea0003800000 */
.L_x_2997:
[----:B------:R-:W-:Y:S06]  /*5a20*/  BAR.ARV 0xa, 0xa0 ;  /* 0x0282800000007b1d */ /* 0x000fec0000002000 */
[----:B------:R-:W-:Y:S04]  /*5a30*/  BSSY B0, `(.L_x_2999) ;  /* 0x0000003000007945 */ /* 0x000fe80003800000 */
[----:B------:R-:W-:Y:S05]  /*5a40*/  @!P0 BRA `(.L_x_3000) ;  /* 0x0000000000048947 */ /* 0x000fea0003800000 */
[----:B------:R-:W-:-:S04]  /*5a50*/  DEPBAR.LE SB0, 0x1 ;  /* 0x000080400000791a */ /* 0x000fc80000000000 */
.L_x_3000:
[----:B------:R-:W-:Y:S05]  /*5a60*/  BSYNC B0 ;  /* 0x0000000000007941 */ /* 0x000fea0003800000 */
.L_x_2999:
[----:B------:R-:W-:Y:S06]  /*5a70*/  BAR.ARV 0xb, 0xa0 ;  /* 0x02c2800000007b1d */ /* 0x000fec0000002000 */
[----:B------:R-:W-:Y:S04]  /*5a80*/  BSSY B0, `(.L_x_3001) ;  /* 0x0000003000007945 */ /* 0x000fe80003800000 */
[----:B------:R-:W-:Y:S05]  /*5a90*/  @!P0 BRA `(.L_x_3002) ;  /* 0x0000000000048947 */ /* 0x000fea0003800000 */
[----:B------:R-:W-:-:S04]  /*5aa0*/  DEPBAR.LE SB0, 0x0 ;  /* 0x000080000000791a */ /* 0x000fc80000000000 */
.L_x_3002:
[----:B------:R-:W-:Y:S05]  /*5ab0*/  BSYNC B0 ;  /* 0x0000000000007941 */ /* 0x000fea0003800000 */
.L_x_3001:
        /* <DEDUP_REMOVED lines=19> */
.L_x_3004:
[----:B------:R-:W-:Y:S05]  /*5bf0*/  BSYNC B0 ;  /* 0x0000000000007941 */ /* 0x000fea0003800000 */
.L_x_3003:
[----:B------:R-:W-:Y:S01]  /*5c00*/  UIADD3 UR17, UR8, 0x1, URZ ;  /* 0x0000000108117890 */ /* 0x000fe2000fffe03f */
[----:B------:R-:W-:Y:S11]  /*5c10*/  BRA `(.L_x_3005) ;  /* 0x0000000000047947 */ /* 0x000ff60003800000 */
.L_x_2988:
[----:B------:R-:W-:-:S05]  /*5c20*/  UMOV UR17, UR8 ;  /* 0x0000000800117c82 */ /* 0x000fca0008000000 */
.L_x_3005:
        /* <DEDUP_REMOVED lines=12> */
.L_x_3038:
        /* <DEDUP_REMOVED lines=18> */
.L_x_3008:
[----:B------:R-:W2:Y:S04]  /*5e10*/  LDG.E.STRONG.GPU R4, desc[UR38][R2.64] ;  /* 0x0000002602047981 */ /* 0x000ea8000c1ef900 */
[----:B--2---:R-:W-:Y:S01]  /*5e20*/  CCTL.IVALL ;  /* 0x00000000ff00798f */ /* 0x004fe20002000000 */
[----:B------:R-:W-:Y:S05]  /*5e30*/  YIELD ;  /* 0x0000000000007946 */ /* 0x000fea0003800000 */
[----:B------:R-:W-:-:S13]  /*5e40*/  ISETP.NE.AND P1, PT, R4, R5, PT ;  /* 0x000000050400720c */ /* 0x000fda0003f25270 */
[----:B------:R-:W-:Y:S05]  /*5e50*/  @P1 BRA `(.L_x_3008) ;  /* 0xfffffffc00ec1947 */ /* 0x000fea000383ffff */
.L_x_3007:
[----:B------:R-:W-:Y:S05]  /*5e60*/  BSYNC B0 ;  /* 0x0000000000007941 */ /* 0x000fea0003800000 */
.L_x_3006:
[----:B------:R-:W-:-:S03]  /*5e70*/  UMOV UR18, 0xffffffff ;  /* 0xffffffff00127882 */ /* 0x000fc60000000000 */
[----:B------:R-:W-:Y:S05]  /*5e80*/  BRA.DIV UR18, `(.L_x_3009) ;  /* 0x0000003612887947 */ /* 0x000fea000b800000 */
[----:B------:R-:W-:Y:S01]  /*5e90*/  NOP ;  /* 0x0000000000007918 */ /* 0x000fe20000000000 */
.L_x_3081:
        /* <DEDUP_REMOVED lines=19> */
.L_x_3011:
[----:B------:R-:W-:Y:S05]  /*5fd0*/  BSYNC B0 ;  /* 0x0000000000007941 */ /* 0x000fea0003800000 */
.L_x_3010:
        /* <DEDUP_REMOVED lines=14> */
.L_x_3013:
[----:B------:R-:W-:Y:S05]  /*60c0*/  BSYNC B0 ;  /* 0x0000000000007941 */ /* 0x000fea0003800000 */
.L_x_3012:
        /* <DEDUP_REMOVED lines=15> */
.L_x_3015:
[----:B------:R-:W-:Y:S05]  /*61c0*/  BSYNC B0 ;  /* 0x0000000000007941 */ /* 0x000fea0003800000 */
.L_x_3014:
[----:B------:R-:W-:Y:S06]  /*61d0*/  BAR.ARV 0xa, 0xa0 ;  /* 0x0282800000007b1d */ /* 0x000fec0000002000 */
[----:B------:R-:W-:Y:S04]  /*61e0*/  BSSY B0, `(.L_x_3016) ;  /* 0x0000003000007945 */ /* 0x000fe80003800000 */
[----:B------:R-:W-:Y:S05]  /*61f0*/  @!P0 BRA `(.L_x_3017) ;  /* 0x0000000000048947 */ /* 0x000fea0003800000 */
[----:B------:R-:W-:-:S04]  /*6200*/  DEPBAR.LE SB0, 0x1 ;  /* 0x000080400000791a */ /* 0x000fc80000000000 */
.L_x_3017:
[----:B------:R-:W-:Y:S05]  /*6210*/  BSYNC B0 ;  /* 0x0000000000007941 */ /* 0x000fea0003800000 */
.L_x_3016:
[----:B------:R-:W-:Y:S06]  /*6220*/  BAR.ARV 0xb, 0xa0 ;  /* 0x02c2800000007b1d */ /* 0x000fec0000002000 */
[----:B------:R-:W-:Y:S04]  /*6230*/  BSSY B0, `(.L_x_3018) ;  /* 0x0000003000007945 */ /* 0x000fe80003800000 */
[----:B------:R-:W-:Y:S05]  /*6240*/  @!P0 BRA `(.L_x_3019) ;  /* 0x0000000000048947 */ /* 0x000fea0003800000 */
[----:B------:R-:W-:-:S04]  /*6250*/  DEPBAR.LE SB0, 0x0 ;  /* 0x000080000000791a */ /* 0x000fc80000000000 */
.L_x_3019:
[----:B------:R-:W-:Y:S05]  /*6260*/  BSYNC B0 ;  /* 0x0000000000007941 */ /* 0x000fea0003800000 */
.L_x_3018:
        /* <DEDUP_REMOVED lines=19> */
.L_x_3021:
[----:B------:R-:W-:Y:S05]  /*63a0*/  BSYNC B0 ;  /* 0x0000000000007941 */ /* 0x000fea0003800000 */
.L_x_3020:
        /* <DEDUP_REMOVED lines=16> */
.L_x_3024:
[----:B------:R-:W2:Y:S04]  /*64b0*/  LDG.E.STRONG.GPU R4, desc[UR38][R2.64] ;  /* 0x0000002602047981 */ /* 0x000ea8000c1ef900 */
[----:B--2---:R-:W-:Y:S01]  /*64c0*/  CCTL.IVALL ;  /* 0x00000000ff00798f */ /* 0x004fe20002000000 */
[----:B------:R-:W-:Y:S05]  /*64d0*/  YIELD ;  /* 0x0000000000007946 */ /* 0x000fea0003800000 */
[----:B------:R-:W-:-:S13]  /*64e0*/  ISETP.NE.AND P1, PT, R4, R5, PT ;  /* 0x000000050400720c */ /* 0x000fda0003f25270 */
[----:B------:R-:W-:Y:S05]  /*64f0*/  @P1 BRA `(.L_x_3024) ;  /* 0xfffffffc00ec1947 */ /* 0x000fea000383ffff */
.L_x_3023:
[----:B------:R-:W-:Y:S05]  /*6500*/  BSYNC B0 ;  /* 0x0000000000007941 */ /* 0x000fea0003800000 */
.L_x_3022:
[----:B------:R-:W-:-:S03]  /*6510*/  UMOV UR14, 0xffffffff ;  /* 0xffffffff000e7882 */ /* 0x000fc60000000000 */
[----:B------:R-:W-:Y:S05]  /*6520*/  BRA.DIV UR14, `(.L_x_3025) ;  /* 0x0000002e0efc7947 */ /* 0x000fea000b800000 */
[----:B------:R-:W-:Y:S01]  /*6530*/  NOP ;  /* 0x0000000000007918 */ /* 0x000fe20000000000 */
.L_x_3084:
        /* <DEDUP_REMOVED lines=15> */
.L_x_3027:
[----:B------:R-:W-:Y:S05]  /*6630*/  BSYNC B0 ;  /* 0x0000000000007941 */ /* 0x000fea0003800000 */
.L_x_3026:
        /* <DEDUP_REMOVED lines=14> */
.L_x_3029:
[----:B------:R-:W-:Y:S05]  /*6720*/  BSYNC B0 ;  /* 0x0000000000007941 */ /* 0x000fea0003800000 */
.L_x_3028:
        /* <DEDUP_REMOVED lines=15> */
.L_x_3031:
[----:B------:R-:W-:Y:S05]  /*6820*/  BSYNC B0 ;  /* 0x0000000000007941 */ /* 0x000fea0003800000 */
.L_x_3030:
[----:B------:R-:W-:Y:S06]  /*6830*/  BAR.ARV 0xa, 0xa0 ;  /* 0x0282800000007b1d */ /* 0x000fec0000002000 */
[----:B------:R-:W-:Y:S04]  /*6840*/  BSSY B0, `(.L_x_3032) ;  /* 0x0000003000007945 */ /* 0x000fe80003800000 */
[----:B------:R-:W-:Y:S05]  /*6850*/  @!P0 BRA `(.L_x_3033) ;  /* 0x0000000000048947 */ /* 0x000fea0003800000 */
[----:B------:R-:W-:-:S04]  /*6860*/  DEPBAR.LE SB0, 0x1 ;  /* 0x000080400000791a */ /* 0x000fc80000000000 */
.L_x_3033:
[----:B------:R-:W-:Y:S05]  /*6870*/  BSYNC B0 ;  /* 0x0000000000007941 */ /* 0x000fea0003800000 */
.L_x_3032:
[----:B------:R-:W-:Y:S06]  /*6880*/  BAR.ARV 0xb, 0xa0 ;  /* 0x02c2800000007b1d */ /* 0x000fec0000002000 */
[----:B------:R-:W-:Y:S04]  /*6890*/  BSSY B0, `(.L_x_3034) ;  /* 0x0000003000007945 */ /* 0x000fe80003800000 */
[----:B------:R-:W-:Y:S05]  /*68a0*/  @!P0 BRA `(.L_x_3035) ;  /* 0x0000000000048947 */ /* 0x000fea0003800000 */
[----:B------:R-:W-:-:S04]  /*68b0*/  DEPBAR.LE SB0, 0x0 ;  /* 0x000080000000791a */ /* 0x000fc80000000000 */
.L_x_3035:
[----:B------:R-:W-:Y:S05]  /*68c0*/  BSYNC B0 ;  /* 0x0000000000007941 */ /* 0x000fea0003800000 */
.L_x_3034:
        /* <DEDUP_REMOVED lines=19> */
.L_x_3037:
[----:B------:R-:W-:Y:S05]  /*6a00*/  BSYNC B0 ;  /* 0x0000000000007941 */ /* 0x000fea0003800000 */
.L_x_3036:
[----:B------:R-:W-:Y:S02]  /*6a10*/  UIADD3 UR17, UR17, 0x2, URZ ;  /* 0x0000000211117890 */ /* 0x000fe4000fffe03f */
[----:B------:R-:W-:Y:S02]  /*6a20*/  UIADD3 UR4, UR4, 0x6000, URZ ;  /* 0x0000600004047890 */ /* 0x000fe4000fffe03f */
[----:B------:R-:W-:-:S06]  /*6a30*/  UISETP.GE.AND UP0, UPT, UR17, UR5, UPT ;  /* 0x000000051100728c */ /* 0x000fcc000bf06270 */
[----:B------:R-:W-:-:S13]  /*6a40*/  PLOP3.LUT P1, PT, PT, PT, UP0, 0x80, 0x0 ;  /* 0x000000000000781c */ /* 0x000fda0003f2f008 */
[----:B------:R-:W-:Y:S05]  /*6a50*/  @!P1 BRA `(.L_x_3038) ;  /* 0xfffffff000a49947 */ /* 0x000fea000383ffff */
[----:B------:R-:W-:Y:S05]  /*6a60*/  BRA `(.L_x_2949) ;  /* 0x0000002400d47947 */ /* 0x000fea0003800000 */
.L_x_2985:
        /* <DEDUP_REMOVED lines=21> */
.L_x_3039:
[----:B------:R-:W-:Y:S01]  /*6bc0*/  ULDC UR9, c[0x0][0x8cc] ;  /* 0x0002330000097ab9 */ /* 0x000fe20000000800 */
[----:B------:R-:W-:Y:S01]  /*6bd0*/  UMOV UR7, UR8 ;  /* 0x0000000800077c82 */ /* 0x000fe20008000000 */
[----:B------:R-:W-:-:S11]  /*6be0*/  UISETP.NE.AND UP0, UPT, UR9, 0x1, UPT ;  /* 0x000000010900788c */ /* 0x000fd6000bf05270 */
[----:B------:R-:W-:Y:S02]  /*6bf0*/  @UP0 ULDC.64 UR10, c[0x0][0x8d0] ;  /* 0x00023400000a0ab9 */ /* 0x000fe40000000a00 */
[----:B------:R-:W-:-:S04]  /*6c00*/  UIMAD.WIDE.U32 UR4, UR8, UR10, URZ ;  /* 0x0000000a080472a5 */ /* 0x000fc8000f8e003f */
[----:B------:R-:W-:-:S04]  /*6c10*/  @UP0 USHF.R.U32.HI UR7, URZ, UR11, UR5 ;  /* 0x0000000b3f070299 */ /* 0x000fc80008011605 */
[----:B------:R-:W-:-:S12]  /*6c20*/  UIMAD UR4, UR7, UR9, URZ ;  /* 0x00000009070472a4 */ /* 0x000fd8000f8e023f */
.L_x_3040:
        /* <DEDUP_REMOVED lines=80> */
.L_x_3085:
        /* <DEDUP_REMOVED lines=9> */
.L_x_3044:
        /* <DEDUP_REMOVED lines=108> */
.L_x_3055:
[----:B-1----:R-:W-:-:S05]  /*7880*/  IMAD.MOV.U32 R13, RZ, RZ, 0x1 ;  /* 0x00000001ff0d7424 */ /* 0x002fca00078e00ff */
[----:B------:R-:W-:-:S04]  /*7890*/  SHF.L.U32 R13, R13, 0x1f, RZ ;  /* 0x0000001f0d0d7819 */ /* 0x000fc800000006ff */
[----:B------:R-:W1:Y:S02]  /*78a0*/  SYNCS.PHASECHK.TRANS64.TRYWAIT P1, [R12+URZ+0x36438], R13 ;  /* 0x0364380d0c0075a7 */ /* 0x000e64000802017f */
[----:B-1----:R-:W-:Y:S05]  /*78b0*/  @!P1 BRA `(.L_x_3047) ;  /* 0x0000001c00489947 */ /* 0x002fea0003800000 */
.L_x_3086:
        /* <DEDUP_REMOVED lines=8> */
.L_x_3048:
        /* <DEDUP_REMOVED lines=48> */
.L_x_3087:
        /* <DEDUP_REMOVED lines=8> */
.L_x_3050:
        /* <DEDUP_REMOVED lines=46> */
.L_x_3088:
        /* <DEDUP_REMOVED lines=12> */
.L_x_3052:
        /* <DEDUP_REMOVED lines=37> */
.L_x_3090:
        /* <DEDUP_REMOVED lines=8> */
.L_x_3054:
        /* <DEDUP_REMOVED lines=41> */
.L_x_3046:
[----:B--2---:R-:W2:Y:S01]  /*85c0*/  LDL.LU R4, [R1+0x4] ;  /* 0x0000040001047983 */ /* 0x004ea20000300800 */
[----:B------:R-:W-:-:S03]  /*85d0*/  IMAD.MOV.U32 R10, RZ, RZ, 0x1 ;  /* 0x00000001ff0a7424 */ /* 0x000fc600078e00ff */
[----:B------:R3:W5:Y:S01]  /*85e0*/  LDL R5, [R1+0x8] ;  /* 0x0000080001057983 */ /* 0x0007620000100800 */
[----:B--2---:R-:W-:-:S13]  /*85f0*/  ISETP.NE.AND P1, PT, R4, RZ, PT ;  /* 0x000000ff0400720c */ /* 0x004fda0003f25270 */
[----:B---3--:R-:W-:Y:S05]  /*8600*/  @!P1 BRA `(.L_x_3045) ;  /* 0x0000000400889947 */ /* 0x008fea0003800000 */
[----:B------:R-:W2:Y:S02]  /*8610*/  SYNCS.PHASECHK.TRANS64.TRYWAIT P1, [R12+URZ+0x36438], R13 ;  /* 0x0364380d0c0075a7 */ /* 0x000ea4000802017f */
[----:B--2---:R-:W-:Y:S05]  /*8620*/  @!P1 BRA `(.L_x_3056) ;  /* 0x00000010004c9947 */ /* 0x004fea0003800000 */
.L_x_3091:
        /* <DEDUP_REMOVED lines=8> */
.L_x_3057:
        /* <DEDUP_REMOVED lines=41> */
.L_x_3092:
        /* <DEDUP_REMOVED lines=9> */
.L_x_3059:
        /* <DEDUP_REMOVED lines=38> */
.L_x_3045:
[----:B------:R-:W-:-:S04]  /*8c30*/  SHF.L.U32 R3, R10, 0x1f, RZ ;  /* 0x0000001f0a037819 */ /* 0x000fc800000006ff */
[----:B------:R-:W2:Y:S02]  /*8c40*/  SYNCS.PHASECHK.TRANS64.TRYWAIT P1, [R12+URZ+0x36438], R3 ;  /* 0x036438030c0075a7 */ /* 0x000ea4000802017f */
[----:B--2---:R-:W-:Y:S05]  /*8c50*/  @!P1 BRA `(.L_x_3060) ;  /* 0x0000000800e89947 */ /* 0x004fea0003800000 */
.L_x_3093:
[----:B------:R-:W-:Y:S05]  /*8c60*/  @P0 BRA `(.L_x_3061) ;  /* 0x0000000000180947 */ /* 0x000fea0003800000 */
[----:B------:R-:W3:Y:S01]  /*8c70*/  S2R R0, SR_TID.X ;  /* 0x0000000000007919 */ /* 0x000ee20000002100 */
[----:B--2---:R-:W-:-:S04]  /*8c80*/  IMAD.MOV.U32 R3, RZ, RZ, 0x6100 ;  /* 0x00006100ff037424 */ /* 0x004fc800078e00ff */
[----:B------:R4:W-:Y:S01]  /*8c90*/  SYNCS.ARRIVE.TRANS64 RZ, [R12+URZ+0x36430], R3 ;  /* 0x036430030cff79a7 */ /* 0x0009e2000800003f */
[----:B---3--:R-:W-:-:S13]  /*8ca0*/  LOP3.LUT P0, RZ, R0, 0x1f, RZ, 0xc0, !PT ;  /* 0x0000001f00ff7812 */ /* 0x008fda000780c0ff */
[----:B----4-:R-:W-:Y:S05]  /*8cb0*/  @!P0 BRA `(.L_x_3061) ;  /* 0x0000000000048947 */ /* 0x010fea0003800000 */
[----:B------:R-:W-:Y:S01]  /*8cc0*/  BPT.TRAP 0x1 ;  /* 0x000000040000795c */ /* 0x000fe20000300000 */
.L_x_3061:
        /* <DEDUP_REMOVED lines=45> */
.L_x_3042:
[----:B------:R-:W-:Y:S05]  /*8fa0*/  BSYNC B0 ;  /* 0x0000000000007941 */ /* 0x000fea0003800000 */
.L_x_3041:
[----:B------:R-:W-:-:S03]  /*8fb0*/  UMOV UR4, 0xffffffff ;  /* 0xffffffff00047882 */ /* 0x000fc60000000000 */
[----:B------:R-:W-:Y:S05]  /*8fc0*/  BRA.DIV UR4, `(.L_x_3062) ;  /* 0x0000000a04207947 */ /* 0x000fea000b800000 */
[----:B------:R-:W-:-:S13]  /*8fd0*/  ELECT P6, URZ, PT ;  /* 0x00000000003f782f */ /* 0x000fda00038c0000 */
.L_x_3096:
[----:B------:R-:W-:Y:S05]  /*8fe0*/  @!P6 BRA `(.L_x_2949) ;  /* 0x000000000074e947 */ /* 0x000fea0003800000 */
[----:B------:R-:W2:Y:S02]  /*8ff0*/  LDL.LU R0, [R1+0xc] ;  /* 0x00000c0001007983 */ /* 0x000ea40000300800 */
[----:B--2---:R-:W-:-:S04]  /*9000*/  LOP3.LUT R0, R0, 0x2, RZ, 0xfc, !PT ;  /* 0x0000000200007812 */ /* 0x004fc800078efcff */
[----:B------:R-:W-:-:S13]  /*9010*/  ISETP.NE.AND P2, PT, R0, 0x3, PT ;  /* 0x000000030000780c */ /* 0x000fda0003f45270 */
[----:B------:R-:W-:Y:S05]  /*9020*/  @!P2 BRA `(.L_x_3063) ;  /* 0x000000000004a947 */ /* 0x000fea0003800000 */
[----:B------:R-:W-:Y:S01]  /*9030*/  BPT.TRAP 0x1 ;  /* 0x000000040000795c */ /* 0x000fe20000300000 */
.L_x_3063:
        /* <DEDUP_REMOVED lines=15> */
.L_x_3097:
[----:B------:R-:W3:Y:S02]  /*9130*/  SYNCS.PHASECHK.TRANS64.TRYWAIT P0, [R23+URZ], R0 ;  /* 0x00000000170075a7 */ /* 0x000ee4000800017f */
[----:B---3--:R-:W-:Y:S05]  /*9140*/  @!P0 BRA `(.L_x_3065) ;  /* 0x0000000400f48947 */ /* 0x008fea0003800000 */
.L_x_3098:
[----:B------:R-:W-:Y:S05]  /*9150*/  @!P2 BRA `(.L_x_3066) ;  /* 0x000000000004a947 */ /* 0x000fea0003800000 */
[----:B------:R-:W-:Y:S01]  /*9160*/  BPT.TRAP 0x1 ;  /* 0x000000040000795c */ /* 0x000fe20000300000 */
.L_x_3066:
[----:B------:R-:W-:-:S07]  /*9170*/  SHF.L.U32 R10, R10, 0x1f, RZ ;  /* 0x0000001f0a0a7819 */ /* 0x000fce00000006ff */
.L_x_3067:
[----:B----4-:R4:W1:Y:S02]  /*9180*/  SYNCS.PHASECHK.TRANS64.TRYWAIT P0, [R7+URZ+0x36438], R10 ;  /* 0x0364380a070075a7 */ /* 0x010864000800017f */
[----:B-1----:R-:W-:Y:S05]  /*9190*/  @!P0 NANOSLEEP.SYNCS 0x989680 ;  /* 0x009896800000895d */ /* 0x002fea0003900000 */
[----:B------:R-:W1:Y:S02]  /*91a0*/  @!P0 SYNCS.PHASECHK.TRANS64 P0, [R7+URZ+0x36438], R10 ;  /* 0x0364380a070085a7 */ /* 0x000e64000800007f */
[----:B-1----:R-:W-:Y:S05]  /*91b0*/  @!P0 BRA `(.L_x_3067) ;  /* 0xfffffffc00f08947 */ /* 0x002fea000383ffff */
.L_x_2949:
[----:B------:R-:W-:Y:S05]  /*91c0*/  BSYNC B6 ;  /* 0x0000000000067941 */ /* 0x000fea0003800000 */
.L_x_2944:
[----:B------:R-:W-:Y:S05]  /*91d0*/  EXIT ;  /* 0x000000000000794d */ /* 0x000fea0003800000 */
.L_x_2955:
[----:B------:R-:W-:Y:S02]  /*91e0*/  IMAD.MOV.U32 R12, RZ, RZ, RZ ;  /* 0x000000ffff0c7224 */ /* 0x000fe400078e00ff */
[----:B------:R-:W-:Y:S02]  /*91f0*/  IMAD.MOV.U32 R11, RZ, RZ, 0x1f ;  /* 0x0000001fff0b7424 */ /* 0x000fe400078e00ff */
[----:B------:R-:W-:-:S07]  /*9200*/  IMAD.MOV.U32 R15, RZ, RZ, -0x1 ;  /* 0xffffffffff0f7424 */ /* 0x000fce00078e00ff */
[----:B------:R-:W-:Y:S05]  /*9210*/  WARPSYNC.COLLECTIVE R15, `(.L_x_3068) ;  /* 0x000000000f087348 */ /* 0x000fea0003c00000 */
[----:B------:R1:W2:Y:S02]  /*9220*/  SHFL.IDX P6, R14, R13, R12, R11 ;  /* 0x0000000c0d0e7389 */ /* 0x0002a400000c000b */
[----:B-12---:R-:W-:Y:S01]  /*9230*/  ENDCOLLECTIVE ;  /* 0x000000000000791b */ /* 0x006fe20003800000 */
.L_x_3068:
[----:B------:R-:W-:Y:S05]  /*9240*/  BRA `(.L_x_3069) ;  /* 0xffffff7c00f47947 */ /* 0x000fea000383ffff */
.L_x_2957:
[----:B--2---:R-:W-:-:S04]  /*9250*/  IMAD.U32 R3, RZ, RZ, UR43 ;  /* 0x0000002bff037e24 */ /* 0x004fc8000f8e00ff */
[----:B------:R2:W3:Y:S03]  /*9260*/  SYNCS.PHASECHK.TRANS64.TRYWAIT P0, [R3+URZ+0x36400], R10 ;  /* 0x0364000a030075a7 */ /* 0x0004e6000800017f */
[----:B---3--:R-:W-:Y:S05]  /*9270*/  @!P0 NANOSLEEP.SYNCS 0x989680 ;  /* 0x009896800000895d */ /* 0x008fea0003900000 */
[----:B------:R-:W3:Y:S02]  /*9280*/  @!P0 SYNCS.PHASECHK.TRANS64 P0, [R3+URZ+0x36400], R10 ;  /* 0x0364000a030085a7 */ /* 0x000ee4000800007f */
[----:B---3--:R-:W-:Y:S05]  /*9290*/  @!P0 BRA `(.L_x_2957) ;  /* 0xfffffffc00ec8947 */ /* 0x008fea000383ffff */
[----:B------:R-:W-:Y:S05]  /*92a0*/  BRA `(.L_x_2956) ;  /* 0xffffff8000287947 */ /* 0x000fea000383ffff */
.L_x_2961:
[----:B--2---:R2:W3:Y:S02]  /*92b0*/  SYNCS.PHASECHK.TRANS64.TRYWAIT P1, [R3+URZ+0x36410], R10 ;  /* 0x0364100a030075a7 */ /* 0x0044e4000802017f */
[----:B---3--:R-:W-:Y:S05]  /*92c0*/  @!P1 NANOSLEEP.SYNCS 0x989680 ;  /* 0x009896800000995d */ /* 0x008fea0003900000 */
[----:B------:R-:W3:Y:S02]  /*92d0*/  @!P1 SYNCS.PHASECHK.TRANS64 P1, [R3+URZ+0x36410], R10 ;  /* 0x0364100a030095a7 */ /* 0x000ee4000802007f */
[----:B---3--:R-:W-:Y:S05]  /*92e0*/  @!P1 BRA `(.L_x_2961) ;  /* 0xfffffffc00f09947 */ /* 0x008fea000383ffff */
[----:B------:R-:W-:Y:S05]  /*92f0*/  BRA `(.L_x_2960) ;  /* 0xffffff8400f47947 */ /* 0x000fea000383ffff */
.L_x_2965:
[----:B-1----:R-:W-:-:S04]  /*9300*/  IMAD.U32 R121, RZ, RZ, UR43 ;  /* 0x0000002bff797e24 */ /* 0x002fc8000f8e00ff */
[----:B------:R1:W2:Y:S03]  /*9310*/  SYNCS.PHASECHK.TRANS64.TRYWAIT P1, [R121+URZ+0x36430], R14 ;  /* 0x0364300e790075a7 */ /* 0x0002a6000802017f */
[----:B--2---:R-:W-:Y:S05]  /*9320*/  @!P1 NANOSLEEP.SYNCS 0x989680 ;  /* 0x009896800000995d */ /* 0x004fea0003900000 */
[----:B------:R-:W2:Y:S02]  /*9330*/  @!P1 SYNCS.PHASECHK.TRANS64 P1, [R121+URZ+0x36430], R14 ;  /* 0x0364300e790095a7 */ /* 0x000ea4000802007f */
[----:B--2---:R-:W-:Y:S05]  /*9340*/  @!P1 BRA `(.L_x_2965) ;  /* 0xfffffffc00ec9947 */ /* 0x004fea000383ffff */
[----:B------:R-:W-:Y:S05]  /*9350*/  BRA `(.L_x_2964) ;  /* 0xffffff9000187947 */ /* 0x000fea000383ffff */
.L_x_2972:
[----:B------:R-:W-:Y:S01]  /*9360*/  BSSY B0, `(.L_x_3070) ;  /* 0x0000005000007945 */ /* 0x000fe20003800000 */
[----:B------:R-:W-:-:S07]  /*9370*/  IMAD.MOV.U32 R15, RZ, RZ, -0x1 ;  /* 0xffffffffff0f7424 */ /* 0x000fce00078e00ff */
[----:B-1----:R-:W-:Y:S05]  /*9380*/  WARPSYNC.COLLECTIVE R15, `(.L_x_3071) ;  /* 0x000000000f087348 */ /* 0x002fea0003c00000 */
[----:B------:R-:W-:Y:S01]  /*9390*/  NOP ;  /* 0x0000000000007918 */ /* 0x000fe20000000000 */
[----:B-1----:R-:W-:Y:S01]  /*93a0*/  ENDCOLLECTIVE ;  /* 0x000000000000791b */ /* 0x002fe20003800000 */
.L_x_3071:
[----:B------:R-:W-:Y:S05]  /*93b0*/  BSYNC B0 ;  /* 0x0000000000007941 */ /* 0x000fea0003800000 */
.L_x_3070:
[----:B------:R-:W-:Y:S05]  /*93c0*/  BRA `(.L_x_3072) ;  /* 0xffffffb000e87947 */ /* 0x000fea000383ffff */
.L_x_2981:
[----:B------:R-:W-:Y:S01]  /*93d0*/  BSSY B0, `(.L_x_3073) ;  /* 0x0000005000007945 */ /* 0x000fe20003800000 */
[----:B------:R-:W-:-:S07]  /*93e0*/  IMAD.MOV.U32 R15, RZ, RZ, -0x1 ;  /* 0xffffffffff0f7424 */ /* 0x000fce00078e00ff */
[----:B-12---:R-:W-:Y:S05]  /*93f0*/  WARPSYNC.COLLECTIVE R15, `(.L_x_3074) ;  /* 0x000000000f087348 */ /* 0x006fea0003c00000 */
[----:B------:R-:W-:Y:S01]  /*9400*/  NOP ;  /* 0x0000000000007918 */ /* 0x000fe20000000000 */
[----:B-12---:R-:W-:Y:S01]  /*9410*/  ENDCOLLECTIVE ;  /* 0x000000000000791b */ /* 0x006fe20003800000 */
.L_x_3074:
[----:B------:R-:W-:Y:S05]  /*9420*/  BSYNC B0 ;  /* 0x0000000000007941 */ /* 0x000fea0003800000 */
.L_x_3073:
[----:B------:R-:W-:Y:S05]  /*9430*/  BRA `(.L_x_3075) ;  /* 0xffffffb400d87947 */ /* 0x000fea000383ffff */
.L_x_2992:
[----:B------:R-:W-:Y:S01]  /*9440*/  BSSY B0, `(.L_x_3076) ;  /* 0x0000005000007945 */ /* 0x000fe20003800000 */
[----:B------:R-:W-:-:S07]  /*9450*/  IMAD.MOV.U32 R15, RZ, RZ, -0x1 ;  /* 0xffffffffff0f7424 */ /* 0x000fce00078e00ff */
[----:B------:R-:W-:Y:S05]  /*9460*/  WARPSYNC.COLLECTIVE R15, `(.L_x_3077) ;  /* 0x000000000f087348 */ /* 0x000fea0003c00000 */
[----:B------:R-:W-:Y:S01]  /*9470*/  NOP ;  /* 0x0000000000007918 */ /* 0x000fe20000000000 */
[----:B------:R-:W-:Y:S01]  /*9480*/  ENDCOLLECTIVE ;  /* 0x000000000000791b */ /* 0x000fe20003800000 */
.L_x_3077:
[----:B------:R-:W-:Y:S05]  /*9490*/  BSYNC B0 ;  /* 0x0000000000007941 */ /* 0x000fea0003800000 */
.L_x_3076:
[----:B------:R-:W-:Y:S05]  /*94a0*/  BRA `(.L_x_3078) ;  /* 0xffffffc0005c7947 */ /* 0x000fea000383ffff */
.L_x_3009:
[----:B------:R-:W-:Y:S01]  /*94b0*/  BSSY B0, `(.L_x_3079) ;  /* 0x0000005000007945 */ /* 0x000fe20003800000 */
[----:B------:R-:W-:-:S07]  /*94c0*/  IMAD.MOV.U32 R15, RZ, RZ, -0x1 ;  /* 0xffffffffff0f7424 */ /* 0x000fce00078e00ff */
[----:B------:R-:W-:Y:S05]  /*94d0*/  WARPSYNC.COLLECTIVE R15, `(.L_x_3080) ;  /* 0x000000000f087348 */ /* 0x000fea0003c00000 */
[----:B------:R-:W-:Y:S01]  /*94e0*/  NOP ;  /* 0x0000000000007918 */ /* 0x000fe20000000000 */
[----:B------:R-:W-:Y:S01]  /*94f0*/  ENDCOLLECTIVE ;  /* 0x000000000000791b */ /* 0x000fe20003800000 */
.L_x_3080:
[----:B------:R-:W-:Y:S05]  /*9500*/  BSYNC B0 ;  /* 0x0000000000007941 */ /* 0x000fea0003800000 */
.L_x_3079:
[----:B------:R-:W-:Y:S05]  /*9510*/  BRA `(.L_x_3081) ;  /* 0xffffffc800607947 */ /* 0x000fea000383ffff */
.L_x_3025:
[----:B------:R-:W-:Y:S01]  /*9520*/  BSSY B0, `(.L_x_3082) ;  /* 0x0000005000007945 */ /* 0x000fe20003800000 */
[----:B------:R-:W-:-:S07]  /*9530*/  IMAD.MOV.U32 R15, RZ, RZ, -0x1 ;  /* 0xffffffffff0f7424 */ /* 0x000fce00078e00ff */
[----:B------:R-:W-:Y:S05]  /*9540*/  WARPSYNC.COLLECTIVE R15, `(.L_x_3083) ;  /* 0x000000000f087348 */ /* 0x000fea0003c00000 */
[----:B------:R-:W-:Y:S01]  /*9550*/  NOP ;  /* 0x0000000000007918 */ /* 0x000fe20000000000 */
[----:B------:R-:W-:Y:S01]  /*9560*/  ENDCOLLECTIVE ;  /* 0x000000000000791b */ /* 0x000fe20003800000 */
.L_x_3083:
[----:B------:R-:W-:Y:S05]  /*9570*/  BSYNC B0 ;  /* 0x0000000000007941 */ /* 0x000fea0003800000 */
.L_x_3082:
[----:B------:R-:W-:Y:S05]  /*9580*/  BRA `(.L_x_3084) ;  /* 0xffffffcc00ec7947 */ /* 0x000fea000383ffff */
.L_x_3043:
[----:B-1----:R1:W2:Y:S02]  /*9590*/  SYNCS.PHASECHK.TRANS64.TRYWAIT P1, [R12+URZ+0x36420], R13 ;  /* 0x0364200d0c0075a7 */ /* 0x0022a4000802017f */
[----:B--2---:R-:W-:Y:S05]  /*95a0*/  @!P1 NANOSLEEP.SYNCS 0x989680 ;  /* 0x009896800000995d */ /* 0x004fea0003900000 */
[----:B------:R-:W2:Y:S02]  /*95b0*/  @!P1 SYNCS.PHASECHK.TRANS64 P1, [R12+URZ+0x36420], R13 ;  /* 0x0364200d0c0095a7 */ /* 0x000ea4000802007f */
[----:B--2---:R-:W-:Y:S05]  /*95c0*/  @!P1 BRA `(.L_x_3043) ;  /* 0xfffffffc00f09947 */ /* 0x004fea000383ffff */
[----:B------:R-:W-:Y:S05]  /*95d0*/  BRA `(.L_x_3085) ;  /* 0xffffffd800d47947 */ /* 0x000fea000383ffff */
.L_x_3047:
[----:B-1----:R1:W3:Y:S02]  /*95e0*/  SYNCS.PHASECHK.TRANS64.TRYWAIT P1, [R12+URZ+0x36438], R13 ;  /* 0x0364380d0c0075a7 */ /* 0x0022e4000802017f */
[----:B---3--:R-:W-:Y:S05]  /*95f0*/  @!P1 NANOSLEEP.SYNCS 0x989680 ;  /* 0x009896800000995d */ /* 0x008fea0003900000 */
[----:B------:R-:W3:Y:S02]  /*9600*/  @!P1 SYNCS.PHASECHK.TRANS64 P1, [R12+URZ+0x36438], R13 ;  /* 0x0364380d0c0095a7 */ /* 0x000ee4000802007f */
[----:B---3--:R-:W-:Y:S05]  /*9610*/  @!P1 BRA `(.L_x_3047) ;  /* 0xfffffffc00f09947 */ /* 0x008fea000383ffff */
[----:B------:R-:W-:Y:S05]  /*9620*/  BRA `(.L_x_3086) ;  /* 0xffffffe000a47947 */ /* 0x000fea000383ffff */
.L_x_3049:
[----:B--2---:R2:W3:Y:S02]  /*9630*/  SYNCS.PHASECHK.TRANS64.TRYWAIT P1, [R12+URZ+0x36428], R0 ;  /* 0x036428000c0075a7 */ /* 0x0044e4000802017f */
[----:B---3--:R-:W-:Y:S05]  /*9640*/  @!P1 NANOSLEEP.SYNCS 0x989680 ;  /* 0x009896800000995d */ /* 0x008fea0003900000 */
[----:B------:R-:W3:Y:S02]  /*9650*/  @!P1 SYNCS.PHASECHK.TRANS64 P1, [R12+URZ+0x36428], R0 ;  /* 0x036428000c0095a7 */ /* 0x000ee4000802007f */
[----:B---3--:R-:W-:Y:S05]  /*9660*/  @!P1 BRA `(.L_x_3049) ;  /* 0xfffffffc00f09947 */ /* 0x008fea000383ffff */
[----:B------:R-:W-:Y:S05]  /*9670*/  BRA `(.L_x_3087) ;  /* 0xffffffe400707947 */ /* 0x000fea000383ffff */
.L_x_3051:
        /* <DEDUP_REMOVED lines=8> */
.L_x_3053:
[----:B------:R-:W-:-:S07]  /*9700*/  SHF.L.U32 R5, R16, 0x1f, RZ ;  /* 0x0000001f10057819 */ /* 0x000fce00000006ff */
.L_x_3089:
[----:B---3--:R3:W4:Y:S02]  /*9710*/  SYNCS.PHASECHK.TRANS64.TRYWAIT P1, [R12+URZ+0x36420], R5 ;  /* 0x036420050c0075a7 */ /* 0x008724000802017f */
[----:B----4-:R-:W-:Y:S05]  /*9720*/  @!P1 NANOSLEEP.SYNCS 0x989680 ;  /* 0x009896800000995d */ /* 0x010fea0003900000 */
[----:B------:R-:W4:Y:S02]  /*9730*/  @!P1 SYNCS.PHASECHK.TRANS64 P1, [R12+URZ+0x36420], R5 ;  /* 0x036420050c0095a7 */ /* 0x000f24000802007f */
[----:B----4-:R-:W-:Y:S05]  /*9740*/  @!P1 BRA `(.L_x_3089) ;  /* 0xfffffffc00f09947 */ /* 0x010fea000383ffff */
[----:B------:R-:W-:Y:S05]  /*9750*/  BRA `(.L_x_3090) ;  /* 0xffffffe800d47947 */ /* 0x000fea000383ffff */
.L_x_3056:
[----:B--2---:R2:W3:Y:S02]  /*9760*/  SYNCS.PHASECHK.TRANS64.TRYWAIT P1, [R12+URZ+0x36438], R13 ;  /* 0x0364380d0c0075a7 */ /* 0x0044e4000802017f */
[----:B---3--:R-:W-:Y:S05]  /*9770*/  @!P1 NANOSLEEP.SYNCS 0x989680 ;  /* 0x009896800000995d */ /* 0x008fea0003900000 */
[----:B------:R-:W3:Y:S02]  /*9780*/  @!P1 SYNCS.PHASECHK.TRANS64 P1, [R12+URZ+0x36438], R13 ;  /* 0x0364380d0c0095a7 */ /* 0x000ee4000802007f */
[----:B---3--:R-:W-:Y:S05]  /*9790*/  @!P1 BRA `(.L_x_3056) ;  /* 0xfffffffc00f09947 */ /* 0x008fea000383ffff */
[----:B------:R-:W-:Y:S05]  /*97a0*/  BRA `(.L_x_3091) ;  /* 0xffffffec00a07947 */ /* 0x000fea000383ffff */
.L_x_3058:
[----:B-1----:R1:W2:Y:S02]  /*97b0*/  SYNCS.PHASECHK.TRANS64.TRYWAIT P1, [R12+URZ+0x36428], R5 ;  /* 0x036428050c0075a7 */ /* 0x0022a4000802017f */
[----:B--2---:R-:W-:Y:S05]  /*97c0*/  @!P1 NANOSLEEP.SYNCS 0x989680 ;  /* 0x009896800000995d */ /* 0x004fea0003900000 */
[----:B------:R-:W2:Y:S02]  /*97d0*/  @!P1 SYNCS.PHASECHK.TRANS64 P1, [R12+URZ+0x36428], R5 ;  /* 0x036428050c0095a7 */ /* 0x000ea4000802007f */
[----:B--2---:R-:W-:Y:S05]  /*97e0*/  @!P1 BRA `(.L_x_3058) ;  /* 0xfffffffc00f09947 */ /* 0x004fea000383ffff */
[----:B------:R-:W-:Y:S05]  /*97f0*/  BRA `(.L_x_3092) ;  /* 0xfffffff000507947 */ /* 0x000fea000383ffff */
.L_x_3060:
[----:B--2---:R2:W3:Y:S02]  /*9800*/  SYNCS.PHASECHK.TRANS64.TRYWAIT P1, [R12+URZ+0x36438], R3 ;  /* 0x036438030c0075a7 */ /* 0x0044e4000802017f */
[----:B---3--:R-:W-:Y:S05]  /*9810*/  @!P1 NANOSLEEP.SYNCS 0x989680 ;  /* 0x009896800000995d */ /* 0x008fea0003900000 */
[----:B------:R-:W3:Y:S02]  /*9820*/  @!P1 SYNCS.PHASECHK.TRANS64 P1, [R12+URZ+0x36438], R3 ;  /* 0x036438030c0095a7 */ /* 0x000ee4000802007f */
[----:B---3--:R-:W-:Y:S05]  /*9830*/  @!P1 BRA `(.L_x_3060) ;  /* 0xfffffffc00f09947 */ /* 0x008fea000383ffff */
[----:B------:R-:W-:Y:S05]  /*9840*/  BRA `(.L_x_3093) ;  /* 0xfffffff400047947 */ /* 0x000fea000383ffff */
.L_x_3062:
[----:B------:R-:W-:Y:S01]  /*9850*/  BSSY B0, `(.L_x_3094) ;  /* 0x0000006000007945 */ /* 0x000fe20003800000 */
[----:B------:R-:W-:-:S07]  /*9860*/  IMAD.MOV.U32 R15, RZ, RZ, -0x1 ;  /* 0xffffffffff0f7424 */ /* 0x000fce00078e00ff */
[----:B-1----:R-:W-:Y:S05]  /*9870*/  WARPSYNC.COLLECTIVE R15, `(.L_x_3095) ;  /* 0x000000000f0c7348 */ /* 0x002fea0003c00000 */
[----:B------:R-:W-:Y:S02]  /*9880*/  ELECT P6, UR62, PT ;  /* 0x00000000003e782f */ /* 0x000fe400038c0000 */
[----:B------:R-:W-:Y:S01]  /*9890*/  MOV R14, UR62 ;  /* 0x0000003e000e7c02 */ /* 0x000fe20008000f00 */
[----:B-1----:R-:W-:Y:S10]  /*98a0*/  ENDCOLLECTIVE ;  /* 0x000000000000791b */ /* 0x002ff40003800000 */
.L_x_3095:
[----:B------:R-:W-:Y:S05]  /*98b0*/  BSYNC B0 ;  /* 0x0000000000007941 */ /* 0x000fea0003800000 */
.L_x_3094:
[----:B------:R-:W-:Y:S05]  /*98c0*/  BRA `(.L_x_3096) ;  /* 0xfffffff400c47947 */ /* 0x000fea000383ffff */
.L_x_3064:
[----:B--2---:R2:W3:Y:S02]  /*98d0*/  SYNCS.PHASECHK.TRANS64.TRYWAIT P0, [R5+URZ], R2 ;  /* 0x00000002050075a7 */ /* 0x0044e4000800017f */
[----:B---3--:R-:W-:Y:S05]  /*98e0*/  @!P0 NANOSLEEP.SYNCS 0x989680 ;  /* 0x009896800000895d */ /* 0x008fea0003900000 */
[----:B------:R-:W3:Y:S02]  /*98f0*/  @!P0 SYNCS.PHASECHK.TRANS64 P0, [R5+URZ], R2 ;  /* 0x00000002050085a7 */ /* 0x000ee4000800007f */
[----:B---3--:R-:W-:Y:S05]  /*9900*/  @!P0 BRA `(.L_x_3064) ;  /* 0xfffffffc00f08947 */ /* 0x008fea000383ffff */
[----:B------:R-:W-:Y:S05]  /*9910*/  BRA `(.L_x_3097) ;  /* 0xfffffff800047947 */ /* 0x000fea000383ffff */
.L_x_3065:
[----:B---3--:R3:W4:Y:S02]  /*9920*/  SYNCS.PHASECHK.TRANS64.TRYWAIT P0, [R23+URZ], R0 ;  /* 0x00000000170075a7 */ /* 0x008724000800017f */
[----:B----4-:R-:W-:Y:S05]  /*9930*/  @!P0 NANOSLEEP.SYNCS 0x989680 ;  /* 0x009896800000895d */ /* 0x010fea0003900000 */
[----:B------:R-:W4:Y:S02]  /*9940*/  @!P0 SYNCS.PHASECHK.TRANS64 P0, [R23+URZ], R0 ;  /* 0x00000000170085a7 */ /* 0x000f24000800007f */
[----:B----4-:R-:W-:Y:S05]  /*9950*/  @!P0 BRA `(.L_x_3065) ;  /* 0xfffffffc00f08947 */ /* 0x010fea000383ffff */
[----:B------:R-:W-:Y:S05]  /*9960*/  BRA `(.L_x_3098) ;  /* 0xfffffff400f87947 */ /* 0x000fea000383ffff */
.L_x_3099:
        /* <DEDUP_REMOVED lines=9> */
.L_x_7668:


//--------------------- .text._ZN7cutlass13device_kernelIN5flash11enable_sm90INS1_16FlashAttnBwdSm90INS1_25CollectiveMainloopBwdSm90ILi2ELi1ELi1EN4cute5tupleIJNS5_1CILi1EEES8_S8_EEENS6_IJNS7_ILi64EEENS7_ILi96EEENS7_ILi192EEEEEENS_10bfloat16_tEfNS_4arch4Sm90ELb1ELb0ELb1ELb1ELb0ELb0ELb1ELb0ELi3ELi1ELi1ELi1ELb0EEENS1_21CollectiveEpilogueBwdISD_SE_SG_Li384ELb1ELb1ELi3EEENS1_25SingleTileBwdLPTSchedulerILb1ELi96ELb0EEEEEEEEEvNT_6ParamsE --------------------------
	.section	.text._ZN7cutlass13device_kernelIN5flash11enable_sm90INS1_16FlashAttnBwdSm90INS1_25CollectiveMainloopBwdSm90ILi2ELi1ELi1EN4cute5tupleIJNS5_1CILi1EEES8_S8_EEENS6_IJNS7_ILi64EEENS7_ILi96EEENS7_ILi192EEEEEENS_10bfloat16_tEfNS_4arch4Sm90ELb1ELb0ELb1ELb1ELb0ELb0ELb1ELb0ELi3ELi1ELi1ELi1ELb0EEENS1_21CollectiveEpilogueBwdISD_SE_SG_Li384ELb1ELb1ELi3EEENS1_25SingleTileBwdLPTSchedulerILb1ELi96ELb0EEEEEEEEEvNT_6ParamsE,"ax",@progbits
	.align	128
.text._ZN7cutlass13device_kernelIN5flash11enable_sm90INS1_16FlashAttnBwdSm90INS1_25CollectiveMainloopBwdSm90ILi2ELi1ELi1EN4cute5tupleIJNS5_1CILi1EEES8_S8_EEENS6_IJNS7_ILi64EEENS7_ILi96EEENS7_ILi192EEEEEENS_10bfloat16_tEfNS_4arch4Sm90ELb1ELb0ELb1ELb1ELb0ELb0ELb1ELb0ELi3ELi1ELi1ELi1ELb0EEENS1_21CollectiveEpilogueBwdISD_SE_SG_Li384ELb1ELb1ELi3EEENS1_25SingleTileBwdLPTSchedulerILb1ELi96ELb0EEEEEEEEEvNT_6ParamsE:
        .type           _ZN7cutlass13device_kernelIN5flash11enable_sm90INS1_16FlashAttnBwdSm90INS1_25CollectiveMainloopBwdSm90ILi2ELi1ELi1EN4cute5tupleIJNS5_1CILi1EEES8_S8_EEENS6_IJNS7_ILi64EEENS7_ILi96EEENS7_ILi192EEEEEENS_10bfloat16_tEfNS_4arch4Sm90ELb1ELb0ELb1ELb1ELb0ELb0ELb1ELb0ELi3ELi1ELi1ELi1ELb0EEENS1_21CollectiveEpilogueBwdISD_SE_SG_Li384ELb1ELb1ELi3EEENS1_25SingleTileBwdLPTSchedulerILb1ELi96ELb0EEEEEEEEEvNT_6ParamsE,@function
        .size           _ZN7cutlass13device_kernelIN5flash11enable_sm90INS1_16FlashAttnBwdSm90INS1_25CollectiveMainloopBwdSm90ILi2ELi1ELi1EN4cute5tupleIJNS5_1CILi1EEES8_S8_EEENS6_IJNS7_ILi64EEENS7_ILi96EEENS7_ILi192EEEEEENS_10bfloat16_tEfNS_4arch4Sm90ELb1ELb0ELb1ELb1ELb0ELb0ELb1ELb0ELi3ELi1ELi1ELi1ELb0EEENS1_21CollectiveEpilogueBwdISD_SE_SG_Li384ELb1ELb1ELi3EEENS1_25SingleTileBwdLPTSchedulerILb1ELi96ELb0EEEEEEEEEvNT_6ParamsE,(.L_x_7669 - _ZN7cutlass13device_kernelIN5flash11enable_sm90INS1_16FlashAttnBwdSm90INS1_25CollectiveMainloopBwdSm90ILi2ELi1ELi1EN4cute5tupleIJNS5_1CILi1EEES8_S8_EEENS6_IJNS7_ILi64EEENS7_ILi96EEENS7_ILi192EEEEEENS_10bfloat16_tEfNS_4arch4Sm90ELb1ELb0ELb1ELb1ELb0ELb0ELb1ELb0ELi3ELi1ELi1ELi1ELb0EEENS1_21CollectiveEpilogueBwdISD_SE_SG_Li384ELb1ELb1ELi3EEENS1_25SingleTileBwdLPTSchedulerILb1ELi96ELb0EEEEEEEEEvNT_6ParamsE)
        .other          _ZN7cutlass13device_kernelIN5flash11enable_sm90INS1_16FlashAttnBwdSm90INS1_25CollectiveMainloopBwdSm90ILi2ELi1ELi1EN4cute5tupleIJNS5_1CILi1EEES8_S8_EEENS6_IJNS7_ILi64EEENS7_ILi96EEENS7_ILi192EEEEEENS_10bfloat16_tEfNS_4arch4Sm90ELb1ELb0ELb1ELb1ELb0ELb0ELb1ELb0ELi3ELi1ELi1ELi1ELb0EEENS1_21CollectiveEpilogueBwdISD_SE_SG_Li384ELb1ELb1ELi3EEENS1_25SingleTileBwdLPTSchedulerILb1ELi96ELb0EEEEEEEEEvNT_6ParamsE,@"STO_CUDA_ENTRY STV_DEFAULT"
_ZN7cutlass13device_kernelIN5flash11enable_sm90INS1_16FlashAttnBwdSm90INS1_25CollectiveMainloopBwdSm90ILi2ELi1ELi1EN4cute5tupleIJNS5_1CILi1EEES8_S8_EEENS6_IJNS7_ILi64EEENS7_ILi96EEENS7_ILi192EEEEEENS_10bfloat16_tEfNS_4arch4Sm90ELb1ELb0ELb1ELb1ELb0ELb0ELb1ELb0ELi3ELi1ELi1ELi1ELb0EEENS1_21CollectiveEpilogueBwdISD_SE_SG_Li384ELb1ELb1ELi3EEENS1_25SingleTileBwdLPTSchedulerILb1ELi96ELb0EEEEEEEEEvNT_6ParamsE:
        /* <DEDUP_REMOVED lines=23> */
.L_x_3101:
[----:B------:R-:W-:Y:S05]  /*0170*/  BSYNC B0 ;  /* 0x0000000000007941 */ /* 0x000fea0003800000 */
.L_x_3100:
        /* <DEDUP_REMOVED lines=34> */
.L_x_3102:
        /* <DEDUP_REMOVED lines=20> */
.L_x_3103:
        /* <DEDUP_REMOVED lines=9> */
.L_x_3106:
        /* <DEDUP_REMOVED lines=24> */
[----:B------:R-:W1:Y:S01]  /*06f0*/  LDC R2, c[0x0][0x8dc] ;  /* 0x00023700ff027b82 */ /* 0x000e620000000800 */
[----:B------:R-:W-:Y:S01]  /*0700*/  IMAD.U32 R3, RZ, RZ, UR4 ;  /* 0x00000004ff037e24 */ /* 0x000fe2000f8e00ff */
[----:B-1----:R-:W-:-:S13]  /*0710*/  ISETP.NE.AND P0, PT, R2, 0x1, PT ;  /* 0x000000010200780c */ /* 0x002fda0003f05270 */
[----:B------:R-:W1:Y:S02]  /*0720*/  @P0 LDC.64 R4, c[0x0][0x8e0] ;  /* 0x00023800ff040b82 */ /* 0x000e640000000a00 */
[----:B-1----:R-:W-:-:S05]  /*0730*/  @P0 IMAD.HI.U32 R0, R4, UR4, RZ ;  /* 0x0000000404000c27 */ /* 0x002fca000f8e00ff */
[----:B------:R-:W-:-:S05]  /*0740*/  @P0 SHF.R.U32.HI R3, RZ, R5, R0 ;  /* 0x00000005ff030219 */ /* 0x000fca0000011600 */
[----:B------:R1:W-:Y:S01]  /*0750*/  STL [R1+0x10], R3 ;  /* 0x0000100301007387 */ /* 0x0003e20000100800 */
[----:B------:R-:W-:Y:S01]  /*0760*/  IMAD R0, R3, R2, RZ ;  /* 0x0000000203007224 */ /* 0x000fe200078e02ff */
[----:B------:R-:W-:Y:S06]  /*0770*/  BRA `(.L_x_3108) ;  /* 0x0000000000207947 */ /* 0x000fec0003800000 */
.L_x_3107:
[----:B------:R-:W1:Y:S01]  /*0780*/  LDC R2, c[0x0][0x8c4] ;  /* 0x00023100ff027b82 */ /* 0x000e620000000800 */
[----:B------:R-:W-:Y:S01]  /*0790*/  IMAD.U32 R3, RZ, RZ, UR4 ;  /* 0x00000004ff037e24 */ /* 0x000fe2000f8e00ff */
[----:B-1----:R-:W-:-:S13]  /*07a0*/  ISETP.NE.AND P0, PT, R2, 0x1, PT ;  /* 0x000000010200780c */ /* 0x002fda0003f05270 */
[----:B------:R-:W1:Y:S02]  /*07b0*/  @P0 LDC.64 R4, c[0x0][0x8c8] ;  /* 0x00023200ff040b82 */ /* 0x000e640000000a00 */
[----:B-1----:R-:W-:-:S05]  /*07c0*/  @P0 IMAD.HI.U32 R0, R4, UR4, RZ ;  /* 0x0000000404000c27 */ /* 0x002fca000f8e00ff */
[----:B------:R-:W-:-:S05]  /*07d0*/  @P0 SHF.R.U32.HI R3, RZ, R5, R0 ;  /* 0x00000005ff030219 */ /* 0x000fca0000011600 */
[----:B------:R2:W-:Y:S01]  /*07e0*/  STL [R1+0x10], R3 ;  /* 0x0000100301007387 */ /* 0x0005e20000100800 */
[----:B------:R-:W-:-:S07]  /*07f0*/  IMAD R0, R3, R2, RZ ;  /* 0x0000000203007224 */ /* 0x000fce00078e02ff */
.L_x_3108:
[----:B------:R-:W3:Y:S01]  /*0800*/  LDC R2, c[0x0][0x8b8] ;  /* 0x00022e00ff027b82 */ /* 0x000ee20000000800 */
[----:B------:R-:W-:Y:S01]  /*0810*/  IADD3 R0, -R0, UR4, RZ ;  /* 0x0000000400007c10 */ /* 0x000fe2000fffe1ff */
[----:B------:R-:W-:Y:S02]  /*0820*/  ULDC.64 UR4, c[0x0][0x8f8] ;  /* 0x00023e0000047ab9 */ /* 0x000fe40000000a00 */
[----:B------:R-:W-:-:S04]  /*0830*/  ISETP.NE.U32.AND P0, PT, RZ, UR4, PT ;  /* 0x00000004ff007c0c */ /* 0x000fc8000bf05070 */
[----:B------:R-:W4:Y:S01]  /*0840*/  LDC R5, c[0x0][0x8c4] ;  /* 0x00023100ff057b82 */ /* 0x000f220000000800 */
[----:B------:R-:W-:Y:S02]  /*0850*/  ISETP.NE.AND.EX P0, PT, RZ, UR5, PT, P0 ;  /* 0x00000005ff007c0c */ /* 0x000fe4000bf05300 */
[----:B---3--:R-:W-:Y:S01]  /*0860*/  ISETP.NE.AND P1, PT, R2, 0x1, PT ;  /* 0x000000010200780c */ /* 0x008fe20003f25270 */
[----:B----4-:R-:W-:-:S04]  /*0870*/  IMAD R4, R5, UR6, R0 ;  /* 0x0000000605047c24 */ /* 0x010fc8000f8e0200 */
[----:B------:R-:W-:-:S08]  /*0880*/  IMAD.MOV.U32 R5, RZ, RZ, R4 ;  /* 0x000000ffff057224 */ /* 0x000fd000078e0004 */
[----:B-12---:R-:W1:Y:S08]  /*0890*/  @P1 LDC R3, c[0x0][0x8bc] ;  /* 0x00022f00ff031b82 */ /* 0x006e700000000800 */
[----:B------:R-:W2:Y:S01]  /*08a0*/  @P1 LDC R7, c[0x0][0x8c0] ;  /* 0x00023000ff071b82 */ /* 0x000ea20000000800 */
[----:B-1----:R-:W-:-:S05]  /*08b0*/  @P1 IMAD.HI.U32 R0, R4, R3, RZ ;  /* 0x0000000304001227 */ /* 0x002fca00078e00ff */
[----:B--2---:R-:W-:-:S05]  /*08c0*/  @P1 SHF.R.U32.HI R5, RZ, R7, R0 ;  /* 0x00000007ff051219 */ /* 0x004fca0000011600 */
[----:B------:R-:W-:-:S04]  /*08d0*/  IMAD.MOV R3, RZ, RZ, -R5 ;  /* 0x000000ffff037224 */ /* 0x000fc800078e0a05 */
[----:B------:R-:W-:-:S05]  /*08e0*/  IMAD R8, R2, R3, R4 ;  /* 0x0000000302087224 */ /* 0x000fca00078e0204 */
[----:B------:R1:W-:Y:S01]  /*08f0*/  STL [R1+0x14], R8 ;  /* 0x0000140801007387 */ /* 0x0003e20000100800 */
[----:B------:R-:W-:Y:S05]  /*0900*/  @!P0 BRA `(.L_x_3109) ;  /* 0x0000000000108947 */ /* 0x000fea0003800000 */
[----:B------:R-:W2:Y:S02]  /*0910*/  LDC.64 R2, c[0x0][0x8f8] ;  /* 0x00023e00ff027b82 */ /* 0x000ea40000000a00 */
[----:B--2---:R-:W-:-:S05]  /*0920*/  IMAD.WIDE R2, R5, 0x4, R2 ;  /* 0x0000000405027825 */ /* 0x004fca00078e0202 */
[----:B------:R3:W5:Y:S01]  /*0930*/  LDG.E R0, desc[UR38][R2.64] ;  /* 0x0000002602007981 */ /* 0x000762000c1e1900 */
[----:B------:R-:W-:Y:S05]  /*0940*/  BRA `(.L_x_3110) ;  /* 0x00000000002c7947 */ /* 0x000fea0003800000 */
.L_x_3109:
[----:B------:R-:W-:Y:S02]  /*0950*/  ULDC.64 UR4, c[0x0][0x8f0] ;  /* 0x00023c0000047ab9 */ /* 0x000fe40000000a00 */
[----:B------:R-:W-:-:S04]  /*0960*/  ISETP.NE.U32.AND P0, PT, RZ, UR4, PT ;  /* 0x00000004ff007c0c */ /* 0x000fc8000bf05070 */
[----:B------:R-:W-:-:S13]  /*0970*/  ISETP.NE.AND.EX P0, PT, RZ, UR5, PT, P0 ;  /* 0x00000005ff007c0c */ /* 0x000fda000bf05300 */
[----:B------:R-:W-:Y:S05]  /*0980*/  @!P0 BRA `(.L_x_3111) ;  /* 0x0000000000188947 */ /* 0x000fea0003800000 */
[----:B------:R-:W2:Y:S02]  /*0990*/  LDC.64 R2, c[0x0][0x8f0] ;  /* 0x00023c00ff027b82 */ /* 0x000ea40000000a00 */
[----:B--2---:R-:W-:-:S05]  /*09a0*/  IMAD.WIDE R2, R5, 0x4, R2 ;  /* 0x0000000405027825 */ /* 0x004fca00078e0202 */
[----:B------:R-:W2:Y:S04]  /*09b0*/  LDG.E R0, desc[UR38][R2.64] ;  /* 0x0000002602007981 */ /* 0x000ea8000c1e1900 */
[----:B------:R-:W2:Y:S02]  /*09c0*/  LDG.E R7, desc[UR38][R2.64+0x4] ;  /* 0x0000042602077981 */ /* 0x000ea4000c1e1900 */
[----:B--2---:R-:W-:Y:S01]  /*09d0*/  IMAD.IADD R0, R7, 0x1, -R0 ;  /* 0x0000000107007824 */ /* 0x004fe200078e0a00 */
[----:B------:R-:W-:Y:S06]  /*09e0*/  BRA `(.L_x_3110) ;  /* 0x0000000000047947 */ /* 0x000fec0003800000 */
.L_x_3111:
[----:B------:R-:W2:Y:S02]  /*09f0*/  LDC R0, c[0x0][0x8ec] ;  /* 0x00023b00ff007b82 */ /* 0x000ea40000000800 */
.L_x_3110:
[----:B------:R-:W4:Y:S01]  /*0a00*/  LDL R4, [R1+0x10] ;  /* 0x0000100001047983 */ /* 0x000f220000100800 */
[----:B--2--5:R-:W-:-:S04]  /*0a10*/  VIADD R0, R0, 0x5f ;  /* 0x0000005f00007836 */ /* 0x024fc80000000000 */
[----:B------:R-:W-:-:S05]  /*0a20*/  IMAD.HI R0, R0, 0x2aaaaaab, RZ ;  /* 0x2aaaaaab00007827 */ /* 0x000fca00078e02ff */
[----:B---3--:R-:W-:-:S04]  /*0a30*/  SHF.R.U32.HI R3, RZ, 0x1f, R0 ;  /* 0x0000001fff037819 */ /* 0x008fc80000011600 */
[----:B------:R-:W-:-:S04]  /*0a40*/  LEA.HI.SX32 R3, R0, R3, 0x1c ;  /* 0x0000000300037211 */ /* 0x000fc800078fe2ff */
[----:B----4-:R-:W-:-:S04]  /*0a50*/  ISETP.GE.AND P0, PT, R4, R3, PT ;  /* 0x000000030400720c */ /* 0x010fc80003f06270 */
[----:B------:R-:W-:-:S04]  /*0a60*/  SEL R6, R5, 0xffffffff, !P0 ;  /* 0xffffffff05067807 */ /* 0x000fc80004000000 */
[----:B------:R-:W-:Y:S01]  /*0a70*/  ISETP.GE.AND P0, PT, R6, RZ, PT ;  /* 0x000000ff0600720c */ /* 0x000fe20003f06270 */
[----:B------:R2:W-:-:S12]  /*0a80*/  STL [R1+0xc], R6 ;  /* 0x00000c0601007387 */ /* 0x0005d80000100800 */
[----:B--2---:R-:W-:Y:S05]  /*0a90*/  @!P0 BRA `(.L_x_3112) ;  /* 0x000000a800748947 */ /* 0x004fea0003800000 */
[----:B------:R-:W-:Y:S01]  /*0aa0*/  SHF.R.S32.HI R0, RZ, 0x1f, R8 ;  /* 0x0000001fff007819 */ /* 0x000fe20000011408 */
[----:B------:R-:W-:Y:S01]  /*0ab0*/  ULDC.64 UR4, c[0x0][0x780] ;  /* 0x0001e00000047ab9 */ /* 0x000fe20000000a00 */
[----:B------:R-:W2:Y:S01]  /*0ac0*/  LDC R17, c[0x0][0x290] ;  /* 0x0000a400ff117b82 */ /* 0x000ea20000000800 */
[----:B------:R-:W-:Y:S02]  /*0ad0*/  ISETP.NE.U32.AND P0, PT, RZ, UR4, PT ;  /* 0x00000004ff007c0c */ /* 0x000fe4000bf05070 */
[----:B------:R3:W-:Y:S02]  /*0ae0*/  STL [R1+0x18], R0 ;  /* 0x0000180001007387 */ /* 0x0007e40000100800 */
[----:B------:R-:W-:-:S13]  /*0af0*/  ISETP.NE.AND.EX P0, PT, RZ, UR5, PT, P0 ;  /* 0x00000005ff007c0c */ /* 0x000fda000bf05300 */
[----:B---3--:R-:W-:Y:S05]  /*0b00*/  @!P0 BRA `(.L_x_3113) ;  /* 0x0000000000108947 */ /* 0x008fea0003800000 */
[----:B------:R-:W3:Y:S02]  /*0b10*/  LDC.64 R18, c[0x0][0x780] ;  /* 0x0001e000ff127b82 */ /* 0x000ee40000000a00 */
[----:B---3--:R-:W-:-:S06]  /*0b20*/  IMAD.WIDE R18, R6, 0x4, R18 ;  /* 0x0000000406127825 */ /* 0x008fcc00078e0212 */
[----:B------:R3:W5:Y:S01]  /*0b30*/  LDG.E R18, desc[UR38][R18.64] ;  /* 0x0000002612127981 */ /* 0x000762000c1e1900 */
[----:B------:R-:W-:Y:S05]  /*0b40*/  BRA `(.L_x_3114) ;  /* 0x0000000000287947 */ /* 0x000fea0003800000 */
.L_x_3113:
[----:B------:R-:W-:Y:S01]  /*0b50*/  ULDC.64 UR4, c[0x0][0x770] ;  /* 0x0001dc0000047ab9 */ /* 0x000fe20000000a00 */
[----:B------:R-:W4:Y:S01]  /*0b60*/  LDC R18, c[0x0][0x280] ;  /* 0x0000a000ff127b82 */ /* 0x000f220000000800 */
[----:B------:R-:W-:-:S04]  /*0b70*/  ISETP.NE.U32.AND P0, PT, RZ, UR4, PT ;  /* 0x00000004ff007c0c */ /* 0x000fc8000bf05070 */
[----:B------:R-:W-:-:S13]  /*0b80*/  ISETP.NE.AND.EX P0, PT, RZ, UR5, PT, P0 ;  /* 0x00000005ff007c0c */ /* 0x000fda000bf05300 */
[----:B------:R-:W-:Y:S05]  /*0b90*/  @!P0 BRA `(.L_x_3114) ;  /* 0x0000000000148947 */ /* 0x000fea0003800000 */
[----:B------:R-:W3:Y:S02]  /*0ba0*/  LDC.64 R2, c[0x0][0x770] ;  /* 0x0001dc00ff027b82 */ /* 0x000ee40000000a00 */
[----:B---3--:R-:W-:-:S05]  /*0bb0*/  IMAD.WIDE R2, R6, 0x4, R2 ;  /* 0x0000000406027825 */ /* 0x008fca00078e0202 */
[----:B----4-:R-:W3:Y:S04]  /*0bc0*/  LDG.E R18, desc[UR38][R2.64] ;  /* 0x0000002602127981 */ /* 0x010ee8000c1e1900 */
[----:B------:R-:W3:Y:S02]  /*0bd0*/  LDG.E R5, desc[UR38][R2.64+0x4] ;  /* 0x0000042602057981 */ /* 0x000ee4000c1e1900 */
[----:B---3--:R-:W-:-:S07]  /*0be0*/  IMAD.IADD R18, R5, 0x1, -R18 ;  /* 0x0000000105127824 */ /* 0x008fce00078e0a12 */
.L_x_3114:
[----:B------:R-:W-:Y:S02]  /*0bf0*/  ULDC.64 UR4, c[0x0][0x788] ;  /* 0x0001e20000047ab9 */ /* 0x000fe40000000a00 */
[----:B------:R-:W-:-:S04]  /*0c00*/  ISETP.NE.U32.AND P0, PT, RZ, UR4, PT ;  /* 0x00000004ff007c0c */ /* 0x000fc8000bf05070 */
[----:B------:R-:W-:-:S13]  /*0c10*/  ISETP.NE.AND.EX P0, PT, RZ, UR5, PT, P0 ;  /* 0x00000005ff007c0c */ /* 0x000fda000bf05300 */
[----:B------:R-:W-:Y:S05]  /*0c20*/  @!P0 BRA `(.L_x_3115) ;  /* 0x0000000000108947 */ /* 0x000fea0003800000 */
[----:B------:R-:W1:Y:S02]  /*0c30*/  LDC.64 R2, c[0x0][0x788] ;  /* 0x0001e200ff027b82 */ /* 0x000e640000000a00 */
[----:B-1----:R-:W-:-:S05]  /*0c40*/  IMAD.WIDE R2, R6, 0x4, R2 ;  /* 0x0000000406027825 */ /* 0x002fca00078e0202 */
[----:B--2---:R1:W5:Y:S01]  /*0c50*/  LDG.E R17, desc[UR38][R2.64] ;  /* 0x0000002602117981 */ /* 0x004362000c1e1900 */
[----:B------:R-:W-:Y:S05]  /*0c60*/  BRA `(.L_x_3116) ;  /* 0x0000000000247947 */ /* 0x000fea0003800000 */
.L_x_3115:
[----:B------:R-:W-:Y:S02]  /*0c70*/  ULDC.64 UR4, c[0x0][0x778] ;  /* 0x0001de0000047ab9 */ /* 0x000fe40000000a00 */
[----:B------:R-:W-:-:S04]  /*0c80*/  ISETP.NE.U32.AND P0, PT, RZ, UR4, PT ;  /* 0x00000004ff007c0c */ /* 0x000fc8000bf05070 */
[----:B------:R-:W-:-:S13]  /*0c90*/  ISETP.NE.AND.EX P0, PT, RZ, UR5, PT, P0 ;  /* 0x00000005ff007c0c */ /* 0x000fda000bf05300 */
[----:B------:R-:W-:Y:S05]  /*0ca0*/  @!P0 BRA `(.L_x_3116) ;  /* 0x0000000000148947 */ /* 0x000fea0003800000 */
[----:B------:R-:W1:Y:S02]  /*0cb0*/  LDC.64 R2, c[0x0][0x778] ;  /* 0x0001de00ff027b82 */ /* 0x000e640000000a00 */
[----:B-1----:R-:W-:-:S05]  /*0cc0*/  IMAD.WIDE R2, R6, 0x4, R2 ;  /* 0x0000000406027825 */ /* 0x002fca00078e0202 */
[----:B--2---:R-:W2:Y:S04]  /*0cd0*/  LDG.E R17, desc[UR38][R2.64] ;  /* 0x0000002602117981 */ /* 0x004ea8000c1e1900 */
[----:B------:R-:W2:Y:S02]  /*0ce0*/  LDG.E R0, desc[UR38][R2.64+0x4] ;  /* 0x0000042602007981 */ /* 0x000ea4000c1e1900 */
[----:B--2---:R-:W-:-:S07]  /*0cf0*/  IMAD.IADD R17, R0, 0x1, -R17 ;  /* 0x0000000100117824 */ /* 0x004fce00078e0a11 */
.L_x_3116:
[----:B--2-45:R-:W-:Y:S01]  /*0d00*/  IMAD.IADD R0, R18, 0x1, -R17 ;  /* 0x0000000112007824 */ /* 0x034fe200078e0a11 */
[----:B------:R-:W-:Y:S01]  /*0d10*/  ULDC UR4, c[0x0][0x74c] ;  /* 0x0001d30000047ab9 */ /* 0x000fe20000000800 */
[----:B------:R-:W-:Y:S02]  /*0d20*/  PLOP3.LUT P0, PT, PT, PT, PT, 0x80, 0x0 ;  /* 0x000000000000781c */ /* 0x000fe40003f0f070 */
[----:B------:R-:W-:Y:S01]  /*0d30*/  CS2R R70, SRZ ;  /* 0x0000000000467805 */ /* 0x000fe2000001ff00 */
[----:B-1----:R-:W-:Y:S01]  /*0d40*/  IMAD R2, R4, 0x60, R0 ;  /* 0x0000006004027824 */ /* 0x002fe200078e0200 */
[----:B------:R-:W-:Y:S01]  /*0d50*/  CS2R R68, SRZ ;  /* 0x0000000000447805 */ /* 0x000fe2000001ff00 */
[----:B------:R-:W-:Y:S01]  /*0d60*/  VIADD R0, R18, 0x3f ;  /* 0x0000003f12007836 */ /* 0x000fe20000000000 */
[----:B------:R-:W-:Y:S01]  /*0d70*/  CS2R R66, SRZ ;  /* 0x0000000000427805 */ /* 0x000fe2000001ff00 */
[----:B------:R-:W-:Y:S01]  /*0d80*/  VIADD R2, R2, -UR4 ;  /* 0x8000000402027c36 */ /* 0x000fe20008000000 */
[----:B------:R-:W-:-:S02]  /*0d90*/  CS2R R64, SRZ ;  /* 0x0000000000407805 */ /* 0x000fc4000001ff00 */
[----:B------:R-:W-:Y:S02]  /*0da0*/  CS2R R62, SRZ ;  /* 0x00000000003e7805 */ /* 0x000fe4000001ff00 */
[----:B------:R-:W-:Y:S02]  /*0db0*/  SHF.R.S32.HI R3, RZ, 0x1f, R0 ;  /* 0x0000001fff037819 */ /* 0x000fe40000011400 */
[----:B------:R-:W-:Y:S02]  /*0dc0*/  CS2R R60, SRZ ;  /* 0x00000000003c7805 */ /* 0x000fe4000001ff00 */
[----:B------:R-:W-:Y:S02]  /*0dd0*/  SHF.R.S32.HI R5, RZ, 0x1f, R2 ;  /* 0x0000001fff057819 */ /* 0x000fe40000011402 */
[----:B------:R-:W-:Y:S02]  /*0de0*/  CS2R R58, SRZ ;  /* 0x00000000003a7805 */ /* 0x000fe4000001ff00 */
[----:B------:R-:W-:-:S02]  /*0df0*/  LEA.HI R3, R3, R0, RZ, 0x6 ;  /* 0x0000000003037211 */ /* 0x000fc400078f30ff */
[----:B------:R-:W-:Y:S02]  /*0e00*/  CS2R R56, SRZ ;  /* 0x0000000000387805 */ /* 0x000fe4000001ff00 */
[----:B------:R-:W-:Y:S02]  /*0e10*/  LEA.HI R5, R5, R2, RZ, 0x6 ;  /* 0x0000000205057211 */ /* 0x000fe400078f30ff */
[----:B------:R-:W-:Y:S02]  /*0e20*/  CS2R R54, SRZ ;  /* 0x0000000000367805 */ /* 0x000fe4000001ff00 */
[----:B------:R-:W-:Y:S02]  /*0e30*/  SHF.R.S32.HI R4, RZ, 0x6, R3 ;  /* 0x00000006ff047819 */ /* 0x000fe40000011403 */
[----:B------:R-:W-:Y:S02]  /*0e40*/  CS2R R52, SRZ ;  /* 0x0000000000347805 */ /* 0x000fe4000001ff00 */
[----:B------:R-:W-:-:S02]  /*0e50*/  SHF.R.S32.HI R5, RZ, 0x6, R5 ;  /* 0x00000006ff057819 */ /* 0x000fc40000011405 */
[----:B------:R-:W-:Y:S02]  /*0e60*/  CS2R R50, SRZ ;  /* 0x0000000000327805 */ /* 0x000fe4000001ff00 */
[----:B------:R-:W-:Y:S01]  /*0e70*/  CS2R R48, SRZ ;  /* 0x0000000000307805 */ /* 0x000fe2000001ff00 */
[----:B------:R1:W-:Y:S01]  /*0e80*/  STL [R1+0x8], R4 ;  /* 0x0000080401007387 */ /* 0x0003e20000100800 */
[----:B------:R-:W-:Y:S02]  /*0e90*/  VIMNMX R16, RZ, R5, !PT ;  /* 0x00000005ff107248 */ /* 0x000fe40007fe0100 */
[----:B------:R-:W-:Y:S02]  /*0ea0*/  CS2R R46, SRZ ;  /* 0x00000000002e7805 */ /* 0x000fe4000001ff00 */
[----:B------:R-:W-:Y:S02]  /*0eb0*/  CS2R R44, SRZ ;  /* 0x00000000002c7805 */ /* 0x000fe4000001ff00 */
[----:B------:R-:W-:-:S02]  /*0ec0*/  CS2R R42, SRZ ;  /* 0x00000000002a7805 */ /* 0x000fc4000001ff00 */
[----:B------:R-:W-:Y:S02]  /*0ed0*/  ISETP.GT.AND P1, PT, R4, R16, PT ;  /* 0x000000100400720c */ /* 0x000fe40003f24270 */
        /* <DEDUP_REMOVED lines=33> */
[----:B-1----:R-:W-:Y:S06]  /*10f0*/  @!P1 BRA `(.L_x_3117) ;  /* 0x0000003400189947 */ /* 0x002fec0003800000 */
        /* <DEDUP_REMOVED lines=24> */
[----:B--23--:R-:W-:Y:S05]  /*1280*/  CALL.ABS.NOINC R14 ;  /* 0x000000000e007343 */ /* 0x00cfea0003c00000 */
.L_x_3119:
        /* <DEDUP_REMOVED lines=15> */
.L_x_3118:
        /* <DEDUP_REMOVED lines=20> */
.L_x_3121:
        /* <DEDUP_REMOVED lines=15> */
.L_x_3120:
        /* <DEDUP_REMOVED lines=8> */
.L_x_3261:
[----:B------:R-:W-:Y:S01]  /*1630*/  SHF.L.U32 R10, RZ, 0x1f, RZ ;  /* 0x0000001fff0a7819 */ /* 0x000fe200000006ff */
[----:B--2---:R-:W-:Y:S01]  /*1640*/  IMAD.HI R4, R14, 0x55555556, RZ ;  /* 0x555555560e047827 */ /* 0x004fe200078e02ff */
[----:B------:R-:W-:Y:S02]  /*1650*/  LOP3.LUT R5, R2, 0xffffff80, RZ, 0xc0, !PT ;  /* 0xffffff8002057812 */ /* 0x000fe400078ec0ff */
[----:B------:R-:W2:Y:S01]  /*1660*/  SYNCS.PHASECHK.TRANS64.TRYWAIT P0, [UR36+0x36400], R10 ;  /* 0x0364000aff0075a7 */ /* 0x000ea20008000164 */
[-C--:B------:R-:W-:Y:S01]  /*1670*/  LEA.HI R2, R3, R0.reuse, RZ, 0x5 ;  /* 0x0000000003027211 */ /* 0x080fe200078f28ff */
[----:B------:R-:W-:Y:S01]  /*1680*/  IMAD.HI R8, R13, 0x55555556, RZ ;  /* 0x555555560d087827 */ /* 0x000fe200078e02ff */
[----:B------:R-:W-:Y:S02]  /*1690*/  LEA.HI R7, R3, R0, RZ, 0x4 ;  /* 0x0000000003077211 */ /* 0x000fe400078f20ff */
[--C-:B------:R-:W-:Y:S02]  /*16a0*/  SHF.R.S32.HI R6, RZ, 0x5, R2.reuse ;  /* 0x00000005ff067819 */ /* 0x100fe40000011402 */
[----:B------:R-:W-:Y:S01]  /*16b0*/  SHF.R.S32.HI R11, RZ, 0x1f, R2 ;  /* 0x0000001fff0b7819 */ /* 0x000fe20000011402 */
[----:B------:R-:W-:Y:S01]  /*16c0*/  IMAD.IADD R2, R0, 0x1, -R5 ;  /* 0x0000000100027824 */ /* 0x000fe200078e0a05 */
[----:B------:R-:W-:-:S02]  /*16d0*/  LEA.HI R3, R4, R4, RZ, 0x1 ;  /* 0x0000000404037211 */ /* 0x000fc400078f08ff */
[----:B------:R-:W-:Y:S02]  /*16e0*/  LOP3.LUT R9, R7, 0xfffffff0, RZ, 0xc0, !PT ;  /* 0xfffffff007097812 */ /* 0x000fe400078ec0ff */
[----:B------:R-:W-:Y:S01]  /*16f0*/  LEA.HI R11, R11, R6, RZ, 0x2 ;  /* 0x000000060b0b7211 */ /* 0x000fe200078f10ff */
[----:B------:R-:W-:Y:S01]  /*1700*/  IMAD R4, R3, -0x3, R14 ;  /* 0xfffffffd03047824 */ /* 0x000fe200078e020e */
[----:B------:R-:W-:Y:S01]  /*1710*/  LEA.HI R8, R8, R8, RZ, 0x1 ;  /* 0x0000000808087211 */ /* 0x000fe200078f08ff */
[----:B------:R-:W-:Y:S01]  /*1720*/  IMAD.IADD R9, R0, 0x1, -R9 ;  /* 0x0000000100097824 */ /* 0x000fe200078e0a09 */
[----:B------:R-:W-:Y:S02]  /*1730*/  SHF.R.S32.HI R3, RZ, 0x1f, R2 ;  /* 0x0000001fff037819 */ /* 0x000fe40000011402 */
[----:B------:R-:W-:Y:S01]  /*1740*/  LOP3.LUT R11, R11, 0x3ffffc, RZ, 0xc0, !PT ;  /* 0x003ffffc0b0b7812 */ /* 0x000fe200078ec0ff */
[----:B--2---:R-:W-:Y:S06]  /*1750*/  @P0 BRA `(.L_x_3123) ;  /* 0x0000000000080947 */ /* 0x004fec0003800000 */
[----:B------:R-:W2:Y:S02]  /*1760*/  SYNCS.PHASECHK.TRANS64.TRYWAIT P0, [UR36+0x36400], R10 ;  /* 0x0364000aff0075a7 */ /* 0x000ea40008000164 */
[----:B--2---:R-:W-:Y:S05]  /*1770*/  @!P0 BRA `(.L_x_3124) ;  /* 0x0000009c00608947 */ /* 0x004fea0003800000 */
.L_x_3123:
[----:B------:R-:W4:Y:S04]  /*1780*/  LDL R20, [R1+0x10] ;  /* 0x0000100001147983 */ /* 0x000f280000100800 */
[----:B---3--:R-:W3:Y:S01]  /*1790*/  LDL.LU R19, [R1+0x4] ;  /* 0x0000040001137983 */ /* 0x008ee20000300800 */
[----:B--2---:R-:W-:Y:S01]  /*17a0*/  LEA.HI R0, R3, R2, RZ, 0x2 ;  /* 0x0000000203007211 */ /* 0x004fe200078f10ff */
[----:B------:R-:W-:Y:S01]  /*17b0*/  IMAD R14, R8, -0x3, R13 ;  /* 0xfffffffd080e7824 */ /* 0x000fe200078e020d */
[----:B------:R-:W-:Y:S01]  /*17c0*/  LEA.HI R8, R9, R9, RZ, 0x1 ;  /* 0x0000000909087211 */ /* 0x000fe200078f08ff */
[----:B------:R-:W-:Y:S01]  /*17d0*/  IMAD.IADD R12, R6, 0x1, -R11 ;  /* 0x00000001060c7824 */ /* 0x000fe200078e0a0b */
[----:B------:R-:W-:Y:S02]  /*17e0*/  SHF.R.S32.HI R5, RZ, 0x2, R0 ;  /* 0x00000002ff057819 */ /* 0x000fe40000011400 */
[----:B------:R-:W-:-:S02]  /*17f0*/  CS2R R70, SRZ ;  /* 0x0000000000467805 */ /* 0x000fc4000001ff00 */
[----:B------:R-:W-:Y:S02]  /*1800*/  SHF.R.S32.HI R6, RZ, 0x1f, R0 ;  /* 0x0000001fff067819 */ /* 0x000fe40000011400 */
[----:B------:R-:W-:Y:S02]  /*1810*/  CS2R R68, SRZ ;  /* 0x0000000000447805 */ /* 0x000fe4000001ff00 */
[----:B------:R-:W-:Y:S02]  /*1820*/  LOP3.LUT R15, R0, 0x7ffffffc, RZ, 0xc0, !PT ;  /* 0x7ffffffc000f7812 */ /* 0x000fe400078ec0ff */
[----:B------:R-:W-:Y:S02]  /*1830*/  CS2R R66, SRZ ;  /* 0x0000000000427805 */ /* 0x000fe4000001ff00 */
[----:B------:R-:W-:Y:S02]  /*1840*/  SHF.R.S32.HI R0, RZ, 0x1, R8 ;  /* 0x00000001ff007819 */ /* 0x000fe40000011408 */
[----:B------:R-:W-:-:S02]  /*1850*/  CS2R R64, SRZ ;  /* 0x0000000000407805 */ /* 0x000fc4000001ff00 */
[----:B------:R-:W-:Y:S01]  /*1860*/  SHF.R.S32.HI R11, RZ, 0x1f, R8 ;  /* 0x0000001fff0b7819 */ /* 0x000fe20000011408 */
[----:B------:R-:W-:Y:S01]  /*1870*/  IMAD.IADD R15, R2, 0x1, -R15 ;  /* 0x00000001020f7824 */ /* 0x000fe200078e0a0f */
[----:B------:R-:W-:Y:S02]  /*1880*/  SHF.R.S32.HI R10, RZ, 0x1f, R9 ;  /* 0x0000001fff0a7819 */ /* 0x000fe40000011409 */
[----:B------:R-:W-:Y:S02]  /*1890*/  CS2R R62, SRZ ;  /* 0x00000000003e7805 */ /* 0x000fe4000001ff00 */
[----:B------:R-:W-:Y:S01]  /*18a0*/  LEA.HI R11, R11, R0, RZ, 0x2 ;  /* 0x000000000b0b7211 */ /* 0x000fe200078f10ff */
[----:B------:R-:W-:Y:S01]  /*18b0*/  IMAD R14, R14, 0x10, R15 ;  /* 0x000000100e0e7824 */ /* 0x000fe200078e020f */
[----:B------:R-:W-:Y:S01]  /*18c0*/  LEA.HI R10, R10, R9, RZ, 0x3 ;  /* 0x000000090a0a7211 */ /* 0x000fe200078f18ff */
[----:B------:R-:W-:Y:S01]  /*18d0*/  IMAD R15, R13, 0x400, R2 ;  /* 0x000004000d0f7824 */ /* 0x000fe200078e0202 */
[----:B------:R-:W-:Y:S01]  /*18e0*/  LOP3.LUT R11, R11, 0xfffffffc, RZ, 0xc0, !PT ;  /* 0xfffffffc0b0b7812 */ /* 0x000fe200078ec0ff */
[----:B------:R-:W-:Y:S01]  /*18f0*/  IMAD.SHL.U32 R157, R14, 0x2, RZ ;  /* 0x000000020e9d7824 */ /* 0x000fe200078e00ff */
[----:B------:R-:W-:Y:S01]  /*1900*/  SHF.R.S32.HI R7, RZ, 0x4, R7 ;  /* 0x00000004ff077819 */ /* 0x000fe20000011407 */
[----:B------:R-:W-:Y:S01]  /*1910*/  IMAD.SHL.U32 R10, R10, 0x20, RZ ;  /* 0x000000200a0a7824 */ /* 0x000fe200078e00ff */
[----:B------:R-:W-:Y:S01]  /*1920*/  LOP3.LUT R8, R8, 0x7fffffe, RZ, 0xc0, !PT ;  /* 0x07fffffe08087812 */ /* 0x000fe200078ec0ff */
[----:B------:R-:W-:Y:S01]  /*1930*/  IMAD.IADD R11, R0, 0x1, -R11 ;  /* 0x00000001000b7824 */ /* 0x000fe200078e0a0b */
[----:B------:R-:W-:Y:S01]  /*1940*/  LEA.HI R6, R6, R5, RZ, 0x3 ;  /* 0x0000000506067211 */ /* 0x000fe200078f18ff */
[----:B------:R-:W-:Y:S01]  /*1950*/  IMAD.SHL.U32 R7, R7, 0x8, RZ ;  /* 0x0000000807077824 */ /* 0x000fe200078e00ff */
[----:B------:R-:W-:Y:S01]  /*1960*/  LOP3.LUT R10, R10, 0x7fffff00, RZ, 0xc0, !PT ;  /* 0x7fffff000a0a7812 */ /* 0x000fe200078ec0ff */
[----:B------:R-:W-:Y:S01]  /*1970*/  IMAD.SHL.U32 R0, R11, 0x40, RZ ;  /* 0x000000400b007824 */ /* 0x000fe200078e00ff */
[----:B------:R-:W-:Y:S01]  /*1980*/  LOP3.LUT R6, R6, 0xfffffff8, RZ, 0xc0, !PT ;  /* 0xfffffff806067812 */ /* 0x000fe200078ec0ff */
[----:B------:R-:W-:Y:S01]  /*1990*/  IMAD.IADD R9, R9, 0x1, -R8 ;  /* 0x0000000109097824 */ /* 0x000fe200078e0a08 */
[----:B------:R-:W-:Y:S01]  /*19a0*/  LEA.HI R3, R3, R2, RZ, 0x5 ;  /* 0x0000000203037211 */ /* 0x000fe200078f28ff */
[----:B------:R-:W-:Y:S01]  /*19b0*/  IMAD R10, R13, 0x800, R10 ;  /* 0x000008000d0a7824 */ /* 0x000fe200078e020a */
[----:B------:R-:W-:Y:S01]  /*19c0*/  LOP3.LUT R0, R0, 0xc0, RZ, 0xc0, !PT ;  /* 0x000000c000007812 */ /* 0x000fe200078ec0ff */
[----:B------:R-:W-:Y:S01]  /*19d0*/  IMAD.IADD R6, R5, 0x1, -R6 ;  /* 0x0000000105067824 */ /* 0x000fe200078e0a06 */
[----:B------:R-:W-:Y:S01]  /*19e0*/  SHF.R.S32.HI R3, RZ, 0x5, R3 ;  /* 0x00000005ff037819 */ /* 0x000fe20000011403 */
[----:B------:R-:W-:Y:S01]  /*19f0*/  IMAD R9, R9, 0x20, R10 ;  /* 0x0000002009097824 */ /* 0x000fe200078e020a */
[----:B------:R-:W-:Y:S01]  /*1a00*/  LOP3.LUT R7, R0, 0x8, R7, 0xf8, !PT ;  /* 0x0000000800077812 */ /* 0x000fe200078ef807 */
[----:B------:R-:W-:Y:S01]  /*1a10*/  IMAD.MOV.U32 R10, RZ, RZ, 0x20 ;  /* 0x00000020ff0a7424 */ /* 0x000fe200078e00ff */
[----:B------:R-:W-:Y:S01]  /*1a20*/  SHF.R.U32.HI R0, RZ, 0x3, R0 ;  /* 0x00000003ff007819 */ /* 0x000fe20000011600 */
[----:B------:R-:W-:Y:S01]  /*1a30*/  IMAD R9, R12, 0x200, R9 ;  /* 0x000002000c097824 */ /* 0x000fe200078e0209 */
[----:B------:R-:W-:Y:S01]  /*1a40*/  LOP3.LUT P0, RZ, R11, 0x2, RZ, 0xc0, !PT ;  /* 0x000000020bff7812 */ /* 0x000fe2000780c0ff */
[----:B------:R-:W-:Y:S01]  /*1a50*/  IMAD R6, R3, 0x10, R6 ;  /* 0x0000001003067824 */ /* 0x000fe200078e0206 */
[----:B------:R-:W-:Y:S01]  /*1a60*/  LOP3.LUT R0, R7, R0, RZ, 0x3c, !PT ;  /* 0x0000000007007212 */ /* 0x000fe200078e3cff */
[----:B------:R-:W-:Y:S01]  /*1a70*/  IMAD.SHL.U32 R3, R15, 0x4, RZ ;  /* 0x000000040f037824 */ /* 0x000fe200078e00ff */
[----:B------:R-:W-:Y:S01]  /*1a80*/  SEL R10, R10, 0xffffffe0, !P0 ;  /* 0xffffffe00a0a7807 */ /* 0x000fe20004000000 */
[----:B------:R-:W-:Y:S01]  /*1a90*/  IMAD.MOV.U32 R7, RZ, RZ, RZ ;  /* 0x000000ffff077224 */ /* 0x000fe200078e00ff */
[----:B------:R-:W-:Y:S01]  /*1aa0*/  CS2R R60, SRZ ;  /* 0x00000000003c7805 */ /* 0x000fe2000001ff00 */
[----:B------:R-:W-:Y:S01]  /*1ab0*/  IMAD.IADD R0, R9, 0x1, R0 ;  /* 0x0000000109007824 */ /* 0x000fe200078e0200 */
[----:B------:R-:W-:Y:S01]  /*1ac0*/  CS2R R58, SRZ ;  /* 0x00000000003a7805 */ /* 0x000fe2000001ff00 */
[----:B------:R-:W-:Y:S01]  /*1ad0*/  IMAD.MOV.U32 R5, RZ, RZ, RZ ;  /* 0x000000ffff057224 */ /* 0x000fe200078e00ff */
[----:B------:R-:W-:-:S02]  /*1ae0*/  CS2R R56, SRZ ;  /* 0x0000000000387805 */ /* 0x000fc4000001ff00 */
[----:B------:R-:W-:Y:S02]  /*1af0*/  CS2R R54, SRZ ;  /* 0x0000000000367805 */ /* 0x000fe4000001ff00 */
[----:B------:R-:W-:Y:S02]  /*1b00*/  LEA R155, R0, UR36, 0x1 ;  /* 0x00000024009b7c11 */ /* 0x000fe4000f8e08ff */
[----:B------:R-:W-:Y:S02]  /*1b10*/  CS2R R52, SRZ ;  /* 0x0000000000347805 */ /* 0x000fe4000001ff00 */
[----:B------:R-:W-:Y:S02]  /*1b20*/  LEA R0, R3, UR36, 0x2 ;  /* 0x0000002403007c11 */ /* 0x000fe4000f8e10ff */
[----:B------:R-:W-:Y:S02]  /*1b30*/  CS2R R50, SRZ ;  /* 0x0000000000327805 */ /* 0x000fe4000001ff00 */
[----:B------:R-:W-:-:S02]  /*1b40*/  IADD3 R3, R10, 0x30400, R155 ;  /* 0x000304000a037810 */ /* 0x000fc40007ffe09b */
        /* <DEDUP_REMOVED lines=37> */
[----:B----4-:R-:W-:-:S04]  /*1da0*/  IMAD R17, R20, -0x60, R17 ;  /* 0xffffffa014117824 */ /* 0x010fc800078e0211 */
[----:B------:R-:W-:Y:S01]  /*1db0*/  IMAD.IADD R2, R17, 0x1, -R157 ;  /* 0x0000000111027824 */ /* 0x000fe200078e0a9d */
[----:B------:R-:W-:Y:S02]  /*1dc0*/  IADD3 R18, -R18, 0x1, R17 ;  /* 0x0000000112127810 */ /* 0x000fe40007ffe111 */
[----:B---3--:R-:W-:Y:S02]  /*1dd0*/  LOP3.LUT R8, R19, 0x1, RZ, 0xfc, !PT ;  /* 0x0000000113087812 */ /* 0x008fe400078efcff */
[----:B------:R2:W-:Y:S01]  /*1de0*/  STL [R1], R2 ;  /* 0x0000000201007387 */ /* 0x0005e20000100800 */
[----:B------:R-:W-:-:S03]  /*1df0*/  IMAD.IADD R157, R18, 0x1, -R157 ;  /* 0x00000001129d7824 */ /* 0x000fc600078e0a9d */
[----:B------:R3:W-:Y:S01]  /*1e00*/  STL [R1+0x4], R3 ;  /* 0x0000040301007387 */ /* 0x0007e20000100800 */
[----:B--2---:R-:W-:-:S07]  /*1e10*/  IMAD.MOV.U32 R2, RZ, RZ, RZ ;  /* 0x000000ffff027224 */ /* 0x004fce00078e00ff */
.L_x_3135:
[----:B------:R-:W-:-:S13]  /*1e20*/  ISETP.NE.AND P0, PT, R8, 0x3, PT ;  /* 0x000000030800780c */ /* 0x000fda0003f05270 */
[----:B------:R-:W-:Y:S05]  /*1e30*/  @!P0 BRA `(.L_x_3125) ;  /* 0x0000000000048947 */ /* 0x000fea0003800000 */
[----:B------:R-:W-:Y:S01]  /*1e40*/  BPT.TRAP 0x1 ;  /* 0x000000040000795c */ /* 0x000fe20000300000 */
.L_x_3125:
[----:B---3--:R-:W-:Y:S02]  /*1e50*/  LEA R3, R2, UR36, 0x3 ;  /* 0x0000002402037c11 */ /* 0x008fe4000f8e18ff */
[----:B------:R-:W-:-:S04]  /*1e60*/  SHF.L.U32 R10, R7, 0x1f, RZ ;  /* 0x0000001f070a7819 */ /* 0x000fc800000006ff */
[----:B------:R2:W3:Y:S01]  /*1e70*/  SYNCS.PHASECHK.TRANS64.TRYWAIT P1, [R3+URZ+0x36410], R10 ;  /* 0x0364100a030075a7 */ /* 0x0004e2000802017f */
[----:B------:R-:W-:Y:S05]  /*1e80*/  @!P0 BRA `(.L_x_3126) ;  /* 0x0000000000048947 */ /* 0x000fea0003800000 */
[----:B------:R-:W-:Y:S01]  /*1e90*/  BPT.TRAP 0x1 ;  /* 0x000000040000795c */ /* 0x000fe20000300000 */
.L_x_3126:
[----:B---3--:R-:W-:Y:S05]  /*1ea0*/  @P1 BRA `(.L_x_3127) ;  /* 0x0000000000081947 */ /* 0x008fea0003800000 */
[----:B------:R-:W3:Y:S02]  /*1eb0*/  SYNCS.PHASECHK.TRANS64.TRYWAIT P1, [R3+URZ+0x36410], R10 ;  /* 0x0364100a030075a7 */ /* 0x000ee4000802017f */
[----:B---3--:R-:W-:Y:S05]  /*1ec0*/  @!P1 BRA `(.L_x_3128) ;  /* 0x0000009400a49947 */ /* 0x008fea0003800000 */
.L_x_3127:
        /* <DEDUP_REMOVED lines=99> */
[----:B------:R4:W1:Y:S04]  /*2500*/  LDS R142, [R9+0x30000] ;  /* 0x03000000098e7984 */ /* 0x0008680000000800 */
[----:B------:R4:W1:Y:S01]  /*2510*/  LDS R139, [R9+0x30020] ;  /* 0x03002000098b7984 */ /* 0x0008620000000800 */
[----:B------:R-:W-:Y:S05]  /*2520*/  @!P0 BRA `(.L_x_3129) ;  /* 0x0000000000048947 */ /* 0x000fea0003800000 */
[----:B------:R-:W-:Y:S01]  /*2530*/  BPT.TRAP 0x1 ;  /* 0x000000040000795c */ /* 0x000fe20000300000 */
.L_x_3129:
[----:B------:R-:W-:-:S04]  /*2540*/  SHF.L.U32 R14, R5, 0x1f, RZ ;  /* 0x0000001f050e7819 */ /* 0x000fc800000006ff */
[----:B------:R1:W1:Y:S01]  /*2550*/  SYNCS.PHASECHK.TRANS64.TRYWAIT P1, [UR36+0x36430], R14 ;  /* 0x0364300eff0075a7 */ /* 0x0002620008020164 */
[----:B------:R-:W-:Y:S05]  /*2560*/  @!P0 BRA `(.L_x_3130) ;  /* 0x0000000000048947 */ /* 0x000fea0003800000 */
[----:B------:R-:W-:Y:S01]  /*2570*/  BPT.TRAP 0x1 ;  /* 0x000000040000795c */ /* 0x000fe20000300000 */
.L_x_3130:
[----:B------:R-:W5:Y:S01]  /*2580*/  LDL R15, [R1] ;  /* 0x00000000010f7983 */ /* 0x000f620000100800 */
[----:B------:R-:W-:Y:S01]  /*2590*/  FMUL.FTZ R11, R120, UR40 ;  /* 0x00000028780b7c20 */ /* 0x000fe20008410000 */
[----:B------:R-:W-:Y:S01]  /*25a0*/  FMUL.FTZ R12, R121, UR40 ;  /* 0x00000028790c7c20 */ /* 0x000fe20008410000 */
[----:B----4-:R-:W-:Y:S01]  /*25b0*/  FMUL.FTZ R9, R122, UR40 ;  /* 0x000000287a097c20 */ /* 0x010fe20008410000 */
[----:B--23--:R-:W-:Y:S01]  /*25c0*/  FMUL.FTZ R10, R123, UR40 ;  /* 0x000000287b0a7c20 */ /* 0x00cfe20008410000 */
[----:B-1----:R-:W-:Y:S01]  /*25d0*/  FMUL.FTZ R13, R124, UR40 ;  /* 0x000000287c0d7c20 */ /* 0x002fe20008410000 */
        /* <DEDUP_REMOVED lines=15> */
[----:B------:R-:W4:Y:S08]  /*26d0*/  MUFU.TANH R10, R10 ;  /* 0x0000000a000a7308 */ /* 0x000f300000002400 */
        /* <DEDUP_REMOVED lines=11> */
[----:B-1234-:R-:W-:Y:S06]  /*2790*/  @P1 BRA `(.L_x_3131) ;  /* 0x0000000000081947 */ /* 0x01efec0003800000 */
[----:B------:R-:W1:Y:S02]  /*27a0*/  SYNCS.PHASECHK.TRANS64.TRYWAIT P1, [UR36+0x36430], R14 ;  /* 0x0364300eff0075a7 */ /* 0x000e640008020164 */
[----:B-1----:R-:W-:Y:S05]  /*27b0*/  @!P1 BRA `(.L_x_3132) ;  /* 0x0000008c007c9947 */ /* 0x002fea0003800000 */
.L_x_3131:
        /* <DEDUP_REMOVED lines=17> */
[----:B------:R-:W4:Y:S01]  /*28d0*/  MUFU.TANH R136, R136 ;  /* 0x0000008800887308 */ /* 0x000f220000002400 */
[----:B------:R-:W-:Y:S01]  /*28e0*/  FSEL R151, R17, -INF , P5 ;  /* 0xff80000011977808 */ /* 0x000fe20002800000 */
[----:B------:R-:W-:Y:S01]  /*28f0*/  ULOP3.LUT UR6, UR6, 0x10000, URZ, 0xfc, !UPT ;  /* 0x0001000006067892 */ /* 0x000fe2000f8efc3f */
[----:B------:R-:W-:Y:S01]  /*2900*/  FSEL R149, R22, -INF , P6 ;  /* 0xff80000016957808 */ /* 0x000fe20003000000 */
[----:B------:R-:W-:Y:S01]  /*2910*/  ULOP3.LUT UR8, UR5, 0x10000, URZ, 0xfc, !UPT ;  /* 0x0001000005087892 */ /* 0x000fe2000f8efc3f */
[----:B------:R-:W-:Y:S01]  /*2920*/  FSEL R143, R23, -INF , P1 ;  /* 0xff800000178f7808 */ /* 0x000fe20000800000 */
[--C-:B------:R-:W-:Y:S01]  /*2930*/  FFMA.FTZ R153, R153, UR41, -R142.reuse ;  /* 0x0000002999997c23 */ /* 0x100fe2000801088e */
        /* <DEDUP_REMOVED lines=13> */
[----:B------:R-:W-:Y:S01]  /*2a10*/  MUFU.EX2 R151, R151 ;  /* 0x0000009700977308 */ /* 0x000fe20000000800 */
[----:B--2---:R-:W-:Y:S02]  /*2a20*/  VIMNMX R120, R121, R120, PT ;  /* 0x0000007879787248 */ /* 0x004fe40003fe0100 */
[C---:B------:R-:W-:Y:S01]  /*2a30*/  FSEL R121, R11.reuse, -INF , P2 ;  /* 0xff8000000b797808 */ /* 0x040fe20001000000 */
[----:B------:R-:W-:Y:S01]  /*2a40*/  FFMA.FTZ R11, -R11, R11, 1 ;  /* 0x3f8000000b0b7423 */ /* 0x000fe2000001010b */
[----:B------:R-:W-:Y:S02]  /*2a50*/  ISETP.GT.AND P2, PT, R15, 0x18, PT ;  /* 0x000000180f00780c */ /* 0x000fe40003f44270 */
[----:B------:R-:W-:Y:S01]  /*2a60*/  FSEL R15, R13, -INF , P4 ;  /* 0xff8000000d0f7808 */ /* 0x000fe20002000000 */
[--C-:B------:R-:W-:Y:S01]  /*2a70*/  FFMA.FTZ R154, R121, UR41, -R142.reuse ;  /* 0x00000029799a7c23 */ /* 0x100fe2000801088e */
[C---:B------:R-:W-:Y:S01]  /*2a80*/  ISETP.GT.AND P4, PT, R120.reuse, RZ, PT ;  /* 0x000000ff7800720c */ /* 0x040fe20003f84270 */
[----:B------:R-:W-:Y:S01]  /*2a90*/  FFMA.FTZ R13, -R13, R13, 1 ;  /* 0x3f8000000d0d7423 */ /* 0x000fe2000001010d */
[----:B------:R-:W-:Y:S01]  /*2aa0*/  ISETP.GT.AND P5, PT, R120, 0x1, PT ;  /* 0x000000017800780c */ /* 0x000fe20003fa4270 */
[----:B------:R-:W-:Y:S01]  /*2ab0*/  FFMA.FTZ R14, R15, UR41, -R142 ;  /* 0x000000290f0e7c23 */ /* 0x000fe2000801088e */
[----:B------:R-:W-:Y:S01]  /*2ac0*/  FSEL R123, R138, -INF , P2 ;  /* 0xff8000008a7b7808 */ /* 0x000fe20001000000 */
[----:B------:R-:W1:Y:S01]  /*2ad0*/  MUFU.EX2 R154, R154 ;  /* 0x0000009a009a7308 */ /* 0x000e620000000800 */
[----:B------:R-:W-:-:S02]  /*2ae0*/  FSEL R144, R9, -INF , P4 ;  /* 0xff80000009907808 */ /* 0x000fc40002000000 */
        /* <DEDUP_REMOVED lines=8> */
[----:B------:R-:W-:Y:S02]  /*2b70*/  ISETP.GT.AND P4, PT, R120, 0x18, PT ;  /* 0x000000187800780c */ /* 0x000fe40003f84270 */
[----:B------:R-:W-:-:S02]  /*2b80*/  FSEL R150, R10, -INF , P5 ;  /* 0xff8000000a967808 */ /* 0x000fc40002800000 */
        /* <DEDUP_REMOVED lines=11> */
[----:B----4-:R-:W-:Y:S01]  /*2c40*/  FSEL R122, R136, -INF , P5 ;  /* 0xff800000887a7808 */ /* 0x010fe20002800000 */
        /* <DEDUP_REMOVED lines=86> */
[----:B------:R-:W-:Y:S02]  /*31b0*/  FADD.FTZ R125, R125, -R145 ;  /* 0x800000917d7d7221 */ /* 0x000fe40000010000 */
[----:B-1----:R-:W-:Y:S01]  /*31c0*/  FMUL.FTZ R120, R154, R120 ;  /* 0x000000789a787220 */ /* 0x002fe20000410000 */
[----:B--2---:R-:W-:-:S03]  /*31d0*/  FMUL.FTZ R124, R14, R124 ;  /* 0x0000007c0e7c7220 */ /* 0x004fc60000410000 */
[----:B------:R-:W-:Y:S01]  /*31e0*/  FMUL.FTZ R11, R11, R120 ;  /* 0x000000780b0b7220 */ /* 0x000fe20000410000 */
[----:B------:R-:W-:Y:S01]  /*31f0*/  FADD.FTZ R120, R121, -R145 ;  /* 0x8000009179787221 */ /* 0x000fe20000010000 */
[C---:B------:R-:W-:Y:S01]  /*3200*/  FMUL.FTZ R125, R151.reuse, R125 ;  /* 0x0000007d977d7220 */ /* 0x040fe20000410000 */
[----:B------:R-:W-:Y:S01]  /*3210*/  F2FP.BF16.F32.PACK_AB R14, R151, R14 ;  /* 0x0000000e970e723e */ /* 0x000fe200000010ff */
[----:B------:R-:W1:Y:S01]  /*3220*/  MUFU.EX2 R121, R156 ;  /* 0x0000009c00797308 */ /* 0x000e620000000800 */
[----:B------:R-:W-:Y:S01]  /*3230*/  FMUL.FTZ R120, R153, R120 ;  /* 0x0000007899787220 */ /* 0x000fe20000410000 */
[----:B------:R1:W2:Y:S01]  /*3240*/  LDS R151, [R15+0x30220] ;  /* 0x030220000f977984 */ /* 0x0002a20000000800 */
[----:B------:R-:W-:Y:S02]  /*3250*/  FMUL.FTZ R124, R13, R124 ;  /* 0x0000007c0d7c7220 */ /* 0x000fe40000410000 */
[----:B------:R-:W-:Y:S01]  /*3260*/  FMUL.FTZ R120, R12, R120 ;  /* 0x000000780c787220 */ /* 0x000fe20000410000 */
[----:B------:R-:W-:-:S02]  /*3270*/  F2FP.BF16.F32.PACK_AB R12, R153, R154 ;  /* 0x0000009a990c723e */ /* 0x000fc400000010ff */
[----:B------:R-:W4:Y:S01]  /*3280*/  LDL R153, [R1+0x4] ;  /* 0x0000040001997983 */ /* 0x000f220000100800 */
[----:B---3--:R-:W-:Y:S01]  /*3290*/  F2FP.BF16.F32.PACK_AB R13, R150, R144 ;  /* 0x00000090960d723e */ /* 0x008fe200000010ff */
[----:B------:R-:W3:Y:S01]  /*32a0*/  MUFU.EX2 R143, R143 ;  /* 0x0000008f008f7308 */ /* 0x000ee20000000800 */
[--C-:B------:R-:W-:Y:S01]  /*32b0*/  FADD.FTZ R128, R128, -R145.reuse ;  /* 0x8000009180807221 */ /* 0x100fe20000010000 */
[--C-:B------:R-:W-:Y:S01]  /*32c0*/  FADD.FTZ R132, R132, -R145.reuse ;  /* 0x8000009184847221 */ /* 0x100fe20000010000 */
[--C-:B------:R-:W-:Y:S01]  /*32d0*/  FADD.FTZ R129, R129, -R145.reuse ;  /* 0x8000009181817221 */ /* 0x100fe20000010000 */
[----:B------:R-:W-:Y:S01]  /*32e0*/  FFMA.FTZ R23, -R23, R23, 1 ;  /* 0x3f80000017177423 */ /* 0x000fe20000010117 */
[----:B------:R-:W-:Y:S01]  /*32f0*/  R2UR UR10, R4 ;  /* 0x00000000040a72ca */ /* 0x000fe200000e0000 */
[----:B------:R-:W-:Y:S01]  /*3300*/  FFMA.FTZ R17, -R17, R17, 1 ;  /* 0x3f80000011117423 */ /* 0x000fe20000010111 */
[----:B-1----:R-:W-:Y:S01]  /*3310*/  F2FP.BF16.F32.PACK_AB R15, R152, R121 ;  /* 0x00000079980f723e */ /* 0x002fe200000010ff */
[----:B------:R-:W-:Y:S01]  /*3320*/  BAR.SYNC.DEFER_BLOCKING 0x9, 0x180 ;  /* 0x0246000000007b1d */ /* 0x000fe20000010000 */
[----:B------:R-:W-:Y:S01]  /*3330*/  FFMA.FTZ R22, -R22, R22, 1 ;  /* 0x3f80000016167423 */ /* 0x000fe20000010116 */
[----:B------:R-:W-:Y:S01]  /*3340*/  FFMA.FTZ R9, -R9, R9, 1 ;  /* 0x3f80000009097423 */ /* 0x000fe20000010109 */
[----:B------:R-:W-:Y:S01]  /*3350*/  FADD.FTZ R133, R133, -R145 ;  /* 0x8000009185857221 */ /* 0x000fe20000010000 */
[----:B------:R-:W-:Y:S01]  /*3360*/  FMUL.FTZ R17, R17, R125 ;  /* 0x0000007d11117220 */ /* 0x000fe20000410000 */
[----:B------:R-:W-:Y:S01]  /*3370*/  FFMA.FTZ R125, -R138, R138, 1 ;  /* 0x3f8000008a7d7423 */ /* 0x000fe2000001018a */
[----:B------:R-:W1:Y:S01]  /*3380*/  MUFU.EX2 R142, R142 ;  /* 0x0000008e008e7308 */ /* 0x000e620000000800 */
[----:B------:R-:W-:Y:S01]  /*3390*/  FFMA.FTZ R20, -R20, R20, 1 ;  /* 0x3f80000014147423 */ /* 0x000fe20000010114 */
[----:B------:R-:W-:Y:S01]  /*33a0*/  FFMA.FTZ R21, -R21, R21, 1 ;  /* 0x3f80000015157423 */ /* 0x000fe20000010115 */
[----:B---3--:R-:W-:Y:S01]  /*33b0*/  FMUL.FTZ R129, R143, R129 ;  /* 0x000000818f817220 */ /* 0x008fe20000410000 */
[----:B------:R-:W-:Y:S01]  /*33c0*/  USHF.R.U32.HI UR5, URZ, 0x4, UR37 ;  /* 0x000000043f057899 */ /* 0x000fe20008011625 */
[----:B------:R-:W-:Y:S01]  /*33d0*/  F2FP.BF16.F32.PACK_AB R120, R120, R11 ;  /* 0x0000000b7878723e */ /* 0x000fe200000010ff */
[----:B------:R-:W-:Y:S01]  /*33e0*/  ULEA UR4, UR10, UR4, 0xd ;  /* 0x000000040a047291 */ /* 0x000fe2000f8e683f */
[----:B------:R-:W-:Y:S01]  /*33f0*/  FMUL.FTZ R23, R23, R129 ;  /* 0x0000008117177220 */ /* 0x000fe20000410000 */
[----:B------:R-:W-:Y:S01]  /*3400*/  MUFU.EX2 R148, R148 ;  /* 0x0000009400947308 */ /* 0x000fe20000000800 */
[----:B------:R-:W-:-:S02]  /*3410*/  ULOP3.LUT UR5, UR5, 0x3fff, URZ, 0xc0, !UPT ;  /* 0x00003fff05057892 */ /* 0x000fc4000f8ec03f */
[----:B------:R-:W-:Y:S02]  /*3420*/  USHF.R.U32.HI UR4, URZ, 0x4, UR4 ;  /* 0x000000043f047899 */ /* 0x000fe40008011604 */
[----:B------:R-:W-:Y:S02]  /*3430*/  ULOP3.LUT UR9, UR5, 0x1000000, URZ, 0xfc, !UPT ;  /* 0x0100000005097892 */ /* 0x000fe4000f8efc3f */
[----:B------:R-:W-:Y:S01]  /*3440*/  ULOP3.LUT UR8, UR4, 0x3fff, URZ, 0xc0, !UPT ;  /* 0x00003fff04087892 */ /* 0x000fe2000f8ec03f */
[----:B------:R-:W3:Y:S01]  /*3450*/  MUFU.EX2 R147, R147 ;  /* 0x0000009300937308 */ /* 0x000ee20000000800 */
[----:B-1----:R-:W-:Y:S01]  /*3460*/  FMUL.FTZ R133, R142, R133 ;  /* 0x000000858e857220 */ /* 0x002fe20000410000 */
[----:B------:R1:W-:Y:S01]  /*3470*/  STSM.16.M88.4 [R155+0x30400], R12 ;  /* 0x0304000c9b007844 */ /* 0x0003e20000000200 */
[--C-:B--2---:R-:W-:Y:S01]  /*3480*/  FADD.FTZ R126, R126, -R151.reuse ;  /* 0x800000977e7e7221 */ /* 0x104fe20000010000 */
[--C-:B------:R-:W-:Y:S01]  /*3490*/  FADD.FTZ R129, R127, -R151.reuse ;  /* 0x800000977f817221 */ /* 0x100fe20000010000 */
[--C-:B------:R-:W-:Y:S01]  /*34a0*/  FADD.FTZ R127, R134, -R151.reuse ;  /* 0x80000097867f7221 */ /* 0x100fe20000010000 */
[----:B------:R-:W-:Y:S01]  /*34b0*/  UMOV UR6, UR9 ;  /* 0x0000000900067c82 */ /* 0x000fe20008000000 */
[----:B------:R-:W-:Y:S01]  /*34c0*/  FMUL.FTZ R126, R121, R126 ;  /* 0x0000007e797e7220 */ /* 0x000fe20000410000 */
[----:B------:R-:W2:Y:S01]  /*34d0*/  MUFU.EX2 R146, R146 ;  /* 0x0000009200927308 */ /* 0x000ea20000000800 */
[----:B------:R-:W-:Y:S01]  /*34e0*/  FFMA.FTZ R121, -R10, R10, 1 ;  /* 0x3f8000000a797423 */ /* 0x000fe2000001010a */
[----:B------:R-:W-:Y:S01]  /*34f0*/  FMUL.FTZ R129, R152, R129 ;  /* 0x0000008198817220 */ /* 0x000fe20000410000 */
[----:B------:R-:W-:Y:S01]  /*3500*/  FFMA.FTZ R10, -R19, R19, 1 ;  /* 0x3f800000130a7423 */ /* 0x000fe20000010113 */
[----:B------:R-:W-:Y:S01]  /*3510*/  UMOV UR7, 0x80000020 ;  /* 0x8000002000077882 */ /* 0x000fe20000000000 */
[----:B------:R-:W-:Y:S01]  /*3520*/  UMOV UR4, UR8 ;  /* 0x0000000800047c82 */ /* 0x000fe20008000000 */
[----:B------:R-:W-:Y:S01]  /*3530*/  UMOV UR5, 0x40000040 ;  /* 0x4000004000057882 */ /* 0x000fe20000000000 */
[----:B------:R-:W-:Y:S01]  /*3540*/  FMUL.FTZ R129, R10, R129 ;  /* 0x000000810a817220 */ /* 0x000fe20000410000 */
[----:B------:R-:W5:Y:S01]  /*3550*/  MUFU.EX2 R139, R139 ;  /* 0x0000008b008b7308 */ /* 0x000f620000000800 */
[----:B------:R-:W-:Y:S01]  /*3560*/  FFMA.FTZ R10, -R137, R137, 1 ;  /* 0x3f800000890a7423 */ /* 0x000fe20000010189 */
[--C-:B-1----:R-:W-:Y:S01]  /*3570*/  FADD.FTZ R13, R122, -R151.reuse ;  /* 0x800000977a0d7221 */ /* 0x102fe20000010000 */
[--C-:B------:R-:W-:Y:S01]  /*3580*/  FADD.FTZ R15, R123, -R151.reuse ;  /* 0x800000977b0f7221 */ /* 0x100fe20000010000 */
[--C-:B------:R-:W-:Y:S01]  /*3590*/  FADD.FTZ R123, R130, -R151.reuse ;  /* 0x80000097827b7221 */ /* 0x100fe20000010000 */
[--C-:B------:R-:W-:Y:S01]  /*35a0*/  FADD.FTZ R122, R131, -R151.reuse ;  /* 0x80000097837a7221 */ /* 0x100fe20000010000 */
[----:B------:R-:W-:Y:S01]  /*35b0*/  FMUL.FTZ R144, R144, R13 ;  /* 0x0000000d90907220 */ /* 0x000fe20000410000 */
[----:B------:R-:W-:Y:S01]  /*35c0*/  FMUL.FTZ R150, R150, R15 ;  /* 0x0000000f96967220 */ /* 0x000fe20000410000 */
[----:B------:R-:W1:Y:S01]  /*35d0*/  MUFU.EX2 R12, R149 ;  /* 0x00000095000c7308 */ /* 0x000e620000000800 */
[----:B---3--:R-:W-:Y:S01]  /*35e0*/  F2FP.BF16.F32.PACK_AB R13, R147, R148 ;  /* 0x00000094930d723e */ /* 0x008fe200000010ff */
[----:B------:R-:W-:Y:S01]  /*35f0*/  FADD.FTZ R130, R135, -R151 ;  /* 0x8000009787827221 */ /* 0x000fe20000010000 */
[----:B------:R-:W-:Y:S01]  /*3600*/  FFMA.FTZ R131, -R18, R18, 1 ;  /* 0x3f80000012837423 */ /* 0x000fe20000010112 */
[----:B------:R-:W-:Y:S01]  /*3610*/  FMUL.FTZ R144, R9, R144 ;  /* 0x0000009009907220 */ /* 0x000fe20000410000 */
[----:B------:R-:W-:Y:S01]  /*3620*/  FMUL.FTZ R123, R148, R123 ;  /* 0x0000007b947b7220 */ /* 0x000fe20000410000 */
[----:B------:R-:W-:Y:S01]  /*3630*/  FMUL.FTZ R122, R147, R122 ;  /* 0x0000007a937a7220 */ /* 0x000fe20000410000 */
[----:B--2---:R-:W-:Y:S01]  /*3640*/  FMUL.FTZ R127, R146, R127 ;  /* 0x0000007f927f7220 */ /* 0x004fe20000410000 */
[----:B------:R-:W2:Y:S01]  /*3650*/  MUFU.EX2 R14, R140 ;  /* 0x0000008c000e7308 */ /* 0x000ea20000000800 */
[C---:B-----5:R-:W-:Y:S01]  /*3660*/  F2FP.BF16.F32.PACK_AB R15, R139.reuse, R146 ;  /* 0x000000928b0f723e */ /* 0x060fe200000010ff */
[----:B------:R-:W-:Y:S01]  /*3670*/  FMUL.FTZ R130, R139, R130 ;  /* 0x000000828b827220 */ /* 0x000fe20000410000 */
[----:B------:R-:W-:Y:S01]  /*3680*/  FFMA.FTZ R9, -R136, R136, 1 ;  /* 0x3f80000088097423 */ /* 0x000fe20000010188 */
[----:B------:R-:W-:Y:S01]  /*3690*/  FMUL.FTZ R121, R121, R150 ;  /* 0x0000009679797220 */ /* 0x000fe20000410000 */
[----:B------:R-:W-:Y:S01]  /*36a0*/  FMUL.FTZ R126, R131, R126 ;  /* 0x0000007e837e7220 */ /* 0x000fe20000410000 */
[----:B------:R-:W-:Y:S01]  /*36b0*/  FMUL.FTZ R18, R21, R122 ;  /* 0x0000007a15127220 */ /* 0x000fe20000410000 */
[----:B------:R-:W-:Y:S01]  /*36c0*/  FMUL.FTZ R10, R10, R127 ;  /* 0x0000007f0a0a7220 */ /* 0x000fe20000410000 */
[----:B------:R-:W-:Y:S01]  /*36d0*/  FMUL.FTZ R9, R9, R130 ;  /* 0x0000008209097220 */ /* 0x000fe20000410000 */
[----:B-1----:R-:W-:Y:S01]  /*36e0*/  FMUL.FTZ R128, R12, R128 ;  /* 0x000000800c807220 */ /* 0x002fe20000410000 */
[----:B------:R-:W-:Y:S01]  /*36f0*/  F2FP.BF16.F32.PACK_AB R12, R143, R12 ;  /* 0x0000000c8f0c723e */ /* 0x000fe200000010ff */
[----:B------:R-:W-:Y:S01]  /*3700*/  UMOV UR11, 0x40000040 ;  /* 0x40000040000b7882 */ /* 0x000fe20000000000 */
[----:B------:R-:W-:Y:S01]  /*3710*/  F2FP.BF16.F32.PACK_AB R122, R17, R124 ;  /* 0x0000007c117a723e */ /* 0x000fe200000010ff */
[----:B------:R-:W-:Y:S01]  /*3720*/  FMUL.FTZ R22, R22, R128 ;  /* 0x0000008016167220 */ /* 0x000fe20000410000 */
[----:B------:R-:W-:Y:S01]  /*3730*/  FFMA.FTZ R128, -R141, R141, 1 ;  /* 0x3f8000008d807423 */ /* 0x000fe2000001018d */
[----:B------:R-:W-:Y:S01]  /*3740*/  F2FP.BF16.F32.PACK_AB R121, R121, R144 ;  /* 0x000000907979723e */ /* 0x000fe200000010ff */
[----:B--2---:R-:W-:Y:S01]  /*3750*/  FMUL.FTZ R132, R14, R132 ;  /* 0x000000840e847220 */ /* 0x004fe20000410000 */
[----:B------:R-:W-:Y:S01]  /*3760*/  F2FP.BF16.F32.PACK_AB R14, R142, R14 ;  /* 0x0000000e8e0e723e */ /* 0x000fe200000010ff */
[----:B------:R-:W-:-:S02]  /*3770*/  FMUL.FTZ R128, R128, R133 ;  /* 0x0000008580807220 */ /* 0x000fc40000410000 */
[----:B------:R-:W-:Y:S02]  /*3780*/  FMUL.FTZ R125, R125, R132 ;  /* 0x000000847d7d7220 */ /* 0x000fe40000410000 */
[----:B----4-:R1:W-:Y:S01]  /*3790*/  STSM.16.M88.4 [R153], R12 ;  /* 0x0000000c99007844 */ /* 0x0103e20000000200 */
        /* <DEDUP_REMOVED lines=8> */
[----:B------:R-:W-:Y:S02]  /*3820*/  F2FP.BF16.F32.PACK_AB R12, R23, R22 ;  /* 0x00000016170c723e */ /* 0x000fe400000010ff */
        /* <DEDUP_REMOVED lines=88> */
.L_x_3133:
        /* <DEDUP_REMOVED lines=60> */
.L_x_3134:
        /* <DEDUP_REMOVED lines=12> */
[----:B----4-:R-:W-:Y:S05]  /*4230*/  @!P1 BRA `(.L_x_3135) ;  /* 0xffffffd800f89947 */ /* 0x010fea000383ffff */
        /* <DEDUP_REMOVED lines=50> */
.L_x_3117:
[----:B------:R-:W-:Y:S05]  /*4560*/  @P0 BRA `(.L_x_3136) ;  /* 0x0000001400f40947 */ /* 0x000fea0003800000 */
[----:B------:R-:W2:Y:S01]  /*4570*/  LDL R120, [R1+0xc] ;  /* 0x00000c0001787983 */ /* 0x000ea20000100800 */
[----:B------:R-:W1:Y:S01]  /*4580*/  S2UR UR5, SR_CgaCtaId ;  /* 0x00000000000579c3 */ /* 0x000e620000008800 */
[----:B------:R-:W-:Y:S01]  /*4590*/  UMOV UR4, 0x400 ;  /* 0x0000040000047882 */ /* 0x000fe20000000000 */
[----:B------:R-:W-:Y:S01]  /*45a0*/  F2FP.BF16.F32.PACK_AB R72, R73, R72 ;  /* 0x000000484948723e */ /* 0x000fe200000010ff */
[----:B------:R-:W4:Y:S01]  /*45b0*/  S2R R0, SR_TID.X ;  /* 0x0000000000007919 */ /* 0x000f220000002100 */
        /* <DEDUP_REMOVED lines=10> */
[----:B-1----:R-:W-:Y:S01]  /*4660*/  ULEA UR4, UR5, UR4, 0x18 ;  /* 0x0000000405047291 */ /* 0x002fe2000f8ec03f */
[----:B------:R-:W-:-:S02]  /*4670*/  F2FP.BF16.F32.PACK_AB R90, R93, R92 ;  /* 0x0000005c5d5a723e */ /* 0x000fc400000010ff */
[----:B------:R-:W-:Y:S02]  /*4680*/  F2FP.BF16.F32.PACK_AB R91, R95, R94 ;  /* 0x0000005e5f5b723e */ /* 0x000fe400000010ff */
[----:B------:R-:W-:Y:S02]  /*4690*/  F2FP.BF16.F32.PACK_AB R97, R99, R98 ;  /* 0x000000626361723e */ /* 0x000fe400000010ff */
[----:B------:R-:W-:Y:S02]  /*46a0*/  F2FP.BF16.F32.PACK_AB R104, R105, R104 ;  /* 0x000000686968723e */ /* 0x000fe400000010ff */
[----:B------:R-:W-:Y:S01]  /*46b0*/  F2FP.BF16.F32.PACK_AB R98, R101, R100 ;  /* 0x000000646562723e */ /* 0x000fe200000010ff */
[----:B----4-:R-:W-:Y:S01]  /*46c0*/  VIADD R0, R0, 0xffffff80 ;  /* 0xffffff8000007836 */ /* 0x010fe20000000000 */
        /* <DEDUP_REMOVED lines=33> */
[----:B------:R-:W2:Y:S01]  /*48e0*/  LDC.64 R4, c[0x0][0x870] ;  /* 0x00021c00ff047b82 */ /* 0x000ea20000000a00 */
        /* <DEDUP_REMOVED lines=27> */
[----:B------:R-:W-:Y:S01]  /*4aa0*/  STSM.16.MT88.4 [R8], R24 ;  /* 0x0000001808007844 */ /* 0x000fe20000004200 */
[----:B-1----:R-:W-:-:S03]  /*4ab0*/  ISETP.NE.U32.AND P0, PT, R2, RZ, PT ;  /* 0x000000ff0200720c */ /* 0x002fc60003f05070 */
[----:B------:R-:W-:Y:S01]  /*4ac0*/  STSM.16.MT88.4 [R8+0x800], R32 ;  /* 0x0008002008007844 */ /* 0x000fe20000004200 */
[----:B------:R-:W-:-:S03]  /*4ad0*/  ISETP.NE.AND.EX P0, PT, R3, RZ, PT, P0 ;  /* 0x000000ff0300720c */ /* 0x000fc60003f05300 */
[----:B------:R1:W-:Y:S04]  /*4ae0*/  STSM.16.MT88.4 [R8+0x1000], R40 ;  /* 0x0010002808007844 */ /* 0x0003e80000004200 */
[----:B------:R-:W-:Y:S04]  /*4af0*/  STSM.16.MT88.4 [R8+0x1800], R48 ;  /* 0x0018003008007844 */ /* 0x000fe80000004200 */
[----:B------:R-:W-:Y:S04]  /*4b00*/  STSM.16.MT88.4 [R8+0x2000], R56 ;  /* 0x0020003808007844 */ /* 0x000fe80000004200 */
[----:B------:R4:W-:Y:S01]  /*4b10*/  STSM.16.MT88.4 [R8+0x2800], R64 ;  /* 0x0028004008007844 */ /* 0x0009e20000004200 */
[----:B--2---:R-:W-:Y:S01]  /*4b20*/  IMAD.WIDE R6, R120, 0x4, R4 ;  /* 0x0000000478067825 */ /* 0x004fe200078e0204 */
[----:B------:R-:W-:Y:S08]  /*4b30*/  BAR.SYNC.DEFER_BLOCKING 0x1, 0x180 ;  /* 0x0046000000007b1d */ /* 0x000ff00000010000 */
[----:B------:R-:W2:Y:S01]  /*4b40*/  LDC.64 R4, c[0x0][0x878] ;  /* 0x00021e00ff047b82 */ /* 0x000ea20000000a00 */
[----:B------:R-:W3:Y:S01]  /*4b50*/  @P0 LDG.E R3, desc[UR38][R6.64] ;  /* 0x0000002606030981 */ /* 0x000ee2000c1e1900 */
[----:B------:R-:W-:-:S06]  /*4b60*/  IMAD.HI R10, R0, 0x2aaaaaab, RZ ;  /* 0x2aaaaaab000a7827 */ /* 0x000fcc00078e02ff */
[----:B------:R-:W4:Y:S01]  /*4b70*/  LDC R9, c[0x0][0x808] ;  /* 0x00020200ff097b82 */ /* 0x000f220000000800 */
[----:B--2---:R-:W-:-:S04]  /*4b80*/  ISETP.NE.U32.AND P1, PT, R4, RZ, PT ;  /* 0x000000ff0400720c */ /* 0x004fc80003f25070 */
[----:B------:R-:W-:Y:S02]  /*4b90*/  ISETP.NE.AND.EX P1, PT, R5, RZ, PT, P1 ;  /* 0x000000ff0500720c */ /* 0x000fe40003f25310 */
[----:B------:R-:W-:-:S04]  /*4ba0*/  SHF.R.U32.HI R11, RZ, 0x1f, R10 ;  /* 0x0000001fff0b7819 */ /* 0x000fc8000001160a */
[----:B-1----:R-:W-:-:S07]  /*4bb0*/  LEA.HI.SX32 R43, R10, R11, 0x1e ;  /* 0x0000000b0a2b7211 */ /* 0x002fce00078ff2ff */
[----:B------:R-:W1:Y:S01]  /*4bc0*/  @P1 LDC.64 R4, c[0x0][0x878] ;  /* 0x00021e00ff041b82 */ /* 0x000e620000000a00 */
[C---:B------:R-:W-:Y:S02]  /*4bd0*/  IMAD R0, R43.reuse, -0x18, R0 ;  /* 0xffffffe82b007824 */ /* 0x040fe400078e0200 */
[----:B----4-:R-:W-:-:S03]  /*4be0*/  IMAD.SHL.U32 R8, R43, 0x40, RZ ;  /* 0x000000402b087824 */ /* 0x010fc600078e00ff */
[----:B------:R-:W-:Y:S01]  /*4bf0*/  SHF.R.S32.HI R13, RZ, 0x1f, R0 ;  /* 0x0000001fff0d7819 */ /* 0x000fe20000011400 */
[----:B------:R-:W-:-:S03]  /*4c00*/  IMAD.SHL.U32 R2, R0, 0x8, RZ ;  /* 0x0000000800027824 */ /* 0x000fc600078e00ff */
[----:B------:R-:W-:Y:S02]  /*4c10*/  LEA.HI R12, R13, R0, RZ, 0x3 ;  /* 0x000000000d0c7211 */ /* 0x000fe400078f18ff */
[----:B------:R-:W-:Y:S02]  /*4c20*/  LOP3.LUT R13, R8, 0x1c0, RZ, 0xc0, !PT ;  /* 0x000001c0080d7812 */ /* 0x000fe400078ec0ff */
[----:B------:R-:W-:Y:S02]  /*4c30*/  LEA.HI R11, R10, R11, RZ, 0x1b ;  /* 0x0000000b0a0b7211 */ /* 0x000fe400078fd8ff */
[----:B------:R-:W-:Y:S02]  /*4c40*/  LOP3.LUT R0, R13, 0x38, R2, 0xf8, !PT ;  /* 0x000000380d007812 */ /* 0x000fe400078ef802 */
[----:B------:R-:W-:Y:S02]  /*4c50*/  SHF.R.S32.HI R12, RZ, 0x3, R12 ;  /* 0x00000003ff0c7819 */ /* 0x000fe4000001140c */
[----:B------:R-:W-:Y:S01]  /*4c60*/  SHF.R.U32.HI R13, RZ, 0x3, R13 ;  /* 0x00000003ff0d7819 */ /* 0x000fe2000001160d */
[----:B-1----:R-:W-:-:S03]  /*4c70*/  @P1 IMAD.WIDE R4, R120, 0x4, R4 ;  /* 0x0000000478041825 */ /* 0x002fc600078e0204 */
[----:B------:R-:W-:Y:S01]  /*4c80*/  LOP3.LUT R0, R0, R13, RZ, 0x3c, !PT ;  /* 0x0000000d00007212 */ /* 0x000fe200078e3cff */
[----:B------:R-:W-:Y:S01]  /*4c90*/  IMAD R11, R12, 0xc, R11 ;  /* 0x0000000c0c0b7824 */ /* 0x000fe200078e020b */
[----:B------:R3:W5:Y:S01]  /*4ca0*/  @P1 LDG.E R9, desc[UR38][R4.64] ;  /* 0x0000002604091981 */ /* 0x000762000c1e1900 */
[----:B------:R-:W-:Y:S02]  /*4cb0*/  CS2R R24, SRZ ;  /* 0x0000000000187805 */ /* 0x000fe4000001ff00 */
[----:B------:R-:W-:Y:S01]  /*4cc0*/  IMAD.U32 R0, R11, 0x200, R0 ;  /* 0x000002000b007824 */ /* 0x000fe200078e0000 */
[----:B---3--:R-:W-:Y:S01]  /*4cd0*/  @P0 SHF.R.S32.HI R4, RZ, 0x1f, R3 ;  /* 0x0000001fff040819 */ /* 0x008fe20000011403 */
[----:B------:R-:W-:Y:S06]  /*4ce0*/  @P1 BRA `(.L_x_3137) ;  /* 0x0000000000101947 */ /* 0x000fec0003800000 */
[----:B------:R-:W-:Y:S05]  /*4cf0*/  @!P0 BRA `(.L_x_3137) ;  /* 0x00000000000c8947 */ /* 0x000fea0003800000 */
[----:B------:R-:W2:Y:S04]  /*4d00*/  LDG.E R8, desc[UR38][R6.64] ;  /* 0x0000002606087981 */ /* 0x000ea8000c1e1900 */
[----:B-----5:R-:W2:Y:S02]  /*4d10*/  LDG.E R9, desc[UR38][R6.64+0x4] ;  /* 0x0000042606097981 */ /* 0x020ea4000c1e1900 */
[----:B--2---:R-:W-:-:S07]  /*4d20*/  IMAD.IADD R9, R9, 0x1, -R8 ;  /* 0x0000000109097824 */ /* 0x004fce00078e0a08 */
.L_x_3137:
[----:B------:R-:W2:Y:S01]  /*4d30*/  LDL.LU R38, [R1+0x10] ;  /* 0x0000100001267983 */ /* 0x000ea20000300800 */
[----:B------:R-:W-:Y:S01]  /*4d40*/  LEA R0, R0, UR4, 0x1 ;  /* 0x0000000400007c11 */ /* 0x000fe2000f8e08ff */
[----:B------:R-:W-:Y:S01]  /*4d50*/  @P0 IMAD.MOV.U32 R24, RZ, RZ, R3 ;  /* 0x000000ffff180224 */ /* 0x000fe200078e0003 */
[----:B------:R-:W-:Y:S01]  /*4d60*/  ULDC.64 UR4, c[0x0][0x850] ;  /* 0x0002140000047ab9 */ /* 0x000fe20000000a00 */
[----:B------:R-:W3:Y:S01]  /*4d70*/  LDL R47, [R1+0x18] ;  /* 0x00001800012f7983 */ /* 0x000ee20000100800 */
[----:B------:R-:W-:Y:S01]  /*4d80*/  @P0 IMAD.MOV.U32 R25, RZ, RZ, R4 ;  /* 0x000000ffff190224 */ /* 0x000fe200078e0004 */
[----:B------:R-:W-:Y:S02]  /*4d90*/  ULDC UR6, c[0x0][0x83c] ;  /* 0x00020f0000067ab9 */ /* 0x000fe40000000800 */
[----:B------:R-:W4:Y:S01]  /*4da0*/  LDL R46, [R1+0x14] ;  /* 0x00001400012e7983 */ /* 0x000f220000100800 */
[C---:B------:R-:W-:Y:S01]  /*4db0*/  VIADD R26, R43.reuse, 0x10 ;  /* 0x000000102b1a7836 */ /* 0x040fe20000000000 */
[C---:B------:R-:W-:Y:S01]  /*4dc0*/  IADD3 R24, P1, R43.reuse, R24, RZ ;  /* 0x000000182b187210 */ /* 0x040fe20007f3e0ff */
[C---:B------:R-:W-:Y:S01]  /*4dd0*/  VIADD R32, R43.reuse, 0x30 ;  /* 0x000000302b207836 */ /* 0x040fe20000000000 */
[----:B------:R1:W1:Y:S01]  /*4de0*/  LDS.128 R28, [R0+0x9800] ;  /* 0x00980000001c7984 */ /* 0x0002620000000c00 */
[----:B------:R-:W-:Y:S01]  /*4df0*/  SEL R45, R120, RZ, !P0 ;  /* 0x000000ff782d7207 */ /* 0x000fe20004000000 */
[C---:B------:R-:W-:Y:S01]  /*4e00*/  VIADD R33, R43.reuse, 0x40 ;  /* 0x000000402b217836 */ /* 0x040fe20000000000 */
[----:B------:R-:W-:Y:S01]  /*4e10*/  LEA.HI.X.SX32 R25, R43, R25, 0x1, P1 ;  /* 0x000000192b197211 */ /* 0x000fe200008f0eff */
[----:B------:R1:W1:Y:S01]  /*4e20*/  LDS.128 R20, [R0+0x800] ;  /* 0x0008000000147984 */ /* 0x0002620000000c00 */
[----:B------:R-:W-:Y:S03]  /*4e30*/  BSSY B0, `(.L_x_3138) ;  /* 0x0000028000007945 */ /* 0x000fe60003800000 */
[----:B------:R1:W1:Y:S04]  /*4e40*/  LDS.128 R16, [R0+0x1000] ;  /* 0x0010000000107984 */ /* 0x0002680000000c00 */
[----:B------:R1:W1:Y:S04]  /*4e50*/  LDS.128 R12, [R0+0x1800] ;  /* 0x00180000000c7984 */ /* 0x0002680000000c00 */
[----:B------:R1:W1:Y:S01]  /*4e60*/  LDS.128 R4, [R0+0x2800] ;  /* 0x0028000000047984 */ /* 0x0002620000000c00 */
[----:B--2--5:R-:W-:-:S03]  /*4e70*/  IMAD R3, R38, -0x60, R9 ;  /* 0xffffffa026037824 */ /* 0x024fc600078e0209 */
[----:B------:R2:W1:Y:S01]  /*4e80*/  LDS.128 R8, [R0+0x2000] ;  /* 0x0020000000087984 */ /* 0x0004620000000c00 */
[----:B------:R-:W-:Y:S01]  /*4e90*/  IMAD.WIDE R24, R38, 0x60, R24 ;  /* 0x0000006026187825 */ /* 0x000fe200078e0218 */
[----:B------:R-:W-:-:S03]  /*4ea0*/  VIMNMX R44, R3, 0x60, PT ;  /* 0x00000060032c7848 */ /* 0x000fc60003fe0100 */
[----:B------:R-:W-:Y:S02]  /*4eb0*/  VIADD R3, R43, 0x20 ;  /* 0x000000202b037836 */ /* 0x000fe40000000000 */
[----:B---3--:R-:W-:Y:S01]  /*4ec0*/  IMAD R34, R47, UR4, RZ ;  /* 0x000000042f227c24 */ /* 0x008fe2000f8e02ff */
[-C--:B------:R-:W-:Y:S02]  /*4ed0*/  ISETP.GE.AND P3, PT, R43, R44.reuse, PT ;  /* 0x0000002c2b00720c */ /* 0x080fe40003f66270 */
[----:B------:R-:W-:Y:S01]  /*4ee0*/  ISETP.GE.AND P5, PT, R3, R44, PT ;  /* 0x0000002c0300720c */ /* 0x000fe20003fa6270 */
[----:B----4-:R-:W-:Y:S01]  /*4ef0*/  IMAD R35, R46, UR5, R34 ;  /* 0x000000052e237c24 */ /* 0x010fe2000f8e0222 */
[----:B------:R-:W-:Y:S02]  /*4f00*/  SHF.R.S32.HI R3, RZ, 0x1f, R2 ;  /* 0x0000001fff037819 */ /* 0x000fe40000011402 */
[----:B------:R-:W-:Y:S02]  /*4f10*/  SHF.R.S32.HI R34, RZ, 0x1f, R120 ;  /* 0x0000001fff227819 */ /* 0x000fe40000011478 */
[----:B------:R-:W-:-:S02]  /*4f20*/  ISETP.GE.OR P6, PT, R2, UR6, P3 ;  /* 0x0000000602007c0c */ /* 0x000fc40009fc6670 */
[-C--:B------:R-:W-:Y:S01]  /*4f30*/  ISETP.GE.AND P4, PT, R26, R44.reuse, PT ;  /* 0x0000002c1a00720c */ /* 0x080fe20003f86270 */
[----:B------:R-:W-:Y:S01]  /*4f40*/  IMAD.WIDE.U32 R26, R46, UR4, R2 ;  /* 0x000000042e1a7c25 */ /* 0x000fe2000f8e0002 */
[----:B------:R-:W-:Y:S01]  /*4f50*/  SEL R42, R34, RZ, !P0 ;  /* 0x000000ff222a7207 */ /* 0x000fe20004000000 */
[----:B------:R-:W-:Y:S01]  /*4f60*/  ULDC.64 UR4, c[0x0][0x858] ;  /* 0x0002160000047ab9 */ /* 0x000fe20000000a00 */
[-C--:B------:R-:W-:Y:S01]  /*4f70*/  ISETP.GE.AND P2, PT, R32, R44.reuse, PT ;  /* 0x0000002c2000720c */ /* 0x080fe20003f46270 */
[----:B------:R-:W-:Y:S01]  /*4f80*/  IMAD.IADD R27, R27, 0x1, R35 ;  /* 0x000000011b1b7824 */ /* 0x000fe200078e0223 */
[----:B------:R-:W-:Y:S01]  /*4f90*/  ISETP.GE.AND P1, PT, R33, R44, PT ;  /* 0x0000002c2100720c */ /* 0x000fe20003f26270 */
[----:B------:R-:W-:Y:S01]  /*4fa0*/  IMAD R32, R42, UR4, RZ ;  /* 0x000000042a207c24 */ /* 0x000fe2000f8e02ff */
[----:B------:R-:W-:Y:S01]  /*4fb0*/  ISETP.GE.OR P0, PT, R2, UR6, P4 ;  /* 0x0000000602007c0c */ /* 0x000fe2000a706670 */
[----:B------:R-:W-:-:S04]  /*4fc0*/  IMAD.WIDE.U32 R40, R45, UR4, R26 ;  /* 0x000000042d287c25 */ /* 0x000fc8000f8e001a */
[----:B------:R-:W-:-:S04]  /*4fd0*/  IMAD R37, R45, UR5, R32 ;  /* 0x000000052d257c24 */ /* 0x000fc8000f8e0220 */
        /* <DEDUP_REMOVED lines=13> */
.L_x_3139:
[----:B------:R-:W-:Y:S05]  /*50b0*/  BSYNC B0 ;  /* 0x0000000000007941 */ /* 0x000fea0003800000 */
.L_x_3138:
        /* <DEDUP_REMOVED lines=15> */
.L_x_3141:
[----:B------:R-:W-:Y:S05]  /*51b0*/  BSYNC B0 ;  /* 0x0000000000007941 */ /* 0x000fea0003800000 */
.L_x_3140:
[----:B-1-3--:R1:W3:Y:S01]  /*51c0*/  LDS.128 R28, [R0+0xa000] ;  /* 0x00a00000001c7984 */ /* 0x00a2e20000000c00 */
[C---:B------:R-:W-:Y:S01]  /*51d0*/  ISETP.GE.OR P6, PT, R2.reuse, UR6, P5 ;  /* 0x0000000602007c0c */ /* 0x040fe2000afc6670 */
[----:B------:R-:W-:Y:S01]  /*51e0*/  BSSY B0, `(.L_x_3142) ;  /* 0x0000010000007945 */ /* 0x000fe20003800000 */
[----:B------:R-:W-:-:S11]  /*51f0*/  ISETP.GE.OR P0, PT, R2, UR6, P2 ;  /* 0x0000000602007c0c */ /* 0x000fd60009706670 */
[----:B-1----:R-:W-:Y:S05]  /*5200*/  @P6 BRA `(.L_x_3143) ;  /* 0x0000000000346947 */ /* 0x002fea0003800000 */
        /* <DEDUP_REMOVED lines=12> */
[----:B---3--:R1:W-:Y:S02]  /*52d0*/  STG.E.128 desc[UR38][R32.64], R28 ;  /* 0x0000001c20007986 */ /* 0x0083e4000c101d26 */
.L_x_3143:
[----:B------:R-:W-:Y:S05]  /*52e0*/  BSYNC B0 ;  /* 0x0000000000007941 */ /* 0x000fea0003800000 */
.L_x_3142:
[----:B-1-3--:R1:W3:Y:S01]  /*52f0*/  LDS.128 R28, [R0+0xa800] ;  /* 0x00a80000001c7984 */ /* 0x00a2e20000000c00 */
[----:B------:R-:W-:Y:S01]  /*5300*/  BSSY B0, `(.L_x_3144) ;  /* 0x0000010000007945 */ /* 0x000fe20003800000 */
[----:B------:R-:W-:-:S03]  /*5310*/  VIADD R43, R43, 0x50 ;  /* 0x000000502b2b7836 */ /* 0x000fc60000000000 */
        /* <DEDUP_REMOVED lines=14> */
.L_x_3145:
[----:B------:R-:W-:Y:S05]  /*5400*/  BSYNC B0 ;  /* 0x0000000000007941 */ /* 0x000fea0003800000 */
.L_x_3144:
[----:B---34-:R3:W4:Y:S01]  /*5410*/  LDS.128 R28, [R0+0xb000] ;  /* 0x00b00000001c7984 */ /* 0x0187220000000c00 */
[----:B------:R-:W-:Y:S01]  /*5420*/  ISETP.GE.OR P6, PT, R2, UR6, P1 ;  /* 0x0000000602007c0c */ /* 0x000fe20008fc6670 */
[----:B------:R-:W-:Y:S01]  /*5430*/  BSSY B0, `(.L_x_3146) ;  /* 0x0000010000007945 */ /* 0x000fe20003800000 */
[----:B------:R-:W-:-:S11]  /*5440*/  ISETP.GE.AND P0, PT, R43, R44, PT ;  /* 0x0000002c2b00720c */ /* 0x000fd60003f06270 */
        /* <DEDUP_REMOVED lines=13> */
[----:B----4-:R2:W-:Y:S02]  /*5520*/  STG.E.128 desc[UR38][R32.64], R28 ;  /* 0x0000001c20007986 */ /* 0x0105e4000c101d26 */
.L_x_3147:
[----:B------:R-:W-:Y:S05]  /*5530*/  BSYNC B0 ;  /* 0x0000000000007941 */ /* 0x000fea0003800000 */
.L_x_3146:
[----:B--2-4-:R2:W4:Y:S01]  /*5540*/  LDS.128 R28, [R0+0xb800] ;  /* 0x00b80000001c7984 */ /* 0x0145220000000c00 */
[----:B------:R-:W-:Y:S01]  /*5550*/  ISETP.GE.OR P6, PT, R2, UR6, P0 ;  /* 0x0000000602007c0c */ /* 0x000fe200087c6670 */
[----:B------:R-:W-:-:S12]  /*5560*/  BSSY B0, `(.L_x_3148) ;  /* 0x000000f000007945 */ /* 0x000fd80003800000 */
        /* <DEDUP_REMOVED lines=14> */
.L_x_3149:
[----:B------:R-:W-:Y:S05]  /*5650*/  BSYNC B0 ;  /* 0x0000000000007941 */ /* 0x000fea0003800000 */
.L_x_3148:
[----:B------:R-:W-:Y:S01]  /*5660*/  ULDC.64 UR4, c[0x0][0x820] ;  /* 0x0002080000047ab9 */ /* 0x000fe20000000a00 */
[----:B------:R-:W-:Y:S01]  /*5670*/  ULDC UR6, c[0x0][0x80c] ;  /* 0x0002030000067ab9 */ /* 0x000fe20000000800 */
[----:B--2-4-:R-:W-:Y:S01]  /*5680*/  IMAD R28, R47, UR4, RZ ;  /* 0x000000042f1c7c24 */ /* 0x014fe2000f8e02ff */
[----:B------:R-:W-:Y:S01]  /*5690*/  ISETP.GE.OR P3, PT, R2, UR6, P3 ;  /* 0x0000000602007c0c */ /* 0x000fe20009f66670 */
[----:B------:R-:W-:Y:S01]  /*56a0*/  IMAD.WIDE.U32 R26, R46, UR4, R2 ;  /* 0x000000042e1a7c25 */ /* 0x000fe2000f8e0002 */
[----:B------:R-:W-:Y:S01]  /*56b0*/  BSSY B0, `(.L_x_3150) ;  /* 0x0000019000007945 */ /* 0x000fe20003800000 */
[----:B------:R-:W-:Y:S02]  /*56c0*/  ISETP.GE.OR P4, PT, R2, UR6, P4 ;  /* 0x0000000602007c0c */ /* 0x000fe4000a786670 */
[----:B------:R-:W-:Y:S01]  /*56d0*/  IMAD R3, R46, UR5, R28 ;  /* 0x000000052e037c24 */ /* 0x000fe2000f8e021c */
[----:B------:R-:W-:Y:S01]  /*56e0*/  ULDC.64 UR4, c[0x0][0x828] ;  /* 0x00020a0000047ab9 */ /* 0x000fe20000000a00 */
[----:B------:R2:W4:Y:S01]  /*56f0*/  LDS.128 R28, [R0] ;  /* 0x00000000001c7984 */ /* 0x0005220000000c00 */
[C---:B------:R-:W-:Y:S01]  /*5700*/  ISETP.GE.OR P5, PT, R2.reuse, UR6, P5 ;  /* 0x0000000602007c0c */ /* 0x040fe2000afa6670 */
[----:B------:R-:W-:Y:S01]  /*5710*/  IMAD.IADD R27, R27, 0x1, R3 ;  /* 0x000000011b1b7824 */ /* 0x000fe200078e0203 */
[----:B------:R-:W-:Y:S01]  /*5720*/  ISETP.GE.OR P2, PT, R2, UR6, P2 ;  /* 0x0000000602007c0c */ /* 0x000fe20009746670 */
[----:B------:R-:W-:Y:S01]  /*5730*/  IMAD R3, R42, UR4, RZ ;  /* 0x000000042a037c24 */ /* 0x000fe2000f8e02ff */
[C---:B------:R-:W-:Y:S01]  /*5740*/  ISETP.GE.OR P1, PT, R2.reuse, UR6, P1 ;  /* 0x0000000602007c0c */ /* 0x040fe20008f26670 */
[----:B------:R-:W-:Y:S01]  /*5750*/  IMAD.WIDE.U32 R34, R45, UR4, R26 ;  /* 0x000000042d227c25 */ /* 0x000fe2000f8e001a */
[----:B------:R-:W-:-:S03]  /*5760*/  ISETP.GE.OR P0, PT, R2, UR6, P0 ;  /* 0x0000000602007c0c */ /* 0x000fc60008706670 */
[----:B------:R-:W-:-:S04]  /*5770*/  IMAD R3, R45, UR5, R3 ;  /* 0x000000052d037c24 */ /* 0x000fc8000f8e0203 */
        /* <DEDUP_REMOVED lines=11> */
[----:B----4-:R2:W-:Y:S02]  /*5830*/  STG.E.128 desc[UR38][R32.64], R28 ;  /* 0x0000001c20007986 */ /* 0x0105e4000c101d26 */
.L_x_3151:
[----:B------:R-:W-:Y:S05]  /*5840*/  BSYNC B0 ;  /* 0x0000000000007941 */ /* 0x000fea0003800000 */
.L_x_3150:
[----:B------:R-:W-:Y:S04]  /*5850*/  BSSY B0, `(.L_x_3152) ;  /* 0x000000f000007945 */ /* 0x000fe80003800000 */
[----:B------:R-:W-:Y:S05]  /*5860*/  @P4 BRA `(.L_x_3153) ;  /* 0x0000000000344947 */ /* 0x000fea0003800000 */
[----:B--2-4-:R-:W-:Y:S01]  /*5870*/  IADD3 R29, P3, R24, 0x10, RZ ;  /* 0x00000010181d7810 */ /* 0x014fe20007f7e0ff */
[----:B------:R-:W-:Y:S01]  /*5880*/  ULDC.64 UR4, c[0x0][0x818] ;  /* 0x0002060000047ab9 */ /* 0x000fe20000000a00 */
[----:B------:R-:W-:Y:S02]  /*5890*/  IMAD.MOV.U32 R2, RZ, RZ, R34 ;  /* 0x000000ffff027224 */ /* 0x000fe400078e0022 */
[----:B------:R-:W-:Y:S02]  /*58a0*/  IMAD.MOV.U32 R3, RZ, RZ, R27 ;  /* 0x000000ffff037224 */ /* 0x000fe400078e001b */
[----:B-1-3--:R-:W-:Y:S02]  /*58b0*/  IMAD.X R0, RZ, RZ, R25, P3 ;  /* 0x000000ffff007224 */ /* 0x00afe400018e0619 */
        /* <DEDUP_REMOVED lines=8> */
.L_x_3153:
[----:B------:R-:W-:Y:S05]  /*5940*/  BSYNC B0 ;  /* 0x0000000000007941 */ /* 0x000fea0003800000 */
.L_x_3152:
[----:B------:R-:W-:Y:S04]  /*5950*/  BSSY B0, `(.L_x_3154) ;  /* 0x000000f000007945 */ /* 0x000fe80003800000 */
[----:B------:R-:W-:Y:S05]  /*5960*/  @P5 BRA `(.L_x_3155) ;  /* 0x0000000000345947 */ /* 0x000fea0003800000 */
[----:B-1----:R-:W-:Y:S01]  /*5970*/  IADD3 R21, P3, R24, 0x20, RZ ;  /* 0x0000002018157810 */ /* 0x002fe20007f7e0ff */
[----:B------:R-:W-:Y:S01]  /*5980*/  ULDC.64 UR4, c[0x0][0x818] ;  /* 0x0002060000047ab9 */ /* 0x000fe20000000a00 */
[----:B------:R-:W-:Y:S02]  /*5990*/  IMAD.MOV.U32 R2, RZ, RZ, R34 ;  /* 0x000000ffff027224 */ /* 0x000fe400078e0022 */
[----:B------:R-:W-:Y:S02]  /*59a0*/  IMAD.MOV.U32 R3, RZ, RZ, R27 ;  /* 0x000000ffff037224 */ /* 0x000fe400078e001b */
[----:B---3--:R-:W-:Y:S02]  /*59b0*/  IMAD.X R0, RZ, RZ, R25, P3 ;  /* 0x000000ffff007224 */ /* 0x008fe400018e0619 */
        /* <DEDUP_REMOVED lines=8> */
.L_x_3155:
[----:B------:R-:W-:Y:S05]  /*5a40*/  BSYNC B0 ;  /* 0x0000000000007941 */ /* 0x000fea0003800000 */
.L_x_3154:
        /* <DEDUP_REMOVED lines=15> */
.L_x_3157:
[----:B------:R-:W-:Y:S05]  /*5b40*/  BSYNC B0 ;  /* 0x0000000000007941 */ /* 0x000fea0003800000 */
.L_x_3156:
        /* <DEDUP_REMOVED lines=15> */
.L_x_3159:
[----:B------:R-:W-:Y:S05]  /*5c40*/  BSYNC B0 ;  /* 0x0000000000007941 */ /* 0x000fea0003800000 */
.L_x_3158:
        /* <DEDUP_REMOVED lines=15> */
.L_x_3136:
[----:B------:R-:W2:Y:S01]  /*5d40*/  LDL R15, [R1+0xc] ;  /* 0x00000c00010f7983 */ /* 0x000ea20000100800 */
[----:B------:R-:W2:Y:S08]  /*5d50*/  LDC.64 R2, c[0x0][0x870] ;  /* 0x00021c00ff027b82 */ /* 0x000eb00000000a00 */
[----:B------:R-:W1:Y:S08]  /*5d60*/  LDC.64 R4, c[0x0][0x870] ;  /* 0x00021c00ff047b82 */ /* 0x000e700000000a00 */
[----:B------:R-:W4:Y:S01]  /*5d70*/  LDC R0, c[0x0][0x808] ;  /* 0x00020200ff007b82 */ /* 0x000f220000000800 */
[----:B-1----:R-:W-:-:S04]  /*5d80*/  ISETP.NE.U32.AND P0, PT, R4, RZ, PT ;  /* 0x000000ff0400720c */ /* 0x002fc80003f05070 */
[----:B------:R-:W-:Y:S01]  /*5d90*/  ISETP.NE.AND.EX P0, PT, R5, RZ, PT, P0 ;  /* 0x000000ff0500720c */ /* 0x000fe20003f05300 */
[----:B--2---:R-:W-:Y:S02]  /*5da0*/  IMAD.WIDE R6, R15, 0x4, R2 ;  /* 0x000000040f067825 */ /* 0x004fe400078e0202 */
[----:B------:R-:W1:Y:S10]  /*5db0*/  LDC.64 R2, c[0x0][0x878] ;  /* 0x00021e00ff027b82 */ /* 0x000e740000000a00 */
[----:B------:R-:W2:Y:S01]  /*5dc0*/  @P0 LDG.E R5, desc[UR38][R6.64] ;  /* 0x0000002606050981 */ /* 0x000ea2000c1e1900 */
[----:B-1----:R-:W-:-:S04]  /*5dd0*/  ISETP.NE.U32.AND P1, PT, R2, RZ, PT ;  /* 0x000000ff0200720c */ /* 0x002fc80003f25070 */
[----:B------:R-:W-:-:S13]  /*5de0*/  ISETP.NE.AND.EX P1, PT, R3, RZ, PT, P1 ;  /* 0x000000ff0300720c */ /* 0x000fda0003f25310 */
[----:B------:R-:W1:Y:S02]  /*5df0*/  @P1 LDC.64 R2, c[0x0][0x878] ;  /* 0x00021e00ff021b82 */ /* 0x000e640000000a00 */
[----:B-1----:R-:W-:-:S05]  /*5e00*/  @P1 IMAD.WIDE R8, R15, 0x4, R2 ;  /* 0x000000040f081825 */ /* 0x002fca00078e0202 */
[----:B----4-:R1:W5:Y:S01]  /*5e10*/  @P1 LDG.E R0, desc[UR38][R8.64] ;  /* 0x0000002608001981 */ /* 0x010362000c1e1900 */
[----:B------:R-:W4:Y:S02]  /*5e20*/  S2R R2, SR_TID.X ;  /* 0x0000000000027919 */ /* 0x000f240000002100 */
[----:B----4-:R-:W-:Y:S01]  /*5e30*/  VIADD R10, R2, 0xffffff80 ;  /* 0xffffff80020a7836 */ /* 0x010fe20000000000 */
[----:B------:R-:W-:-:S03]  /*5e40*/  CS2R R2, SRZ ;  /* 0x0000000000027805 */ /* 0x000fc6000001ff00 */
[----:B------:R-:W-:-:S05]  /*5e50*/  IMAD.HI R4, R10, 0x2aaaaaab, RZ ;  /* 0x2aaaaaab0a047827 */ /* 0x000fca00078e02ff */
[----:B------:R-:W-:-:S04]  /*5e60*/  SHF.R.U32.HI R11, RZ, 0x1f, R4 ;  /* 0x0000001fff0b7819 */ /* 0x000fc80000011604 */
[----:B------:R-:W-:-:S05]  /*5e70*/  LEA.HI.SX32 R17, R4, R11, 0x1e ;  /* 0x0000000b04117211 */ /* 0x000fca00078ff2ff */
[----:B------:R-:W-:Y:S02]  /*5e80*/  IMAD R10, R17, -0x18, R10 ;  /* 0xffffffe8110a7824 */ /* 0x000fe400078e020a */
[--C-:B--2---:R-:W-:Y:S01]  /*5e90*/  @P0 IMAD.MOV.U32 R2, RZ, RZ, R5.reuse ;  /* 0x000000ffff020224 */ /* 0x104fe200078e0005 */
[----:B------:R-:W-:-:S04]  /*5ea0*/  @P0 SHF.R.S32.HI R3, RZ, 0x1f, R5 ;  /* 0x0000001fff030819 */ /* 0x000fc80000011405 */
[----:B------:R-:W-:Y:S01]  /*5eb0*/  IADD3 R4, P2, R17, R2, RZ ;  /* 0x0000000211047210 */ /* 0x000fe20007f5e0ff */
[----:B-1----:R-:W-:-:S12]  /*5ec0*/  @P1 BRA `(.L_x_3160) ;  /* 0x0000000000101947 */ /* 0x002fd80003800000 */
[----:B------:R-:W-:Y:S05]  /*5ed0*/  @!P0 BRA `(.L_x_3160) ;  /* 0x00000000000c8947 */ /* 0x000fea0003800000 */
[----:B------:R-:W2:Y:S04]  /*5ee0*/  LDG.E R9, desc[UR38][R6.64] ;  /* 0x0000002606097981 */ /* 0x000ea8000c1e1900 */
[----:B-----5:R-:W2:Y:S02]  /*5ef0*/  LDG.E R0, desc[UR38][R6.64+0x4] ;  /* 0x0000042606007981 */ /* 0x020ea4000c1e1900 */
[----:B--2---:R-:W-:-:S07]  /*5f00*/  IMAD.IADD R0, R0, 0x1, -R9 ;  /* 0x0000000100007824 */ /* 0x004fce00078e0a09 */
.L_x_3160:
[----:B------:R-:W2:Y:S01]  /*5f10*/  LDL.LU R18, [R1+0x10] ;  /* 0x0000100001127983 */ /* 0x000ea20000300800 */
[----:B------:R-:W-:Y:S01]  /*5f20*/  VIADD R7, R17, 0x10 ;  /* 0x0000001011077836 */ /* 0x000fe20000000000 */
[----:B------:R-:W-:Y:S01]  /*5f30*/  ULDC.64 UR4, c[0x0][0x820] ;  /* 0x0002080000047ab9 */ /* 0x000fe20000000a00 */
[----:B------:R-:W-:Y:S01]  /*5f40*/  IMAD.SHL.U32 R10, R10, 0x8, RZ ;  /* 0x000000080a0a7824 */ /* 0x000fe200078e00ff */
[----:B------:R-:W4:Y:S01]  /*5f50*/  LDL R20, [R1+0x18] ;  /* 0x0000180001147983 */ /* 0x000f220000100800 */
[----:B------:R-:W-:-:S03]  /*5f60*/  ULDC UR6, c[0x0][0x80c] ;  /* 0x0002030000067ab9 */ /* 0x000fc60000000800 */
[----:B------:R-:W3:Y:S01]  /*5f70*/  LDL R16, [R1+0x14] ;  /* 0x0000140001107983 */ /* 0x000ee20000100800 */
[----:B------:R-:W-:Y:S01]  /*5f80*/  SHF.R.S32.HI R11, RZ, 0x1f, R10 ;  /* 0x0000001fff0b7819 */ /* 0x000fe2000001140a */
[C---:B------:R-:W-:Y:S01]  /*5f90*/  VIADD R9, R17.reuse, 0x20 ;  /* 0x0000002011097836 */ /* 0x040fe20000000000 */
[C---:B------:R-:W-:Y:S01]  /*5fa0*/  LEA.HI.X.SX32 R5, R17.reuse, R3, 0x1, P2 ;  /* 0x0000000311057211 */ /* 0x040fe200010f0eff */
[----:B------:R-:W-:Y:S01]  /*5fb0*/  VIADD R13, R17, 0x40 ;  /* 0x00000040110d7836 */ /* 0x000fe20000000000 */
[----:B------:R-:W-:Y:S01]  /*5fc0*/  BSSY B0, `(.L_x_3161) ;  /* 0x0000022000007945 */ /* 0x000fe20003800000 */
[----:B--2--5:R-:W-:Y:S02]  /*5fd0*/  IMAD R12, R18, -0x60, R0 ;  /* 0xffffffa0120c7824 */ /* 0x024fe400078e0200 */
[----:B----4-:R-:W-:-:S03]  /*5fe0*/  IMAD R0, R20, UR4, RZ ;  /* 0x0000000414007c24 */ /* 0x010fc6000f8e02ff */
[-C--:B------:R-:W-:Y:S02]  /*5ff0*/  ISETP.GE.AND P4, PT, R7, R12.reuse, PT ;  /* 0x0000000c0700720c */ /* 0x080fe40003f86270 */
[-C--:B------:R-:W-:Y:S01]  /*6000*/  ISETP.GE.AND P3, PT, R17, R12.reuse, PT ;  /* 0x0000000c1100720c */ /* 0x080fe20003f66270 */
[C---:B---3--:R-:W-:Y:S01]  /*6010*/  IMAD R7, R16.reuse, UR5, R0 ;  /* 0x0000000510077c24 */ /* 0x048fe2000f8e0200 */
[----:B------:R-:W-:Y:S01]  /*6020*/  SHF.R.S32.HI R0, RZ, 0x1f, R15 ;  /* 0x0000001fff007819 */ /* 0x000fe2000001140f */
[----:B------:R-:W-:Y:S01]  /*6030*/  IMAD.WIDE.U32 R2, R16, UR4, R10 ;  /* 0x0000000410027c25 */ /* 0x000fe2000f8e000a */
[----:B------:R-:W-:Y:S01]  /*6040*/  ISETP.GE.OR P6, PT, R10, UR6, P3 ;  /* 0x000000060a007c0c */ /* 0x000fe20009fc6670 */
[----:B------:R-:W-:Y:S01]  /*6050*/  ULDC.64 UR4, c[0x0][0x828] ;  /* 0x00020a0000047ab9 */ /* 0x000fe20000000a00 */
[----:B------:R-:W-:Y:S01]  /*6060*/  SEL R14, R0, RZ, !P0 ;  /* 0x000000ff000e7207 */ /* 0x000fe20004000000 */
[----:B------:R-:W-:Y:S01]  /*6070*/  IMAD.IADD R3, R3, 0x1, R7 ;  /* 0x0000000103037824 */ /* 0x000fe200078e0207 */
[-C--:B------:R-:W-:Y:S01]  /*6080*/  ISETP.GE.AND P5, PT, R9, R12.reuse, PT ;  /* 0x0000000c0900720c */ /* 0x080fe20003fa6270 */
[----:B------:R-:W-:Y:S01]  /*6090*/  VIADD R9, R17, 0x30 ;  /* 0x0000003011097836 */ /* 0x000fe20000000000 */
[----:B------:R-:W-:Y:S01]  /*60a0*/  SEL R15, R15, RZ, !P0 ;  /* 0x000000ff0f0f7207 */ /* 0x000fe20004000000 */
[----:B------:R-:W-:Y:S01]  /*60b0*/  IMAD R0, R14, UR4, RZ ;  /* 0x000000040e007c24 */ /* 0x000fe2000f8e02ff */
[----:B------:R-:W-:-:S02]  /*60c0*/  ISETP.GE.AND P1, PT, R13, R12, PT ;  /* 0x0000000c0d00720c */ /* 0x000fc40003f26270 */
        /* <DEDUP_REMOVED lines=17> */
.L_x_3162:
[----:B------:R-:W-:Y:S05]  /*61e0*/  BSYNC B0 ;  /* 0x0000000000007941 */ /* 0x000fea0003800000 */
.L_x_3161:
        /* <DEDUP_REMOVED lines=12> */
[----:B-1----:R-:W-:Y:S01]  /*62b0*/  LEA R18, P0, R4, UR4, 0x1 ;  /* 0x0000000404127c11 */ /* 0x002fe2000f8008ff */
[----:B------:R-:W-:-:S05]  /*62c0*/  IMAD.IADD R5, R5, 0x1, R13 ;  /* 0x0000000105057824 */ /* 0x000fca00078e020d */
[----:B------:R-:W-:-:S05]  /*62d0*/  LEA.HI.X R19, R4, UR5, R5, 0x1, P0 ;  /* 0x0000000504137c11 */ /* 0x000fca00080f0c05 */
[----:B------:R2:W-:Y:S02]  /*62e0*/  STG.E.128 desc[UR38][R18.64], RZ ;  /* 0x000000ff12007986 */ /* 0x0005e4000c101d26 */
.L_x_3164:
[----:B------:R-:W-:Y:S05]  /*62f0*/  BSYNC B0 ;  /* 0x0000000000007941 */ /* 0x000fea0003800000 */
.L_x_3163:
        /* <DEDUP_REMOVED lines=12> */
[----:B-12---:R-:W-:Y:S01]  /*63c0*/  LEA R18, P6, R4, UR4, 0x1 ;  /* 0x0000000404127c11 */ /* 0x006fe2000f8c08ff */
[----:B------:R-:W-:-:S05]  /*63d0*/  IMAD.IADD R5, R5, 0x1, R13 ;  /* 0x0000000105057824 */ /* 0x000fca00078e020d */
[----:B------:R-:W-:-:S05]  /*63e0*/  LEA.HI.X R19, R4, UR5, R5, 0x1, P6 ;  /* 0x0000000504137c11 */ /* 0x000fca000b0f0c05 */
[----:B------:R3:W-:Y:S02]  /*63f0*/  STG.E.128 desc[UR38][R18.64], RZ ;  /* 0x000000ff12007986 */ /* 0x0007e4000c101d26 */
.L_x_3166:
[----:B------:R-:W-:Y:S05]  /*6400*/  BSYNC B0 ;  /* 0x0000000000007941 */ /* 0x000fea0003800000 */
.L_x_3165:
        /* <DEDUP_REMOVED lines=13> */
[----:B-123--:R-:W-:Y:S01]  /*64e0*/  LEA R18, P0, R4, UR4, 0x1 ;  /* 0x0000000404127c11 */ /* 0x00efe2000f8008ff */
[----:B------:R-:W-:-:S05]  /*64f0*/  IMAD.IADD R5, R5, 0x1, R13 ;  /* 0x0000000105057824 */ /* 0x000fca00078e020d */
[----:B------:R-:W-:-:S05]  /*6500*/  LEA.HI.X R19, R4, UR5, R5, 0x1, P0 ;  /* 0x0000000504137c11 */ /* 0x000fca00080f0c05 */
[----:B------:R4:W-:Y:S02]  /*6510*/  STG.E.128 desc[UR38][R18.64], RZ ;  /* 0x000000ff12007986 */ /* 0x0009e4000c101d26 */
.L_x_3168:
[----:B------:R-:W-:Y:S05]  /*6520*/  BSYNC B0 ;  /* 0x0000000000007941 */ /* 0x000fea0003800000 */
.L_x_3167:
        /* <DEDUP_REMOVED lines=16> */
.L_x_3170:
[----:B------:R-:W-:Y:S05]  /*6630*/  BSYNC B0 ;  /* 0x0000000000007941 */ /* 0x000fea0003800000 */
.L_x_3169:
[----:B------:R-:W-:Y:S01]  /*6640*/  ISETP.GE.OR P6, PT, R10, UR6, P0 ;  /* 0x000000060a007c0c */ /* 0x000fe200087c6670 */
[----:B------:R-:W-:-:S12]  /*6650*/  BSSY B0, `(.L_x_3171) ;  /* 0x000000f000007945 */ /* 0x000fd80003800000 */
        /* <DEDUP_REMOVED lines=14> */
.L_x_3172:
[----:B------:R-:W-:Y:S05]  /*6740*/  BSYNC B0 ;  /* 0x0000000000007941 */ /* 0x000fea0003800000 */
.L_x_3171:
[----:B------:R-:W-:Y:S01]  /*6750*/  ULDC.64 UR4, c[0x0][0x850] ;  /* 0x0002140000047ab9 */ /* 0x000fe20000000a00 */
[----:B------:R-:W-:Y:S01]  /*6760*/  ULDC UR6, c[0x0][0x83c] ;  /* 0x00020f0000067ab9 */ /* 0x000fe20000000800 */
[----:B------:R-:W-:Y:S01]  /*6770*/  IMAD R0, R20, UR4, RZ ;  /* 0x0000000414007c24 */ /* 0x000fe2000f8e02ff */
[----:B------:R-:W-:Y:S01]  /*6780*/  ISETP.GE.OR P3, PT, R10, UR6, P3 ;  /* 0x000000060a007c0c */ /* 0x000fe20009f66670 */
[----:B------:R-:W-:Y:S01]  /*6790*/  IMAD.WIDE.U32 R4, R16, UR4, R10 ;  /* 0x0000000410047c25 */ /* 0x000fe2000f8e000a */
[----:B------:R-:W-:Y:S01]  /*67a0*/  BSSY B0, `(.L_x_3173) ;  /* 0x0000018000007945 */ /* 0x000fe20003800000 */
[----:B------:R-:W-:Y:S02]  /*67b0*/  ISETP.GE.OR P4, PT, R10, UR6, P4 ;  /* 0x000000060a007c0c */ /* 0x000fe4000a786670 */
[----:B-1----:R-:W-:Y:S01]  /*67c0*/  IMAD R7, R16, UR5, R0 ;  /* 0x0000000510077c24 */ /* 0x002fe2000f8e0200 */
[----:B------:R-:W-:Y:S01]  /*67d0*/  ULDC.64 UR4, c[0x0][0x858] ;  /* 0x0002160000047ab9 */ /* 0x000fe20000000a00 */
[----:B------:R-:W-:Y:S01]  /*67e0*/  ISETP.GE.OR P5, PT, R10, UR6, P5 ;  /* 0x000000060a007c0c */ /* 0x000fe2000afa6670 */
[----:B------:R-:W-:Y:S01]  /*67f0*/  IMAD R0, R14, UR4, RZ ;  /* 0x000000040e007c24 */ /* 0x000fe2000f8e02ff */
[C---:B------:R-:W-:Y:S01]  /*6800*/  ISETP.GE.OR P2, PT, R10.reuse, UR6, P2 ;  /* 0x000000060a007c0c */ /* 0x040fe20009746670 */
[----:B------:R-:W-:Y:S01]  /*6810*/  IMAD.IADD R5, R5, 0x1, R7 ;  /* 0x0000000105057824 */ /* 0x000fe200078e0207 */
[C---:B------:R-:W-:Y:S01]  /*6820*/  ISETP.GE.OR P1, PT, R10.reuse, UR6, P1 ;  /* 0x000000060a007c0c */ /* 0x040fe20008f26670 */
[C---:B------:R-:W-:Y:S01]  /*6830*/  IMAD R7, R15.reuse, UR5, R0 ;  /* 0x000000050f077c24 */ /* 0x040fe2000f8e0200 */
[----:B------:R-:W-:Y:S01]  /*6840*/  ISETP.GE.OR P0, PT, R10, UR6, P0 ;  /* 0x000000060a007c0c */ /* 0x000fe20008706670 */
[----:B------:R-:W-:-:S04]  /*6850*/  IMAD.WIDE.U32 R8, R15, UR4, R4 ;  /* 0x000000040f087c25 */ /* 0x000fc8000f8e0004 */
[----:B------:R-:W-:Y:S01]  /*6860*/  IMAD.IADD R7, R9, 0x1, R7 ;  /* 0x0000000109077824 */ /* 0x000fe200078e0207 */
[----:B------:R-:W-:Y:S07]  /*6870*/  @P3 BRA `(.L_x_3174) ;  /* 0x0000000000283947 */ /* 0x000fee0003800000 */
        /* <DEDUP_REMOVED lines=10> */
.L_x_3174:
[----:B------:R-:W-:Y:S05]  /*6920*/  BSYNC B0 ;  /* 0x0000000000007941 */ /* 0x000fea0003800000 */
.L_x_3173:
        /* <DEDUP_REMOVED lines=15> */
.L_x_3176:
[----:B------:R-:W-:Y:S05]  /*6a20*/  BSYNC B0 ;  /* 0x0000000000007941 */ /* 0x000fea0003800000 */
.L_x_3175:
        /* <DEDUP_REMOVED lines=15> */
.L_x_3178:
[----:B------:R-:W-:Y:S05]  /*6b20*/  BSYNC B0 ;  /* 0x0000000000007941 */ /* 0x000fea0003800000 */
.L_x_3177:
        /* <DEDUP_REMOVED lines=15> */
.L_x_3180:
[----:B------:R-:W-:Y:S05]  /*6c20*/  BSYNC B0 ;  /* 0x0000000000007941 */ /* 0x000fea0003800000 */
.L_x_3179:
        /* <DEDUP_REMOVED lines=15> */
.L_x_3182:
[----:B------:R-:W-:Y:S05]  /*6d20*/  BSYNC B0 ;  /* 0x0000000000007941 */ /* 0x000fea0003800000 */
.L_x_3181:
        /* <DEDUP_REMOVED lines=15> */
.L_x_3105:
        /* <DEDUP_REMOVED lines=29> */
.L_x_3184:
[----:B------:R-:W-:Y:S01]  /*6ff0*/  ULDC UR9, c[0x0][0x8c4] ;  /* 0x0002310000097ab9 */ /* 0x000fe20000000800 */
[----:B------:R-:W-:Y:S01]  /*7000*/  UMOV UR7, UR8 ;  /* 0x0000000800077c82 */ /* 0x000fe20008000000 */
[----:B------:R-:W-:-:S11]  /*7010*/  UISETP.NE.AND UP0, UPT, UR9, 0x1, UPT ;  /* 0x000000010900788c */ /* 0x000fd6000bf05270 */
[----:B------:R-:W-:Y:S02]  /*7020*/  @UP0 ULDC.64 UR10, c[0x0][0x8c8] ;  /* 0x00023200000a0ab9 */ /* 0x000fe40000000a00 */
[----:B------:R-:W-:-:S04]  /*7030*/  UIMAD.WIDE.U32 UR4, UR8, UR10, URZ ;  /* 0x0000000a080472a5 */ /* 0x000fc8000f8e003f */
[----:B------:R-:W-:-:S04]  /*7040*/  @UP0 USHF.R.U32.HI UR7, URZ, UR11, UR5 ;  /* 0x0000000b3f070299 */ /* 0x000fc80008011605 */
[----:B------:R-:W-:-:S12]  /*7050*/  UIMAD UR4, UR7, UR9, URZ ;  /* 0x00000009070472a4 */ /* 0x000fd8000f8e023f */
.L_x_3185:
        /* <DEDUP_REMOVED lines=9> */
[----:B------:R-:W-:-:S03]  /*70f0*/  @UP0 USHF.R.U32.HI UR17, URZ, UR6, UR5 ;  /* 0x000000063f110299 */ /* 0x000fc60008011605 */
[----:B------:R-:W-:Y:S01]  /*7100*/  ULDC.64 UR4, c[0x0][0x8f8] ;  /* 0x00023e0000047ab9 */ /* 0x000fe20000000a00 */
[----:B------:R-:W-:Y:S01]  /*7110*/  UIADD3 UR6, -UR17, URZ, URZ ;  /* 0x0000003f11067290 */ /* 0x000fe2000fffe13f */
[----:B------:R-:W-:-:S03]  /*7120*/  ISETP.NE.U32.AND P0, PT, RZ, UR4, PT ;  /* 0x00000004ff007c0c */ /* 0x000fc6000bf05070 */
[----:B------:R-:W-:Y:S01]  /*7130*/  UIMAD UR6, UR9, UR6, UR8 ;  /* 0x00000006090672a4 */ /* 0x000fe2000f8e0208 */
[----:B------:R-:W-:-:S13]  /*7140*/  ISETP.NE.AND.EX P0, PT, RZ, UR5, PT, P0 ;  /* 0x00000005ff007c0c */ /* 0x000fda000bf05300 */
        /* <DEDUP_REMOVED lines=8> */
.L_x_3186:
        /* <DEDUP_REMOVED lines=11> */
[----:B------:R-:W-:Y:S01]  /*7280*/  R2UR UR4, R0 ;  /* 0x00000000000472ca */ /* 0x000fe200000e0000 */
[----:B------:R-:W-:-:S14]  /*7290*/  BRA `(.L_x_3187) ;  /* 0x0000000000047947 */ /* 0x000fdc0003800000 */
.L_x_3188:
[----:B------:R-:W-:-:S05]  /*72a0*/  ULDC UR4, c[0x0][0x8ec] ;  /* 0x00023b0000047ab9 */ /* 0x000fca0000000800 */
.L_x_3187:
[----:B------:R-:W-:-:S04]  /*72b0*/  UIADD3 UR4, UR4, 0x5f, URZ ;  /* 0x0000005f04047890 */ /* 0x000fc8000fffe03f */
[----:B------:R-:W-:-:S04]  /*72c0*/  UIMAD.WIDE UR4, UR4, 0x2aaaaaab, URZ ;  /* 0x2aaaaaab040478a5 */ /* 0x000fc8000f8e023f */
[----:B------:R-:W-:-:S04]  /*72d0*/  USHF.R.U32.HI UR4, URZ, 0x1f, UR5 ;  /* 0x0000001f3f047899 */ /* 0x000fc80008011605 */
[----:B------:R-:W-:-:S04]  /*72e0*/  ULEA.HI.SX32 UR4, UR5, UR4, 0x1c ;  /* 0x0000000405047291 */ /* 0x000fc8000f8fe23f */
[----:B------:R-:W-:-:S04]  /*72f0*/  UISETP.GE.AND UP0, UPT, UR7, UR4, UPT ;  /* 0x000000040700728c */ /* 0x000fc8000bf06270 */
[----:B------:R-:W-:-:S06]  /*7300*/  USEL UR17, UR17, 0xffffffff, !UP0 ;  /* 0xffffffff11117887 */ /* 0x000fcc000c000000 */
[----:B------:R-:W-:-:S13]  /*7310*/  ISETP.LE.AND P0, PT, RZ, UR17, PT ;  /* 0x00000011ff007c0c */ /* 0x000fda000bf03270 */
[----:B------:R-:W-:Y:S05]  /*7320*/  @!P0 BRA `(.L_x_3112) ;  /* 0x0000004000508947 */ /* 0x000fea0003800000 */
[----:B------:R-:W-:Y:S01]  /*7330*/  ULDC.64 UR4, c[0x0][0x770] ;  /* 0x0001dc0000047ab9 */ /* 0x000fe20000000a00 */
[----:B------:R-:W-:Y:S01]  /*7340*/  ULDC.64 UR12, c[0x0][0x788] ;  /* 0x0001e200000c7ab9 */ /* 0x000fe20000000a00 */
        /* <DEDUP_REMOVED lines=19> */
[----:B------:R-:W-:-:S11]  /*7480*/  USHF.R.S32.HI UR11, URZ, 0x1f, UR6 ;  /* 0x0000001f3f0b7899 */ /* 0x000fd60008011406 */
        /* <DEDUP_REMOVED lines=16> */
.L_x_3189:
        /* <DEDUP_REMOVED lines=13> */
.L_x_3190:
        /* <DEDUP_REMOVED lines=12> */
.L_x_3191:
[----:B------:R-:W-:Y:S01]  /*7720*/  UIMAD UR7, UR7, 0x60, UR10 ;  /* 0x00000060070778a4 */ /* 0x000fe2000f8e020a */
[----:B------:R-:W-:Y:S01]  /*7730*/  ULDC UR9, c[0x0][0x74c] ;  /* 0x0001d30000097ab9 */ /* 0x000fe20000000800 */
[----:B------:R-:W-:Y:S02]  /*7740*/  UIADD3 UR10, UR10, 0x3f, URZ ;  /* 0x0000003f0a0a7890 */ /* 0x000fe4000fffe03f */
[----:B------:R-:W-:-:S04]  /*7750*/  UIADD3 UR7, UR7, -UR9, -UR8 ;  /* 0x8000000907077290 */ /* 0x000fc8000fffe808 */
        /* <DEDUP_REMOVED lines=11> */
[----:B------:R-:W-:Y:S01]  /*7810*/  ULDC.64 UR18, c[0x0][0x2d8] ;  /* 0x0000b60000127ab9 */ /* 0x000fe20000000a00 */
[----:B------:R-:W-:Y:S02]  /*7820*/  USHF.R.S32.HI UR9, URZ, 0x1f, UR17 ;  /* 0x0000001f3f097899 */ /* 0x000fe40008011411 */
[----:B------:R-:W-:Y:S02]  /*7830*/  UIMAD UR8, UR11, UR18, URZ ;  /* 0x000000120b0872a4 */ /* 0x000fe4000f8e023f */
[----:B------:R-:W-:Y:S02]  /*7840*/  UIMAD.WIDE.U32 UR10, UR6, UR18, URZ ;  /* 0x00000012060a72a5 */ /* 0x000fe4000f8e003f */
[----:B------:R-:W-:Y:S02]  /*7850*/  UIMAD UR19, UR6, UR19, UR8 ;  /* 0x00000013061372a4 */ /* 0x000fe4000f8e0208 */
[----:B------:R-:W-:Y:S02]  /*7860*/  UIADD3 UR6, UR7, -UR16, URZ ;  /* 0x8000001007067290 */ /* 0x000fe4000fffe03f */
[----:B------:R-:W-:-:S02]  /*7870*/  USEL UR17, UR17, URZ, !UP0 ;  /* 0x0000003f11117287 */ /* 0x000fc4000c000000 */
[----:B------:R-:W-:Y:S02]  /*7880*/  ULOP3.LUT UR6, UR6, 0x1, URZ, 0xc0, !UPT ;  /* 0x0000000106067892 */ /* 0x000fe4000f8ec03f */
[----:B------:R-:W-:Y:S02]  /*7890*/  USEL UR18, UR9, URZ, !UP0 ;  /* 0x0000003f09127287 */ /* 0x000fe4000c000000 */
[----:B------:R-:W-:Y:S02]  /*78a0*/  UISETP.NE.U32.AND UP0, UPT, UR6, 0x1, UPT ;  /* 0x000000010600788c */ /* 0x000fe4000bf05070 */
[----:B------:R-:W-:Y:S02]  /*78b0*/  UIADD3 UR8, UP1, UR4, UR10, URZ ;  /* 0x0000000a04087290 */ /* 0x000fe4000ff3e03f */
[----:B------:R-:W-:Y:S02]  /*78c0*/  UIADD3 UR19, UR11, UR19, URZ ;  /* 0x000000130b137290 */ /* 0x000fe4000fffe03f */
[----:B------:R-:W-:Y:S01]  /*78d0*/  PLOP3.LUT P1, PT, PT, PT, UP0, 0x80, 0x0 ;  /* 0x000000000000781c */ /* 0x000fe20003f2f008 */
[----:B------:R-:W-:Y:S01]  /*78e0*/  ULDC.64 UR36, c[0x0][0x2e0] ;  /* 0x0000b80000247ab9 */ /* 0x000fe20000000a00 */
[----:B------:R-:W-:-:S02]  /*78f0*/  UIADD3.X UR9, UR5, UR19, URZ, UP1, !UPT ;  /* 0x0000001305097290 */ /* 0x000fc40008ffe43f */
        /* <DEDUP_REMOVED lines=24> */
.L_x_3194:
[----:B------:R-:W-:Y:S05]  /*7a80*/  BSYNC B0 ;  /* 0x0000000000007941 */ /* 0x000fea0003800000 */
.L_x_3193:
        /* <DEDUP_REMOVED lines=18> */
.L_x_3196:
[----:B------:R-:W-:Y:S05]  /*7bb0*/  BSYNC B0 ;  /* 0x0000000000007941 */ /* 0x000fea0003800000 */
.L_x_3195:
        /* <DEDUP_REMOVED lines=19> */
.L_x_3198:
[----:B------:R-:W-:Y:S05]  /*7cf0*/  BSYNC B0 ;  /* 0x0000000000007941 */ /* 0x000fea0003800000 */
.L_x_3197:
[----:B------:R-:W-:Y:S06]  /*7d00*/  BAR.ARV 0xa, 0xa0 ;  /* 0x0282800000007b1d */ /* 0x000fec0000002000 */
[----:B------:R-:W-:Y:S04]  /*7d10*/  BSSY B0, `(.L_x_3199) ;  /* 0x0000003000007945 */ /* 0x000fe80003800000 */
[----:B------:R-:W-:Y:S05]  /*7d20*/  @!P0 BRA `(.L_x_3200) ;  /* 0x0000000000048947 */ /* 0x000fea0003800000 */
[----:B------:R-:W-:-:S04]  /*7d30*/  DEPBAR.LE SB0, 0x1 ;  /* 0x000080400000791a */ /* 0x000fc80000000000 */
.L_x_3200:
[----:B------:R-:W-:Y:S05]  /*7d40*/  BSYNC B0 ;  /* 0x0000000000007941 */ /* 0x000fea0003800000 */
.L_x_3199:
[----:B------:R-:W-:Y:S06]  /*7d50*/  BAR.ARV 0xb, 0xa0 ;  /* 0x02c2800000007b1d */ /* 0x000fec0000002000 */
[----:B------:R-:W-:Y:S04]  /*7d60*/  BSSY B0, `(.L_x_3201) ;  /* 0x0000003000007945 */ /* 0x000fe80003800000 */
[----:B------:R-:W-:Y:S05]  /*7d70*/  @!P0 BRA `(.L_x_3202) ;  /* 0x0000000000048947 */ /* 0x000fea0003800000 */
[----:B------:R-:W-:-:S04]  /*7d80*/  DEPBAR.LE SB0, 0x0 ;  /* 0x000080000000791a */ /* 0x000fc80000000000 */
.L_x_3202:
[----:B------:R-:W-:Y:S05]  /*7d90*/  BSYNC B0 ;  /* 0x0000000000007941 */ /* 0x000fea0003800000 */
.L_x_3201:
[----:B------:R-:W-:Y:S06]  /*7da0*/  BAR.ARV 0xc, 0xa0 ;  /* 0x0302800000007b1d */ /* 0x000fec0000002000 */
[----:B------:R-:W-:Y:S01]  /*7db0*/  UIADD3 UR20, UR16, 0x1, URZ ;  /* 0x0000000110147890 */ /* 0x000fe2000fffe03f */
[----:B------:R-:W-:Y:S11]  /*7dc0*/  BRA `(.L_x_3203) ;  /* 0x0000000000047947 */ /* 0x000ff60003800000 */
.L_x_3192:
[----:B------:R-:W-:-:S05]  /*7dd0*/  UMOV UR20, UR16 ;  /* 0x0000001000147c82 */ /* 0x000fca0008000000 */
.L_x_3203:
[----:B------:R-:W-:-:S04]  /*7de0*/  UIADD3 UR6, UR16, 0x1, URZ ;  /* 0x0000000110067890 */ /* 0x000fc8000fffe03f */
[----:B------:R-:W-:-:S06]  /*7df0*/  UISETP.NE.AND UP0, UPT, UR7, UR6, UPT ;  /* 0x000000060700728c */ /* 0x000fcc000bf05270 */
[----:B------:R-:W-:-:S13]  /*7e00*/  PLOP3.LUT P1, PT, PT, PT, UP0, 0x80, 0x0 ;  /* 0x000000000000781c */ /* 0x000fda0003f2f008 */
        /* <DEDUP_REMOVED lines=23> */
.L_x_3224:
        /* <DEDUP_REMOVED lines=32> */
.L_x_3205:
[----:B------:R-:W-:Y:S05]  /*8180*/  BSYNC B0 ;  /* 0x0000000000007941 */ /* 0x000fea0003800000 */
.L_x_3204:
        /* <DEDUP_REMOVED lines=12> */
.L_x_3207:
[----:B------:R-:W-:Y:S05]  /*8250*/  BSYNC B0 ;  /* 0x0000000000007941 */ /* 0x000fea0003800000 */
.L_x_3206:
        /* <DEDUP_REMOVED lines=13> */
.L_x_3209:
[----:B------:R-:W-:Y:S05]  /*8330*/  BSYNC B0 ;  /* 0x0000000000007941 */ /* 0x000fea0003800000 */
.L_x_3208:
[----:B------:R-:W-:Y:S06]  /*8340*/  BAR.ARV 0xa, 0xa0 ;  /* 0x0282800000007b1d */ /* 0x000fec0000002000 */
[----:B------:R-:W-:Y:S04]  /*8350*/  BSSY B0, `(.L_x_3210) ;  /* 0x0000003000007945 */ /* 0x000fe80003800000 */
[----:B------:R-:W-:Y:S05]  /*8360*/  @!P0 BRA `(.L_x_3211) ;  /* 0x0000000000048947 */ /* 0x000fea0003800000 */
[----:B------:R-:W-:-:S04]  /*8370*/  DEPBAR.LE SB0, 0x1 ;  /* 0x000080400000791a */ /* 0x000fc80000000000 */
.L_x_3211:
[----:B------:R-:W-:Y:S05]  /*8380*/  BSYNC B0 ;  /* 0x0000000000007941 */ /* 0x000fea0003800000 */
.L_x_3210:
[----:B------:R-:W-:Y:S06]  /*8390*/  BAR.ARV 0xb, 0xa0 ;  /* 0x02c2800000007b1d */ /* 0x000fec0000002000 */
[----:B------:R-:W-:Y:S04]  /*83a0*/  BSSY B0, `(.L_x_3212) ;  /* 0x0000003000007945 */ /* 0x000fe80003800000 */
[----:B------:R-:W-:Y:S05]  /*83b0*/  @!P0 BRA `(.L_x_3213) ;  /* 0x0000000000048947 */ /* 0x000fea0003800000 */
[----:B------:R-:W-:-:S04]  /*83c0*/  DEPBAR.LE SB0, 0x0 ;  /* 0x000080000000791a */ /* 0x000fc80000000000 */
.L_x_3213:
[----:B------:R-:W-:Y:S05]  /*83d0*/  BSYNC B0 ;  /* 0x0000000000007941 */ /* 0x000fea0003800000 */
.L_x_3212:
        /* <DEDUP_REMOVED lines=13> */
.L_x_3215:
[----:B------:R-:W-:Y:S05]  /*84b0*/  BSYNC B0 ;  /* 0x0000000000007941 */ /* 0x000fea0003800000 */
.L_x_3214:
        /* <DEDUP_REMOVED lines=12> */
.L_x_3217:
[----:B------:R-:W-:Y:S05]  /*8580*/  BSYNC B0 ;  /* 0x0000000000007941 */ /* 0x000fea0003800000 */
.L_x_3216:
        /* <DEDUP_REMOVED lines=13> */
.L_x_3219:
[----:B------:R-:W-:Y:S05]  /*8660*/  BSYNC B0 ;  /* 0x0000000000007941 */ /* 0x000fea0003800000 */
.L_x_3218:
[----:B------:R-:W-:Y:S06]  /*8670*/  BAR.ARV 0xa, 0xa0 ;  /* 0x0282800000007b1d */ /* 0x000fec0000002000 */
[----:B------:R-:W-:Y:S04]  /*8680*/  BSSY B0, `(.L_x_3220) ;  /* 0x0000003000007945 */ /* 0x000fe80003800000 */
[----:B------:R-:W-:Y:S05]  /*8690*/  @!P0 BRA `(.L_x_3221) ;  /* 0x0000000000048947 */ /* 0x000fea0003800000 */
[----:B------:R-:W-:-:S04]  /*86a0*/  DEPBAR.LE SB0, 0x1 ;  /* 0x000080400000791a */ /* 0x000fc80000000000 */
.L_x_3221:
[----:B------:R-:W-:Y:S05]  /*86b0*/  BSYNC B0 ;  /* 0x0000000000007941 */ /* 0x000fea0003800000 */
.L_x_3220:
[----:B------:R-:W-:Y:S01]  /*86c0*/  UIADD3 UR20, UR20, 0x2, URZ ;  /* 0x0000000214147890 */ /* 0x000fe2000fffe03f */
[----:B------:R-:W-:Y:S06]  /*86d0*/  BAR.ARV 0xb, 0xa0 ;  /* 0x02c2800000007b1d */ /* 0x000fec0000002000 */
[----:B------:R-:W-:Y:S01]  /*86e0*/  UISETP.GE.AND UP0, UPT, UR20, UR7, UPT ;  /* 0x000000071400728c */ /* 0x000fe2000bf06270 */
[----:B------:R-:W-:Y:S04]  /*86f0*/  BSSY B0, `(.L_x_3222) ;  /* 0x0000003000007945 */ /* 0x000fe80003800000 */
[----:B------:R-:W-:Y:S06]  /*8700*/  @!P0 BRA `(.L_x_3223) ;  /* 0x0000000000048947 */ /* 0x000fec0003800000 */
[----:B------:R-:W-:-:S04]  /*8710*/  DEPBAR.LE SB0, 0x0 ;  /* 0x000080000000791a */ /* 0x000fc80000000000 */
.L_x_3223:
[----:B------:R-:W-:Y:S05]  /*8720*/  BSYNC B0 ;  /* 0x0000000000007941 */ /* 0x000fea0003800000 */
.L_x_3222:
[----:B------:R-:W-:Y:S06]  /*8730*/  BAR.ARV 0xc, 0xa0 ;  /* 0x0302800000007b1d */ /* 0x000fec0000002000 */
[----:B------:R-:W-:Y:S01]  /*8740*/  PLOP3.LUT P1, PT, PT, PT, UP0, 0x80, 0x0 ;  /* 0x000000000000781c */ /* 0x000fe20003f2f008 */
[----:B------:R-:W-:Y:S02]  /*8750*/  UIADD3 UR47, UR47, 0x6000, URZ ;  /* 0x000060002f2f7890 */ /* 0x000fe4000fffe03f */
[----:B------:R-:W-:-:S10]  /*8760*/  UIADD3 UR6, UR6, 0x6000, URZ ;  /* 0x0000600006067890 */ /* 0x000fd4000fffe03f */
[----:B------:R-:W-:Y:S05]  /*8770*/  @!P1 BRA `(.L_x_3224) ;  /* 0xfffffff800009947 */ /* 0x000fea000383ffff */
[----:B------:R-:W-:Y:S05]  /*8780*/  BRA `(.L_x_3112) ;  /* 0x0000002c00387947 */ /* 0x000fea0003800000 */
.L_x_3183:
[----:B------:R-:W1:Y:S01]  /*8790*/  LDC R5, c[0x0][0x8d0] ;  /* 0x00023400ff057b82 */ /* 0x000e620000000800 */
[----:B------:R-:W2:Y:S01]  /*87a0*/  S2R R3, SR_CTAID.X ;  /* 0x0000000000037919 */ /* 0x000ea20000002500 */
[----:B------:R-:W-:Y:S01]  /*87b0*/  ULDC UR4, c[0x0][0x8e8] ;  /* 0x00023a0000047ab9 */ /* 0x000fe20000000800 */
[----:B-1----:R-:W-:Y:S01]  /*87c0*/  ISETP.NE.AND P0, PT, R5, 0x1, PT ;  /* 0x000000010500780c */ /* 0x002fe20003f05270 */
[----:B--2---:R-:W-:-:S12]  /*87d0*/  IMAD.MOV.U32 R2, RZ, RZ, R3 ;  /* 0x000000ffff027224 */ /* 0x004fd800078e0003 */
[----:B------:R-:W1:Y:S08]  /*87e0*/  @P0 LDC R0, c[0x0][0x8d4] ;  /* 0x00023500ff000b82 */ /* 0x000e700000000800 */
[----:B------:R-:W2:Y:S01]  /*87f0*/  @P0 LDC R7, c[0x0][0x8d8] ;  /* 0x00023600ff070b82 */ /* 0x000ea20000000800 */
[----:B-1----:R-:W-:-:S05]  /*8800*/  @P0 IMAD.HI.U32 R0, R3, R0, RZ ;  /* 0x0000000003000227 */ /* 0x002fca00078e00ff */
[----:B--2---:R-:W-:-:S04]  /*8810*/  @P0 SHF.R.U32.HI R2, RZ, R7, R0 ;  /* 0x00000007ff020219 */ /* 0x004fc80000011600 */
[----:B------:R-:W-:Y:S01]  /*8820*/  ISETP.GE.AND P0, PT, R2, UR4, PT ;  /* 0x0000000402007c0c */ /* 0x000fe2000bf06270 */
[----:B------:R-:W-:-:S04]  /*8830*/  IMAD.MOV R0, RZ, RZ, -R2 ;  /* 0x000000ffff007224 */ /* 0x000fc800078e0a02 */
[----:B------:R-:W-:-:S08]  /*8840*/  IMAD R5, R5, R0, R3 ;  /* 0x0000000005057224 */ /* 0x000fd000078e0203 */
[----:B------:R-:W-:Y:S05]  /*8850*/  @!P0 BRA `(.L_x_3225) ;  /* 0x0000000000208947 */ /* 0x000fea0003800000 */
[----:B------:R-:W1:Y:S01]  /*8860*/  LDC R3, c[0x0][0x8dc] ;  /* 0x00023700ff037b82 */ /* 0x000e620000000800 */
[----:B------:R-:W-:Y:S01]  /*8870*/  IMAD.MOV.U32 R0, RZ, RZ, R5 ;  /* 0x000000ffff007224 */ /* 0x000fe200078e0005 */
[----:B-1----:R-:W-:-:S13]  /*8880*/  ISETP.NE.AND P0, PT, R3, 0x1, PT ;  /* 0x000000010300780c */ /* 0x002fda0003f05270 */
[----:B------:R-:W1:Y:S02]  /*8890*/  @P0 LDC.64 R6, c[0x0][0x8e0] ;  /* 0x00023800ff060b82 */ /* 0x000e640000000a00 */
[----:B-1----:R-:W-:-:S05]  /*88a0*/  @P0 IMAD.HI.U32 R4, R5, R6, RZ ;  /* 0x0000000605040227 */ /* 0x002fca00078e00ff */
[----:B------:R-:W-:-:S05]  /*88b0*/  @P0 SHF.R.U32.HI R0, RZ, R7, R4 ;  /* 0x00000007ff000219 */ /* 0x000fca0000011604 */
[----:B------:R-:W-:Y:S01]  /*88c0*/  IMAD R3, R0, R3, RZ ;  /* 0x0000000300037224 */ /* 0x000fe200078e02ff */
[----:B------:R-:W-:Y:S06]  /*88d0*/  BRA `(.L_x_3226) ;  /* 0x00000000001c7947 */ /* 0x000fec0003800000 */
.L_x_3225:
[----:B------:R-:W1:Y:S01]  /*88e0*/  LDC R3, c[0x0][0x8c4] ;  /* 0x00023100ff037b82 */ /* 0x000e620000000800 */
[----:B------:R-:W-:Y:S01]  /*88f0*/  IMAD.MOV.U32 R0, RZ, RZ, R5 ;  /* 0x000000ffff007224 */ /* 0x000fe200078e0005 */
[----:B-1----:R-:W-:-:S13]  /*8900*/  ISETP.NE.AND P0, PT, R3, 0x1, PT ;  /* 0x000000010300780c */ /* 0x002fda0003f05270 */
[----:B------:R-:W1:Y:S02]  /*8910*/  @P0 LDC.64 R6, c[0x0][0x8c8] ;  /* 0x00023200ff060b82 */ /* 0x000e640000000a00 */
[----:B-1----:R-:W-:-:S05]  /*8920*/  @P0 IMAD.HI.U32 R4, R5, R6, RZ ;  /* 0x0000000605040227 */ /* 0x002fca00078e00ff */
[----:B------:R-:W-:-:S05]  /*8930*/  @P0 SHF.R.U32.HI R0, RZ, R7, R4 ;  /* 0x00000007ff000219 */ /* 0x000fca0000011604 */
[----:B------:R-:W-:-:S07]  /*8940*/  IMAD R3, R0, R3, RZ ;  /* 0x0000000300037224 */ /* 0x000fce00078e02ff */
.L_x_3226:
[----:B------:R-:W1:Y:S01]  /*8950*/  LDC R8, c[0x0][0x8b8] ;  /* 0x00022e00ff087b82 */ /* 0x000e620000000800 */
[----:B------:R-:W-:Y:S01]  /*8960*/  IMAD.IADD R3, R5, 0x1, -R3 ;  /* 0x0000000105037824 */ /* 0x000fe200078e0a03 */
[----:B------:R-:W-:-:S06]  /*8970*/  ULDC.64 UR6, c[0x0][0x8f8] ;  /* 0x00023e0000067ab9 */ /* 0x000fcc0000000a00 */
[----:B------:R-:W2:Y:S01]  /*8980*/  LDC R4, c[0x0][0x8c4] ;  /* 0x00023100ff047b82 */ /* 0x000ea20000000800 */
[C---:B-1----:R-:W-:Y:S02]  /*8990*/  ISETP.NE.AND P0, PT, R8.reuse, 0x1, PT ;  /* 0x000000010800780c */ /* 0x042fe40003f05270 */
[----:B------:R-:W-:Y:S01]  /*89a0*/  R2UR UR28, R8 ;  /* 0x00000000081c72ca */ /* 0x000fe200000e0000 */
[----:B--2---:R-:W-:-:S04]  /*89b0*/  IMAD R3, R2, R4, R3 ;  /* 0x0000000402037224 */ /* 0x004fc800078e0203 */
[----:B------:R-:W-:-:S06]  /*89c0*/  IMAD.MOV.U32 R9, RZ, RZ, R3 ;  /* 0x000000ffff097224 */ /* 0x000fcc00078e0003 */
[----:B------:R-:W1:Y:S01]  /*89d0*/  @P0 LDC R6, c[0x0][0x8bc] ;  /* 0x00022f00ff060b82 */ /* 0x000e620000000800 */
[----:B------:R-:W-:-:S07]  /*89e0*/  R2UR UR5, R3 ;  /* 0x00000000030572ca */ /* 0x000fce00000e0000 */
[----:B------:R-:W2:Y:S01]  /*89f0*/  @P0 LDC R7, c[0x0][0x8c0] ;  /* 0x00023000ff070b82 */ /* 0x000ea20000000800 */
[----:B-1----:R-:W-:-:S05]  /*8a00*/  @P0 IMAD.HI.U32 R2, R3, R6, RZ ;  /* 0x0000000603020227 */ /* 0x002fca00078e00ff */
[----:B--2---:R-:W-:Y:S02]  /*8a10*/  @P0 SHF.R.U32.HI R9, RZ, R7, R2 ;  /* 0x00000007ff090219 */ /* 0x004fe40000011602 */
[----:B------:R-:W-:-:S03]  /*8a20*/  ISETP.NE.U32.AND P0, PT, RZ, UR6, PT ;  /* 0x00000006ff007c0c */ /* 0x000fc6000bf05070 */
[----:B------:R-:W-:Y:S01]  /*8a30*/  IMAD.MOV R2, RZ, RZ, -R9 ;  /* 0x000000ffff027224 */ /* 0x000fe200078e0a09 */
[----:B------:R-:W-:-:S04]  /*8a40*/  ISETP.NE.AND.EX P0, PT, RZ, UR7, PT, P0 ;  /* 0x00000007ff007c0c */ /* 0x000fc8000bf05300 */
[----:B------:R-:W-:-:S13]  /*8a50*/  R2UR UR4, R2 ;  /* 0x00000000020472ca */ /* 0x000fda00000e0000 */
[----:B------:R-:W-:Y:S01]  /*8a60*/  UIMAD UR28, UR28, UR4, UR5 ;  /* 0x000000041c1c72a4 */ /* 0x000fe2000f8e0205 */
[----:B------:R-:W-:Y:S11]  /*8a70*/  @!P0 BRA `(.L_x_3227) ;  /* 0x0000000000108947 */ /* 0x000ff60003800000 */
[----:B------:R-:W1:Y:S02]  /*8a80*/  LDC.64 R2, c[0x0][0x8f8] ;  /* 0x00023e00ff027b82 */ /* 0x000e640000000a00 */
[----:B-1----:R-:W-:-:S05]  /*8a90*/  IMAD.WIDE R2, R9, 0x4, R2 ;  /* 0x0000000409027825 */ /* 0x002fca00078e0202 */
[----:B------:R1:W5:Y:S01]  /*8aa0*/  LDG.E R4, desc[UR38][R2.64] ;  /* 0x0000002602047981 */ /* 0x000362000c1e1900 */
[----:B------:R-:W-:Y:S05]  /*8ab0*/  BRA `(.L_x_3228) ;  /* 0x00000000002c7947 */ /* 0x000fea0003800000 */
.L_x_3227:
        /* <DEDUP_REMOVED lines=10> */
.L_x_3229:
[----:B------:R-:W2:Y:S02]  /*8b60*/  LDC R4, c[0x0][0x8ec] ;  /* 0x00023b00ff047b82 */ /* 0x000ea40000000800 */
.L_x_3228:
[----:B--2--5:R-:W-:Y:S02]  /*8b70*/  VIADD R4, R4, 0x5f ;  /* 0x0000005f04047836 */ /* 0x024fe40000000000 */
[----:B------:R-:W-:Y:S02]  /*8b80*/  IMAD.MOV.U32 R8, RZ, RZ, 0x1 ;  /* 0x00000001ff087424 */ /* 0x000fe400078e00ff */
[----:B------:R-:W-:-:S04]  /*8b90*/  IMAD.HI R4, R4, 0x2aaaaaab, RZ ;  /* 0x2aaaaaab04047827 */ /* 0x000fc800078e02ff */
[----:B-1----:R-:W-:Y:S01]  /*8ba0*/  IMAD.MOV.U32 R2, RZ, RZ, RZ ;  /* 0x000000ffff027224 */ /* 0x002fe200078e00ff */
[----:B------:R-:W-:Y:S01]  /*8bb0*/  SHF.R.U32.HI R3, RZ, 0x1f, R4 ;  /* 0x0000001fff037819 */ /* 0x000fe20000011604 */
[----:B------:R-:W-:-:S03]  /*8bc0*/  IMAD.MOV.U32 R16, RZ, RZ, 0x1 ;  /* 0x00000001ff107424 */ /* 0x000fc600078e00ff */
[----:B------:R-:W-:-:S04]  /*8bd0*/  LEA.HI.SX32 R3, R4, R3, 0x1c ;  /* 0x0000000304037211 */ /* 0x000fc800078fe2ff */
[----:B------:R-:W-:-:S04]  /*8be0*/  ISETP.GE.AND P0, PT, R0, R3, PT ;  /* 0x000000030000720c */ /* 0x000fc80003f06270 */
[----:B------:R-:W-:-:S04]  /*8bf0*/  SEL R9, R9, 0xffffffff, !P0 ;  /* 0xffffffff09097807 */ /* 0x000fc80004000000 */
[----:B------:R-:W-:-:S13]  /*8c00*/  ISETP.GE.AND P0, PT, R9, RZ, PT ;  /* 0x000000ff0900720c */ /* 0x000fda0003f06270 */
[----:B------:R-:W-:Y:S05]  /*8c10*/  @!P0 BRA `(.L_x_3230) ;  /* 0x0000002400908947 */ /* 0x000fea0003800000 */
[----:B------:R-:W1:Y:S01]  /*8c20*/  LDC.64 R10, c[0x0][0x770] ;  /* 0x0001dc00ff0a7b82 */ /* 0x000e620000000a00 */
[----:B------:R-:W-:-:S07]  /*8c30*/  ULDC.64 UR8, c[0x0][0x788] ;  /* 0x0001e20000087ab9 */ /* 0x000fce0000000a00 */
[----:B------:R-:W2:Y:S08]  /*8c40*/  LDC.64 R2, c[0x0][0x780] ;  /* 0x0001e000ff027b82 */ /* 0x000eb00000000a00 */
[----:B------:R-:W3:Y:S01]  /*8c50*/  LDC.64 R4, c[0x0][0x770] ;  /* 0x0001dc00ff047b82 */ /* 0x000ee20000000a00 */
[----:B-1----:R-:W-:-:S07]  /*8c60*/  ISETP.NE.U32.AND P0, PT, R10, RZ, PT ;  /* 0x000000ff0a00720c */ /* 0x002fce0003f05070 */
[----:B------:R-:W1:Y:S01]  /*8c70*/  LDC.64 R12, c[0x0][0x778] ;  /* 0x0001de00ff0c7b82 */ /* 0x000e620000000a00 */
[----:B------:R-:W-:Y:S01]  /*8c80*/  ISETP.NE.AND.EX P0, PT, R11, RZ, PT, P0 ;  /* 0x000000ff0b00720c */ /* 0x000fe20003f05300 */
[----:B---3--:R-:W-:-:S12]  /*8c90*/  IMAD.WIDE R4, R9, 0x4, R4 ;  /* 0x0000000409047825 */ /* 0x008fd800078e0204 */
[----:B------:R-:W-:Y:S01]  /*8ca0*/  VOTEU.ANY UP0, P0 ;  /* 0x00000000003f7886 */ /* 0x000fe20000000100 */
[----:B------:R-:W-:Y:S02]  /*8cb0*/  PLOP3.LUT P3, PT, PT, PT, UP0, 0x80, 0x0 ;  /* 0x000000000000781c */ /* 0x000fe40003f6f008 */
[----:B--2---:R-:W-:-:S04]  /*8cc0*/  ISETP.NE.U32.AND P0, PT, R2, RZ, PT ;  /* 0x000000ff0200720c */ /* 0x004fc80003f05070 */
[----:B------:R-:W-:Y:S02]  /*8cd0*/  ISETP.NE.AND.EX P1, PT, R3, RZ, PT, P0 ;  /* 0x000000ff0300720c */ /* 0x000fe40003f25300 */
[----:B------:R-:W2:Y:S05]  /*8ce0*/  LDC.64 R2, c[0x0][0x778] ;  /* 0x0001de00ff027b82 */ /* 0x000eaa0000000a00 */
[----:B------:R-:W3:Y:S01]  /*8cf0*/  @P3 LDG.E R16, desc[UR38][R4.64] ;  /* 0x0000002604103981 */ /* 0x000ee2000c1e1900 */
[----:B-1----:R-:W-:-:S03]  /*8d00*/  ISETP.NE.U32.AND P0, PT, R12, RZ, PT ;  /* 0x000000ff0c00720c */ /* 0x002fc60003f05070 */
[----:B------:R-:W4:Y:S01]  /*8d10*/  @P3 LDG.E R14, desc[UR38][R4.64] ;  /* 0x00000026040e3981 */ /* 0x000f22000c1e1900 */
[----:B------:R-:W-:Y:S01]  /*8d20*/  ISETP.NE.AND.EX P0, PT, R13, RZ, PT, P0 ;  /* 0x000000ff0d00720c */ /* 0x000fe20003f05300 */
[----:B------:R-:W1:Y:S08]  /*8d30*/  @P1 LDC.64 R6, c[0x0][0x780] ;  /* 0x0001e000ff061b82 */ /* 0x000e700000000a00 */
[----:B------:R-:W1:Y:S01]  /*8d40*/  LDC R13, c[0x0][0x280] ;  /* 0x0000a000ff0d7b82 */ /* 0x000e620000000800 */
[----:B------:R-:W-:-:S02]  /*8d50*/  IMAD.MOV.U32 R12, RZ, RZ, RZ ;  /* 0x000000ffff0c7224 */ /* 0x000fc400078e00ff */
[----:B--2---:R-:W-:-:S05]  /*8d60*/  IMAD.WIDE R2, R9, 0x4, R2 ;  /* 0x0000000409027825 */ /* 0x004fca00078e0202 */
[----:B------:R2:W5:Y:S01]  /*8d70*/  @P0 LDG.E R12, desc[UR38][R2.64] ;  /* 0x00000026020c0981 */ /* 0x000562000c1e1900 */
[----:B-1----:R-:W-:-:S05]  /*8d80*/  @P1 IMAD.WIDE R6, R9, 0x4, R6 ;  /* 0x0000000409061825 */ /* 0x002fca00078e0206 */
[----:B------:R2:W5:Y:S01]  /*8d90*/  @P1 LDG.E R13, desc[UR38][R6.64] ;  /* 0x00000026060d1981 */ /* 0x000562000c1e1900 */
[----:B------:R-:W-:Y:S01]  /*8da0*/  ISETP.NE.U32.AND P2, PT, RZ, UR8, PT ;  /* 0x00000008ff007c0c */ /* 0x000fe2000bf45070 */
[----:B------:R-:W-:-:S03]  /*8db0*/  UMOV UR6, URZ ;  /* 0x0000003f00067c82 */ /* 0x000fc60008000000 */
[----:B------:R-:W-:Y:S01]  /*8dc0*/  ISETP.NE.AND.EX P2, PT, RZ, UR9, PT, P2 ;  /* 0x00000009ff007c0c */ /* 0x000fe2000bf45320 */
[----:B---3--:R-:W-:-:S05]  /*8dd0*/  @P3 IMAD R16, R9, 0x40, R16 ;  /* 0x0000004009103824 */ /* 0x008fca00078e0210 */
[----:B------:R-:W-:-:S13]  /*8de0*/  @P3 R2UR UR4, R16 ;  /* 0x00000000100432ca */ /* 0x000fda00000e0000 */
[----:B------:R-:W-:-:S04]  /*8df0*/  @UP0 USHF.R.S32.HI UR5, URZ, 0x1f, UR4 ;  /* 0x0000001f3f050899 */ /* 0x000fc80008011404 */
[----:B------:R-:W-:-:S04]  /*8e00*/  @UP0 ULEA.HI UR5, UR5, UR4, URZ, 0x6 ;  /* 0x0000000405050291 */ /* 0x000fc8000f8f303f */
[----:B------:R-:W-:Y:S01]  /*8e10*/  @UP0 ULOP3.LUT UR7, UR5, 0xffffffc0, URZ, 0xc0, !UPT ;  /* 0xffffffc005070892 */ /* 0x000fe2000f8ec03f */
[----:B----4-:R-:W-:-:S03]  /*8e20*/  @P3 R2UR UR6, R14 ;  /* 0x000000000e0632ca */ /* 0x010fc600000e0000 */
[----:B------:R-:W-:Y:S01]  /*8e30*/  @UP0 USHF.R.S32.HI UR8, URZ, 0x1f, UR7 ;  /* 0x0000001f3f080899 */ /* 0x000fe20008011407 */
[----:B--2---:R-:W-:Y:S11]  /*8e40*/  @P1 BRA `(.L_x_3231) ;  /* 0x0000000000101947 */ /* 0x004ff60003800000 */
[----:B------:R-:W-:Y:S05]  /*8e50*/  @!P3 BRA `(.L_x_3231) ;  /* 0x00000000000cb947 */ /* 0x000fea0003800000 */
[----:B------:R-:W2:Y:S04]  /*8e60*/  LDG.E R6, desc[UR38][R4.64] ;  /* 0x0000002604067981 */ /* 0x000ea8000c1e1900 */
[----:B-----5:R-:W2:Y:S02]  /*8e70*/  LDG.E R13, desc[UR38][R4.64+0x4] ;  /* 0x00000426040d7981 */ /* 0x020ea4000c1e1900 */
[----:B--2---:R-:W-:-:S07]  /*8e80*/  IMAD.IADD R13, R13, 0x1, -R6 ;  /* 0x000000010d0d7824 */ /* 0x004fce00078e0a06 */
.L_x_3231:
[----:B------:R-:W-:Y:S01]  /*8e90*/  ULDC UR9, c[0x0][0x290] ;  /* 0x0000a40000097ab9 */ /* 0x000fe20000000800 */
[----:B------:R-:W-:Y:S01]  /*8ea0*/  UMOV UR4, URZ ;  /* 0x0000003f00047c82 */ /* 0x000fe20008000000 */
[----:B------:R-:W-:Y:S01]  /*8eb0*/  UMOV UR5, URZ ;  /* 0x0000003f00057c82 */ /* 0x000fe20008000000 */
[----:B------:R-:W-:Y:S01]  /*8ec0*/  IMAD.U32 R4, RZ, RZ, UR9 ;  /* 0x00000009ff047e24 */ /* 0x000fe2000f8e00ff */
[----:B------:R-:W-:Y:S01]  /*8ed0*/  @UP0 UMOV UR4, UR7 ;  /* 0x0000000700040c82 */ /* 0x000fe20008000000 */
[----:B------:R-:W-:Y:S01]  /*8ee0*/  @UP0 UMOV UR5, UR8 ;  /* 0x0000000800050c82 */ /* 0x000fe20008000000 */
[----:B------:R-:W-:Y:S05]  /*8ef0*/  @!P2 BRA `(.L_x_3232) ;  /* 0x000000000010a947 */ /* 0x000fea0003800000 */
[----:B------:R-:W1:Y:S02]  /*8f00*/  LDC.64 R2, c[0x0][0x788] ;  /* 0x0001e200ff027b82 */ /* 0x000e640000000a00 */
[----:B-1----:R-:W-:-:S05]  /*8f10*/  IMAD.WIDE R2, R9, 0x4, R2 ;  /* 0x0000000409027825 */ /* 0x002fca00078e0202 */
[----:B------:R1:W5:Y:S01]  /*8f20*/  LDG.E R4, desc[UR38][R2.64] ;  /* 0x0000002602047981 */ /* 0x000362000c1e1900 */
[----:B------:R-:W-:Y:S05]  /*8f30*/  BRA `(.L_x_3233) ;  /* 0x0000000000107947 */ /* 0x000fea0003800000 */
.L_x_3232:
[----:B------:R-:W-:Y:S05]  /*8f40*/  @!P0 BRA `(.L_x_3233) ;  /* 0x00000000000c8947 */ /* 0x000fea0003800000 */
[----:B------:R-:W2:Y:S04]  /*8f50*/  LDG.E R5, desc[UR38][R2.64] ;  /* 0x0000002602057981 */ /* 0x000ea8000c1e1900 */
[----:B------:R-:W2:Y:S02]  /*8f60*/  LDG.E R4, desc[UR38][R2.64+0x4] ;  /* 0x0000042602047981 */ /* 0x000ea4000c1e1900 */
[----:B--2---:R-:W-:-:S07]  /*8f70*/  IMAD.IADD R4, R4, 0x1, -R5 ;  /* 0x0000000104047824 */ /* 0x004fce00078e0a05 */
.L_x_3233:
[----:B-1---5:R-:W-:Y:S01]  /*8f80*/  IMAD R3, R0, 0x60, R13 ;  /* 0x0000006000037824 */ /* 0x022fe200078e020d */
[----:B------:R-:W-:Y:S01]  /*8f90*/  ULDC UR7, c[0x0][0x74c] ;  /* 0x0001d30000077ab9 */ /* 0x000fe20000000800 */
[----:B------:R-:W-:Y:S02]  /*8fa0*/  VIADD R13, R13, 0x3f ;  /* 0x0000003f0d0d7836 */ /* 0x000fe40000000000 */
[----:B------:R-:W-:Y:S01]  /*8fb0*/  IMAD.MOV.U32 R16, RZ, RZ, 0x1 ;  /* 0x00000001ff107424 */ /* 0x000fe200078e00ff */
[----:B------:R-:W-:Y:S02]  /*8fc0*/  IADD3 R3, R3, -UR7, -R4 ;  /* 0x8000000703037c10 */ /* 0x000fe4000fffe804 */
[----:B------:R-:W-:Y:S02]  /*8fd0*/  SHF.R.S32.HI R2, RZ, 0x1f, R13 ;  /* 0x0000001fff027819 */ /* 0x000fe4000001140d */
[----:B------:R-:W-:Y:S02]  /*8fe0*/  SHF.R.S32.HI R4, RZ, 0x1f, R3 ;  /* 0x0000001fff047819 */ /* 0x000fe40000011403 */
[----:B------:R-:W-:-:S02]  /*8ff0*/  LEA.HI R2, R2, R13, RZ, 0x6 ;  /* 0x0000000d02027211 */ /* 0x000fc400078f30ff */
[----:B------:R-:W-:-:S04]  /*9000*/  LEA.HI R4, R4, R3, RZ, 0x6 ;  /* 0x0000000304047211 */ /* 0x000fc800078f30ff */
[----:B------:R-:W-:Y:S02]  /*9010*/  SHF.R.S32.HI R3, RZ, 0x6, R4 ;  /* 0x00000006ff037819 */ /* 0x000fe40000011404 */
[----:B------:R-:W-:Y:S01]  /*9020*/  SHF.R.S32.HI R4, RZ, 0x6, R2 ;  /* 0x00000006ff047819 */ /* 0x000fe20000011402 */
[----:B------:R-:W-:Y:S01]  /*9030*/  IMAD.MOV.U32 R2, RZ, RZ, RZ ;  /* 0x000000ffff027224 */ /* 0x000fe200078e00ff */
[----:B------:R-:W-:-:S04]  /*9040*/  VIMNMX R5, RZ, R3, !PT ;  /* 0x00000003ff057248 */ /* 0x000fc80007fe0100 */
[----:B------:R-:W-:-:S13]  /*9050*/  ISETP.GT.AND P1, PT, R4, R5, PT ;  /* 0x000000050400720c */ /* 0x000fda0003f24270 */
[----:B------:R-:W-:Y:S05]  /*9060*/  @!P1 BRA `(.L_x_3230) ;  /* 0x00000020007c9947 */ /* 0x000fea0003800000 */
[----:B------:R-:W-:Y:S01]  /*9070*/  ISETP.NE.U32.AND P1, PT, R10, RZ, PT ;  /* 0x000000ff0a00720c */ /* 0x000fe20003f25070 */
[----:B------:R-:W-:Y:S01]  /*9080*/  USHF.R.S32.HI UR7, URZ, 0x1f, UR28 ;  /* 0x0000001f3f077899 */ /* 0x000fe2000801141c */
[----:B------:R-:W-:Y:S01]  /*9090*/  SHF.R.S32.HI R2, RZ, 0x1f, R9 ;  /* 0x0000001fff027819 */ /* 0x000fe20000011409 */
[----:B------:R-:W-:Y:S01]  /*90a0*/  ULDC.64 UR10, c[0x0][0x718] ;  /* 0x0001c600000a7ab9 */ /* 0x000fe20000000a00 */
[----:B------:R-:W-:Y:S01]  /*90b0*/  ISETP.NE.AND.EX P1, PT, R11, RZ, PT, P1 ;  /* 0x000000ff0b00720c */ /* 0x000fe20003f25310 */
[----:B------:R-:W-:Y:S01]  /*90c0*/  UMOV UR8, UR4 ;  /* 0x0000000400087c82 */ /* 0x000fe20008000000 */
[----:B------:R-:W-:Y:S01]  /*90d0*/  UMOV UR9, UR5 ;  /* 0x0000000500097c82 */ /* 0x000fe20008000000 */
[----:B------:R-:W-:Y:S01]  /*90e0*/  R2UR UR37, R9 ;  /* 0x00000000092572ca */ /* 0x000fe200000e0000 */
[----:B------:R-:W-:Y:S01]  /*90f0*/  UIMAD.WIDE.U32 UR4, UR28, UR10, UR8 ;  /* 0x0000000a1c0472a5 */ /* 0x000fe2000f8e0008 */
[----:B------:R-:W-:Y:S01]  /*9100*/  SEL R2, R2, RZ, !P1 ;  /* 0x000000ff02027207 */ /* 0x000fe20004800000 */
[----:B------:R-:W-:Y:S01]  /*9110*/  UIMAD UR10, UR7, UR10, URZ ;  /* 0x0000000a070a72a4 */ /* 0x000fe2000f8e023f */
[----:B------:R-:W-:Y:S01]  /*9120*/  R2UR UR35, R0 ;  /* 0x00000000002372ca */ /* 0x000fe200000e0000 */
[----:B------:R-:W-:Y:S01]  /*9130*/  ULDC.64 UR12, c[0x0][0x730] ;  /* 0x0001cc00000c7ab9 */ /* 0x000fe20000000a00 */
[----:B------:R-:W-:Y:S01]  /*9140*/  R2UR UR14, R2 ;  /* 0x00000000020e72ca */ /* 0x000fe200000e0000 */
[----:B------:R-:W-:Y:S01]  /*9150*/  UIMAD UR10, UR28, UR11, UR10 ;  /* 0x0000000b1c0a72a4 */ /* 0x000fe2000f8e020a */
[----:B------:R-:W-:Y:S01]  /*9160*/  BSSY B0, `(.L_x_3230) ;  /* 0x000020f000007945 */ /* 0x000fe20003800000 */
[----:B------:R-:W-:Y:S01]  /*9170*/  UIMAD UR7, UR7, UR12, URZ ;  /* 0x0000000c070772a4 */ /* 0x000fe2000f8e023f */
[----:B------:R-:W-:Y:S01]  /*9180*/  IMAD.MOV.U32 R2, RZ, RZ, RZ ;  /* 0x000000ffff027224 */ /* 0x000fe200078e00ff */
[----:B------:R-:W-:Y:S01]  /*9190*/  ULDC UR11, c[0x0][0x2e8] ;  /* 0x0000ba00000b7ab9 */ /* 0x000fe20000000800 */
[----:B------:R-:W-:Y:S01]  /*91a0*/  UIMAD.WIDE.U32 UR8, UR28, UR12, UR8 ;  /* 0x0000000c1c0872a5 */ /* 0x000fe2000f8e0008 */
[----:B------:R-:W-:Y:S01]  /*91b0*/  IMAD.MOV.U32 R16, RZ, RZ, 0x1 ;  /* 0x00000001ff107424 */ /* 0x000fe200078e00ff */
[----:B------:R-:W-:Y:S01]  /*91c0*/  UISETP.NE.AND UP0, UPT, UR11, 0x1, UPT ;  /* 0x000000010b00788c */ /* 0x000fe2000bf05270 */
[----:B------:R-:W-:Y:S01]  /*91d0*/  R2UR UR11, R12 ;  /* 0x000000000c0b72ca */ /* 0x000fe200000e0000 */
[----:B------:R-:W-:Y:S01]  /*91e0*/  UIMAD UR7, UR28, UR13, UR7 ;  /* 0x0000000d1c0772a4 */ /* 0x000fe2000f8e0207 */
[----:B------:R-:W-:Y:S01]  /*91f0*/  VOTEU.ANY UP1, P1 ;  /* 0x00000000003f7886 */ /* 0x000fe20000820100 */
[----:B------:R-:W-:-:S02]  /*9200*/  USEL UR29, UR37, URZ, !UP1 ;  /* 0x0000003f251d7287 */ /* 0x000fc4000c800000 */
[----:B------:R-:W-:Y:S01]  /*9210*/  VOTEU.ANY UP1, P0 ;  /* 0x00000000003f7886 */ /* 0x000fe20000020100 */
[----:B------:R-:W-:Y:S01]  /*9220*/  ELECT P0, URZ, PT ;  /* 0x00000000003f782f */ /* 0x000fe20003800000 */
[----:B------:R-:W-:Y:S01]  /*9230*/  ULDC.64 UR12, c[0x0][0x720] ;  /* 0x0001c800000c7ab9 */ /* 0x000fe20000000a00 */
[----:B------:R-:W-:Y:S01]  /*9240*/  UIADD3 UR9, UR9, UR7, URZ ;  /* 0x0000000709097290 */ /* 0x000fe2000fffe03f */
[----:B------:R-:W-:Y:S01]  /*9250*/  ULDC.64 UR16, c[0x0][0x738] ;  /* 0x0001ce0000107ab9 */ /* 0x000fe20000000a00 */
[----:B------:R-:W-:Y:S02]  /*9260*/  UIADD3 UR5, UR5, UR10, URZ ;  /* 0x0000000a05057290 */ /* 0x000fe4000fffe03f */
[----:B------:R-:W-:Y:S02]  /*9270*/  UIMAD UR7, UR14, UR12, URZ ;  /* 0x0000000c0e0772a4 */ /* 0x000fe4000f8e023f */
[----:B------:R-:W-:Y:S02]  /*9280*/  UIMAD UR10, UR14, UR16, URZ ;  /* 0x000000100e0a72a4 */ /* 0x000fe4000f8e023f */
[----:B------:R-:W-:-:S02]  /*9290*/  UIMAD.WIDE.U32 UR14, UR16, UR29, UR8 ;  /* 0x0000001d100e72a5 */ /* 0x000fc4000f8e0008 */
[----:B------:R-:W-:Y:S01]  /*92a0*/  UIMAD.WIDE.U32 UR22, UR12, UR29, UR4 ;  /* 0x0000001d0c1672a5 */ /* 0x000fe2000f8e0004 */
[----:B------:R-:W-:Y:S01]  /*92b0*/  @UP0 ULDC UR8, c[0x0][0x2ec] ;  /* 0x0000bb0000080ab9 */ /* 0x000fe20000000800 */
[----:B------:R-:W-:Y:S02]  /*92c0*/  UIMAD UR5, UR13, UR29, UR7 ;  /* 0x0000001d0d0572a4 */ /* 0x000fe4000f8e0207 */
[----:B------:R-:W-:Y:S01]  /*92d0*/  UIMAD.WIDE.U32 UR8, UR28, UR8, URZ ;  /* 0x000000081c0872a5 */ /* 0x000fe2000f8e003f */
[----:B------:R-:W-:Y:S01]  /*92e0*/  @UP0 ULDC UR7, c[0x0][0x2f0] ;  /* 0x0000bc0000070ab9 */ /* 0x000fe20000000800 */
[----:B------:R-:W-:Y:S01]  /*92f0*/  UMOV UR36, UR28 ;  /* 0x0000001c00247c82 */ /* 0x000fe20008000000 */
[----:B------:R-:W-:Y:S02]  /*9300*/  UIMAD UR4, UR17, UR29, UR10 ;  /* 0x0000001d110472a4 */ /* 0x000fe4000f8e020a */
[----:B------:R-:W-:Y:S02]  /*9310*/  USEL UR37, UR37, URZ, !UP1 ;  /* 0x0000003f25257287 */ /* 0x000fe4000c800000 */
[----:B------:R-:W-:-:S02]  /*9320*/  UIMAD UR35, UR35, 0x60, UR11 ;  /* 0x00000060232378a4 */ /* 0x000fc4000f8e020b */
        /* <DEDUP_REMOVED lines=14> */
.L_x_3262:
        /* <DEDUP_REMOVED lines=9> */
.L_x_3236:
        /* <DEDUP_REMOVED lines=112> */
.L_x_3247:
[----:B-1----:R-:W-:-:S05]  /*9ba0*/  IMAD.MOV.U32 R6, RZ, RZ, 0x1 ;  /* 0x00000001ff067424 */ /* 0x002fca00078e00ff */
[----:B------:R-:W-:-:S04]  /*9bb0*/  SHF.L.U32 R6, R6, 0x1f, RZ ;  /* 0x0000001f06067819 */ /* 0x000fc800000006ff */
[----:B------:R-:W1:Y:S02]  /*9bc0*/  SYNCS.PHASECHK.TRANS64.TRYWAIT P1, [R0+URZ+0x36438], R6 ;  /* 0x03643806000075a7 */ /* 0x000e64000802017f */
[----:B-1----:R-:W-:Y:S05]  /*9bd0*/  @!P1 BRA `(.L_x_3239) ;  /* 0x0000001800a09947 */ /* 0x002fea0003800000 */
.L_x_3263:
[----:B------:R-:W-:Y:S05]  /*9be0*/  @P0 BRA `(.L_x_3240) ;  /* 0x0000000000140947 */ /* 0x000fea0003800000 */
[----:B------:R-:W-:Y:S01]  /*9bf0*/  ISETP.NE.AND P1, PT, R18, RZ, PT ;  /* 0x000000ff1200720c */ /* 0x000fe20003f25270 */
[----:B------:R-:W-:-:S04]  /*9c00*/  IMAD.MOV.U32 R3, RZ, RZ, 0x6100 ;  /* 0x00006100ff037424 */ /* 0x000fc800078e00ff */
[----:B------:R2:W-:Y:S08]  /*9c10*/  SYNCS.ARRIVE.TRANS64 RZ, [R0+URZ+0x36430], R3 ;  /* 0x0364300300ff79a7 */ /* 0x0005f0000800003f */
[----:B------:R-:W-:Y:S05]  /*9c20*/  @!P1 BRA `(.L_x_3240) ;  /* 0x0000000000049947 */ /* 0x000fea0003800000 */
[----:B------:R-:W-:Y:S01]  /*9c30*/  BPT.TRAP 0x1 ;  /* 0x000000040000795c */ /* 0x000fe20000300000 */
.L_x_3240:
        /* <DEDUP_REMOVED lines=48> */
.L_x_3264:
[----:B------:R-:W-:Y:S05]  /*9f40*/  @P0 BRA `(.L_x_3242) ;  /* 0x0000000000140947 */ /* 0x000fea0003800000 */
[----:B------:R-:W-:Y:S01]  /*9f50*/  ISETP.NE.AND P1, PT, R18, RZ, PT ;  /* 0x000000ff1200720c */ /* 0x000fe20003f25270 */
[----:B--2---:R-:W-:-:S04]  /*9f60*/  IMAD.MOV.U32 R3, RZ, RZ, 0x6100 ;  /* 0x00006100ff037424 */ /* 0x004fc800078e00ff */
[----:B------:R3:W-:Y:S08]  /*9f70*/  SYNCS.ARRIVE.TRANS64 RZ, [R0+URZ+0x36418], R3 ;  /* 0x0364180300ff79a7 */ /* 0x0007f0000800003f */
[----:B------:R-:W-:Y:S05]  /*9f80*/  @!P1 BRA `(.L_x_3242) ;  /* 0x0000000000049947 */ /* 0x000fea0003800000 */
[----:B------:R-:W-:Y:S01]  /*9f90*/  BPT.TRAP 0x1 ;  /* 0x000000040000795c */ /* 0x000fe20000300000 */
.L_x_3242:
        /* <DEDUP_REMOVED lines=47> */
.L_x_3265:
        /* <DEDUP_REMOVED lines=8> */
.L_x_3244:
        /* <DEDUP_REMOVED lines=37> */
.L_x_3267:
[----:B------:R-:W-:Y:S05]  /*a560*/  @P0 BRA `(.L_x_3246) ;  /* 0x0000000000140947 */ /* 0x000fea0003800000 */
[----:B------:R-:W-:Y:S01]  /*a570*/  ISETP.NE.AND P1, PT, R18, RZ, PT ;  /* 0x000000ff1200720c */ /* 0x000fe20003f25270 */
[----:B--2---:R-:W-:-:S04]  /*a580*/  IMAD.MOV.U32 R5, RZ, RZ, 0x6100 ;  /* 0x00006100ff057424 */ /* 0x004fc800078e00ff */
[----:B------:R3:W-:Y:S08]  /*a590*/  SYNCS.ARRIVE.TRANS64 RZ, [R0+URZ+0x36410], R5 ;  /* 0x0364100500ff79a7 */ /* 0x0007f0000800003f */
[----:B------:R-:W-:Y:S05]  /*a5a0*/  @!P1 BRA `(.L_x_3246) ;  /* 0x0000000000049947 */ /* 0x000fea0003800000 */
[----:B------:R-:W-:Y:S01]  /*a5b0*/  BPT.TRAP 0x1 ;  /* 0x000000040000795c */ /* 0x000fe20000300000 */
.L_x_3246:
        /* <DEDUP_REMOVED lines=44> */
.L_x_3238:
[----:B------:R-:W-:Y:S01]  /*a880*/  ISETP.NE.AND P1, PT, R20, RZ, PT ;  /* 0x000000ff1400720c */ /* 0x000fe20003f25270 */
[----:B------:R-:W-:Y:S02]  /*a890*/  IMAD.MOV.U32 R16, RZ, RZ, 0x1 ;  /* 0x00000001ff107424 */ /* 0x000fe400078e00ff */
[----:B------:R-:W-:-:S10]  /*a8a0*/  IMAD.MOV.U32 R5, RZ, RZ, R14 ;  /* 0x000000ffff057224 */ /* 0x000fd400078e000e */
[----:B------:R-:W-:Y:S05]  /*a8b0*/  @!P1 BRA `(.L_x_3237) ;  /* 0x00000004008c9947 */ /* 0x000fea0003800000 */
[----:B------:R-:W2:Y:S02]  /*a8c0*/  SYNCS.PHASECHK.TRANS64.TRYWAIT P1, [R0+URZ+0x36438], R6 ;  /* 0x03643806000075a7 */ /* 0x000ea4000802017f */
[----:B--2---:R-:W-:Y:S05]  /*a8d0*/  @!P1 BRA `(.L_x_3248) ;  /* 0x0000000c00c09947 */ /* 0x004fea0003800000 */
.L_x_3268:
[----:B------:R-:W-:Y:S05]  /*a8e0*/  @P0 BRA `(.L_x_3249) ;  /* 0x0000000000140947 */ /* 0x000fea0003800000 */
[----:B------:R-:W-:Y:S01]  /*a8f0*/  ISETP.NE.AND P1, PT, R18, RZ, PT ;  /* 0x000000ff1200720c */ /* 0x000fe20003f25270 */
[----:B------:R-:W-:-:S04]  /*a900*/  IMAD.MOV.U32 R5, RZ, RZ, 0x6100 ;  /* 0x00006100ff057424 */ /* 0x000fc800078e00ff */
[----:B------:R3:W-:Y:S08]  /*a910*/  SYNCS.ARRIVE.TRANS64 RZ, [R0+URZ+0x36430], R5 ;  /* 0x0364300500ff79a7 */ /* 0x0007f0000800003f */
[----:B------:R-:W-:Y:S05]  /*a920*/  @!P1 BRA `(.L_x_3249) ;  /* 0x0000000000049947 */ /* 0x000fea0003800000 */
[----:B------:R-:W-:Y:S01]  /*a930*/  BPT.TRAP 0x1 ;  /* 0x000000040000795c */ /* 0x000fe20000300000 */
.L_x_3249:
        /* <DEDUP_REMOVED lines=42> */
.L_x_3269:
[----:B------:R-:W-:Y:S01]  /*abe0*/  IMAD.MOV.U32 R16, RZ, RZ, RZ ;  /* 0x000000ffff107224 */ /* 0x000fe200078e00ff */
[----:B------:R-:W-:Y:S06]  /*abf0*/  @P0 BRA `(.L_x_3251) ;  /* 0x0000000000140947 */ /* 0x000fec0003800000 */
[----:B------:R-:W-:Y:S01]  /*ac00*/  ISETP.NE.AND P1, PT, R18, RZ, PT ;  /* 0x000000ff1200720c */ /* 0x000fe20003f25270 */
[----:B-1----:R-:W-:-:S04]  /*ac10*/  IMAD.MOV.U32 R5, RZ, RZ, 0x6100 ;  /* 0x00006100ff057424 */ /* 0x002fc800078e00ff */
[----:B------:R2:W-:Y:S08]  /*ac20*/  SYNCS.ARRIVE.TRANS64 RZ, [R0+URZ+0x36418], R5 ;  /* 0x0364180500ff79a7 */ /* 0x0005f0000800003f */
[----:B------:R-:W-:Y:S05]  /*ac30*/  @!P1 BRA `(.L_x_3251) ;  /* 0x0000000000049947 */ /* 0x000fea0003800000 */
[----:B------:R-:W-:Y:S01]  /*ac40*/  BPT.TRAP 0x1 ;  /* 0x000000040000795c */ /* 0x000fe20000300000 */
.L_x_3251:
        /* <DEDUP_REMOVED lines=42> */
.L_x_3237:
[----:B------:R-:W-:-:S04]  /*aef0*/  SHF.L.U32 R3, R16, 0x1f, RZ ;  /* 0x0000001f10037819 */ /* 0x000fc800000006ff */
[----:B------:R-:W2:Y:S02]  /*af00*/  SYNCS.PHASECHK.TRANS64.TRYWAIT P1, [R0+URZ+0x36438], R3 ;  /* 0x03643803000075a7 */ /* 0x000ea4000802017f */
[----:B--2---:R-:W-:Y:S05]  /*af10*/  @!P1 BRA `(.L_x_3252) ;  /* 0x0000000800589947 */ /* 0x004fea0003800000 */
.L_x_3270:
[----:B------:R-:W-:Y:S05]  /*af20*/  @P0 BRA `(.L_x_3253) ;  /* 0x0000000000180947 */ /* 0x000fea0003800000 */
[----:B------:R-:W3:Y:S01]  /*af30*/  S2R R2, SR_TID.X ;  /* 0x0000000000027919 */ /* 0x000ee20000002100 */
[----:B--2---:R-:W-:-:S04]  /*af40*/  IMAD.MOV.U32 R3, RZ, RZ, 0x6100 ;  /* 0x00006100ff037424 */ /* 0x004fc800078e00ff */
[----:B------:R4:W-:Y:S01]  /*af50*/  SYNCS.ARRIVE.TRANS64 RZ, [R0+URZ+0x36430], R3 ;  /* 0x0364300300ff79a7 */ /* 0x0009e2000800003f */
[----:B---3--:R-:W-:-:S13]  /*af60*/  LOP3.LUT P0, RZ, R2, 0x1f, RZ, 0xc0, !PT ;  /* 0x0000001f02ff7812 */ /* 0x008fda000780c0ff */
[----:B----4-:R-:W-:Y:S05]  /*af70*/  @!P0 BRA `(.L_x_3253) ;  /* 0x0000000000048947 */ /* 0x010fea0003800000 */
[----:B------:R-:W-:Y:S01]  /*af80*/  BPT.TRAP 0x1 ;  /* 0x000000040000795c */ /* 0x000fe20000300000 */
.L_x_3253:
        /* <DEDUP_REMOVED lines=22> */
[----:B------:R-:W-:Y:S01]  /*b0f0*/  SEL R8, RZ, 0x1, P0 ;  /* 0x00000001ff087807 */ /* 0x000fe20000000000 */
        /* <DEDUP_REMOVED lines=20> */
[----:B---3--:R-:W-:Y:S01]  /*b240*/  NOP ;  /* 0x0000000000007918 */ /* 0x008fe20000000000 */
.L_x_3234:
[----:B------:R-:W-:Y:S05]  /*b250*/  BSYNC B0 ;  /* 0x0000000000007941 */ /* 0x000fea0003800000 */
.L_x_3230:
[----:B------:R-:W-:-:S03]  /*b260*/  UMOV UR7, 0xffffffff ;  /* 0xffffffff00077882 */ /* 0x000fc60000000000 */
[----:B------:R-:W-:Y:S05]  /*b270*/  BRA.DIV UR7, `(.L_x_3254) ;  /* 0x0000000607947947 */ /* 0x000fea000b800000 */
[----:B------:R-:W-:-:S13]  /*b280*/  ELECT P6, URZ, PT ;  /* 0x00000000003f782f */ /* 0x000fda00038c0000 */
.L_x_3273:
[----:B------:R-:W-:Y:S05]  /*b290*/  @!P6 BRA `(.L_x_3112) ;  /* 0x000000000074e947 */ /* 0x000fea0003800000 */
[----:B-12---:R-:W2:Y:S02]  /*b2a0*/  LDL.LU R0, [R1+0x4] ;  /* 0x0000040001007983 */ /* 0x006ea40000300800 */
[----:B--2---:R-:W-:-:S04]  /*b2b0*/  LOP3.LUT R0, R0, 0x2, RZ, 0xfc, !PT ;  /* 0x0000000200007812 */ /* 0x004fc800078efcff */
[----:B------:R-:W-:-:S13]  /*b2c0*/  ISETP.NE.AND P2, PT, R0, 0x3, PT ;  /* 0x000000030000780c */ /* 0x000fda0003f45270 */
[----:B------:R-:W-:Y:S05]  /*b2d0*/  @!P2 BRA `(.L_x_3255) ;  /* 0x000000000004a947 */ /* 0x000fea0003800000 */
[----:B------:R-:W-:Y:S01]  /*b2e0*/  BPT.TRAP 0x1 ;  /* 0x000000040000795c */ /* 0x000fe20000300000 */
.L_x_3255:
        /* <DEDUP_REMOVED lines=15> */
.L_x_3274:
[----:B------:R-:W2:Y:S02]  /*b3e0*/  SYNCS.PHASECHK.TRANS64.TRYWAIT P0, [R3+URZ], R2 ;  /* 0x00000002030075a7 */ /* 0x000ea4000800017f */
[----:B--2---:R-:W-:Y:S05]  /*b3f0*/  @!P0 BRA `(.L_x_3257) ;  /* 0x0000000400688947 */ /* 0x004fea0003800000 */
.L_x_3275:
[----:B------:R-:W-:Y:S05]  /*b400*/  @!P2 BRA `(.L_x_3258) ;  /* 0x000000000004a947 */ /* 0x000fea0003800000 */
[----:B------:R-:W-:Y:S01]  /*b410*/  BPT.TRAP 0x1 ;  /* 0x000000040000795c */ /* 0x000fe20000300000 */
.L_x_3258:
[----:B------:R-:W-:-:S07]  /*b420*/  SHF.L.U32 R16, R16, 0x1f, RZ ;  /* 0x0000001f10107819 */ /* 0x000fce00000006ff */
.L_x_3259:
[----:B---3--:R3:W4:Y:S02]  /*b430*/  SYNCS.PHASECHK.TRANS64.TRYWAIT P0, [R9+URZ+0x36438], R16 ;  /* 0x03643810090075a7 */ /* 0x008724000800017f */
[----:B----4-:R-:W-:Y:S05]  /*b440*/  @!P0 NANOSLEEP.SYNCS 0x989680 ;  /* 0x009896800000895d */ /* 0x010fea0003900000 */
[----:B------:R-:W4:Y:S02]  /*b450*/  @!P0 SYNCS.PHASECHK.TRANS64 P0, [R9+URZ+0x36438], R16 ;  /* 0x03643810090085a7 */ /* 0x000f24000800007f */
[----:B----4-:R-:W-:Y:S05]  /*b460*/  @!P0 BRA `(.L_x_3259) ;  /* 0xfffffffc00f08947 */ /* 0x010fea000383ffff */
.L_x_3112:
[----:B------:R-:W-:Y:S05]  /*b470*/  BSYNC B6 ;  /* 0x0000000000067941 */ /* 0x000fea0003800000 */
.L_x_3104:
[----:B------:R-:W-:Y:S05]  /*b480*/  EXIT ;  /* 0x000000000000794d */ /* 0x000fea0003800000 */
.L_x_3122:
[----:B------:R-:W-:Y:S02]  /*b490*/  IMAD.MOV.U32 R12, RZ, RZ, RZ ;  /* 0x000000ffff0c7224 */ /* 0x000fe400078e00ff */
[----:B------:R-:W-:Y:S02]  /*b4a0*/  IMAD.MOV.U32 R11, RZ, RZ, 0x1f ;  /* 0x0000001fff0b7424 */ /* 0x000fe400078e00ff */
[----:B------:R-:W-:-:S07]  /*b4b0*/  IMAD.MOV.U32 R15, RZ, RZ, -0x1 ;  /* 0xffffffffff0f7424 */ /* 0x000fce00078e00ff */
[----:B---3--:R-:W-:Y:S05]  /*b4c0*/  WARPSYNC.COLLECTIVE R15, `(.L_x_3260) ;  /* 0x000000000f087348 */ /* 0x008fea0003c00000 */
[----:B------:R1:W2:Y:S02]  /*b4d0*/  SHFL.IDX P6, R14, R13, R12, R11 ;  /* 0x0000000c0d0e7389 */ /* 0x0002a400000c000b */
[----:B-123--:R-:W-:Y:S01]  /*b4e0*/  ENDCOLLECTIVE ;  /* 0x000000000000791b */ /* 0x00efe20003800000 */
.L_x_3260:
[----:B------:R-:W-:Y:S05]  /*b4f0*/  BRA `(.L_x_3261) ;  /* 0xffffff60004c7947 */ /* 0x000fea000383ffff */
.L_x_3124:
[----:B--2---:R-:W-:-:S04]  /*b500*/  IMAD.U32 R0, RZ, RZ, UR36 ;  /* 0x00000024ff007e24 */ /* 0x004fc8000f8e00ff */
[----:B------:R2:W4:Y:S03]  /*b510*/  SYNCS.PHASECHK.TRANS64.TRYWAIT P0, [R0+URZ+0x36400], R10 ;  /* 0x0364000a000075a7 */ /* 0x000526000800017f */
[----:B----4-:R-:W-:Y:S05]  /*b520*/  @!P0 NANOSLEEP.SYNCS 0x989680 ;  /* 0x009896800000895d */ /* 0x010fea0003900000 */
[----:B------:R-:W4:Y:S02]  /*b530*/  @!P0 SYNCS.PHASECHK.TRANS64 P0, [R0+URZ+0x36400], R10 ;  /* 0x0364000a000085a7 */ /* 0x000f24000800007f */
[----:B----4-:R-:W-:Y:S05]  /*b540*/  @!P0 BRA `(.L_x_3124) ;  /* 0xfffffffc00ec8947 */ /* 0x010fea000383ffff */
[----:B------:R-:W-:Y:S05]  /*b550*/  BRA `(.L_x_3123) ;  /* 0xffffff6000887947 */ /* 0x000fea000383ffff */
.L_x_3128:
[----:B---3--:R3:W4:Y:S02]  /*b560*/  SYNCS.PHASECHK.TRANS64.TRYWAIT P1, [R3+URZ+0x36410], R10 ;  /* 0x0364100a030075a7 */ /* 0x008724000802017f */
[----:B----4-:R-:W-:Y:S05]  /*b570*/  @!P1 NANOSLEEP.SYNCS 0x989680 ;  /* 0x009896800000995d */ /* 0x010fea0003900000 */
[----:B------:R-:W4:Y:S02]  /*b580*/  @!P1 SYNCS.PHASECHK.TRANS64 P1, [R3+URZ+0x36410], R10 ;  /* 0x0364100a030095a7 */ /* 0x000f24000802007f */
[----:B----4-:R-:W-:Y:S05]  /*b590*/  @!P1 BRA `(.L_x_3128) ;  /* 0xfffffffc00f09947 */ /* 0x010fea000383ffff */
[----:B------:R-:W-:Y:S05]  /*b5a0*/  BRA `(.L_x_3127) ;  /* 0xffffff6800487947 */ /* 0x000fea000383ffff */
.L_x_3132:
[----:B-1----:R-:W-:-:S04]  /*b5b0*/  IMAD.U32 R121, RZ, RZ, UR36 ;  /* 0x00000024ff797e24 */ /* 0x002fc8000f8e00ff */
[----:B------:R1:W2:Y:S03]  /*b5c0*/  SYNCS.PHASECHK.TRANS64.TRYWAIT P1, [R121+URZ+0x36430], R14 ;  /* 0x0364300e790075a7 */ /* 0x0002a6000802017f */
[----:B--2---:R-:W-:Y:S05]  /*b5d0*/  @!P1 NANOSLEEP.SYNCS 0x989680 ;  /* 0x009896800000995d */ /* 0x004fea0003900000 */
[----:B------:R-:W2:Y:S02]  /*b5e0*/  @!P1 SYNCS.PHASECHK.TRANS64 P1, [R121+URZ+0x36430], R14 ;  /* 0x0364300e790095a7 */ /* 0x000ea4000802007f */
[----:B--2---:R-:W-:Y:S05]  /*b5f0*/  @!P1 BRA `(.L_x_3132) ;  /* 0xfffffffc00ec9947 */ /* 0x004fea000383ffff */
[----:B------:R-:W-:Y:S05]  /*b600*/  BRA `(.L_x_3131) ;  /* 0xffffff70006c7947 */ /* 0x000fea000383ffff */
.L_x_3235:
[----:B-1----:R1:W2:Y:S02]  /*b610*/  SYNCS.PHASECHK.TRANS64.TRYWAIT P1, [R0+URZ+0x36420], R6 ;  /* 0x03642006000075a7 */ /* 0x0022a4000802017f */
[----:B--2---:R-:W-:Y:S05]  /*b620*/  @!P1 NANOSLEEP.SYNCS 0x989680 ;  /* 0x009896800000995d */ /* 0x004fea0003900000 */
[----:B------:R-:W2:Y:S02]  /*b630*/  @!P1 SYNCS.PHASECHK.TRANS64 P1, [R0+URZ+0x36420], R6 ;  /* 0x03642006000095a7 */ /* 0x000ea4000802007f */
[----:B--2---:R-:W-:Y:S05]  /*b640*/  @!P1 BRA `(.L_x_3235) ;  /* 0xfffffffc00f09947 */ /* 0x004fea000383ffff */
[----:B------:R-:W-:Y:S05]  /*b650*/  BRA `(.L_x_3262) ;  /* 0xffffffdc006c7947 */ /* 0x000fea000383ffff */
.L_x_3239:
[----:B-1----:R1:W2:Y:S02]  /*b660*/  SYNCS.PHASECHK.TRANS64.TRYWAIT P1, [R0+URZ+0x36438], R6 ;  /* 0x03643806000075a7 */ /* 0x0022a4000802017f */
[----:B--2---:R-:W-:Y:S05]  /*b670*/  @!P1 NANOSLEEP.SYNCS 0x989680 ;  /* 0x009896800000995d */ /* 0x004fea0003900000 */
[----:B------:R-:W2:Y:S02]  /*b680*/  @!P1 SYNCS.PHASECHK.TRANS64 P1, [R0+URZ+0x36438], R6 ;  /* 0x03643806000095a7 */ /* 0x000ea4000802007f */
[----:B--2---:R-:W-:Y:S05]  /*b690*/  @!P1 BRA `(.L_x_3239) ;  /* 0xfffffffc00f09947 */ /* 0x004fea000383ffff */
[----:B------:R-:W-:Y:S05]  /*b6a0*/  BRA `(.L_x_3263) ;  /* 0xffffffe4004c7947 */ /* 0x000fea000383ffff */
.L_x_3241:
[----:B--2---:R2:W3:Y:S02]  /*b6b0*/  SYNCS.PHASECHK.TRANS64.TRYWAIT P1, [R0+URZ+0x36428], R3 ;  /* 0x03642803000075a7 */ /* 0x0044e4000802017f */
[----:B---3--:R-:W-:Y:S05]  /*b6c0*/  @!P1 NANOSLEEP.SYNCS 0x989680 ;  /* 0x009896800000995d */ /* 0x008fea0003900000 */
[----:B------:R-:W3:Y:S02]  /*b6d0*/  @!P1 SYNCS.PHASECHK.TRANS64 P1, [R0+URZ+0x36428], R3 ;  /* 0x03642803000095a7 */ /* 0x000ee4000802007f */
[----:B---3--:R-:W-:Y:S05]  /*b6e0*/  @!P1 BRA `(.L_x_3241) ;  /* 0xfffffffc00f09947 */ /* 0x008fea000383ffff */
[----:B------:R-:W-:Y:S05]  /*b6f0*/  BRA `(.L_x_3264) ;  /* 0xffffffe800107947 */ /* 0x000fea000383ffff */
.L_x_3243:
        /* <DEDUP_REMOVED lines=8> */
.L_x_3245:
[----:B------:R-:W-:-:S07]  /*b780*/  SHF.L.U32 R5, R7, 0x1f, RZ ;  /* 0x0000001f07057819 */ /* 0x000fce00000006ff */
.L_x_3266:
[----:B--2---:R2:W3:Y:S02]  /*b790*/  SYNCS.PHASECHK.TRANS64.TRYWAIT P1, [R0+URZ+0x36420], R5 ;  /* 0x03642005000075a7 */ /* 0x0044e4000802017f */
[----:B---3--:R-:W-:Y:S05]  /*b7a0*/  @!P1 NANOSLEEP.SYNCS 0x989680 ;  /* 0x009896800000995d */ /* 0x008fea0003900000 */
[----:B------:R-:W3:Y:S02]  /*b7b0*/  @!P1 SYNCS.PHASECHK.TRANS64 P1, [R0+URZ+0x36420], R5 ;  /* 0x03642005000095a7 */ /* 0x000ee4000802007f */
[----:B---3--:R-:W-:Y:S05]  /*b7c0*/  @!P1 BRA `(.L_x_3266) ;  /* 0xfffffffc00f09947 */ /* 0x008fea000383ffff */
[----:B------:R-:W-:Y:S05]  /*b7d0*/  BRA `(.L_x_3267) ;  /* 0xffffffec00607947 */ /* 0x000fea000383ffff */
.L_x_3248:
[----:B--2---:R2:W3:Y:S02]  /*b7e0*/  SYNCS.PHASECHK.TRANS64.TRYWAIT P1, [R0+URZ+0x36438], R6 ;  /* 0x03643806000075a7 */ /* 0x0044e4000802017f */
[----:B---3--:R-:W-:Y:S05]  /*b7f0*/  @!P1 NANOSLEEP.SYNCS 0x989680 ;  /* 0x009896800000995d */ /* 0x008fea0003900000 */
[----:B------:R-:W3:Y:S02]  /*b800*/  @!P1 SYNCS.PHASECHK.TRANS64 P1, [R0+URZ+0x36438], R6 ;  /* 0x03643806000095a7 */ /* 0x000ee4000802007f */
[----:B---3--:R-:W-:Y:S05]  /*b810*/  @!P1 BRA `(.L_x_3248) ;  /* 0xfffffffc00f09947 */ /* 0x008fea000383ffff */
[----:B------:R-:W-:Y:S05]  /*b820*/  BRA `(.L_x_3268) ;  /* 0xfffffff0002c7947 */ /* 0x000fea000383ffff */
.L_x_3250:
[----:B-1----:R1:W2:Y:S02]  /*b830*/  SYNCS.PHASECHK.TRANS64.TRYWAIT P1, [R0+URZ+0x36428], R5 ;  /* 0x03642805000075a7 */ /* 0x0022a4000802017f */
[----:B--2---:R-:W-:Y:S05]  /*b840*/  @!P1 NANOSLEEP.SYNCS 0x989680 ;  /* 0x009896800000995d */ /* 0x004fea0003900000 */
[----:B------:R-:W2:Y:S02]  /*b850*/  @!P1 SYNCS.PHASECHK.TRANS64 P1, [R0+URZ+0x36428], R5 ;  /* 0x03642805000095a7 */ /* 0x000ea4000802007f */
[----:B--2---:R-:W-:Y:S05]  /*b860*/  @!P1 BRA `(.L_x_3250) ;  /* 0xfffffffc00f09947 */ /* 0x004fea000383ffff */
[----:B------:R-:W-:Y:S05]  /*b870*/  BRA `(.L_x_3269) ;  /* 0xfffffff000d87947 */ /* 0x000fea000383ffff */
.L_x_3252:
[----:B--2---:R2:W3:Y:S02]  /*b880*/  SYNCS.PHASECHK.TRANS64.TRYWAIT P1, [R0+URZ+0x36438], R3 ;  /* 0x03643803000075a7 */ /* 0x0044e4000802017f */
[----:B---3--:R-:W-:Y:S05]  /*b890*/  @!P1 NANOSLEEP.SYNCS 0x989680 ;  /* 0x009896800000995d */ /* 0x008fea0003900000 */
[----:B------:R-:W3:Y:S02]  /*b8a0*/  @!P1 SYNCS.PHASECHK.TRANS64 P1, [R0+URZ+0x36438], R3 ;  /* 0x03643803000095a7 */ /* 0x000ee4000802007f */
[----:B---3--:R-:W-:Y:S05]  /*b8b0*/  @!P1 BRA `(.L_x_3252) ;  /* 0xfffffffc00f09947 */ /* 0x008fea000383ffff */
[----:B------:R-:W-:Y:S05]  /*b8c0*/  BRA `(.L_x_3270) ;  /* 0xfffffff400947947 */ /* 0x000fea000383ffff */
.L_x_3254:
[----:B------:R-:W-:Y:S01]  /*b8d0*/  BSSY B0, `(.L_x_3271) ;  /* 0x0000006000007945 */ /* 0x000fe20003800000 */
[----:B------:R-:W-:-:S07]  /*b8e0*/  IMAD.MOV.U32 R15, RZ, RZ, -0x1 ;  /* 0xffffffffff0f7424 */ /* 0x000fce00078e00ff */
[----:B-12---:R-:W-:Y:S05]  /*b8f0*/  WARPSYNC.COLLECTIVE R15, `(.L_x_3272) ;  /* 0x000000000f0c7348 */ /* 0x006fea0003c00000 */
[----:B------:R-:W-:Y:S02]  /*b900*/  ELECT P6, UR62, PT ;  /* 0x00000000003e782f */ /* 0x000fe400038c0000 */
[----:B------:R-:W-:Y:S01]  /*b910*/  MOV R14, UR62 ;  /* 0x0000003e000e7c02 */ /* 0x000fe20008000f00 */
[----:B-12---:R-:W-:Y:S10]  /*b920*/  ENDCOLLECTIVE ;  /* 0x000000000000791b */ /* 0x006ff40003800000 */
.L_x_3272:
[----:B------:R-:W-:Y:S05]  /*b930*/  BSYNC B0 ;  /* 0x0000000000007941 */ /* 0x000fea0003800000 */
.L_x_3271:
[----:B------:R-:W-:Y:S05]  /*b940*/  BRA `(.L_x_3273) ;  /* 0xfffffff800507947 */ /* 0x000fea000383ffff */
.L_x_3256:
[----:B-1----:R1:W2:Y:S02]  /*b950*/  SYNCS.PHASECHK.TRANS64.TRYWAIT P0, [R7+URZ], R0 ;  /* 0x00000000070075a7 */ /* 0x0022a4000800017f */
[----:B--2---:R-:W-:Y:S05]  /*b960*/  @!P0 NANOSLEEP.SYNCS 0x989680 ;  /* 0x009896800000895d */ /* 0x004fea0003900000 */
[----:B------:R-:W2:Y:S02]  /*b970*/  @!P0 SYNCS.PHASECHK.TRANS64 P0, [R7+URZ], R0 ;  /* 0x00000000070085a7 */ /* 0x000ea4000800007f */
[----:B--2---:R-:W-:Y:S05]  /*b980*/  @!P0 BRA `(.L_x_3256) ;  /* 0xfffffffc00f08947 */ /* 0x004fea000383ffff */
[----:B------:R-:W-:Y:S05]  /*b990*/  BRA `(.L_x_3274) ;  /* 0xfffffff800907947 */ /* 0x000fea000383ffff */
.L_x_3257:
[----:B--2---:R2:W3:Y:S02]  /*b9a0*/  SYNCS.PHASECHK.TRANS64.TRYWAIT P0, [R3+URZ], R2 ;  /* 0x00000002030075a7 */ /* 0x0044e4000800017f */
[----:B---3--:R-:W-:Y:S05]  /*b9b0*/  @!P0 NANOSLEEP.SYNCS 0x989680 ;  /* 0x009896800000895d */ /* 0x008fea0003900000 */
[----:B------:R-:W3:Y:S02]  /*b9c0*/  @!P0 SYNCS.PHASECHK.TRANS64 P0, [R3+URZ], R2 ;  /* 0x00000002030085a7 */ /* 0x000ee4000800007f */
[----:B---3--:R-:W-:Y:S05]  /*b9d0*/  @!P0 BRA `(.L_x_3257) ;  /* 0xfffffffc00f08947 */ /* 0x008fea000383ffff */
[----:B------:R-:W-:Y:S05]  /*b9e0*/  BRA `(.L_x_3275) ;  /* 0xfffffff800847947 */ /* 0x000fea000383ffff */
.L_x_3276:
        /* <DEDUP_REMOVED lines=9> */
.L_x_7669:


//--------------------- .text._ZN7cutlass13device_kernelIN5flash11enable_sm90INS1_16FlashAttnBwdSm90INS1_25CollectiveMainloopBwdSm90ILi2ELi1ELi1EN4cute5tupleIJNS5_1CILi1EEES8_S8_EEENS6_IJNS7_ILi64EEENS7_ILi96EEENS7_ILi192EEEEEENS_10bfloat16_tEfNS_4arch4Sm90ELb1ELb0ELb1ELb1ELb1ELb0ELb1ELb0ELi3ELi1ELi1ELi1ELb0EEENS1_21CollectiveEpilogueBwdISD_SE_SG_Li384ELb1ELb1ELi3EEENS1_25SingleTileBwdLPTSchedulerILb1ELi96ELb1EEEEEEEEEvNT_6ParamsE --------------------------
	.section	.text._ZN7cutlass13device_kernelIN5flash11enable_sm90INS1_16FlashAttnBwdSm90INS1_25CollectiveMainloopBwdSm90ILi2ELi1ELi1EN4cute5tupleIJNS5_1CILi1EEES8_S8_EEENS6_IJNS7_ILi64EEENS7_ILi96EEENS7_ILi192EEEEEENS_10bfloat16_tEfNS_4arch4Sm90ELb1ELb0ELb1ELb1ELb1ELb0ELb1ELb0ELi3ELi1ELi1ELi1ELb0EEENS1_21CollectiveEpilogueBwdISD_SE_SG_Li384ELb1ELb1ELi3EEENS1_25SingleTileBwdLPTSchedulerILb1ELi96ELb1EEEEEEEEEvNT_6ParamsE,"ax",@progbits
	.align	128
.text._ZN7cutlass13device_kernelIN5flash11enable_sm90INS1_16FlashAttnBwdSm90INS1_25CollectiveMainloopBwdSm90ILi2ELi1ELi1EN4cute5tupleIJNS5_1CILi1EEES8_S8_EEENS6_IJNS7_ILi64EEENS7_ILi96EEENS7_ILi192EEEEEENS_10bfloat16_tEfNS_4arch4Sm90ELb1ELb0ELb1ELb1ELb1ELb0ELb1ELb0ELi3ELi1ELi1ELi1ELb0EEENS1_21CollectiveEpilogueBwdISD_SE_SG_Li384ELb1ELb1ELi3EEENS1_25SingleTileBwdLPTSchedulerILb1ELi96ELb1EEEEEEEEEvNT_6ParamsE:
        .type           _ZN7cutlass13device_kernelIN5flash11enable_sm90INS1_16FlashAttnBwdSm90INS1_25CollectiveMainloopBwdSm90ILi2ELi1ELi1EN4cute5tupleIJNS5_1CILi1EEES8_S8_EEENS6_IJNS7_ILi64EEENS7_ILi96EEENS7_ILi192EEEEEENS_10bfloat16_tEfNS_4arch4Sm90ELb1ELb0ELb1ELb1ELb1ELb0ELb1ELb0ELi3ELi1ELi1ELi1ELb0EEENS1_21CollectiveEpilogueBwdISD_SE_SG_Li384ELb1ELb1ELi3EEENS1_25SingleTileBwdLPTSchedulerILb1ELi96ELb1EEEEEEEEEvNT_6ParamsE,@function
        .size           _ZN7cutlass13device_kernelIN5flash11enable_sm90INS1_16FlashAttnBwdSm90INS1_25CollectiveMainloopBwdSm90ILi2ELi1ELi1EN4cute5tupleIJNS5_1CILi1EEES8_S8_EEENS6_IJNS7_ILi64EEENS7_ILi96EEENS7_ILi192EEEEEENS_10bfloat16_tEfNS_4arch4Sm90ELb1ELb0ELb1ELb1ELb1ELb0ELb1ELb0ELi3ELi1ELi1ELi1ELb0EEENS1_21CollectiveEpilogueBwdISD_SE_SG_Li384ELb1ELb1ELi3EEENS1_25SingleTileBwdLPTSchedulerILb1ELi96ELb1EEEEEEEEEvNT_6ParamsE,(.L_x_7670 - _ZN7cutlass13device_kernelIN5flash11enable_sm90INS1_16FlashAttnBwdSm90INS1_25CollectiveMainloopBwdSm90ILi2ELi1ELi1EN4cute5tupleIJNS5_1CILi1EEES8_S8_EEENS6_IJNS7_ILi64EEENS7_ILi96EEENS7_ILi192EEEEEENS_10bfloat16_tEfNS_4arch4Sm90ELb1ELb0ELb1ELb1ELb1ELb0ELb1ELb0ELi3ELi1ELi1ELi1ELb0EEENS1_21CollectiveEpilogueBwdISD_SE_SG_Li384ELb1ELb1ELi3EEENS1_25SingleTileBwdLPTSchedulerILb1ELi96ELb1EEEEEEEEEvNT_6ParamsE)
        .other          _ZN7cutlass13device_kernelIN5flash11enable_sm90INS1_16FlashAttnBwdSm90INS1_25CollectiveMainloopBwdSm90ILi2ELi1ELi1EN4cute5tupleIJNS5_1CILi1EEES8_S8_EEENS6_IJNS7_ILi64EEENS7_ILi96EEENS7_ILi192EEEEEENS_10bfloat16_tEfNS_4arch4Sm90ELb1ELb0ELb1ELb1ELb1ELb0ELb1ELb0ELi3ELi1ELi1ELi1ELb0EEENS1_21CollectiveEpilogueBwdISD_SE_SG_Li384ELb1ELb1ELi3EEENS1_25SingleTileBwdLPTSchedulerILb1ELi96ELb1EEEEEEEEEvNT_6ParamsE,@"STO_CUDA_ENTRY STV_DEFAULT"
_ZN7cutlass13device_kernelIN5flash11enable_sm90INS1_16FlashAttnBwdSm90INS1_25CollectiveMainloopBwdSm90ILi2ELi1ELi1EN4cute5tupleIJNS5_1CILi1EEES8_S8_EEENS6_IJNS7_ILi64EEENS7_ILi96EEENS7_ILi192EEEEEENS_10bfloat16_tEfNS_4arch4Sm90ELb1ELb0ELb1ELb1ELb1ELb0ELb1ELb0ELi3ELi1ELi1ELi1ELb0EEENS1_21CollectiveEpilogueBwdISD_SE_SG_Li384ELb1ELb1ELi3EEENS1_25SingleTileBwdLPTSchedulerILb1ELi96ELb1EEEEEEEEEvNT_6ParamsE:
        /* <DEDUP_REMOVED lines=23> */
.L_x_3278:
[----:B------:R-:W-:Y:S05]  /*0170*/  BSYNC B0 ;  /* 0x0000000000007941 */ /* 0x000fea0003800000 */
.L_x_3277:
        /* <DEDUP_REMOVED lines=34> */
.L_x_3279:
        /* <DEDUP_REMOVED lines=20> */
.L_x_3280:
        /* <DEDUP_REMOVED lines=9> */
.L_x_3283:
        /* <DEDUP_REMOVED lines=32> */
.L_x_3284:
[----:B------:R-:W-:Y:S01]  /*0770*/  ULDC UR8, c[0x0][0x8c4] ;  /* 0x0002310000087ab9 */ /* 0x000fe20000000800 */
[----:B------:R-:W-:Y:S01]  /*0780*/  UMOV UR7, UR9 ;  /* 0x0000000900077c82 */ /* 0x000fe20008000000 */
[----:B------:R-:W-:-:S11]  /*0790*/  UISETP.NE.AND UP0, UPT, UR8, 0x1, UPT ;  /* 0x000000010800788c */ /* 0x000fd6000bf05270 */
[----:B------:R-:W-:Y:S02]  /*07a0*/  @UP0 ULDC.64 UR10, c[0x0][0x8c8] ;  /* 0x00023200000a0ab9 */ /* 0x000fe40000000a00 */
[----:B------:R-:W-:-:S04]  /*07b0*/  UIMAD.WIDE.U32 UR4, UR9, UR10, URZ ;  /* 0x0000000a090472a5 */ /* 0x000fc8000f8e003f */
[----:B------:R-:W-:-:S04]  /*07c0*/  @UP0 USHF.R.U32.HI UR7, URZ, UR11, UR5 ;  /* 0x0000000b3f070299 */ /* 0x000fc80008011605 */
[----:B------:R-:W-:-:S12]  /*07d0*/  UIMAD UR4, UR7, UR8, URZ ;  /* 0x00000008070472a4 */ /* 0x000fd8000f8e023f */
.L_x_3285:
[----:B------:R-:W1:Y:S01]  /*07e0*/  LDC R2, c[0x0][0x8b8] ;  /* 0x00022e00ff027b82 */ /* 0x000e620000000800 */
[----:B------:R-:W-:Y:S01]  /*07f0*/  UIADD3 UR4, UR9, -UR4, URZ ;  /* 0x8000000409047290 */ /* 0x000fe2000fffe03f */
[----:B------:R-:W-:Y:S02]  /*0800*/  ULDC UR5, c[0x0][0x8c4] ;  /* 0x0002310000057ab9 */ /* 0x000fe40000000800 */
[----:B------:R-:W-:Y:S01]  /*0810*/  ULDC.64 UR8, c[0x0][0x8f8] ;  /* 0x00023e0000087ab9 */ /* 0x000fe20000000a00 */
[----:B------:R-:W-:Y:S01]  /*0820*/  UIMAD UR4, UR6, UR5, UR4 ;  /* 0x00000005060472a4 */ /* 0x000fe2000f8e0204 */
[----:B------:R-:W-:-:S04]  /*0830*/  ISETP.NE.U32.AND P0, PT, RZ, UR8, PT ;  /* 0x00000008ff007c0c */ /* 0x000fc8000bf05070 */
[----:B------:R-:W-:Y:S01]  /*0840*/  ISETP.NE.AND.EX P0, PT, RZ, UR9, PT, P0 ;  /* 0x00000009ff007c0c */ /* 0x000fe2000bf05300 */
[----:B------:R-:W-:Y:S01]  /*0850*/  IMAD.U32 R5, RZ, RZ, UR4 ;  /* 0x00000004ff057e24 */ /* 0x000fe2000f8e00ff */
[----:B-1----:R-:W-:-:S13]  /*0860*/  ISETP.NE.AND P1, PT, R2, 0x1, PT ;  /* 0x000000010200780c */ /* 0x002fda0003f25270 */
[----:B------:R-:W1:Y:S08]  /*0870*/  @P1 LDC R0, c[0x0][0x8bc] ;  /* 0x00022f00ff001b82 */ /* 0x000e700000000800 */
[----:B------:R-:W2:Y:S01]  /*0880*/  @P1 LDC R3, c[0x0][0x8c0] ;  /* 0x00023000ff031b82 */ /* 0x000ea20000000800 */
[----:B-1----:R-:W-:-:S05]  /*0890*/  @P1 IMAD.HI.U32 R0, R0, UR4, RZ ;  /* 0x0000000400001c27 */ /* 0x002fca000f8e00ff */
[----:B--2---:R-:W-:-:S05]  /*08a0*/  @P1 SHF.R.U32.HI R5, RZ, R3, R0 ;  /* 0x00000003ff051219 */ /* 0x004fca0000011600 */
[----:B------:R-:W-:-:S04]  /*08b0*/  IMAD.MOV R3, RZ, RZ, -R5 ;  /* 0x000000ffff037224 */ /* 0x000fc800078e0a05 */
[----:B------:R-:W-:-:S05]  /*08c0*/  IMAD R8, R2, R3, UR4 ;  /* 0x0000000402087e24 */ /* 0x000fca000f8e0203 */
[----:B------:R1:W-:Y:S01]  /*08d0*/  STL [R1+0x10], R8 ;  /* 0x0000100801007387 */ /* 0x0003e20000100800 */
[----:B------:R-:W-:Y:S05]  /*08e0*/  @!P0 BRA `(.L_x_3286) ;  /* 0x0000000000108947 */ /* 0x000fea0003800000 */
[----:B------:R-:W2:Y:S02]  /*08f0*/  LDC.64 R2, c[0x0][0x8f8] ;  /* 0x00023e00ff027b82 */ /* 0x000ea40000000a00 */
[----:B--2---:R-:W-:-:S05]  /*0900*/  IMAD.WIDE R2, R5, 0x4, R2 ;  /* 0x0000000405027825 */ /* 0x004fca00078e0202 */
[----:B------:R3:W5:Y:S01]  /*0910*/  LDG.E R0, desc[UR38][R2.64] ;  /* 0x0000002602007981 */ /* 0x000762000c1e1900 */
[----:B------:R-:W-:Y:S05]  /*0920*/  BRA `(.L_x_3287) ;  /* 0x00000000002c7947 */ /* 0x000fea0003800000 */
.L_x_3286:
        /* <DEDUP_REMOVED lines=10> */
.L_x_3288:
[----:B------:R-:W2:Y:S02]  /*09d0*/  LDC R0, c[0x0][0x8ec] ;  /* 0x00023b00ff007b82 */ /* 0x000ea40000000800 */
.L_x_3287:
[----:B--2--5:R-:W-:-:S04]  /*09e0*/  VIADD R0, R0, 0x5f ;  /* 0x0000005f00007836 */ /* 0x024fc80000000000 */
[----:B------:R-:W-:-:S05]  /*09f0*/  IMAD.HI R0, R0, 0x2aaaaaab, RZ ;  /* 0x2aaaaaab00007827 */ /* 0x000fca00078e02ff */
[----:B---3--:R-:W-:-:S04]  /*0a00*/  SHF.R.U32.HI R3, RZ, 0x1f, R0 ;  /* 0x0000001fff037819 */ /* 0x008fc80000011600 */
[----:B------:R-:W-:-:S04]  /*0a10*/  LEA.HI.SX32 R3, R0, R3, 0x1c ;  /* 0x0000000300037211 */ /* 0x000fc800078fe2ff */
[----:B------:R-:W-:Y:S01]  /*0a20*/  ISETP.GT.AND P0, PT, R3, UR7, PT ;  /* 0x0000000703007c0c */ /* 0x000fe2000bf04270 */
[----:B------:R-:W-:-:S03]  /*0a30*/  ULOP3.LUT UR7, URZ, UR7, URZ, 0x33, !UPT ;  /* 0x000000073f077292 */ /* 0x000fc6000f8e333f */
[----:B------:R-:W-:-:S03]  /*0a40*/  SEL R6, R5, 0xffffffff, P0 ;  /* 0xffffffff05067807 */ /* 0x000fc60000000000 */
[----:B------:R-:W-:Y:S01]  /*0a50*/  VIADD R4, R3, UR7 ;  /* 0x0000000703047c36 */ /* 0x000fe20008000000 */
[----:B------:R-:W-:Y:S01]  /*0a60*/  ISETP.GE.AND P0, PT, R6, RZ, PT ;  /* 0x000000ff0600720c */ /* 0x000fe20003f06270 */
[----:B------:R2:W-:Y:S04]  /*0a70*/  STL [R1+0xc], R6 ;  /* 0x00000c0601007387 */ /* 0x0005e80000100800 */
[----:B------:R2:W-:Y:S08]  /*0a80*/  STL [R1+0x14], R4 ;  /* 0x0000140401007387 */ /* 0x0005f00000100800 */
[----:B------:R-:W-:Y:S05]  /*0a90*/  @!P0 BRA `(.L_x_3289) ;  /* 0x000000b000c08947 */ /* 0x000fea0003800000 */
[----:B------:R-:W-:Y:S01]  /*0aa0*/  SHF.R.S32.HI R0, RZ, 0x1f, R8 ;  /* 0x0000001fff007819 */ /* 0x000fe20000011408 */
[----:B------:R-:W-:Y:S01]  /*0ab0*/  ULDC.64 UR4, c[0x0][0x780] ;  /* 0x0001e00000047ab9 */ /* 0x000fe20000000a00 */
[----:B------:R-:W3:Y:S01]  /*0ac0*/  LDC R17, c[0x0][0x290] ;  /* 0x0000a400ff117b82 */ /* 0x000ee20000000800 */
[----:B------:R-:W-:Y:S02]  /*0ad0*/  ISETP.NE.U32.AND P0, PT, RZ, UR4, PT ;  /* 0x00000004ff007c0c */ /* 0x000fe4000bf05070 */
[----:B------:R4:W-:Y:S02]  /*0ae0*/  STL [R1+0x18], R0 ;  /* 0x0000180001007387 */ /* 0x0009e40000100800 */
[----:B------:R-:W-:-:S13]  /*0af0*/  ISETP.NE.AND.EX P0, PT, RZ, UR5, PT, P0 ;  /* 0x00000005ff007c0c */ /* 0x000fda000bf05300 */
[----:B----4-:R-:W-:Y:S05]  /*0b00*/  @!P0 BRA `(.L_x_3290) ;  /* 0x0000000000108947 */ /* 0x010fea0003800000 */
[----:B------:R-:W4:Y:S02]  /*0b10*/  LDC.64 R18, c[0x0][0x780] ;  /* 0x0001e000ff127b82 */ /* 0x000f240000000a00 */
[----:B----4-:R-:W-:-:S06]  /*0b20*/  IMAD.WIDE R18, R6, 0x4, R18 ;  /* 0x0000000406127825 */ /* 0x010fcc00078e0212 */
[----:B------:R4:W5:Y:S01]  /*0b30*/  LDG.E R18, desc[UR38][R18.64] ;  /* 0x0000002612127981 */ /* 0x000962000c1e1900 */
[----:B------:R-:W-:Y:S05]  /*0b40*/  BRA `(.L_x_3291) ;  /* 0x0000000000287947 */ /* 0x000fea0003800000 */
.L_x_3290:
[----:B------:R-:W-:Y:S01]  /*0b50*/  ULDC.64 UR4, c[0x0][0x770] ;  /* 0x0001dc0000047ab9 */ /* 0x000fe20000000a00 */
[----:B------:R-:W4:Y:S01]  /*0b60*/  LDC R18, c[0x0][0x280] ;  /* 0x0000a000ff127b82 */ /* 0x000f220000000800 */
[----:B------:R-:W-:-:S04]  /*0b70*/  ISETP.NE.U32.AND P0, PT, RZ, UR4, PT ;  /* 0x00000004ff007c0c */ /* 0x000fc8000bf05070 */
[----:B------:R-:W-:-:S13]  /*0b80*/  ISETP.NE.AND.EX P0, PT, RZ, UR5, PT, P0 ;  /* 0x00000005ff007c0c */ /* 0x000fda000bf05300 */
[----:B------:R-:W-:Y:S05]  /*0b90*/  @!P0 BRA `(.L_x_3291) ;  /* 0x0000000000148947 */ /* 0x000fea0003800000 */
[----:B------:R-:W5:Y:S02]  /*0ba0*/  LDC.64 R2, c[0x0][0x770] ;  /* 0x0001dc00ff027b82 */ /* 0x000f640000000a00 */
[----:B-----5:R-:W-:-:S05]  /*0bb0*/  IMAD.WIDE R2, R6, 0x4, R2 ;  /* 0x0000000406027825 */ /* 0x020fca00078e0202 */
[----:B----4-:R-:W4:Y:S04]  /*0bc0*/  LDG.E R18, desc[UR38][R2.64] ;  /* 0x0000002602127981 */ /* 0x010f28000c1e1900 */
[----:B------:R-:W4:Y:S02]  /*0bd0*/  LDG.E R5, desc[UR38][R2.64+0x4] ;  /* 0x0000042602057981 */ /* 0x000f24000c1e1900 */
[----:B----4-:R-:W-:-:S07]  /*0be0*/  IMAD.IADD R18, R5, 0x1, -R18 ;  /* 0x0000000105127824 */ /* 0x010fce00078e0a12 */
.L_x_3291:
[----:B------:R-:W-:Y:S02]  /*0bf0*/  ULDC.64 UR4, c[0x0][0x788] ;  /* 0x0001e20000047ab9 */ /* 0x000fe40000000a00 */
[----:B------:R-:W-:-:S04]  /*0c00*/  ISETP.NE.U32.AND P0, PT, RZ, UR4, PT ;  /* 0x00000004ff007c0c */ /* 0x000fc8000bf05070 */
[----:B------:R-:W-:-:S13]  /*0c10*/  ISETP.NE.AND.EX P0, PT, RZ, UR5, PT, P0 ;  /* 0x00000005ff007c0c */ /* 0x000fda000bf05300 */
[----:B------:R-:W-:Y:S05]  /*0c20*/  @!P0 BRA `(.L_x_3292) ;  /* 0x0000000000108947 */ /* 0x000fea0003800000 */
[----:B------:R-:W1:Y:S02]  /*0c30*/  LDC.64 R2, c[0x0][0x788] ;  /* 0x0001e200ff027b82 */ /* 0x000e640000000a00 */
[----:B-1----:R-:W-:-:S05]  /*0c40*/  IMAD.WIDE R2, R6, 0x4, R2 ;  /* 0x0000000406027825 */ /* 0x002fca00078e0202 */
[----:B---3--:R1:W5:Y:S01]  /*0c50*/  LDG.E R17, desc[UR38][R2.64] ;  /* 0x0000002602117981 */ /* 0x008362000c1e1900 */
[----:B------:R-:W-:Y:S05]  /*0c60*/  BRA `(.L_x_3293) ;  /* 0x0000000000247947 */ /* 0x000fea0003800000 */
.L_x_3292:
[----:B------:R-:W-:Y:S02]  /*0c70*/  ULDC.64 UR4, c[0x0][0x778] ;  /* 0x0001de0000047ab9 */ /* 0x000fe40000000a00 */
[----:B------:R-:W-:-:S04]  /*0c80*/  ISETP.NE.U32.AND P0, PT, RZ, UR4, PT ;  /* 0x00000004ff007c0c */ /* 0x000fc8000bf05070 */
[----:B------:R-:W-:-:S13]  /*0c90*/  ISETP.NE.AND.EX P0, PT, RZ, UR5, PT, P0 ;  /* 0x00000005ff007c0c */ /* 0x000fda000bf05300 */
[----:B------:R-:W-:Y:S05]  /*0ca0*/  @!P0 BRA `(.L_x_3293) ;  /* 0x0000000000148947 */ /* 0x000fea0003800000 */
[----:B------:R-:W1:Y:S02]  /*0cb0*/  LDC.64 R2, c[0x0][0x778] ;  /* 0x0001de00ff027b82 */ /* 0x000e640000000a00 */
[----:B-1----:R-:W-:-:S05]  /*0cc0*/  IMAD.WIDE R2, R6, 0x4, R2 ;  /* 0x0000000406027825 */ /* 0x002fca00078e0202 */
[----:B---3--:R-:W3:Y:S04]  /*0cd0*/  LDG.E R17, desc[UR38][R2.64] ;  /* 0x0000002602117981 */ /* 0x008ee8000c1e1900 */
[----:B------:R-:W3:Y:S02]  /*0ce0*/  LDG.E R0, desc[UR38][R2.64+0x4] ;  /* 0x0000042602007981 */ /* 0x000ee4000c1e1900 */
[----:B---3--:R-:W-:-:S07]  /*0cf0*/  IMAD.IADD R17, R0, 0x1, -R17 ;  /* 0x0000000100117824 */ /* 0x008fce00078e0a11 */
.L_x_3293:
[----:B---345:R-:W-:Y:S01]  /*0d00*/  IMAD.IADD R0, R18, 0x1, -R17 ;  /* 0x0000000112007824 */ /* 0x038fe200078e0a11 */
        /* <DEDUP_REMOVED lines=18> */
[----:B--2---:R-:W-:Y:S02]  /*0e30*/  SHF.R.S32.HI R4, RZ, 0x6, R3 ;  /* 0x00000006ff047819 */ /* 0x004fe40000011403 */
        /* <DEDUP_REMOVED lines=69> */
.L_x_3296:
        /* <DEDUP_REMOVED lines=15> */
.L_x_3295:
        /* <DEDUP_REMOVED lines=20> */
.L_x_3298:
        /* <DEDUP_REMOVED lines=15> */
.L_x_3297:
        /* <DEDUP_REMOVED lines=8> */
.L_x_3456:
        /* <DEDUP_REMOVED lines=21> */
.L_x_3300:
[----:B------:R-:W3:Y:S04]  /*1780*/  LDL R20, [R1+0x14] ;  /* 0x0000140001147983 */ /* 0x000ee80000100800 */
[----:B------:R-:W4:Y:S01]  /*1790*/  LDL.LU R19, [R1+0x4] ;  /* 0x0000040001137983 */ /* 0x000f220000300800 */
        /* <DEDUP_REMOVED lines=96> */
[----:B---3--:R-:W-:-:S04]  /*1da0*/  IMAD R17, R20, -0x60, R17 ;  /* 0xffffffa014117824 */ /* 0x008fc800078e0211 */
[----:B------:R-:W-:Y:S01]  /*1db0*/  IMAD.IADD R2, R17, 0x1, -R157 ;  /* 0x0000000111027824 */ /* 0x000fe200078e0a9d */
[----:B------:R-:W-:Y:S02]  /*1dc0*/  IADD3 R18, -R18, 0x1, R17 ;  /* 0x0000000112127810 */ /* 0x000fe40007ffe111 */
[----:B----4-:R-:W-:Y:S02]  /*1dd0*/  LOP3.LUT R8, R19, 0x1, RZ, 0xfc, !PT ;  /* 0x0000000113087812 */ /* 0x010fe400078efcff */
[----:B------:R2:W-:Y:S01]  /*1de0*/  STL [R1], R2 ;  /* 0x0000000201007387 */ /* 0x0005e20000100800 */
[----:B------:R-:W-:-:S03]  /*1df0*/  IMAD.IADD R157, R18, 0x1, -R157 ;  /* 0x00000001129d7824 */ /* 0x000fc600078e0a9d */
[----:B------:R3:W-:Y:S01]  /*1e00*/  STL [R1+0x4], R3 ;  /* 0x0000040301007387 */ /* 0x0007e20000100800 */
[----:B--2---:R-:W-:-:S07]  /*1e10*/  IMAD.MOV.U32 R2, RZ, RZ, RZ ;  /* 0x000000ffff027224 */ /* 0x004fce00078e00ff */
.L_x_3312:
[----:B------:R-:W-:-:S13]  /*1e20*/  ISETP.NE.AND P0, PT, R8, 0x3, PT ;  /* 0x000000030800780c */ /* 0x000fda0003f05270 */
[----:B------:R-:W-:Y:S05]  /*1e30*/  @!P0 BRA `(.L_x_3302) ;  /* 0x0000000000048947 */ /* 0x000fea0003800000 */
[----:B------:R-:W-:Y:S01]  /*1e40*/  BPT.TRAP 0x1 ;  /* 0x000000040000795c */ /* 0x000fe20000300000 */
.L_x_3302:
[----:B---3--:R-:W-:Y:S02]  /*1e50*/  LEA R3, R2, UR36, 0x3 ;  /* 0x0000002402037c11 */ /* 0x008fe4000f8e18ff */
[----:B------:R-:W-:-:S04]  /*1e60*/  SHF.L.U32 R10, R7, 0x1f, RZ ;  /* 0x0000001f070a7819 */ /* 0x000fc800000006ff */
[----:B------:R2:W3:Y:S01]  /*1e70*/  SYNCS.PHASECHK.TRANS64.TRYWAIT P1, [R3+URZ+0x36410], R10 ;  /* 0x0364100a030075a7 */ /* 0x0004e2000802017f */
[----:B------:R-:W-:Y:S05]  /*1e80*/  @!P0 BRA `(.L_x_3303) ;  /* 0x0000000000048947 */ /* 0x000fea0003800000 */
[----:B------:R-:W-:Y:S01]  /*1e90*/  BPT.TRAP 0x1 ;  /* 0x000000040000795c */ /* 0x000fe20000300000 */
.L_x_3303:
[----:B---3--:R-:W-:Y:S05]  /*1ea0*/  @P1 BRA `(.L_x_3304) ;  /* 0x0000000000081947 */ /* 0x008fea0003800000 */
[----:B------:R-:W3:Y:S02]  /*1eb0*/  SYNCS.PHASECHK.TRANS64.TRYWAIT P1, [R3+URZ+0x36410], R10 ;  /* 0x0364100a030075a7 */ /* 0x000ee4000802017f */
[----:B---3--:R-:W-:Y:S05]  /*1ec0*/  @!P1 BRA `(.L_x_3305) ;  /* 0x0000009c00f09947 */ /* 0x008fea0003800000 */
.L_x_3304:
        /* <DEDUP_REMOVED lines=103> */
.L_x_3306:
[----:B------:R-:W-:-:S04]  /*2540*/  SHF.L.U32 R14, R5, 0x1f, RZ ;  /* 0x0000001f050e7819 */ /* 0x000fc800000006ff */
[----:B------:R1:W1:Y:S01]  /*2550*/  SYNCS.PHASECHK.TRANS64.TRYWAIT P1, [UR36+0x36430], R14 ;  /* 0x0364300eff0075a7 */ /* 0x0002620008020164 */
[----:B------:R-:W-:Y:S05]  /*2560*/  @!P0 BRA `(.L_x_3307) ;  /* 0x0000000000048947 */ /* 0x000fea0003800000 */
[----:B------:R-:W-:Y:S01]  /*2570*/  BPT.TRAP 0x1 ;  /* 0x000000040000795c */ /* 0x000fe20000300000 */
.L_x_3307:
        /* <DEDUP_REMOVED lines=36> */
.L_x_3308:
        /* <DEDUP_REMOVED lines=351> */
.L_x_3310:
        /* <DEDUP_REMOVED lines=60> */
.L_x_3311:
        /* <DEDUP_REMOVED lines=63> */
.L_x_3294:
[----:B------:R-:W-:Y:S05]  /*4560*/  @P0 BRA `(.L_x_3313) ;  /* 0x0000001400f40947 */ /* 0x000fea0003800000 */
[----:B------:R-:W2:Y:S01]  /*4570*/  LDL R120, [R1+0xc] ;  /* 0x00000c0001787983 */ /* 0x000ea20000100800 */
[----:B------:R-:W1:Y:S01]  /*4580*/  S2UR UR5, SR_CgaCtaId ;  /* 0x00000000000579c3 */ /* 0x000e620000008800 */
[----:B------:R-:W-:Y:S01]  /*4590*/  UMOV UR4, 0x400 ;  /* 0x0000040000047882 */ /* 0x000fe20000000000 */
[----:B------:R-:W-:Y:S01]  /*45a0*/  F2FP.BF16.F32.PACK_AB R72, R73, R72 ;  /* 0x000000484948723e */ /* 0x000fe200000010ff */
[----:B------:R-:W3:Y:S01]  /*45b0*/  S2R R0, SR_TID.X ;  /* 0x0000000000007919 */ /* 0x000ee20000002100 */
        /* <DEDUP_REMOVED lines=89> */
[----:B------:R-:W4:Y:S01]  /*4b50*/  @P0 LDG.E R3, desc[UR38][R6.64] ;  /* 0x0000002606030981 */ /* 0x000f22000c1e1900 */
[----:B------:R-:W-:-:S06]  /*4b60*/  IMAD.HI R10, R0, 0x2aaaaaab, RZ ;  /* 0x2aaaaaab000a7827 */ /* 0x000fcc00078e02ff */
[----:B------:R-:W3:Y:S01]  /*4b70*/  LDC R9, c[0x0][0x808] ;  /* 0x00020200ff097b82 */ /* 0x000ee20000000800 */
[----:B--2---:R-:W-:-:S04]  /*4b80*/  ISETP.NE.U32.AND P1, PT, R4, RZ, PT ;  /* 0x000000ff0400720c */ /* 0x004fc80003f25070 */
[----:B------:R-:W-:Y:S02]  /*4b90*/  ISETP.NE.AND.EX P1, PT, R5, RZ, PT, P1 ;  /* 0x000000ff0500720c */ /* 0x000fe40003f25310 */
[----:B------:R-:W-:-:S04]  /*4ba0*/  SHF.R.U32.HI R11, RZ, 0x1f, R10 ;  /* 0x0000001fff0b7819 */ /* 0x000fc8000001160a */
[----:B-1----:R-:W-:-:S07]  /*4bb0*/  LEA.HI.SX32 R43, R10, R11, 0x1e ;  /* 0x0000000b0a2b7211 */ /* 0x002fce00078ff2ff */
[----:B------:R-:W1:Y:S01]  /*4bc0*/  @P1 LDC.64 R4, c[0x0][0x878] ;  /* 0x00021e00ff041b82 */ /* 0x000e620000000a00 */
[C---:B------:R-:W-:Y:S02]  /*4bd0*/  IMAD R0, R43.reuse, -0x18, R0 ;  /* 0xffffffe82b007824 */ /* 0x040fe400078e0200 */
[----:B---3--:R-:W-:-:S03]  /*4be0*/  IMAD.SHL.U32 R8, R43, 0x40, RZ ;  /* 0x000000402b087824 */ /* 0x008fc600078e00ff */
        /* <DEDUP_REMOVED lines=14> */
[----:B----4-:R-:W-:Y:S01]  /*4cd0*/  @P0 SHF.R.S32.HI R4, RZ, 0x1f, R3 ;  /* 0x0000001fff040819 */ /* 0x010fe20000011403 */
[----:B------:R-:W-:Y:S06]  /*4ce0*/  @P1 BRA `(.L_x_3314) ;  /* 0x0000000000101947 */ /* 0x000fec0003800000 */
[----:B------:R-:W-:Y:S05]  /*4cf0*/  @!P0 BRA `(.L_x_3314) ;  /* 0x00000000000c8947 */ /* 0x000fea0003800000 */
[----:B------:R-:W2:Y:S04]  /*4d00*/  LDG.E R8, desc[UR38][R6.64] ;  /* 0x0000002606087981 */ /* 0x000ea8000c1e1900 */
[----:B-----5:R-:W2:Y:S02]  /*4d10*/  LDG.E R9, desc[UR38][R6.64+0x4] ;  /* 0x0000042606097981 */ /* 0x020ea4000c1e1900 */
[----:B--2---:R-:W-:-:S07]  /*4d20*/  IMAD.IADD R9, R9, 0x1, -R8 ;  /* 0x0000000109097824 */ /* 0x004fce00078e0a08 */
.L_x_3314:
        /* <DEDUP_REMOVED lines=56> */
.L_x_3316:
[----:B------:R-:W-:Y:S05]  /*50b0*/  BSYNC B0 ;  /* 0x0000000000007941 */ /* 0x000fea0003800000 */
.L_x_3315:
        /* <DEDUP_REMOVED lines=15> */
.L_x_3318:
[----:B------:R-:W-:Y:S05]  /*51b0*/  BSYNC B0 ;  /* 0x0000000000007941 */ /* 0x000fea0003800000 */
.L_x_3317:
        /* <DEDUP_REMOVED lines=18> */
.L_x_3320:
[----:B------:R-:W-:Y:S05]  /*52e0*/  BSYNC B0 ;  /* 0x0000000000007941 */ /* 0x000fea0003800000 */
.L_x_3319:
        /* <DEDUP_REMOVED lines=17> */
.L_x_3322:
[----:B------:R-:W-:Y:S05]  /*5400*/  BSYNC B0 ;  /* 0x0000000000007941 */ /* 0x000fea0003800000 */
.L_x_3321:
        /* <DEDUP_REMOVED lines=18> */
.L_x_3324:
[----:B------:R-:W-:Y:S05]  /*5530*/  BSYNC B0 ;  /* 0x0000000000007941 */ /* 0x000fea0003800000 */
.L_x_3323:
        /* <DEDUP_REMOVED lines=17> */
.L_x_3326:
[----:B------:R-:W-:Y:S05]  /*5650*/  BSYNC B0 ;  /* 0x0000000000007941 */ /* 0x000fea0003800000 */
.L_x_3325:
        /* <DEDUP_REMOVED lines=30> */
.L_x_3328:
[----:B------:R-:W-:Y:S05]  /*5840*/  BSYNC B0 ;  /* 0x0000000000007941 */ /* 0x000fea0003800000 */
.L_x_3327:
        /* <DEDUP_REMOVED lines=15> */
.L_x_3330:
[----:B------:R-:W-:Y:S05]  /*5940*/  BSYNC B0 ;  /* 0x0000000000007941 */ /* 0x000fea0003800000 */
.L_x_3329:
        /* <DEDUP_REMOVED lines=15> */
.L_x_3332:
[----:B------:R-:W-:Y:S05]  /*5a40*/  BSYNC B0 ;  /* 0x0000000000007941 */ /* 0x000fea0003800000 */
.L_x_3331:
        /* <DEDUP_REMOVED lines=15> */
.L_x_3334:
[----:B------:R-:W-:Y:S05]  /*5b40*/  BSYNC B0 ;  /* 0x0000000000007941 */ /* 0x000fea0003800000 */
.L_x_3333:
        /* <DEDUP_REMOVED lines=15> */
.L_x_3336:
[----:B------:R-:W-:Y:S05]  /*5c40*/  BSYNC B0 ;  /* 0x0000000000007941 */ /* 0x000fea0003800000 */
.L_x_3335:
        /* <DEDUP_REMOVED lines=15> */
.L_x_3313:
[----:B------:R-:W2:Y:S01]  /*5d40*/  LDL R15, [R1+0xc] ;  /* 0x00000c00010f7983 */ /* 0x000ea20000100800 */
[----:B------:R-:W2:Y:S08]  /*5d50*/  LDC.64 R2, c[0x0][0x870] ;  /* 0x00021c00ff027b82 */ /* 0x000eb00000000a00 */
[----:B------:R-:W1:Y:S08]  /*5d60*/  LDC.64 R4, c[0x0][0x870] ;  /* 0x00021c00ff047b82 */ /* 0x000e700000000a00 */
[----:B------:R-:W3:Y:S01]  /*5d70*/  LDC R0, c[0x0][0x808] ;  /* 0x00020200ff007b82 */ /* 0x000ee20000000800 */
        /* <DEDUP_REMOVED lines=9> */
[----:B---3--:R1:W5:Y:S01]  /*5e10*/  @P1 LDG.E R0, desc[UR38][R8.64] ;  /* 0x0000002608001981 */ /* 0x008362000c1e1900 */
[----:B------:R-:W3:Y:S02]  /*5e20*/  S2R R2, SR_TID.X ;  /* 0x0000000000027919 */ /* 0x000ee40000002100 */
[----:B---3--:R-:W-:Y:S01]  /*5e30*/  VIADD R10, R2, 0xffffff80 ;  /* 0xffffff80020a7836 */ /* 0x008fe20000000000 */
        /* <DEDUP_REMOVED lines=13> */
.L_x_3337:
[----:B------:R-:W2:Y:S01]  /*5f10*/  LDL.LU R18, [R1+0x14] ;  /* 0x0000140001127983 */ /* 0x000ea20000300800 */
[----:B------:R-:W-:Y:S01]  /*5f20*/  VIADD R7, R17, 0x10 ;  /* 0x0000001011077836 */ /* 0x000fe20000000000 */
[----:B------:R-:W-:Y:S01]  /*5f30*/  ULDC.64 UR4, c[0x0][0x820] ;  /* 0x0002080000047ab9 */ /* 0x000fe20000000a00 */
[----:B------:R-:W-:Y:S01]  /*5f40*/  IMAD.SHL.U32 R10, R10, 0x8, RZ ;  /* 0x000000080a0a7824 */ /* 0x000fe200078e00ff */
[----:B------:R-:W3:Y:S01]  /*5f50*/  LDL R20, [R1+0x18] ;  /* 0x0000180001147983 */ /* 0x000ee20000100800 */
[----:B------:R-:W-:-:S03]  /*5f60*/  ULDC UR6, c[0x0][0x80c] ;  /* 0x0002030000067ab9 */ /* 0x000fc60000000800 */
[----:B------:R-:W4:Y:S01]  /*5f70*/  LDL R16, [R1+0x10] ;  /* 0x0000100001107983 */ /* 0x000f220000100800 */
[----:B------:R-:W-:Y:S01]  /*5f80*/  SHF.R.S32.HI R11, RZ, 0x1f, R10 ;  /* 0x0000001fff0b7819 */ /* 0x000fe2000001140a */
[C---:B------:R-:W-:Y:S01]  /*5f90*/  VIADD R9, R17.reuse, 0x20 ;  /* 0x0000002011097836 */ /* 0x040fe20000000000 */
[C---:B------:R-:W-:Y:S01]  /*5fa0*/  LEA.HI.X.SX32 R5, R17.reuse, R3, 0x1, P2 ;  /* 0x0000000311057211 */ /* 0x040fe200010f0eff */
[----:B------:R-:W-:Y:S01]  /*5fb0*/  VIADD R13, R17, 0x40 ;  /* 0x00000040110d7836 */ /* 0x000fe20000000000 */
[----:B------:R-:W-:Y:S01]  /*5fc0*/  BSSY B0, `(.L_x_3338) ;  /* 0x0000022000007945 */ /* 0x000fe20003800000 */
[----:B--2--5:R-:W-:Y:S02]  /*5fd0*/  IMAD R12, R18, -0x60, R0 ;  /* 0xffffffa0120c7824 */ /* 0x024fe400078e0200 */
[----:B---3--:R-:W-:-:S03]  /*5fe0*/  IMAD R0, R20, UR4, RZ ;  /* 0x0000000414007c24 */ /* 0x008fc6000f8e02ff */
[-C--:B------:R-:W-:Y:S02]  /*5ff0*/  ISETP.GE.AND P4, PT, R7, R12.reuse, PT ;  /* 0x0000000c0700720c */ /* 0x080fe40003f86270 */
[-C--:B------:R-:W-:Y:S01]  /*6000*/  ISETP.GE.AND P3, PT, R17, R12.reuse, PT ;  /* 0x0000000c1100720c */ /* 0x080fe20003f66270 */
[C---:B----4-:R-:W-:Y:S01]  /*6010*/  IMAD R7, R16.reuse, UR5, R0 ;  /* 0x0000000510077c24 */ /* 0x050fe2000f8e0200 */
        /* <DEDUP_REMOVED lines=28> */
.L_x_3339:
[----:B------:R-:W-:Y:S05]  /*61e0*/  BSYNC B0 ;  /* 0x0000000000007941 */ /* 0x000fea0003800000 */
.L_x_3338:
        /* <DEDUP_REMOVED lines=16> */
.L_x_3341:
[----:B------:R-:W-:Y:S05]  /*62f0*/  BSYNC B0 ;  /* 0x0000000000007941 */ /* 0x000fea0003800000 */
.L_x_3340:
        /* <DEDUP_REMOVED lines=16> */
.L_x_3343:
[----:B------:R-:W-:Y:S05]  /*6400*/  BSYNC B0 ;  /* 0x0000000000007941 */ /* 0x000fea0003800000 */
.L_x_3342:
        /* <DEDUP_REMOVED lines=17> */
.L_x_3345:
[----:B------:R-:W-:Y:S05]  /*6520*/  BSYNC B0 ;  /* 0x0000000000007941 */ /* 0x000fea0003800000 */
.L_x_3344:
        /* <DEDUP_REMOVED lines=16> */
.L_x_3347:
[----:B------:R-:W-:Y:S05]  /*6630*/  BSYNC B0 ;  /* 0x0000000000007941 */ /* 0x000fea0003800000 */
.L_x_3346:
        /* <DEDUP_REMOVED lines=16> */
.L_x_3349:
[----:B------:R-:W-:Y:S05]  /*6740*/  BSYNC B0 ;  /* 0x0000000000007941 */ /* 0x000fea0003800000 */
.L_x_3348:
        /* <DEDUP_REMOVED lines=29> */
.L_x_3351:
[----:B------:R-:W-:Y:S05]  /*6920*/  BSYNC B0 ;  /* 0x0000000000007941 */ /* 0x000fea0003800000 */
.L_x_3350:
        /* <DEDUP_REMOVED lines=15> */
.L_x_3353:
[----:B------:R-:W-:Y:S05]  /*6a20*/  BSYNC B0 ;  /* 0x0000000000007941 */ /* 0x000fea0003800000 */
.L_x_3352:
        /* <DEDUP_REMOVED lines=15> */
.L_x_3355:
[----:B------:R-:W-:Y:S05]  /*6b20*/  BSYNC B0 ;  /* 0x0000000000007941 */ /* 0x000fea0003800000 */
.L_x_3354:
        /* <DEDUP_REMOVED lines=15> */
.L_x_3357:
[----:B------:R-:W-:Y:S05]  /*6c20*/  BSYNC B0 ;  /* 0x0000000000007941 */ /* 0x000fea0003800000 */
.L_x_3356:
        /* <DEDUP_REMOVED lines=15> */
.L_x_3359:
[----:B------:R-:W-:Y:S05]  /*6d20*/  BSYNC B0 ;  /* 0x0000000000007941 */ /* 0x000fea0003800000 */
.L_x_3358:
        /* <DEDUP_REMOVED lines=15> */
.L_x_3282:
        /* <DEDUP_REMOVED lines=29> */
.L_x_3361:
[----:B------:R-:W-:Y:S01]  /*6ff0*/  ULDC UR9, c[0x0][0x8c4] ;  /* 0x0002310000097ab9 */ /* 0x000fe20000000800 */
[----:B------:R-:W-:Y:S01]  /*7000*/  UMOV UR7, UR8 ;  /* 0x0000000800077c82 */ /* 0x000fe20008000000 */
[----:B------:R-:W-:-:S11]  /*7010*/  UISETP.NE.AND UP0, UPT, UR9, 0x1, UPT ;  /* 0x000000010900788c */ /* 0x000fd6000bf05270 */
[----:B------:R-:W-:Y:S02]  /*7020*/  @UP0 ULDC.64 UR10, c[0x0][0x8c8] ;  /* 0x00023200000a0ab9 */ /* 0x000fe40000000a00 */
[----:B------:R-:W-:-:S04]  /*7030*/  UIMAD.WIDE.U32 UR4, UR8, UR10, URZ ;  /* 0x0000000a080472a5 */ /* 0x000fc8000f8e003f */
[----:B------:R-:W-:-:S04]  /*7040*/  @UP0 USHF.R.U32.HI UR7, URZ, UR11, UR5 ;  /* 0x0000000b3f070299 */ /* 0x000fc80008011605 */
[----:B------:R-:W-:-:S12]  /*7050*/  UIMAD UR4, UR7, UR9, URZ ;  /* 0x00000009070472a4 */ /* 0x000fd8000f8e023f */
.L_x_3362:
        /* <DEDUP_REMOVED lines=23> */
.L_x_3363:
        /* <DEDUP_REMOVED lines=13> */
.L_x_3365:
[----:B------:R-:W-:-:S05]  /*72a0*/  ULDC UR4, c[0x0][0x8ec] ;  /* 0x00023b0000047ab9 */ /* 0x000fca0000000800 */
.L_x_3364:
[----:B------:R-:W-:Y:S02]  /*72b0*/  UIADD3 UR4, UR4, 0x5f, URZ ;  /* 0x0000005f04047890 */ /* 0x000fe4000fffe03f */
[----:B------:R-:W-:Y:S02]  /*72c0*/  ULOP3.LUT UR13, URZ, UR7, URZ, 0x33, !UPT ;  /* 0x000000073f0d7292 */ /* 0x000fe4000f8e333f */
[----:B------:R-:W-:-:S04]  /*72d0*/  UIMAD.WIDE UR4, UR4, 0x2aaaaaab, URZ ;  /* 0x2aaaaaab040478a5 */ /* 0x000fc8000f8e023f */
[----:B------:R-:W-:-:S04]  /*72e0*/  USHF.R.U32.HI UR4, URZ, 0x1f, UR5 ;  /* 0x0000001f3f047899 */ /* 0x000fc80008011605 */
[----:B------:R-:W-:-:S04]  /*72f0*/  ULEA.HI.SX32 UR4, UR5, UR4, 0x1c ;  /* 0x0000000405047291 */ /* 0x000fc8000f8fe23f */
[----:B------:R-:W-:Y:S02]  /*7300*/  UISETP.GT.AND UP0, UPT, UR4, UR7, UPT ;  /* 0x000000070400728c */ /* 0x000fe4000bf04270 */
[----:B------:R-:W-:Y:S02]  /*7310*/  UIADD3 UR13, UR4, UR13, URZ ;  /* 0x0000000d040d7290 */ /* 0x000fe4000fffe03f */
[----:B------:R-:W-:-:S06]  /*7320*/  USEL UR10, UR10, 0xffffffff, UP0 ;  /* 0xffffffff0a0a7887 */ /* 0x000fcc0008000000 */
        /* <DEDUP_REMOVED lines=40> */
.L_x_3366:
        /* <DEDUP_REMOVED lines=13> */
.L_x_3367:
        /* <DEDUP_REMOVED lines=12> */
.L_x_3368:
[----:B------:R-:W-:Y:S01]  /*7740*/  UIMAD UR7, UR13, 0x60, UR14 ;  /* 0x000000600d0778a4 */ /* 0x000fe2000f8e020e */
[----:B------:R-:W-:-:S03]  /*7750*/  ULDC UR8, c[0x0][0x74c] ;  /* 0x0001d30000087ab9 */ /* 0x000fc60000000800 */
[----:B------:R-:W-:Y:S02]  /*7760*/  UIADD3 UR8, UR7, -UR8, -UR11 ;  /* 0x8000000807087290 */ /* 0x000fe4000fffe80b */
        /* <DEDUP_REMOVED lines=13> */
[----:B------:R-:W1:Y:S01]  /*7840*/  S2R R0, SR_TID.X ;  /* 0x0000000000007919 */ /* 0x000e620000002100 */
[----:B------:R-:W-:Y:S01]  /*7850*/  UIMAD UR16, UR18, UR20, URZ ;  /* 0x00000014121072a4 */ /* 0x000fe2000f8e023f */
[----:B------:R-:W-:Y:S01]  /*7860*/  LOP3.LUT R10, RZ, UR13, RZ, 0x33, !PT ;  /* 0x0000000dff0a7c12 */ /* 0x000fe2000f8e33ff */
[----:B------:R-:W-:Y:S02]  /*7870*/  UIMAD.WIDE.U32 UR8, UR6, UR20, URZ ;  /* 0x00000014060872a5 */ /* 0x000fe4000f8e003f */
[----:B------:R-:W-:Y:S02]  /*7880*/  UIADD3 UR20, UR11, 0x5f, URZ ;  /* 0x0000005f0b147890 */ /* 0x000fe4000fffe03f */
[----:B------:R-:W-:Y:S02]  /*7890*/  UIADD3 UR14, UR11, 0x9f, -UR14 ;  /* 0x0000009f0b0e7890 */ /* 0x000fe4000fffe80e */
[----:B------:R-:W-:-:S02]  /*78a0*/  UIADD3 UR11, UR7, -UR12, URZ ;  /* 0x8000000c070b7290 */ /* 0x000fc4000fffe03f */
[----:B------:R-:W-:Y:S02]  /*78b0*/  USHF.R.S32.HI UR15, URZ, 0x1f, UR10 ;  /* 0x0000001f3f0f7899 */ /* 0x000fe4000801140a */
[----:B------:R-:W-:Y:S02]  /*78c0*/  ULOP3.LUT UR11, UR11, 0x1, URZ, 0xc0, !UPT ;  /* 0x000000010b0b7892 */ /* 0x000fe4000f8ec03f */
[----:B------:R-:W-:Y:S02]  /*78d0*/  USEL UR29, UR10, URZ, !UP0 ;  /* 0x0000003f0a1d7287 */ /* 0x000fe4000c000000 */
[----:B------:R-:W-:Y:S02]  /*78e0*/  USEL UR23, UR15, URZ, !UP0 ;  /* 0x0000003f0f177287 */ /* 0x000fe4000c000000 */
[----:B------:R-:W-:Y:S02]  /*78f0*/  UISETP.NE.U32.AND UP0, UPT, UR11, 0x1, UPT ;  /* 0x000000010b00788c */ /* 0x000fe4000bf05070 */
[----:B------:R-:W-:Y:S01]  /*7900*/  UIMAD UR17, UR6, UR21, UR16 ;  /* 0x00000015061172a4 */ /* 0x000fe2000f8e0210 */
[----:B------:R-:W-:-:S02]  /*7910*/  ULDC UR22, c[0x0][0x760] ;  /* 0x0001d80000167ab9 */ /* 0x000fc40000000800 */
[----:B------:R-:W-:Y:S01]  /*7920*/  ULDC UR16, c[0x0][0x288] ;  /* 0x0000a20000107ab9 */ /* 0x000fe20000000800 */
[----:B------:R-:W-:Y:S01]  /*7930*/  UIADD3 UR17, UR9, UR17, URZ ;  /* 0x0000001109117290 */ /* 0x000fe2000fffe03f */
[----:B------:R-:W-:Y:S01]  /*7940*/  PLOP3.LUT P1, PT, PT, PT, UP0, 0x80, 0x0 ;  /* 0x000000000000781c */ /* 0x000fe20003f2f008 */
[----:B------:R-:W-:Y:S02]  /*7950*/  UIMAD UR19, UR10, UR16, URZ ;  /* 0x000000100a1372a4 */ /* 0x000fe4000f8e023f */
[----:B------:R-:W-:Y:S01]  /*7960*/  UIADD3 UR10, UP2, UR4, UR8, URZ ;  /* 0x00000008040a7290 */ /* 0x000fe2000ff5e03f */
[----:B------:R-:W-:Y:S01]  /*7970*/  ULDC.64 UR30, c[0x0][0x2e0] ;  /* 0x0000b800001e7ab9 */ /* 0x000fe20000000a00 */
[----:B------:R-:W-:Y:S01]  /*7980*/  UIMAD UR15, UR16, UR22, URZ ;  /* 0x00000016100f72a4 */ /* 0x000fe2000f8e023f */
[----:B-1----:R-:W-:Y:S01]  /*7990*/  LOP3.LUT R0, R0, 0x1f, RZ, 0xc0, !PT ;  /* 0x0000001f00007812 */ /* 0x002fe200078ec0ff */
[----:B------:R-:W-:Y:S02]  /*79a0*/  UIADD3 UR16, UP1, UR6, UR19, URZ ;  /* 0x0000001306107290 */ /* 0x000fe4000ff3e03f */
[----:B------:R-:W-:-:S02]  /*79b0*/  UIMAD.WIDE UR20, UR20, 0x2aaaaaab, URZ ;  /* 0x2aaaaaab141478a5 */ /* 0x000fc4000f8e023f */
[----:B------:R-:W-:Y:S02]  /*79c0*/  UIMAD UR6, UR23, UR30, URZ ;  /* 0x0000001e170672a4 */ /* 0x000fe4000f8e023f */
[----:B------:R-:W-:Y:S02]  /*79d0*/  UIADD3.X UR11, UR5, UR17, URZ, UP2, !UPT ;  /* 0x00000011050b7290 */ /* 0x000fe400097fe43f */
[----:B------:R-:W-:Y:S02]  /*79e0*/  ULEA.HI.X.SX32 UR18, UR19, UR18, 0x1, UP1 ;  /* 0x0000001213127291 */ /* 0x000fe400088f0e3f */
[----:B------:R-:W-:Y:S02]  /*79f0*/  USHF.R.U32.HI UR20, URZ, 0x1f, UR21 ;  /* 0x0000001f3f147899 */ /* 0x000fe40008011615 */
[----:B------:R-:W-:Y:S02]  /*7a00*/  UIMAD UR19, UR29, UR31, UR6 ;  /* 0x0000001f1d1372a4 */ /* 0x000fe4000f8e0206 */
[----:B------:R-:W-:Y:S01]  /*7a10*/  UIMAD.WIDE.U32 UR10, UR29, UR30, UR10 ;  /* 0x0000001e1d0a72a5 */ /* 0x000fe2000f8e000a */
[----:B------:R-:W-:Y:S01]  /*7a20*/  ELECT P0, URZ, PT ;  /* 0x00000000003f782f */ /* 0x000fe20003800000 */
[----:B------:R-:W-:-:S02]  /*7a30*/  ULEA.HI.SX32 UR20, UR21, UR20, 0x1c ;  /* 0x0000001415147291 */ /* 0x000fc4000f8fe23f */
        /* <DEDUP_REMOVED lines=20> */
.L_x_3372:
[----:B------:R-:W2:Y:S04]  /*7b80*/  LDG.E.STRONG.GPU R4, desc[UR38][R2.64] ;  /* 0x0000002602047981 */ /* 0x000ea8000c1ef900 */
[----:B--2---:R-:W-:Y:S01]  /*7b90*/  CCTL.IVALL ;  /* 0x00000000ff00798f */ /* 0x004fe20002000000 */
[----:B------:R-:W-:Y:S05]  /*7ba0*/  YIELD ;  /* 0x0000000000007946 */ /* 0x000fea0003800000 */
[----:B------:R-:W-:-:S13]  /*7bb0*/  ISETP.NE.AND P1, PT, R4, R5, PT ;  /* 0x000000050400720c */ /* 0x000fda0003f25270 */
[----:B------:R-:W-:Y:S05]  /*7bc0*/  @P1 BRA `(.L_x_3372) ;  /* 0xfffffffc00ec1947 */ /* 0x000fea000383ffff */
.L_x_3371:
[----:B------:R-:W-:Y:S05]  /*7bd0*/  BSYNC B0 ;  /* 0x0000000000007941 */ /* 0x000fea0003800000 */
.L_x_3370:
[----:B------:R-:W-:-:S03]  /*7be0*/  UMOV UR6, 0xffffffff ;  /* 0xffffffff00067882 */ /* 0x000fc60000000000 */
[----:B------:R-:W-:Y:S05]  /*7bf0*/  BRA.DIV UR6, `(.L_x_3373) ;  /* 0x0000004206d07947 */ /* 0x000fea000b800000 */
[----:B------:R-:W-:Y:S01]  /*7c00*/  NOP ;  /* 0x0000000000007918 */ /* 0x000fe20000000000 */
.L_x_3459:
        /* <DEDUP_REMOVED lines=22> */
.L_x_3375:
[----:B------:R-:W-:Y:S05]  /*7d70*/  BSYNC B0 ;  /* 0x0000000000007941 */ /* 0x000fea0003800000 */
.L_x_3374:
        /* <DEDUP_REMOVED lines=19> */
.L_x_3377:
[----:B------:R-:W-:Y:S05]  /*7eb0*/  BSYNC B0 ;  /* 0x0000000000007941 */ /* 0x000fea0003800000 */
.L_x_3376:
        /* <DEDUP_REMOVED lines=20> */
.L_x_3379:
[----:B------:R-:W-:Y:S05]  /*8000*/  BSYNC B0 ;  /* 0x0000000000007941 */ /* 0x000fea0003800000 */
.L_x_3378:
[----:B------:R-:W-:Y:S06]  /*8010*/  BAR.ARV 0xa, 0xa0 ;  /* 0x0282800000007b1d */ /* 0x000fec0000002000 */
[----:B------:R-:W-:Y:S04]  /*8020*/  BSSY B0, `(.L_x_3380) ;  /* 0x0000003000007945 */ /* 0x000fe80003800000 */
[----:B------:R-:W-:Y:S05]  /*8030*/  @!P0 BRA `(.L_x_3381) ;  /* 0x0000000000048947 */ /* 0x000fea0003800000 */
[----:B------:R-:W-:-:S04]  /*8040*/  DEPBAR.LE SB0, 0x1 ;  /* 0x000080400000791a */ /* 0x000fc80000000000 */
.L_x_3381:
[----:B------:R-:W-:Y:S05]  /*8050*/  BSYNC B0 ;  /* 0x0000000000007941 */ /* 0x000fea0003800000 */
.L_x_3380:
[----:B------:R-:W-:Y:S06]  /*8060*/  BAR.ARV 0xb, 0xa0 ;  /* 0x02c2800000007b1d */ /* 0x000fec0000002000 */
[----:B------:R-:W-:Y:S04]  /*8070*/  BSSY B0, `(.L_x_3382) ;  /* 0x0000003000007945 */ /* 0x000fe80003800000 */
[----:B------:R-:W-:Y:S05]  /*8080*/  @!P0 BRA `(.L_x_3383) ;  /* 0x0000000000048947 */ /* 0x000fea0003800000 */
[----:B------:R-:W-:-:S04]  /*8090*/  DEPBAR.LE SB0, 0x0 ;  /* 0x000080000000791a */ /* 0x000fc80000000000 */
.L_x_3383:
[----:B------:R-:W-:Y:S05]  /*80a0*/  BSYNC B0 ;  /* 0x0000000000007941 */ /* 0x000fea0003800000 */
.L_x_3382:
        /* <DEDUP_REMOVED lines=19> */
.L_x_3385:
[----:B------:R-:W-:Y:S05]  /*81e0*/  BSYNC B0 ;  /* 0x0000000000007941 */ /* 0x000fea0003800000 */
.L_x_3384:
[----:B------:R-:W-:Y:S01]  /*81f0*/  UIADD3 UR13, UR12, 0x1, URZ ;  /* 0x000000010c0d7890 */ /* 0x000fe2000fffe03f */
[----:B------:R-:W-:Y:S11]  /*8200*/  BRA `(.L_x_3386) ;  /* 0x0000000000047947 */ /* 0x000ff60003800000 */
.L_x_3369:
[----:B------:R-:W-:-:S05]  /*8210*/  UMOV UR13, UR12 ;  /* 0x0000000c000d7c82 */ /* 0x000fca0008000000 */
.L_x_3386:
[----:B------:R-:W-:-:S04]  /*8220*/  UIADD3 UR6, UR12, 0x1, URZ ;  /* 0x000000010c067890 */ /* 0x000fc8000fffe03f */
[----:B------:R-:W-:-:S06]  /*8230*/  UISETP.NE.AND UP0, UPT, UR7, UR6, UPT ;  /* 0x000000060700728c */ /* 0x000fcc000bf05270 */
[----:B------:R-:W-:-:S13]  /*8240*/  PLOP3.LUT P1, PT, PT, PT, UP0, 0x80, 0x0 ;  /* 0x000000000000781c */ /* 0x000fda0003f2f008 */
[----:B------:R-:W-:Y:S05]  /*8250*/  @!P1 BRA `(.L_x_3289) ;  /* 0x0000003800d09947 */ /* 0x000fea0003800000 */
[----:B------:R-:W-:Y:S01]  /*8260*/  UMOV UR22, UR8 ;  /* 0x0000000800167c82 */ /* 0x000fe20008000000 */
[----:B------:R-:W-:Y:S01]  /*8270*/  UMOV UR23, UR17 ;  /* 0x0000001100177c82 */ /* 0x000fe20008000000 */
[----:B------:R-:W-:Y:S01]  /*8280*/  ULDC.64 UR24, c[0x0][0x2c0] ;  /* 0x0000b00000187ab9 */ /* 0x000fe20000000a00 */
[----:B------:R-:W-:Y:S01]  /*8290*/  UIMAD.WIDE.U32 UR22, UR29, UR30, UR22 ;  /* 0x0000001e1d1672a5 */ /* 0x000fe2000f8e0016 */
[----:B------:R-:W-:Y:S01]  /*82a0*/  UMOV UR21, UR13 ;  /* 0x0000000d00157c82 */ /* 0x000fe20008000000 */
[----:B------:R-:W-:Y:S02]  /*82b0*/  UMOV UR6, URZ ;  /* 0x0000003f00067c82 */ /* 0x000fe40008000000 */
[----:B------:R-:W-:-:S04]  /*82c0*/  UIADD3 UR27, UP0, UR4, UR22, URZ ;  /* 0x00000016041b7290 */ /* 0x000fc8000ff1e03f */
[----:B------:R-:W-:Y:S02]  /*82d0*/  UIADD3.X UR22, UR5, UR19, UR23, UP0, !UPT ;  /* 0x0000001305167290 */ /* 0x000fe400087fe417 */
[----:B------:R-:W-:-:S04]  /*82e0*/  ULEA UR26, UP0, UR27, UR24, 0x2 ;  /* 0x000000181b1a7291 */ /* 0x000fc8000f80103f */
[----:B------:R-:W-:Y:S02]  /*82f0*/  ULEA.HI.X UR27, UR27, UR25, UR22, 0x2, UP0 ;  /* 0x000000191b1b7291 */ /* 0x000fe400080f1416 */
[----:B------:R-:W-:-:S04]  /*8300*/  UIADD3 UR26, UP0, UR26, 0x4000, URZ ;  /* 0x000040001a1a7890 */ /* 0x000fc8000ff1e03f */
[----:B------:R-:W-:-:S12]  /*8310*/  UIADD3.X UR27, URZ, UR27, URZ, UP0, !UPT ;  /* 0x0000001b3f1b7290 */ /* 0x000fd800087fe43f */
.L_x_3419:
        /* <DEDUP_REMOVED lines=18> */
.L_x_3389:
[----:B------:R-:W2:Y:S04]  /*8440*/  LDG.E.STRONG.GPU R4, desc[UR38][R2.64] ;  /* 0x0000002602047981 */ /* 0x000ea8000c1ef900 */
[----:B--2---:R-:W-:Y:S01]  /*8450*/  CCTL.IVALL ;  /* 0x00000000ff00798f */ /* 0x004fe20002000000 */
[----:B------:R-:W-:Y:S05]  /*8460*/  YIELD ;  /* 0x0000000000007946 */ /* 0x000fea0003800000 */
[----:B------:R-:W-:-:S13]  /*8470*/  ISETP.NE.AND P1, PT, R4, R5, PT ;  /* 0x000000050400720c */ /* 0x000fda0003f25270 */
[----:B------:R-:W-:Y:S05]  /*8480*/  @P1 BRA `(.L_x_3389) ;  /* 0xfffffffc00ec1947 */ /* 0x000fea000383ffff */
.L_x_3388:
[----:B------:R-:W-:Y:S05]  /*8490*/  BSYNC B0 ;  /* 0x0000000000007941 */ /* 0x000fea0003800000 */
.L_x_3387:
[----:B------:R-:W-:-:S03]  /*84a0*/  UMOV UR24, 0xffffffff ;  /* 0xffffffff00187882 */ /* 0x000fc60000000000 */
[----:B------:R-:W-:Y:S05]  /*84b0*/  BRA.DIV UR24, `(.L_x_3390) ;  /* 0x0000003a18bc7947 */ /* 0x000fea000b800000 */
[----:B------:R-:W-:Y:S01]  /*84c0*/  NOP ;  /* 0x0000000000007918 */ /* 0x000fe20000000000 */
.L_x_3462:
        /* <DEDUP_REMOVED lines=9> */
[----:B------:R-:W-:-:S03]  /*8560*/  UMOV UR37, 0x14f00000 ;  /* 0x14f0000000257882 */ /* 0x000fc60000000000 */
[----:B------:R-:W-:Y:S02]  /*8570*/  ULEA.HI.X.SX32 UR32, UR32, UR31, 0x1, UP0 ;  /* 0x0000001f20207291 */ /* 0x000fe400080f0e3f */
[----:B------:R-:W-:-:S04]  /*8580*/  ULEA UR24, UP0, UR36, UR24, 0x2 ;  /* 0x0000001824187291 */ /* 0x000fc8000f80103f */
[----:B------:R-:W-:-:S03]  /*8590*/  ULEA.HI.X UR25, UR36, UR25, UR32, 0x2, UP0 ;  /* 0x0000001924197291 */ /* 0x000fc600080f1420 */
[----:B------:R-:W-:Y:S01]  /*85a0*/  UMOV UR32, 0x400 ;  /* 0x0000040000207882 */ /* 0x000fe20000000000 */
[----:B------:R-:W-:Y:S01]  /*85b0*/  UMOV UR36, 0x0 ;  /* 0x0000000000247882 */ /* 0x000fe20000000000 */
[----:B-1----:R-:W-:-:S04]  /*85c0*/  ULEA UR34, UR35, UR34, 0x18 ;  /* 0x0000002223227291 */ /* 0x002fc8000f8ec03f */
[----:B------:R-:W-:-:S09]  /*85d0*/  UIADD3 UR34, UR34, 0x12000, URZ ;  /* 0x0001200022227890 */ /* 0x000fd2000fffe03f */
[----:B------:R1:W-:Y:S02]  /*85e0*/  UBLKRED.G.S.ADD.F32.RN [UR24], [UR34], UR32, desc[UR36] ;  /* 0x00002418220073bb */ /* 0x0003e400080a1420 */
[----:B-1----:R0:W-:Y:S02]  /*85f0*/  UTMACMDFLUSH ;  /* 0x00000000000079b7 */ /* 0x0021e40000000000 */
.L_x_3392:
[----:B------:R-:W-:Y:S05]  /*8600*/  BSYNC B0 ;  /* 0x0000000000007941 */ /* 0x000fea0003800000 */
.L_x_3391:
        /* <DEDUP_REMOVED lines=14> */
.L_x_3394:
[----:B------:R-:W-:Y:S05]  /*86f0*/  BSYNC B0 ;  /* 0x0000000000007941 */ /* 0x000fea0003800000 */
.L_x_3393:
        /* <DEDUP_REMOVED lines=15> */
.L_x_3396:
[----:B------:R-:W-:Y:S05]  /*87f0*/  BSYNC B0 ;  /* 0x0000000000007941 */ /* 0x000fea0003800000 */
.L_x_3395:
[----:B------:R-:W-:Y:S06]  /*8800*/  BAR.ARV 0xa, 0xa0 ;  /* 0x0282800000007b1d */ /* 0x000fec0000002000 */
[----:B------:R-:W-:Y:S04]  /*8810*/  BSSY B0, `(.L_x_3397) ;  /* 0x0000003000007945 */ /* 0x000fe80003800000 */
[----:B------:R-:W-:Y:S05]  /*8820*/  @!P0 BRA `(.L_x_3398) ;  /* 0x0000000000048947 */ /* 0x000fea0003800000 */
[----:B------:R-:W-:-:S04]  /*8830*/  DEPBAR.LE SB0, 0x1 ;  /* 0x000080400000791a */ /* 0x000fc80000000000 */
.L_x_3398:
[----:B------:R-:W-:Y:S05]  /*8840*/  BSYNC B0 ;  /* 0x0000000000007941 */ /* 0x000fea0003800000 */
.L_x_3397:
[----:B------:R-:W-:Y:S06]  /*8850*/  BAR.ARV 0xb, 0xa0 ;  /* 0x02c2800000007b1d */ /* 0x000fec0000002000 */
[----:B------:R-:W-:Y:S04]  /*8860*/  BSSY B0, `(.L_x_3399) ;  /* 0x0000003000007945 */ /* 0x000fe80003800000 */
[----:B------:R-:W-:Y:S05]  /*8870*/  @!P0 BRA `(.L_x_3400) ;  /* 0x0000000000048947 */ /* 0x000fea0003800000 */
[----:B------:R-:W-:-:S04]  /*8880*/  DEPBAR.LE SB0, 0x0 ;  /* 0x000080000000791a */ /* 0x000fc80000000000 */
.L_x_3400:
[----:B------:R-:W-:Y:S05]  /*8890*/  BSYNC B0 ;  /* 0x0000000000007941 */ /* 0x000fea0003800000 */
.L_x_3399:
        /* <DEDUP_REMOVED lines=19> */
.L_x_3402:
[----:B------:R-:W-:Y:S05]  /*89d0*/  BSYNC B0 ;  /* 0x0000000000007941 */ /* 0x000fea0003800000 */
.L_x_3401:
        /* <DEDUP_REMOVED lines=16> */
.L_x_3405:
[----:B------:R-:W2:Y:S04]  /*8ae0*/  LDG.E.STRONG.GPU R4, desc[UR38][R2.64] ;  /* 0x0000002602047981 */ /* 0x000ea8000c1ef900 */
[----:B--2---:R-:W-:Y:S01]  /*8af0*/  CCTL.IVALL ;  /* 0x00000000ff00798f */ /* 0x004fe20002000000 */
[----:B------:R-:W-:Y:S05]  /*8b00*/  YIELD ;  /* 0x0000000000007946 */ /* 0x000fea0003800000 */
[----:B------:R-:W-:-:S13]  /*8b10*/  ISETP.NE.AND P1, PT, R4, R5, PT ;  /* 0x000000050400720c */ /* 0x000fda0003f25270 */
[----:B------:R-:W-:Y:S05]  /*8b20*/  @P1 BRA `(.L_x_3405) ;  /* 0xfffffffc00ec1947 */ /* 0x000fea000383ffff */
.L_x_3404:
[----:B------:R-:W-:Y:S05]  /*8b30*/  BSYNC B0 ;  /* 0x0000000000007941 */ /* 0x000fea0003800000 */
.L_x_3403:
[----:B------:R-:W-:-:S03]  /*8b40*/  UMOV UR22, 0xffffffff ;  /* 0xffffffff00167882 */ /* 0x000fc60000000000 */
[----:B------:R-:W-:Y:S05]  /*8b50*/  BRA.DIV UR22, `(.L_x_3406) ;  /* 0x0000003616307947 */ /* 0x000fea000b800000 */
[----:B------:R-:W-:Y:S01]  /*8b60*/  NOP ;  /* 0x0000000000007918 */ /* 0x000fe20000000000 */
.L_x_3465:
        /* <DEDUP_REMOVED lines=15> */
.L_x_3408:
[----:B------:R-:W-:Y:S05]  /*8c60*/  BSYNC B0 ;  /* 0x0000000000007941 */ /* 0x000fea0003800000 */
.L_x_3407:
        /* <DEDUP_REMOVED lines=14> */
.L_x_3410:
[----:B------:R-:W-:Y:S05]  /*8d50*/  BSYNC B0 ;  /* 0x0000000000007941 */ /* 0x000fea0003800000 */
.L_x_3409:
        /* <DEDUP_REMOVED lines=15> */
.L_x_3412:
[----:B------:R-:W-:Y:S05]  /*8e50*/  BSYNC B0 ;  /* 0x0000000000007941 */ /* 0x000fea0003800000 */
.L_x_3411:
[----:B------:R-:W-:Y:S06]  /*8e60*/  BAR.ARV 0xa, 0xa0 ;  /* 0x0282800000007b1d */ /* 0x000fec0000002000 */
[----:B------:R-:W-:Y:S04]  /*8e70*/  BSSY B0, `(.L_x_3413) ;  /* 0x0000003000007945 */ /* 0x000fe80003800000 */
[----:B------:R-:W-:Y:S05]  /*8e80*/  @!P0 BRA `(.L_x_3414) ;  /* 0x0000000000048947 */ /* 0x000fea0003800000 */
[----:B------:R-:W-:-:S04]  /*8e90*/  DEPBAR.LE SB0, 0x1 ;  /* 0x000080400000791a */ /* 0x000fc80000000000 */
.L_x_3414:
[----:B------:R-:W-:Y:S05]  /*8ea0*/  BSYNC B0 ;  /* 0x0000000000007941 */ /* 0x000fea0003800000 */
.L_x_3413:
[----:B------:R-:W-:Y:S06]  /*8eb0*/  BAR.ARV 0xb, 0xa0 ;  /* 0x02c2800000007b1d */ /* 0x000fec0000002000 */
[----:B------:R-:W-:Y:S04]  /*8ec0*/  BSSY B0, `(.L_x_3415) ;  /* 0x0000003000007945 */ /* 0x000fe80003800000 */
[----:B------:R-:W-:Y:S05]  /*8ed0*/  @!P0 BRA `(.L_x_3416) ;  /* 0x0000000000048947 */ /* 0x000fea0003800000 */
[----:B------:R-:W-:-:S04]  /*8ee0*/  DEPBAR.LE SB0, 0x0 ;  /* 0x000080000000791a */ /* 0x000fc80000000000 */
.L_x_3416:
[----:B------:R-:W-:Y:S05]  /*8ef0*/  BSYNC B0 ;  /* 0x0000000000007941 */ /* 0x000fea0003800000 */
.L_x_3415:
        /* <DEDUP_REMOVED lines=19> */
.L_x_3418:
[----:B------:R-:W-:Y:S05]  /*9030*/  BSYNC B0 ;  /* 0x0000000000007941 */ /* 0x000fea0003800000 */
.L_x_3417:
[----:B------:R-:W-:Y:S02]  /*9040*/  UIADD3 UR13, UR13, 0x2, URZ ;  /* 0x000000020d0d7890 */ /* 0x000fe4000fffe03f */
[----:B------:R-:W-:Y:S02]  /*9050*/  UIADD3 UR6, UR6, 0x6000, URZ ;  /* 0x0000600006067890 */ /* 0x000fe4000fffe03f */
[----:B------:R-:W-:-:S06]  /*9060*/  UISETP.GE.AND UP0, UPT, UR13, UR7, UPT ;  /* 0x000000070d00728c */ /* 0x000fcc000bf06270 */
[----:B------:R-:W-:-:S13]  /*9070*/  PLOP3.LUT P1, PT, PT, PT, UP0, 0x80, 0x0 ;  /* 0x000000000000781c */ /* 0x000fda0003f2f008 */
[----:B------:R-:W-:Y:S05]  /*9080*/  @!P1 BRA `(.L_x_3419) ;  /* 0xfffffff000a49947 */ /* 0x000fea000383ffff */
[----:B------:R-:W-:Y:S05]  /*9090*/  BRA `(.L_x_3289) ;  /* 0x0000002c00407947 */ /* 0x000fea0003800000 */
.L_x_3360:
        /* <DEDUP_REMOVED lines=21> */
.L_x_3420:
[----:B------:R-:W1:Y:S01]  /*91f0*/  LDC R3, c[0x0][0x8c4] ;  /* 0x00023100ff037b82 */ /* 0x000e620000000800 */
[----:B------:R-:W-:Y:S01]  /*9200*/  IMAD.MOV.U32 R0, RZ, RZ, R5 ;  /* 0x000000ffff007224 */ /* 0x000fe200078e0005 */
[----:B-1----:R-:W-:-:S13]  /*9210*/  ISETP.NE.AND P0, PT, R3, 0x1, PT ;  /* 0x000000010300780c */ /* 0x002fda0003f05270 */
[----:B------:R-:W1:Y:S02]  /*9220*/  @P0 LDC.64 R6, c[0x0][0x8c8] ;  /* 0x00023200ff060b82 */ /* 0x000e640000000a00 */
[----:B-1----:R-:W-:-:S05]  /*9230*/  @P0 IMAD.HI.U32 R4, R5, R6, RZ ;  /* 0x0000000605040227 */ /* 0x002fca00078e00ff */
[----:B------:R-:W-:-:S05]  /*9240*/  @P0 SHF.R.U32.HI R0, RZ, R7, R4 ;  /* 0x00000007ff000219 */ /* 0x000fca0000011604 */
[----:B------:R-:W-:-:S07]  /*9250*/  IMAD R3, R0, R3, RZ ;  /* 0x0000000300037224 */ /* 0x000fce00078e02ff */
.L_x_3421:
        /* <DEDUP_REMOVED lines=23> */
.L_x_3422:
        /* <DEDUP_REMOVED lines=10> */
.L_x_3424:
[----:B------:R-:W2:Y:S02]  /*9470*/  LDC R4, c[0x0][0x8ec] ;  /* 0x00023b00ff047b82 */ /* 0x000ea40000000800 */
.L_x_3423:
[----:B--2--5:R-:W-:Y:S01]  /*9480*/  VIADD R4, R4, 0x5f ;  /* 0x0000005f04047836 */ /* 0x024fe20000000000 */
[----:B------:R-:W-:Y:S01]  /*9490*/  LOP3.LUT R8, RZ, R0, RZ, 0x33, !PT ;  /* 0x00000000ff087212 */ /* 0x000fe200078e33ff */
[----:B-1----:R-:W-:Y:S02]  /*94a0*/  IMAD.MOV.U32 R2, RZ, RZ, RZ ;  /* 0x000000ffff027224 */ /* 0x002fe400078e00ff */
[----:B------:R-:W-:-:S04]  /*94b0*/  IMAD.HI R4, R4, 0x2aaaaaab, RZ ;  /* 0x2aaaaaab04047827 */ /* 0x000fc800078e02ff */
[----:B------:R-:W-:Y:S01]  /*94c0*/  IMAD.MOV.U32 R16, RZ, RZ, 0x1 ;  /* 0x00000001ff107424 */ /* 0x000fe200078e00ff */
[----:B------:R-:W-:-:S04]  /*94d0*/  SHF.R.U32.HI R3, RZ, 0x1f, R4 ;  /* 0x0000001fff037819 */ /* 0x000fc80000011604 */
[----:B------:R-:W-:-:S04]  /*94e0*/  LEA.HI.SX32 R3, R4, R3, 0x1c ;  /* 0x0000000304037211 */ /* 0x000fc800078fe2ff */
[C---:B------:R-:W-:Y:S01]  /*94f0*/  ISETP.GT.AND P0, PT, R3.reuse, R0, PT ;  /* 0x000000000300720c */ /* 0x040fe20003f04270 */
[----:B------:R-:W-:Y:S02]  /*9500*/  IMAD.MOV.U32 R0, RZ, RZ, 0x1 ;  /* 0x00000001ff007424 */ /* 0x000fe400078e00ff */
[----:B------:R-:W-:Y:S01]  /*9510*/  IMAD.IADD R8, R3, 0x1, R8 ;  /* 0x0000000103087824 */ /* 0x000fe200078e0208 */
[----:B------:R-:W-:-:S04]  /*9520*/  SEL R9, R9, 0xffffffff, P0 ;  /* 0xffffffff09097807 */ /* 0x000fc80000000000 */
        /* <DEDUP_REMOVED lines=41> */
.L_x_3426:
        /* <DEDUP_REMOVED lines=11> */
.L_x_3427:
[----:B------:R-:W-:Y:S05]  /*9870*/  @!P0 BRA `(.L_x_3428) ;  /* 0x00000000000c8947 */ /* 0x000fea0003800000 */
[----:B------:R-:W2:Y:S04]  /*9880*/  LDG.E R5, desc[UR38][R2.64] ;  /* 0x0000002602057981 */ /* 0x000ea8000c1e1900 */
[----:B------:R-:W2:Y:S02]  /*9890*/  LDG.E R4, desc[UR38][R2.64+0x4] ;  /* 0x0000042602047981 */ /* 0x000ea4000c1e1900 */
[----:B--2---:R-:W-:-:S07]  /*98a0*/  IMAD.IADD R4, R4, 0x1, -R5 ;  /* 0x0000000104047824 */ /* 0x004fce00078e0a05 */
.L_x_3428:
        /* <DEDUP_REMOVED lines=22> */
[C---:B------:R-:W-:Y:S01]  /*9a10*/  R2UR UR29, R9.reuse ;  /* 0x00000000091d72ca */ /* 0x040fe200000e0000 */
[----:B------:R-:W-:Y:S01]  /*9a20*/  UIMAD.WIDE.U32 UR4, UR28, UR10, UR8 ;  /* 0x0000000a1c0472a5 */ /* 0x000fe2000f8e0008 */
[----:B------:R-:W-:Y:S01]  /*9a30*/  SEL R2, R2, RZ, !P1 ;  /* 0x000000ff02027207 */ /* 0x000fe20004800000 */
[----:B------:R-:W-:Y:S01]  /*9a40*/  UIMAD UR10, UR7, UR10, URZ ;  /* 0x0000000a070a72a4 */ /* 0x000fe2000f8e023f */
[----:B------:R-:W-:Y:S01]  /*9a50*/  R2UR UR35, R8 ;  /* 0x00000000082372ca */ /* 0x000fe200000e0000 */
[----:B------:R-:W-:Y:S01]  /*9a60*/  ULDC.64 UR12, c[0x0][0x730] ;  /* 0x0001cc00000c7ab9 */ /* 0x000fe20000000a00 */
[----:B------:R-:W-:Y:S01]  /*9a70*/  R2UR UR14, R2 ;  /* 0x00000000020e72ca */ /* 0x000fe200000e0000 */
[----:B------:R-:W-:Y:S01]  /*9a80*/  UIMAD UR10, UR28, UR11, UR10 ;  /* 0x0000000b1c0a72a4 */ /* 0x000fe2000f8e020a */
[----:B------:R-:W-:Y:S01]  /*9a90*/  SEL R9, R9, RZ, !P0 ;  /* 0x000000ff09097207 */ /* 0x000fe20004000000 */
[----:B------:R-:W-:Y:S01]  /*9aa0*/  UIMAD UR7, UR7, UR12, URZ ;  /* 0x0000000c070772a4 */ /* 0x000fe2000f8e023f */
[----:B------:R-:W-:Y:S01]  /*9ab0*/  BSSY B0, `(.L_x_3425) ;  /* 0x000020d000007945 */ /* 0x000fe20003800000 */
[----:B------:R-:W-:Y:S01]  /*9ac0*/  ULDC UR11, c[0x0][0x2e8] ;  /* 0x0000ba00000b7ab9 */ /* 0x000fe20000000800 */
[----:B------:R-:W-:Y:S01]  /*9ad0*/  UIMAD.WIDE.U32 UR8, UR28, UR12, UR8 ;  /* 0x0000000c1c0872a5 */ /* 0x000fe2000f8e0008 */
[----:B------:R-:W-:Y:S01]  /*9ae0*/  R2UR UR37, R9 ;  /* 0x00000000092572ca */ /* 0x000fe200000e0000 */
[----:B------:R-:W-:Y:S01]  /*9af0*/  UISETP.NE.AND UP0, UPT, UR11, 0x1, UPT ;  /* 0x000000010b00788c */ /* 0x000fe2000bf05270 */
[----:B------:R-:W-:Y:S01]  /*9b00*/  R2UR UR11, R12 ;  /* 0x000000000c0b72ca */ /* 0x000fe200000e0000 */
[----:B------:R-:W-:Y:S01]  /*9b10*/  UIMAD UR7, UR28, UR13, UR7 ;  /* 0x0000000d1c0772a4 */ /* 0x000fe2000f8e0207 */
[----:B------:R-:W-:Y:S01]  /*9b20*/  IMAD.MOV.U32 R2, RZ, RZ, RZ ;  /* 0x000000ffff027224 */ /* 0x000fe200078e00ff */
[----:B------:R-:W-:Y:S01]  /*9b30*/  VOTEU.ANY UP1, P1 ;  /* 0x00000000003f7886 */ /* 0x000fe20000820100 */
[----:B------:R-:W-:Y:S01]  /*9b40*/  ELECT P0, URZ, PT ;  /* 0x00000000003f782f */ /* 0x000fe20003800000 */
[----:B------:R-:W-:Y:S01]  /*9b50*/  IMAD.MOV.U32 R16, RZ, RZ, 0x1 ;  /* 0x00000001ff107424 */ /* 0x000fe200078e00ff */
[----:B------:R-:W-:Y:S01]  /*9b60*/  ULDC.64 UR12, c[0x0][0x720] ;  /* 0x0001c800000c7ab9 */ /* 0x000fe20000000a00 */
[----:B------:R-:W-:-:S02]  /*9b70*/  UIADD3 UR9, UR9, UR7, URZ ;  /* 0x0000000709097290 */ /* 0x000fc4000fffe03f */
[----:B------:R-:W-:Y:S01]  /*9b80*/  USEL UR29, UR29, URZ, !UP1 ;  /* 0x0000003f1d1d7287 */ /* 0x000fe2000c800000 */
[----:B------:R-:W-:Y:S01]  /*9b90*/  ULDC.64 UR16, c[0x0][0x738] ;  /* 0x0001ce0000107ab9 */ /* 0x000fe20000000a00 */
[----:B------:R-:W-:Y:S02]  /*9ba0*/  UIADD3 UR5, UR5, UR10, URZ ;  /* 0x0000000a05057290 */ /* 0x000fe4000fffe03f */
[----:B------:R-:W-:Y:S02]  /*9bb0*/  UIMAD UR7, UR14, UR12, URZ ;  /* 0x0000000c0e0772a4 */ /* 0x000fe4000f8e023f */
[----:B------:R-:W-:Y:S02]  /*9bc0*/  UIMAD UR10, UR14, UR16, URZ ;  /* 0x000000100e0a72a4 */ /* 0x000fe4000f8e023f */
[----:B------:R-:W-:Y:S02]  /*9bd0*/  UIMAD.WIDE.U32 UR14, UR16, UR29, UR8 ;  /* 0x0000001d100e72a5 */ /* 0x000fe4000f8e0008 */
[----:B------:R-:W-:Y:S01]  /*9be0*/  UIMAD.WIDE.U32 UR22, UR12, UR29, UR4 ;  /* 0x0000001d0c1672a5 */ /* 0x000fe2000f8e0004 */
[----:B------:R-:W-:Y:S01]  /*9bf0*/  @UP0 ULDC UR8, c[0x0][0x2ec] ;  /* 0x0000bb0000080ab9 */ /* 0x000fe20000000800 */
[----:B------:R-:W-:-:S02]  /*9c00*/  UIMAD UR5, UR13, UR29, UR7 ;  /* 0x0000001d0d0572a4 */ /* 0x000fc4000f8e0207 */
[----:B------:R-:W-:Y:S01]  /*9c10*/  UIMAD.WIDE.U32 UR8, UR28, UR8, URZ ;  /* 0x000000081c0872a5 */ /* 0x000fe2000f8e003f */
[----:B------:R-:W-:Y:S01]  /*9c20*/  @UP0 ULDC UR7, c[0x0][0x2f0] ;  /* 0x0000bc0000070ab9 */ /* 0x000fe20000000800 */
[----:B------:R-:W-:Y:S01]  /*9c30*/  UMOV UR36, UR28 ;  /* 0x0000001c00247c82 */ /* 0x000fe20008000000 */
[----:B------:R-:W-:Y:S02]  /*9c40*/  UIMAD UR4, UR17, UR29, UR10 ;  /* 0x0000001d110472a4 */ /* 0x000fe4000f8e020a */
[----:B------:R-:W-:Y:S02]  /*9c50*/  UIMAD UR35, UR35, 0x60, UR11 ;  /* 0x00000060232378a4 */ /* 0x000fe4000f8e020b */
        /* <DEDUP_REMOVED lines=14> */
.L_x_3466:
        /* <DEDUP_REMOVED lines=9> */
.L_x_3431:
        /* <DEDUP_REMOVED lines=112> */
.L_x_3442:
[----:B-1----:R-:W-:-:S05]  /*a4d0*/  IMAD.MOV.U32 R6, RZ, RZ, 0x1 ;  /* 0x00000001ff067424 */ /* 0x002fca00078e00ff */
[----:B------:R-:W-:-:S04]  /*a4e0*/  SHF.L.U32 R6, R6, 0x1f, RZ ;  /* 0x0000001f06067819 */ /* 0x000fc800000006ff */
[----:B------:R-:W1:Y:S02]  /*a4f0*/  SYNCS.PHASECHK.TRANS64.TRYWAIT P1, [R0+URZ+0x36438], R6 ;  /* 0x03643806000075a7 */ /* 0x000e64000802017f */
[----:B-1----:R-:W-:Y:S05]  /*a500*/  @!P1 BRA `(.L_x_3434) ;  /* 0x0000001800f49947 */ /* 0x002fea0003800000 */
.L_x_3467:
[----:B------:R-:W-:Y:S05]  /*a510*/  @P0 BRA `(.L_x_3435) ;  /* 0x0000000000140947 */ /* 0x000fea0003800000 */
[----:B------:R-:W-:Y:S01]  /*a520*/  ISETP.NE.AND P1, PT, R18, RZ, PT ;  /* 0x000000ff1200720c */ /* 0x000fe20003f25270 */
[----:B------:R-:W-:-:S04]  /*a530*/  IMAD.MOV.U32 R3, RZ, RZ, 0x6100 ;  /* 0x00006100ff037424 */ /* 0x000fc800078e00ff */
[----:B------:R2:W-:Y:S08]  /*a540*/  SYNCS.ARRIVE.TRANS64 RZ, [R0+URZ+0x36430], R3 ;  /* 0x0364300300ff79a7 */ /* 0x0005f0000800003f */
[----:B------:R-:W-:Y:S05]  /*a550*/  @!P1 BRA `(.L_x_3435) ;  /* 0x0000000000049947 */ /* 0x000fea0003800000 */
[----:B------:R-:W-:Y:S01]  /*a560*/  BPT.TRAP 0x1 ;  /* 0x000000040000795c */ /* 0x000fe20000300000 */
.L_x_3435:
        /* <DEDUP_REMOVED lines=48> */
.L_x_3468:
[----:B------:R-:W-:Y:S05]  /*a870*/  @P0 BRA `(.L_x_3437) ;  /* 0x0000000000140947 */ /* 0x000fea0003800000 */
[----:B------:R-:W-:Y:S01]  /*a880*/  ISETP.NE.AND P1, PT, R18, RZ, PT ;  /* 0x000000ff1200720c */ /* 0x000fe20003f25270 */
[----:B--2---:R-:W-:-:S04]  /*a890*/  IMAD.MOV.U32 R3, RZ, RZ, 0x6100 ;  /* 0x00006100ff037424 */ /* 0x004fc800078e00ff */
[----:B------:R3:W-:Y:S08]  /*a8a0*/  SYNCS.ARRIVE.TRANS64 RZ, [R0+URZ+0x36418], R3 ;  /* 0x0364180300ff79a7 */ /* 0x0007f0000800003f */
[----:B------:R-:W-:Y:S05]  /*a8b0*/  @!P1 BRA `(.L_x_3437) ;  /* 0x0000000000049947 */ /* 0x000fea0003800000 */
[----:B------:R-:W-:Y:S01]  /*a8c0*/  BPT.TRAP 0x1 ;  /* 0x000000040000795c */ /* 0x000fe20000300000 */
.L_x_3437:
        /* <DEDUP_REMOVED lines=47> */
.L_x_3469:
        /* <DEDUP_REMOVED lines=8> */
.L_x_3439:
        /* <DEDUP_REMOVED lines=37> */
.L_x_3471:
[----:B------:R-:W-:Y:S05]  /*ae90*/  @P0 BRA `(.L_x_3441) ;  /* 0x0000000000140947 */ /* 0x000fea0003800000 */
[----:B------:R-:W-:Y:S01]  /*aea0*/  ISETP.NE.AND P1, PT, R18, RZ, PT ;  /* 0x000000ff1200720c */ /* 0x000fe20003f25270 */
[----:B--2---:R-:W-:-:S04]  /*aeb0*/  IMAD.MOV.U32 R5, RZ, RZ, 0x6100 ;  /* 0x00006100ff057424 */ /* 0x004fc800078e00ff */
[----:B------:R3:W-:Y:S08]  /*aec0*/  SYNCS.ARRIVE.TRANS64 RZ, [R0+URZ+0x36410], R5 ;  /* 0x0364100500ff79a7 */ /* 0x0007f0000800003f */
[----:B------:R-:W-:Y:S05]  /*aed0*/  @!P1 BRA `(.L_x_3441) ;  /* 0x0000000000049947 */ /* 0x000fea0003800000 */
[----:B------:R-:W-:Y:S01]  /*aee0*/  BPT.TRAP 0x1 ;  /* 0x000000040000795c */ /* 0x000fe20000300000 */
.L_x_3441:
        /* <DEDUP_REMOVED lines=44> */
.L_x_3433:
[----:B------:R-:W-:Y:S01]  /*b1b0*/  ISETP.NE.AND P1, PT, R20, RZ, PT ;  /* 0x000000ff1400720c */ /* 0x000fe20003f25270 */
[----:B------:R-:W-:Y:S02]  /*b1c0*/  IMAD.MOV.U32 R16, RZ, RZ, 0x1 ;  /* 0x00000001ff107424 */ /* 0x000fe400078e00ff */
[----:B------:R-:W-:-:S10]  /*b1d0*/  IMAD.MOV.U32 R5, RZ, RZ, R14 ;  /* 0x000000ffff057224 */ /* 0x000fd400078e000e */
[----:B------:R-:W-:Y:S05]  /*b1e0*/  @!P1 BRA `(.L_x_3432) ;  /* 0x00000004008c9947 */ /* 0x000fea0003800000 */
[----:B------:R-:W2:Y:S02]  /*b1f0*/  SYNCS.PHASECHK.TRANS64.TRYWAIT P1, [R0+URZ+0x36438], R6 ;  /* 0x03643806000075a7 */ /* 0x000ea4000802017f */
[----:B--2---:R-:W-:Y:S05]  /*b200*/  @!P1 BRA `(.L_x_3443) ;  /* 0x0000001000149947 */ /* 0x004fea0003800000 */
.L_x_3472:
[----:B------:R-:W-:Y:S05]  /*b210*/  @P0 BRA `(.L_x_3444) ;  /* 0x0000000000140947 */ /* 0x000fea0003800000 */
[----:B------:R-:W-:Y:S01]  /*b220*/  ISETP.NE.AND P1, PT, R18, RZ, PT ;  /* 0x000000ff1200720c */ /* 0x000fe20003f25270 */
[----:B------:R-:W-:-:S04]  /*b230*/  IMAD.MOV.U32 R5, RZ, RZ, 0x6100 ;  /* 0x00006100ff057424 */ /* 0x000fc800078e00ff */
[----:B------:R3:W-:Y:S08]  /*b240*/  SYNCS.ARRIVE.TRANS64 RZ, [R0+URZ+0x36430], R5 ;  /* 0x0364300500ff79a7 */ /* 0x0007f0000800003f */
[----:B------:R-:W-:Y:S05]  /*b250*/  @!P1 BRA `(.L_x_3444) ;  /* 0x0000000000049947 */ /* 0x000fea0003800000 */
[----:B------:R-:W-:Y:S01]  /*b260*/  BPT.TRAP 0x1 ;  /* 0x000000040000795c */ /* 0x000fe20000300000 */
.L_x_3444:
        /* <DEDUP_REMOVED lines=42> */
.L_x_3473:
[----:B------:R-:W-:Y:S01]  /*b510*/  IMAD.MOV.U32 R16, RZ, RZ, RZ ;  /* 0x000000ffff107224 */ /* 0x000fe200078e00ff */
[----:B------:R-:W-:Y:S06]  /*b520*/  @P0 BRA `(.L_x_3446) ;  /* 0x0000000000140947 */ /* 0x000fec0003800000 */
[----:B------:R-:W-:Y:S01]  /*b530*/  ISETP.NE.AND P1, PT, R18, RZ, PT ;  /* 0x000000ff1200720c */ /* 0x000fe20003f25270 */
[----:B-1----:R-:W-:-:S04]  /*b540*/  IMAD.MOV.U32 R5, RZ, RZ, 0x6100 ;  /* 0x00006100ff057424 */ /* 0x002fc800078e00ff */
[----:B------:R2:W-:Y:S08]  /*b550*/  SYNCS.ARRIVE.TRANS64 RZ, [R0+URZ+0x36418], R5 ;  /* 0x0364180500ff79a7 */ /* 0x0005f0000800003f */
[----:B------:R-:W-:Y:S05]  /*b560*/  @!P1 BRA `(.L_x_3446) ;  /* 0x0000000000049947 */ /* 0x000fea0003800000 */
[----:B------:R-:W-:Y:S01]  /*b570*/  BPT.TRAP 0x1 ;  /* 0x000000040000795c */ /* 0x000fe20000300000 */
.L_x_3446:
        /* <DEDUP_REMOVED lines=42> */
.L_x_3432:
[----:B------:R-:W-:-:S04]  /*b820*/  SHF.L.U32 R3, R16, 0x1f, RZ ;  /* 0x0000001f10037819 */ /* 0x000fc800000006ff */
[----:B------:R-:W2:Y:S02]  /*b830*/  SYNCS.PHASECHK.TRANS64.TRYWAIT P1, [R0+URZ+0x36438], R3 ;  /* 0x03643803000075a7 */ /* 0x000ea4000802017f */
[----:B--2---:R-:W-:Y:S05]  /*b840*/  @!P1 BRA `(.L_x_3447) ;  /* 0x0000000800ac9947 */ /* 0x004fea0003800000 */
.L_x_3474:
[----:B------:R-:W-:Y:S05]  /*b850*/  @P0 BRA `(.L_x_3448) ;  /* 0x0000000000180947 */ /* 0x000fea0003800000 */
[----:B------:R-:W3:Y:S01]  /*b860*/  S2R R2, SR_TID.X ;  /* 0x0000000000027919 */ /* 0x000ee20000002100 */
[----:B--2---:R-:W-:-:S04]  /*b870*/  IMAD.MOV.U32 R3, RZ, RZ, 0x6100 ;  /* 0x00006100ff037424 */ /* 0x004fc800078e00ff */
[----:B------:R4:W-:Y:S01]  /*b880*/  SYNCS.ARRIVE.TRANS64 RZ, [R0+URZ+0x36430], R3 ;  /* 0x0364300300ff79a7 */ /* 0x0009e2000800003f */
[----:B---3--:R-:W-:-:S13]  /*b890*/  LOP3.LUT P0, RZ, R2, 0x1f, RZ, 0xc0, !PT ;  /* 0x0000001f02ff7812 */ /* 0x008fda000780c0ff */
[----:B----4-:R-:W-:Y:S05]  /*b8a0*/  @!P0 BRA `(.L_x_3448) ;  /* 0x0000000000048947 */ /* 0x010fea0003800000 */
[----:B------:R-:W-:Y:S01]  /*b8b0*/  BPT.TRAP 0x1 ;  /* 0x000000040000795c */ /* 0x000fe20000300000 */
.L_x_3448:
        /* <DEDUP_REMOVED lines=44> */
.L_x_3429:
[----:B------:R-:W-:Y:S05]  /*bb80*/  BSYNC B0 ;  /* 0x0000000000007941 */ /* 0x000fea0003800000 */
.L_x_3425:
[----:B------:R-:W-:-:S03]  /*bb90*/  UMOV UR7, 0xffffffff ;  /* 0xffffffff00077882 */ /* 0x000fc60000000000 */
[----:B------:R-:W-:Y:S05]  /*bba0*/  BRA.DIV UR7, `(.L_x_3449) ;  /* 0x0000000607e87947 */ /* 0x000fea000b800000 */
[----:B------:R-:W-:-:S13]  /*bbb0*/  ELECT P6, URZ, PT ;  /* 0x00000000003f782f */ /* 0x000fda00038c0000 */
.L_x_3477:
[----:B------:R-:W-:Y:S05]  /*bbc0*/  @!P6 BRA `(.L_x_3289) ;  /* 0x000000000074e947 */ /* 0x000fea0003800000 */
[----:B------:R-:W2:Y:S02]  /*bbd0*/  LDL.LU R3, [R1+0x4] ;  /* 0x0000040001037983 */ /* 0x000ea40000300800 */
[----:B--2---:R-:W-:-:S04]  /*bbe0*/  LOP3.LUT R3, R3, 0x2, RZ, 0xfc, !PT ;  /* 0x0000000203037812 */ /* 0x004fc800078efcff */
[----:B------:R-:W-:-:S13]  /*bbf0*/  ISETP.NE.AND P2, PT, R3, 0x3, PT ;  /* 0x000000030300780c */ /* 0x000fda0003f45270 */
[----:B------:R-:W-:Y:S05]  /*bc00*/  @!P2 BRA `(.L_x_3450) ;  /* 0x000000000004a947 */ /* 0x000fea0003800000 */
[----:B------:R-:W-:Y:S01]  /*bc10*/  BPT.TRAP 0x1 ;  /* 0x000000040000795c */ /* 0x000fe20000300000 */
.L_x_3450:
        /* <DEDUP_REMOVED lines=15> */
.L_x_3478:
[----:B------:R-:W2:Y:S02]  /*bd10*/  SYNCS.PHASECHK.TRANS64.TRYWAIT P0, [R3+URZ], R0 ;  /* 0x00000000030075a7 */ /* 0x000ea4000800017f */
[----:B--2---:R-:W-:Y:S05]  /*bd20*/  @!P0 BRA `(.L_x_3452) ;  /* 0x0000000400bc8947 */ /* 0x004fea0003800000 */
.L_x_3479:
[----:B------:R-:W-:Y:S05]  /*bd30*/  @!P2 BRA `(.L_x_3453) ;  /* 0x000000000004a947 */ /* 0x000fea0003800000 */
[----:B------:R-:W-:Y:S01]  /*bd40*/  BPT.TRAP 0x1 ;  /* 0x000000040000795c */ /* 0x000fe20000300000 */
.L_x_3453:
[----:B------:R-:W-:-:S07]  /*bd50*/  SHF.L.U32 R16, R16, 0x1f, RZ ;  /* 0x0000001f10107819 */ /* 0x000fce00000006ff */
.L_x_3454:
[----:B---3--:R3:W4:Y:S02]  /*bd60*/  SYNCS.PHASECHK.TRANS64.TRYWAIT P0, [R9+URZ+0x36438], R16 ;  /* 0x03643810090075a7 */ /* 0x008724000800017f */
[----:B----4-:R-:W-:Y:S05]  /*bd70*/  @!P0 NANOSLEEP.SYNCS 0x989680 ;  /* 0x009896800000895d */ /* 0x010fea0003900000 */
[----:B------:R-:W4:Y:S02]  /*bd80*/  @!P0 SYNCS.PHASECHK.TRANS64 P0, [R9+URZ+0x36438], R16 ;  /* 0x03643810090085a7 */ /* 0x000f24000800007f */
[----:B----4-:R-:W-:Y:S05]  /*bd90*/  @!P0 BRA `(.L_x_3454) ;  /* 0xfffffffc00f08947 */ /* 0x010fea000383ffff */
.L_x_3289:
[----:B------:R-:W-:Y:S05]  /*bda0*/  BSYNC B6 ;  /* 0x0000000000067941 */ /* 0x000fea0003800000 */
.L_x_3281:
[----:B------:R-:W-:Y:S05]  /*bdb0*/  EXIT ;  /* 0x000000000000794d */ /* 0x000fea0003800000 */
.L_x_3299:
[----:B------:R-:W-:Y:S02]  /*bdc0*/  IMAD.MOV.U32 R12, RZ, RZ, RZ ;  /* 0x000000ffff0c7224 */ /* 0x000fe400078e00ff */
[----:B------:R-:W-:Y:S02]  /*bdd0*/  IMAD.MOV.U32 R11, RZ, RZ, 0x1f ;  /* 0x0000001fff0b7424 */ /* 0x000fe400078e00ff */
[----:B------:R-:W-:-:S07]  /*bde0*/  IMAD.MOV.U32 R15, RZ, RZ, -0x1 ;  /* 0xffffffffff0f7424 */ /* 0x000fce00078e00ff */
[----:B------:R-:W-:Y:S05]  /*bdf0*/  WARPSYNC.COLLECTIVE R15, `(.L_x_3455) ;  /* 0x000000000f087348 */ /* 0x000fea0003c00000 */
[----:B------:R1:W2:Y:S02]  /*be00*/  SHFL.IDX P6, R14, R13, R12, R11 ;  /* 0x0000000c0d0e7389 */ /* 0x0002a400000c000b */
[----:B-12---:R-:W-:Y:S01]  /*be10*/  ENDCOLLECTIVE ;  /* 0x000000000000791b */ /* 0x006fe20003800000 */
.L_x_3455:
[----:B------:R-:W-:Y:S05]  /*be20*/  BRA `(.L_x_3456) ;  /* 0xffffff5800007947 */ /* 0x000fea000383ffff */
.L_x_3301:
[----:B--2---:R-:W-:-:S04]  /*be30*/  IMAD.U32 R0, RZ, RZ, UR36 ;  /* 0x00000024ff007e24 */ /* 0x004fc8000f8e00ff */
[----:B------:R2:W3:Y:S03]  /*be40*/  SYNCS.PHASECHK.TRANS64.TRYWAIT P0, [R0+URZ+0x36400], R10 ;  /* 0x0364000a000075a7 */ /* 0x0004e6000800017f */
[----:B---3--:R-:W-:Y:S05]  /*be50*/  @!P0 NANOSLEEP.SYNCS 0x989680 ;  /* 0x009896800000895d */ /* 0x008fea0003900000 */
[----:B------:R-:W3:Y:S02]  /*be60*/  @!P0 SYNCS.PHASECHK.TRANS64 P0, [R0+URZ+0x36400], R10 ;  /* 0x0364000a000085a7 */ /* 0x000ee4000800007f */
[----:B---3--:R-:W-:Y:S05]  /*be70*/  @!P0 BRA `(.L_x_3301) ;  /* 0xfffffffc00ec8947 */ /* 0x008fea000383ffff */
[----:B------:R-:W-:Y:S05]  /*be80*/  BRA `(.L_x_3300) ;  /* 0xffffff58003c7947 */ /* 0x000fea000383ffff */
.L_x_3305:
[----:B---3--:R3:W4:Y:S02]  /*be90*/  SYNCS.PHASECHK.TRANS64.TRYWAIT P1, [R3+URZ+0x36410], R10 ;  /* 0x0364100a030075a7 */ /* 0x008724000802017f */
[----:B----4-:R-:W-:Y:S05]  /*bea0*/  @!P1 NANOSLEEP.SYNCS 0x989680 ;  /* 0x009896800000995d */ /* 0x010fea0003900000 */
[----:B------:R-:W4:Y:S02]  /*beb0*/  @!P1 SYNCS.PHASECHK.TRANS64 P1, [R3+URZ+0x36410], R10 ;  /* 0x0364100a030095a7 */ /* 0x000f24000802007f */
[----:B----4-:R-:W-:Y:S05]  /*bec0*/  @!P1 BRA `(.L_x_3305) ;  /* 0xfffffffc00f09947 */ /* 0x010fea000383ffff */
[----:B------:R-:W-:Y:S05]  /*bed0*/  BRA `(.L_x_3304) ;  /* 0xffffff5c00fc7947 */ /* 0x000fea000383ffff */
.L_x_3309:
[----:B-1----:R-:W-:-:S04]  /*bee0*/  IMAD.U32 R121, RZ, RZ, UR36 ;  /* 0x00000024ff797e24 */ /* 0x002fc8000f8e00ff */
[----:B------:R1:W2:Y:S03]  /*bef0*/  SYNCS.PHASECHK.TRANS64.TRYWAIT P1, [R121+URZ+0x36430], R14 ;  /* 0x0364300e790075a7 */ /* 0x0002a6000802017f */
[----:B--2---:R-:W-:Y:S05]  /*bf00*/  @!P1 NANOSLEEP.SYNCS 0x989680 ;  /* 0x009896800000995d */ /* 0x004fea0003900000 */
[----:B------:R-:W2:Y:S02]  /*bf10*/  @!P1 SYNCS.PHASECHK.TRANS64 P1, [R121+URZ+0x36430], R14 ;  /* 0x0364300e790095a7 */ /* 0x000ea4000802007f */
[----:B--2---:R-:W-:Y:S05]  /*bf20*/  @!P1 BRA `(.L_x_3309) ;  /* 0xfffffffc00ec9947 */ /* 0x004fea000383ffff */
[----:B------:R-:W-:Y:S05]  /*bf30*/  BRA `(.L_x_3308) ;  /* 0xffffff6800207947 */ /* 0x000fea000383ffff */
.L_x_3373:
[----:B------:R-:W-:Y:S01]  /*bf40*/  BSSY B0, `(.L_x_3457) ;  /* 0x0000005000007945 */ /* 0x000fe20003800000 */
[----:B------:R-:W-:-:S07]  /*bf50*/  IMAD.MOV.U32 R15, RZ, RZ, -0x1 ;  /* 0xffffffffff0f7424 */ /* 0x000fce00078e00ff */
[----:B------:R-:W-:Y:S05]  /*bf60*/  WARPSYNC.COLLECTIVE R15, `(.L_x_3458) ;  /* 0x000000000f087348 */ /* 0x000fea0003c00000 */
[----:B------:R-:W-:Y:S01]  /*bf70*/  NOP ;  /* 0x0000000000007918 */ /* 0x000fe20000000000 */
[----:B------:R-:W-:Y:S01]  /*bf80*/  ENDCOLLECTIVE ;  /* 0x000000000000791b */ /* 0x000fe20003800000 */
.L_x_3458:
[----:B------:R-:W-:Y:S05]  /*bf90*/  BSYNC B0 ;  /* 0x0000000000007941 */ /* 0x000fea0003800000 */
.L_x_3457:
[----:B------:R-:W-:Y:S05]  /*bfa0*/  BRA `(.L_x_3459) ;  /* 0xffffffbc00187947 */ /* 0x000fea000383ffff */
.L_x_3390:
[----:B------:R-:W-:Y:S01]  /*bfb0*/  BSSY B0, `(.L_x_3460) ;  /* 0x0000005000007945 */ /* 0x000fe20003800000 */
[----:B------:R-:W-:-:S07]  /*bfc0*/  IMAD.MOV.U32 R15, RZ, RZ, -0x1 ;  /* 0xffffffffff0f7424 */ /* 0x000fce00078e00ff */
[----:B------:R-:W-:Y:S05]  /*bfd0*/  WARPSYNC.COLLECTIVE R15, `(.L_x_3461) ;  /* 0x000000000f087348 */ /* 0x000fea0003c00000 */
[----:B------:R-:W-:Y:S01]  /*bfe0*/  NOP ;  /* 0x0000000000007918 */ /* 0x000fe20000000000 */
[----:B------:R-:W-:Y:S01]  /*bff0*/  ENDCOLLECTIVE ;  /* 0x000000000000791b */ /* 0x000fe20003800000 */
.L_x_3461:
[----:B------:R-:W-:Y:S05]  /*c000*/  BSYNC B0 ;  /* 0x0000000000007941 */ /* 0x000fea0003800000 */
.L_x_3460:
[----:B------:R-:W-:Y:S05]  /*c010*/  BRA `(.L_x_3462) ;  /* 0xffffffc4002c7947 */ /* 0x000fea000383ffff */
.L_x_3406:
[----:B------:R-:W-:Y:S01]  /*c020*/  BSSY B0, `(.L_x_3463) ;  /* 0x0000005000007945 */ /* 0x000fe20003800000 */
[----:B------:R-:W-:-:S07]  /*c030*/  IMAD.MOV.U32 R15, RZ, RZ, -0x1 ;  /* 0xffffffffff0f7424 */ /* 0x000fce00078e00ff */
[----:B------:R-:W-:Y:S05]  /*c040*/  WARPSYNC.COLLECTIVE R15, `(.L_x_3464) ;  /* 0x000000000f087348 */ /* 0x000fea0003c00000 */
[----:B------:R-:W-:Y:S01]  /*c050*/  NOP ;  /* 0x0000000000007918 */ /* 0x000fe20000000000 */
[----:B------:R-:W-:Y:S01]  /*c060*/  ENDCOLLECTIVE ;  /* 0x000000000000791b */ /* 0x000fe20003800000 */
.L_x_3464:
[----:B------:R-:W-:Y:S05]  /*c070*/  BSYNC B0 ;  /* 0x0000000000007941 */ /* 0x000fea0003800000 */
.L_x_3463:
[----:B------:R-:W-:Y:S05]  /*c080*/  BRA `(.L_x_3465) ;  /* 0xffffffc800b87947 */ /* 0x000fea000383ffff */
.L_x_3430:
[----:B-1----:R1:W2:Y:S02]  /*c090*/  SYNCS.PHASECHK.TRANS64.TRYWAIT P1, [R0+URZ+0x36420], R6 ;  /* 0x03642006000075a7 */ /* 0x0022a4000802017f */
[----:B--2---:R-:W-:Y:S05]  /*c0a0*/  @!P1 NANOSLEEP.SYNCS 0x989680 ;  /* 0x009896800000995d */ /* 0x004fea0003900000 */
[----:B------:R-:W2:Y:S02]  /*c0b0*/  @!P1 SYNCS.PHASECHK.TRANS64 P1, [R0+URZ+0x36420], R6 ;  /* 0x03642006000095a7 */ /* 0x000ea4000802007f */
[----:B--2---:R-:W-:Y:S05]  /*c0c0*/  @!P1 BRA `(.L_x_3430) ;  /* 0xfffffffc00f09947 */ /* 0x004fea000383ffff */
[----:B------:R-:W-:Y:S05]  /*c0d0*/  BRA `(.L_x_3466) ;  /* 0xffffffdc00187947 */ /* 0x000fea000383ffff */
.L_x_3434:
[----:B-1----:R1:W2:Y:S02]  /*c0e0*/  SYNCS.PHASECHK.TRANS64.TRYWAIT P1, [R0+URZ+0x36438], R6 ;  /* 0x03643806000075a7 */ /* 0x0022a4000802017f */
[----:B--2---:R-:W-:Y:S05]  /*c0f0*/  @!P1 NANOSLEEP.SYNCS 0x989680 ;  /* 0x009896800000995d */ /* 0x004fea0003900000 */
[----:B------:R-:W2:Y:S02]  /*c100*/  @!P1 SYNCS.PHASECHK.TRANS64 P1, [R0+URZ+0x36438], R6 ;  /* 0x03643806000095a7 */ /* 0x000ea4000802007f */
[----:B--2---:R-:W-:Y:S05]  /*c110*/  @!P1 BRA `(.L_x_3434) ;  /* 0xfffffffc00f09947 */ /* 0x004fea000383ffff */
[----:B------:R-:W-:Y:S05]  /*c120*/  BRA `(.L_x_3467) ;  /* 0xffffffe000f87947 */ /* 0x000fea000383ffff */
.L_x_3436:
[----:B--2---:R2:W3:Y:S02]  /*c130*/  SYNCS.PHASECHK.TRANS64.TRYWAIT P1, [R0+URZ+0x36428], R3 ;  /* 0x03642803000075a7 */ /* 0x0044e4000802017f */
[----:B---3--:R-:W-:Y:S05]  /*c140*/  @!P1 NANOSLEEP.SYNCS 0x989680 ;  /* 0x009896800000995d */ /* 0x008fea0003900000 */
[----:B------:R-:W3:Y:S02]  /*c150*/  @!P1 SYNCS.PHASECHK.TRANS64 P1, [R0+URZ+0x36428], R3 ;  /* 0x03642803000095a7 */ /* 0x000ee4000802007f */
[----:B---3--:R-:W-:Y:S05]  /*c160*/  @!P1 BRA `(.L_x_3436) ;  /* 0xfffffffc00f09947 */ /* 0x008fea000383ffff */
[----:B------:R-:W-:Y:S05]  /*c170*/  BRA `(.L_x_3468) ;  /* 0xffffffe400bc7947 */ /* 0x000fea000383ffff */
.L_x_3438:
        /* <DEDUP_REMOVED lines=8> */
.L_x_3440:
[----:B------:R-:W-:-:S07]  /*c200*/  SHF.L.U32 R5, R7, 0x1f, RZ ;  /* 0x0000001f07057819 */ /* 0x000fce00000006ff */
.L_x_3470:
[----:B--2---:R2:W3:Y:S02]  /*c210*/  SYNCS.PHASECHK.TRANS64.TRYWAIT P1, [R0+URZ+0x36420], R5 ;  /* 0x03642005000075a7 */ /* 0x0044e4000802017f */
[----:B---3--:R-:W-:Y:S05]  /*c220*/  @!P1 NANOSLEEP.SYNCS 0x989680 ;  /* 0x009896800000995d */ /* 0x008fea0003900000 */
[----:B------:R-:W3:Y:S02]  /*c230*/  @!P1 SYNCS.PHASECHK.TRANS64 P1, [R0+URZ+0x36420], R5 ;  /* 0x03642005000095a7 */ /* 0x000ee4000802007f */
[----:B---3--:R-:W-:Y:S05]  /*c240*/  @!P1 BRA `(.L_x_3470) ;  /* 0xfffffffc00f09947 */ /* 0x008fea000383ffff */
[----:B------:R-:W-:Y:S05]  /*c250*/  BRA `(.L_x_3471) ;  /* 0xffffffec000c7947 */ /* 0x000fea000383ffff */
.L_x_3443:
[----:B--2---:R2:W3:Y:S02]  /*c260*/  SYNCS.PHASECHK.TRANS64.TRYWAIT P1, [R0+URZ+0x36438], R6 ;  /* 0x03643806000075a7 */ /* 0x0044e4000802017f */
[----:B---3--:R-:W-:Y:S05]  /*c270*/  @!P1 NANOSLEEP.SYNCS 0x989680 ;  /* 0x009896800000995d */ /* 0x008fea0003900000 */
[----:B------:R-:W3:Y:S02]  /*c280*/  @!P1 SYNCS.PHASECHK.TRANS64 P1, [R0+URZ+0x36438], R6 ;  /* 0x03643806000095a7 */ /* 0x000ee4000802007f */
[----:B---3--:R-:W-:Y:S05]  /*c290*/  @!P1 BRA `(.L_x_3443) ;  /* 0xfffffffc00f09947 */ /* 0x008fea000383ffff */
[----:B------:R-:W-:Y:S05]  /*c2a0*/  BRA `(.L_x_3472) ;  /* 0xffffffec00d87947 */ /* 0x000fea000383ffff */
.L_x_3445:
[----:B-1----:R1:W2:Y:S02]  /*c2b0*/  SYNCS.PHASECHK.TRANS64.TRYWAIT P1, [R0+URZ+0x36428], R5 ;  /* 0x03642805000075a7 */ /* 0x0022a4000802017f */
[----:B--2---:R-:W-:Y:S05]  /*c2c0*/  @!P1 NANOSLEEP.SYNCS 0x989680 ;  /* 0x009896800000995d */ /* 0x004fea0003900000 */
[----:B------:R-:W2:Y:S02]  /*c2d0*/  @!P1 SYNCS.PHASECHK.TRANS64 P1, [R0+URZ+0x36428], R5 ;  /* 0x03642805000095a7 */ /* 0x000ea4000802007f */
[----:B--2---:R-:W-:Y:S05]  /*c2e0*/  @!P1 BRA `(.L_x_3445) ;  /* 0xfffffffc00f09947 */ /* 0x004fea000383ffff */
[----:B------:R-:W-:Y:S05]  /*c2f0*/  BRA `(.L_x_3473) ;  /* 0xfffffff000847947 */ /* 0x000fea000383ffff */
.L_x_3447:
[----:B--2---:R2:W3:Y:S02]  /*c300*/  SYNCS.PHASECHK.TRANS64.TRYWAIT P1, [R0+URZ+0x36438], R3 ;  /* 0x03643803000075a7 */ /* 0x0044e4000802017f */
[----:B---3--:R-:W-:Y:S05]  /*c310*/  @!P1 NANOSLEEP.SYNCS 0x989680 ;  /* 0x009896800000995d */ /* 0x008fea0003900000 */
[----:B------:R-:W3:Y:S02]  /*c320*/  @!P1 SYNCS.PHASECHK.TRANS64 P1, [R0+URZ+0x36438], R3 ;  /* 0x03643803000095a7 */ /* 0x000ee4000802007f */
[----:B---3--:R-:W-:Y:S05]  /*c330*/  @!P1 BRA `(.L_x_3447) ;  /* 0xfffffffc00f09947 */ /* 0x008fea000383ffff */
[----:B------:R-:W-:Y:S05]  /*c340*/  BRA `(.L_x_3474) ;  /* 0xfffffff400407947 */ /* 0x000fea000383ffff */
.L_x_3449:
[----:B------:R-:W-:Y:S01]  /*c350*/  BSSY B0, `(.L_x_3475) ;  /* 0x0000006000007945 */ /* 0x000fe20003800000 */
[----:B------:R-:W-:-:S07]  /*c360*/  IMAD.MOV.U32 R15, RZ, RZ, -0x1 ;  /* 0xffffffffff0f7424 */ /* 0x000fce00078e00ff */
[----:B------:R-:W-:Y:S05]  /*c370*/  WARPSYNC.COLLECTIVE R15, `(.L_x_3476) ;  /* 0x000000000f0c7348 */ /* 0x000fea0003c00000 */
[----:B------:R-:W-:Y:S02]  /*c380*/  ELECT P6, UR62, PT ;  /* 0x00000000003e782f */ /* 0x000fe400038c0000 */
[----:B------:R-:W-:Y:S01]  /*c390*/  MOV R14, UR62 ;  /* 0x0000003e000e7c02 */ /* 0x000fe20008000f00 */
[----:B------:R-:W-:Y:S10]  /*c3a0*/  ENDCOLLECTIVE ;  /* 0x000000000000791b */ /* 0x000ff40003800000 */
.L_x_3476:
[----:B------:R-:W-:Y:S05]  /*c3b0*/  BSYNC B0 ;  /* 0x0000000000007941 */ /* 0x000fea0003800000 */
.L_x_3475:
[----:B------:R-:W-:Y:S05]  /*c3c0*/  BRA `(.L_x_3477) ;  /* 0xfffffff400fc7947 */ /* 0x000fea000383ffff */
.L_x_3451:
[----:B-1----:R1:W2:Y:S02]  /*c3d0*/  SYNCS.PHASECHK.TRANS64.TRYWAIT P0, [R7+URZ], R4 ;  /* 0x00000004070075a7 */ /* 0x0022a4000800017f */
[----:B--2---:R-:W-:Y:S05]  /*c3e0*/  @!P0 NANOSLEEP.SYNCS 0x989680 ;  /* 0x009896800000895d */ /* 0x004fea0003900000 */
[----:B------:R-:W2:Y:S02]  /*c3f0*/  @!P0 SYNCS.PHASECHK.TRANS64 P0, [R7+URZ], R4 ;  /* 0x00000004070085a7 */ /* 0x000ea4000800007f */
[----:B--2---:R-:W-:Y:S05]  /*c400*/  @!P0 BRA `(.L_x_3451) ;  /* 0xfffffffc00f08947 */ /* 0x004fea000383ffff */
[----:B------:R-:W-:Y:S05]  /*c410*/  BRA `(.L_x_3478) ;  /* 0xfffffff8003c7947 */ /* 0x000fea000383ffff */
.L_x_3452:
[----:B--2---:R2:W3:Y:S02]  /*c420*/  SYNCS.PHASECHK.TRANS64.TRYWAIT P0, [R3+URZ], R0 ;  /* 0x00000000030075a7 */ /* 0x0044e4000800017f */
[----:B---3--:R-:W-:Y:S05]  /*c430*/  @!P0 NANOSLEEP.SYNCS 0x989680 ;  /* 0x009896800000895d */ /* 0x008fea0003900000 */
[----:B------:R-:W3:Y:S02]  /*c440*/  @!P0 SYNCS.PHASECHK.TRANS64 P0, [R3+URZ], R0 ;  /* 0x00000000030085a7 */ /* 0x000ee4000800007f */
[----:B---3--:R-:W-:Y:S05]  /*c450*/  @!P0 BRA `(.L_x_3452) ;  /* 0xfffffffc00f08947 */ /* 0x008fea000383ffff */
[----:B------:R-:W-:Y:S05]  /*c460*/  BRA `(.L_x_3479) ;  /* 0xfffffff800307947 */ /* 0x000fea000383ffff */
.L_x_3480:
        /* <DEDUP_REMOVED lines=9> */
.L_x_7670:


//--------------------- .text._ZN7cutlass13device_kernelIN5flash11enable_sm90INS1_16FlashAttnBwdSm90INS1_25CollectiveMainloopBwdSm90ILi2ELi1ELi1EN4cute5tupleIJNS5_1CILi1EEES8_S8_EEENS6_IJNS7_ILi64EEENS7_ILi96EEENS7_ILi192EEEEEENS_10bfloat16_tEfNS_4arch4Sm90ELb1ELb0ELb1ELb1ELb0ELb0ELb1ELb0ELi3ELi1ELi1ELi1ELb0EEENS1_24CollectiveEpilogueBwdGQAISD_fSG_Li384ELb1ELb0EEENS1_25SingleTileBwdLPTSchedulerILb1ELi96ELb0EEEEEEEEEvNT_6ParamsE --------------------------
	.section	.text._ZN7cutlass13device_kernelIN5flash11enable_sm90INS1_16FlashAttnBwdSm90INS1_25CollectiveMainloopBwdSm90ILi2ELi1ELi1EN4cute5tupleIJNS5_1CILi1EEES8_S8_EEENS6_IJNS7_ILi64EEENS7_ILi96EEENS7_ILi192EEEEEENS_10bfloat16_tEfNS_4arch4Sm90ELb1ELb0ELb1ELb1ELb0ELb0ELb1ELb0ELi3ELi1ELi1ELi1ELb0EEENS1_24CollectiveEpilogueBwdGQAISD_fSG_Li384ELb1ELb0EEENS1_25SingleTileBwdLPTSchedulerILb1ELi96ELb0EEEEEEEEEvNT_6ParamsE,"ax",@progbits
	.align	128
.text._ZN7cutlass13device_kernelIN5flash11enable_sm90INS1_16FlashAttnBwdSm90INS1_25CollectiveMainloopBwdSm90ILi2ELi1ELi1EN4cute5tupleIJNS5_1CILi1EEES8_S8_EEENS6_IJNS7_ILi64EEENS7_ILi96EEENS7_ILi192EEEEEENS_10bfloat16_tEfNS_4arch4Sm90ELb1ELb0ELb1ELb1ELb0ELb0ELb1ELb0ELi3ELi1ELi1ELi1ELb0EEENS1_24CollectiveEpilogueBwdGQAISD_fSG_Li384ELb1ELb0EEENS1_25SingleTileBwdLPTSchedulerILb1ELi96ELb0EEEEEEEEEvNT_6ParamsE:
        .type           _ZN7cutlass13device_kernelIN5flash11enable_sm90INS1_16FlashAttnBwdSm90INS1_25CollectiveMainloopBwdSm90ILi2ELi1ELi1EN4cute5tupleIJNS5_1CILi1EEES8_S8_EEENS6_IJNS7_ILi64EEENS7_ILi96EEENS7_ILi192EEEEEENS_10bfloat16_tEfNS_4arch4Sm90ELb1ELb0ELb1ELb1ELb0ELb0ELb1ELb0ELi3ELi1ELi1ELi1ELb0EEENS1_24CollectiveEpilogueBwdGQAISD_fSG_Li384ELb1ELb0EEENS1_25SingleTileBwdLPTSchedulerILb1ELi96ELb0EEEEEEEEEvNT_6ParamsE,@function
        .size           _ZN7cutlass13device_kernelIN5flash11enable_sm90INS1_16FlashAttnBwdSm90INS1_25CollectiveMainloopBwdSm90ILi2ELi1ELi1EN4cute5tupleIJNS5_1CILi1EEES8_S8_EEENS6_IJNS7_ILi64EEENS7_ILi96EEENS7_ILi192EEEEEENS_10bfloat16_tEfNS_4arch4Sm90ELb1ELb0ELb1ELb1ELb0ELb0ELb1ELb0ELi3ELi1ELi1ELi1ELb0EEENS1_24CollectiveEpilogueBwdGQAISD_fSG_Li384ELb1ELb0EEENS1_25SingleTileBwdLPTSchedulerILb1ELi96ELb0EEEEEEEEEvNT_6ParamsE,(.L_x_7671 - _ZN7cutlass13device_kernelIN5flash11enable_sm90INS1_16FlashAttnBwdSm90INS1_25CollectiveMainloopBwdSm90ILi2ELi1ELi1EN4cute5tupleIJNS5_1CILi1EEES8_S8_EEENS6_IJNS7_ILi64EEENS7_ILi96EEENS7_ILi192EEEEEENS_10bfloat16_tEfNS_4arch4Sm90ELb1ELb0ELb1ELb1ELb0ELb0ELb1ELb0ELi3ELi1ELi1ELi1ELb0EEENS1_24CollectiveEpilogueBwdGQAISD_fSG_Li384ELb1ELb0EEENS1_25SingleTileBwdLPTSchedulerILb1ELi96ELb0EEEEEEEEEvNT_6ParamsE)
        .other          _ZN7cutlass13device_kernelIN5flash11enable_sm90INS1_16FlashAttnBwdSm90INS1_25CollectiveMainloopBwdSm90ILi2ELi1ELi1EN4cute5tupleIJNS5_1CILi1EEES8_S8_EEENS6_IJNS7_ILi64EEENS7_ILi96EEENS7_ILi192EEEEEENS_10bfloat16_tEfNS_4arch4Sm90ELb1ELb0ELb1ELb1ELb0ELb0ELb1ELb0ELi3ELi1ELi1ELi1ELb0EEENS1_24CollectiveEpilogueBwdGQAISD_fSG_Li384ELb1ELb0EEENS1_25SingleTileBwdLPTSchedulerILb1ELi96ELb0EEEEEEEEEvNT_6ParamsE,@"STO_CUDA_ENTRY STV_DEFAULT"
_ZN7cutlass13device_kernelIN5flash11enable_sm90INS1_16FlashAttnBwdSm90INS1_25CollectiveMainloopBwdSm90ILi2ELi1ELi1EN4cute5tupleIJNS5_1CILi1EEES8_S8_EEENS6_IJNS7_ILi64EEENS7_ILi96EEENS7_ILi192EEEEEENS_10bfloat16_tEfNS_4arch4Sm90ELb1ELb0ELb1ELb1ELb0ELb0ELb1ELb0ELi3ELi1ELi1ELi1ELb0EEENS1_24CollectiveEpilogueBwdGQAISD_fSG_Li384ELb1ELb0EEENS1_25SingleTileBwdLPTSchedulerILb1ELi96ELb0EEEEEEEEEvNT_6ParamsE:
        /* <DEDUP_REMOVED lines=23> */
.L_x_3482:
[----:B------:R-:W-:Y:S05]  /*0170*/  BSYNC B0 ;  /* 0x0000000000007941 */ /* 0x000fea0003800000 */
.L_x_3481:
        /* <DEDUP_REMOVED lines=34> */
.L_x_3483:
        /* <DEDUP_REMOVED lines=20> */
.L_x_3484:
        /* <DEDUP_REMOVED lines=9> */
.L_x_3487:
        /* <DEDUP_REMOVED lines=33> */
.L_x_3488:
        /* <DEDUP_REMOVED lines=8> */
.L_x_3489:
        /* <DEDUP_REMOVED lines=19> */
[----:B-1----:R2:W5:Y:S01]  /*0930*/  LDG.E R0, desc[UR38][R2.64] ;  /* 0x0000002602007981 */ /* 0x002562000c1e1900 */
[----:B------:R-:W-:Y:S05]  /*0940*/  BRA `(.L_x_3491) ;  /* 0x00000000002c7947 */ /* 0x000fea0003800000 */
.L_x_3490:
[----:B------:R-:W-:Y:S02]  /*0950*/  ULDC.64 UR4, c[0x0][0x8f8] ;  /* 0x00023e0000047ab9 */ /* 0x000fe40000000a00 */
[----:B------:R-:W-:-:S04]  /*0960*/  ISETP.NE.U32.AND P0, PT, RZ, UR4, PT ;  /* 0x00000004ff007c0c */ /* 0x000fc8000bf05070 */
[----:B------:R-:W-:-:S13]  /*0970*/  ISETP.NE.AND.EX P0, PT, RZ, UR5, PT, P0 ;  /* 0x00000005ff007c0c */ /* 0x000fda000bf05300 */
[----:B------:R-:W-:Y:S05]  /*0980*/  @!P0 BRA `(.L_x_3492) ;  /* 0x0000000000188947 */ /* 0x000fea0003800000 */
[----:B------:R-:W2:Y:S02]  /*0990*/  LDC.64 R2, c[0x0][0x8f8] ;  /* 0x00023e00ff027b82 */ /* 0x000ea40000000a00 */
[----:B--2---:R-:W-:-:S05]  /*09a0*/  IMAD.WIDE R2, R5, 0x4, R2 ;  /* 0x0000000405027825 */ /* 0x004fca00078e0202 */
[----:B-1----:R-:W2:Y:S04]  /*09b0*/  LDG.E R0, desc[UR38][R2.64] ;  /* 0x0000002602007981 */ /* 0x002ea8000c1e1900 */
[----:B------:R-:W2:Y:S02]  /*09c0*/  LDG.E R7, desc[UR38][R2.64+0x4] ;  /* 0x0000042602077981 */ /* 0x000ea4000c1e1900 */
[----:B--2---:R-:W-:Y:S01]  /*09d0*/  IMAD.IADD R0, R7, 0x1, -R0 ;  /* 0x0000000107007824 */ /* 0x004fe200078e0a00 */
[----:B------:R-:W-:Y:S06]  /*09e0*/  BRA `(.L_x_3491) ;  /* 0x0000000000047947 */ /* 0x000fec0003800000 */
.L_x_3492:
[----:B-1----:R-:W1:Y:S02]  /*09f0*/  LDC R0, c[0x0][0x8f4] ;  /* 0x00023d00ff007b82 */ /* 0x002e640000000800 */
.L_x_3491:
[----:B------:R-:W3:Y:S01]  /*0a00*/  LDL R4, [R1+0x10] ;  /* 0x0000100001047983 */ /* 0x000ee20000100800 */
[----:B-1---5:R-:W-:-:S04]  /*0a10*/  VIADD R0, R0, 0x5f ;  /* 0x0000005f00007836 */ /* 0x022fc80000000000 */
[----:B------:R-:W-:-:S05]  /*0a20*/  IMAD.HI R0, R0, 0x2aaaaaab, RZ ;  /* 0x2aaaaaab00007827 */ /* 0x000fca00078e02ff */
[----:B--2---:R-:W-:-:S04]  /*0a30*/  SHF.R.U32.HI R3, RZ, 0x1f, R0 ;  /* 0x0000001fff037819 */ /* 0x004fc80000011600 */
[----:B------:R-:W-:-:S04]  /*0a40*/  LEA.HI.SX32 R3, R0, R3, 0x1c ;  /* 0x0000000300037211 */ /* 0x000fc800078fe2ff */
[----:B---3--:R-:W-:-:S04]  /*0a50*/  ISETP.GE.AND P0, PT, R4, R3, PT ;  /* 0x000000030400720c */ /* 0x008fc80003f06270 */
[----:B------:R-:W-:-:S04]  /*0a60*/  SEL R6, R5, 0xffffffff, !P0 ;  /* 0xffffffff05067807 */ /* 0x000fc80004000000 */
[----:B------:R-:W-:Y:S01]  /*0a70*/  ISETP.GE.AND P0, PT, R6, RZ, PT ;  /* 0x000000ff0600720c */ /* 0x000fe20003f06270 */
[----:B------:R4:W-:-:S12]  /*0a80*/  STL [R1+0xc], R6 ;  /* 0x00000c0601007387 */ /* 0x0009d80000100800 */
[----:B----4-:R-:W-:Y:S05]  /*0a90*/  @!P0 BRA `(.L_x_3493) ;  /* 0x0000008800788947 */ /* 0x010fea0003800000 */
[----:B------:R-:W-:Y:S01]  /*0aa0*/  ULDC.64 UR4, c[0x0][0x780] ;  /* 0x0001e00000047ab9 */ /* 0x000fe20000000a00 */
[----:B------:R-:W1:Y:S01]  /*0ab0*/  LDC R17, c[0x0][0x290] ;  /* 0x0000a400ff117b82 */ /* 0x000e620000000800 */
[----:B------:R-:W-:-:S04]  /*0ac0*/  ISETP.NE.U32.AND P0, PT, RZ, UR4, PT ;  /* 0x00000004ff007c0c */ /* 0x000fc8000bf05070 */
[----:B------:R-:W-:-:S13]  /*0ad0*/  ISETP.NE.AND.EX P0, PT, RZ, UR5, PT, P0 ;  /* 0x00000005ff007c0c */ /* 0x000fda000bf05300 */
[----:B------:R-:W-:Y:S05]  /*0ae0*/  @!P0 BRA `(.L_x_3494) ;  /* 0x0000000000108947 */ /* 0x000fea0003800000 */
[----:B------:R-:W2:Y:S02]  /*0af0*/  LDC.64 R18, c[0x0][0x780] ;  /* 0x0001e000ff127b82 */ /* 0x000ea40000000a00 */
[----:B--2---:R-:W-:-:S06]  /*0b00*/  IMAD.WIDE R18, R6, 0x4, R18 ;  /* 0x0000000406127825 */ /* 0x004fcc00078e0212 */
[----:B------:R2:W5:Y:S01]  /*0b10*/  LDG.E R18, desc[UR38][R18.64] ;  /* 0x0000002612127981 */ /* 0x000562000c1e1900 */
[----:B------:R-:W-:Y:S05]  /*0b20*/  BRA `(.L_x_3495) ;  /* 0x0000000000287947 */ /* 0x000fea0003800000 */
.L_x_3494:
        /* <DEDUP_REMOVED lines=10> */
.L_x_3495:
[----:B------:R-:W-:Y:S02]  /*0bd0*/  ULDC.64 UR4, c[0x0][0x788] ;  /* 0x0001e20000047ab9 */ /* 0x000fe40000000a00 */
[----:B------:R-:W-:-:S04]  /*0be0*/  ISETP.NE.U32.AND P0, PT, RZ, UR4, PT ;  /* 0x00000004ff007c0c */ /* 0x000fc8000bf05070 */
[----:B------:R-:W-:-:S13]  /*0bf0*/  ISETP.NE.AND.EX P0, PT, RZ, UR5, PT, P0 ;  /* 0x00000005ff007c0c */ /* 0x000fda000bf05300 */
[----:B------:R-:W-:Y:S05]  /*0c00*/  @!P0 BRA `(.L_x_3496) ;  /* 0x0000000000108947 */ /* 0x000fea0003800000 */
[----:B------:R-:W4:Y:S02]  /*0c10*/  LDC.64 R2, c[0x0][0x788] ;  /* 0x0001e200ff027b82 */ /* 0x000f240000000a00 */
[----:B----4-:R-:W-:-:S05]  /*0c20*/  IMAD.WIDE R2, R6, 0x4, R2 ;  /* 0x0000000406027825 */ /* 0x010fca00078e0202 */
[----:B-1----:R4:W5:Y:S01]  /*0c30*/  LDG.E R17, desc[UR38][R2.64] ;  /* 0x0000002602117981 */ /* 0x002962000c1e1900 */
[----:B------:R-:W-:Y:S05]  /*0c40*/  BRA `(.L_x_3497) ;  /* 0x0000000000247947 */ /* 0x000fea0003800000 */
.L_x_3496:
[----:B------:R-:W-:Y:S02]  /*0c50*/  ULDC.64 UR4, c[0x0][0x778] ;  /* 0x0001de0000047ab9 */ /* 0x000fe40000000a00 */
[----:B------:R-:W-:-:S04]  /*0c60*/  ISETP.NE.U32.AND P0, PT, RZ, UR4, PT ;  /* 0x00000004ff007c0c */ /* 0x000fc8000bf05070 */
[----:B------:R-:W-:-:S13]  /*0c70*/  ISETP.NE.AND.EX P0, PT, RZ, UR5, PT, P0 ;  /* 0x00000005ff007c0c */ /* 0x000fda000bf05300 */
[----:B------:R-:W-:Y:S05]  /*0c80*/  @!P0 BRA `(.L_x_3497) ;  /* 0x0000000000148947 */ /* 0x000fea0003800000 */
[----:B------:R-:W4:Y:S02]  /*0c90*/  LDC.64 R2, c[0x0][0x778] ;  /* 0x0001de00ff027b82 */ /* 0x000f240000000a00 */
[----:B----4-:R-:W-:-:S05]  /*0ca0*/  IMAD.WIDE R2, R6, 0x4, R2 ;  /* 0x0000000406027825 */ /* 0x010fca00078e0202 */
[----:B-1----:R-:W4:Y:S04]  /*0cb0*/  LDG.E R17, desc[UR38][R2.64] ;  /* 0x0000002602117981 */ /* 0x002f28000c1e1900 */
[----:B------:R-:W4:Y:S02]  /*0cc0*/  LDG.E R0, desc[UR38][R2.64+0x4] ;  /* 0x0000042602007981 */ /* 0x000f24000c1e1900 */
[----:B----4-:R-:W-:-:S07]  /*0cd0*/  IMAD.IADD R17, R0, 0x1, -R17 ;  /* 0x0000000100117824 */ /* 0x010fce00078e0a11 */
.L_x_3497:
[----:B-1-3-5:R-:W-:Y:S01]  /*0ce0*/  IMAD.IADD R0, R18, 0x1, -R17 ;  /* 0x0000000112007824 */ /* 0x02afe200078e0a11 */
[----:B------:R-:W-:Y:S01]  /*0cf0*/  ULDC UR4, c[0x0][0x74c] ;  /* 0x0001d30000047ab9 */ /* 0x000fe20000000800 */
[----:B------:R-:W-:Y:S02]  /*0d00*/  PLOP3.LUT P0, PT, PT, PT, PT, 0x80, 0x0 ;  /* 0x000000000000781c */ /* 0x000fe40003f0f070 */
[----:B------:R-:W-:Y:S01]  /*0d10*/  CS2R R72, SRZ ;  /* 0x0000000000487805 */ /* 0x000fe2000001ff00 */
[----:B----4-:R-:W-:Y:S01]  /*0d20*/  IMAD R2, R4, 0x60, R0 ;  /* 0x0000006004027824 */ /* 0x010fe200078e0200 */
        /* <DEDUP_REMOVED lines=72> */
[----:B------:R1:W3:Y:S01]  /*11b0*/  LDC.64 R14, c[0x4][R2] ;  /* 0x01000000020e7b82 */ /* 0x0002e20000000a00 */
        /* <DEDUP_REMOVED lines=11> */
.L_x_3500:
        /* <DEDUP_REMOVED lines=15> */
.L_x_3499:
        /* <DEDUP_REMOVED lines=20> */
.L_x_3502:
        /* <DEDUP_REMOVED lines=15> */
.L_x_3501:
[----:B------:R-:W1:Y:S01]  /*1590*/  S2R R2, SR_TID.X ;  /* 0x0000000000027919 */ /* 0x000e620000002100 */
[----:B------:R-:W-:Y:S01]  /*15a0*/  UMOV UR4, 0xffffffff ;  /* 0xffffffff00047882 */ /* 0x000fe20000000000 */
[----:B-1----:R-:W-:-:S05]  /*15b0*/  VIADD R0, R2, 0xffffff80 ;  /* 0xffffff8002007836 */ /* 0x002fca0000000000 */
[----:B------:R-:W-:-:S04]  /*15c0*/  SHF.R.S32.HI R3, RZ, 0x1f, R0 ;  /* 0x0000001fff037819 */ /* 0x000fc80000011400 */
[----:B------:R-:W-:-:S04]  /*15d0*/  LEA.HI R2, R3, R0, RZ, 0x7 ;  /* 0x0000000003027211 */ /* 0x000fc800078f38ff */
[----:B------:R-:W-:Y:S01]  /*15e0*/  SHF.R.S32.HI R13, RZ, 0x7, R2 ;  /* 0x00000007ff0d7819 */ /* 0x000fe20000011402 */
[----:B------:R-:W-:Y:S06]  /*15f0*/  BRA.DIV UR4, `(.L_x_3503) ;  /* 0x0000007e04a87947 */ /* 0x000fec000b800000 */
[----:B------:R1:W3:Y:S02]  /*1600*/  SHFL.IDX PT, R14, R13, RZ, 0x1f ;  /* 0x00001fff0d0e7589 */ /* 0x0002e400000e0000 */
.L_x_3599:
[----:B------:R-:W-:Y:S01]  /*1610*/  SHF.L.U32 R10, RZ, 0x1f, RZ ;  /* 0x0000001fff0a7819 */ /* 0x000fe200000006ff */
[----:B---3--:R-:W-:Y:S01]  /*1620*/  IMAD.HI R4, R14, 0x55555556, RZ ;  /* 0x555555560e047827 */ /* 0x008fe200078e02ff */
[----:B------:R-:W-:Y:S02]  /*1630*/  LOP3.LUT R5, R2, 0xffffff80, RZ, 0xc0, !PT ;  /* 0xffffff8002057812 */ /* 0x000fe400078ec0ff */
[----:B------:R-:W3:Y:S01]  /*1640*/  SYNCS.PHASECHK.TRANS64.TRYWAIT P0, [UR36+0x36400], R10 ;  /* 0x0364000aff0075a7 */ /* 0x000ee20008000164 */
        /* <DEDUP_REMOVED lines=14> */
[----:B---3--:R-:W-:Y:S06]  /*1730*/  @P0 BRA `(.L_x_3504) ;  /* 0x0000000000080947 */ /* 0x008fec0003800000 */
[----:B------:R-:W3:Y:S02]  /*1740*/  SYNCS.PHASECHK.TRANS64.TRYWAIT P0, [UR36+0x36400], R10 ;  /* 0x0364000aff0075a7 */ /* 0x000ee40008000164 */
[----:B---3--:R-:W-:Y:S05]  /*1750*/  @!P0 BRA `(.L_x_3505) ;  /* 0x0000007c006c8947 */ /* 0x008fea0003800000 */
.L_x_3504:
[----:B------:R-:W4:Y:S04]  /*1760*/  LDL R20, [R1+0x10] ;  /* 0x0000100001147983 */ /* 0x000f280000100800 */
[----:B--2---:R-:W2:Y:S01]  /*1770*/  LDL.LU R19, [R1+0x4] ;  /* 0x0000040001137983 */ /* 0x004ea20000300800 */
[----:B---3--:R-:W-:Y:S01]  /*1780*/  LEA.HI R0, R3, R2, RZ, 0x2 ;  /* 0x0000000203007211 */ /* 0x008fe200078f10ff */
        /* <DEDUP_REMOVED lines=98> */
[----:B--2---:R-:W-:Y:S02]  /*1db0*/  LOP3.LUT R8, R19, 0x1, RZ, 0xfc, !PT ;  /* 0x0000000113087812 */ /* 0x004fe400078efcff */
[----:B------:R2:W-:Y:S01]  /*1dc0*/  STL [R1], R2 ;  /* 0x0000000201007387 */ /* 0x0005e20000100800 */
[----:B------:R-:W-:-:S03]  /*1dd0*/  IMAD.IADD R157, R18, 0x1, -R157 ;  /* 0x00000001129d7824 */ /* 0x000fc600078e0a9d */
[----:B------:R3:W-:Y:S01]  /*1de0*/  STL [R1+0x4], R3 ;  /* 0x0000040301007387 */ /* 0x0007e20000100800 */
[----:B--2---:R-:W-:-:S07]  /*1df0*/  IMAD.MOV.U32 R2, RZ, RZ, RZ ;  /* 0x000000ffff027224 */ /* 0x004fce00078e00ff */
.L_x_3516:
[----:B------:R-:W-:-:S13]  /*1e00*/  ISETP.NE.AND P0, PT, R8, 0x3, PT ;  /* 0x000000030800780c */ /* 0x000fda0003f05270 */
[----:B------:R-:W-:Y:S05]  /*1e10*/  @!P0 BRA `(.L_x_3506) ;  /* 0x0000000000048947 */ /* 0x000fea0003800000 */
[----:B------:R-:W-:Y:S01]  /*1e20*/  BPT.TRAP 0x1 ;  /* 0x000000040000795c */ /* 0x000fe20000300000 */
.L_x_3506:
[----:B---3--:R-:W-:Y:S02]  /*1e30*/  LEA R3, R2, UR36, 0x3 ;  /* 0x0000002402037c11 */ /* 0x008fe4000f8e18ff */
[----:B------:R-:W-:-:S04]  /*1e40*/  SHF.L.U32 R10, R7, 0x1f, RZ ;  /* 0x0000001f070a7819 */ /* 0x000fc800000006ff */
[----:B------:R2:W3:Y:S01]  /*1e50*/  SYNCS.PHASECHK.TRANS64.TRYWAIT P1, [R3+URZ+0x36410], R10 ;  /* 0x0364100a030075a7 */ /* 0x0004e2000802017f */
[----:B------:R-:W-:Y:S05]  /*1e60*/  @!P0 BRA `(.L_x_3507) ;  /* 0x0000000000048947 */ /* 0x000fea0003800000 */
[----:B------:R-:W-:Y:S01]  /*1e70*/  BPT.TRAP 0x1 ;  /* 0x000000040000795c */ /* 0x000fe20000300000 */
.L_x_3507:
[----:B---3--:R-:W-:Y:S05]  /*1e80*/  @P1 BRA `(.L_x_3508) ;  /* 0x0000000000081947 */ /* 0x008fea0003800000 */
[----:B------:R-:W3:Y:S02]  /*1e90*/  SYNCS.PHASECHK.TRANS64.TRYWAIT P1, [R3+URZ+0x36410], R10 ;  /* 0x0364100a030075a7 */ /* 0x000ee4000802017f */
[----:B---3--:R-:W-:Y:S05]  /*1ea0*/  @!P1 BRA `(.L_x_3509) ;  /* 0x0000007400b09947 */ /* 0x008fea0003800000 */
.L_x_3508:
        /* <DEDUP_REMOVED lines=103> */
.L_x_3510:
[----:B------:R-:W-:-:S04]  /*2520*/  SHF.L.U32 R14, R5, 0x1f, RZ ;  /* 0x0000001f050e7819 */ /* 0x000fc800000006ff */
[----:B------:R1:W1:Y:S01]  /*2530*/  SYNCS.PHASECHK.TRANS64.TRYWAIT P1, [UR36+0x36430], R14 ;  /* 0x0364300eff0075a7 */ /* 0x0002620008020164 */
[----:B------:R-:W-:Y:S05]  /*2540*/  @!P0 BRA `(.L_x_3511) ;  /* 0x0000000000048947 */ /* 0x000fea0003800000 */
[----:B------:R-:W-:Y:S01]  /*2550*/  BPT.TRAP 0x1 ;  /* 0x000000040000795c */ /* 0x000fe20000300000 */
.L_x_3511:
        /* <DEDUP_REMOVED lines=36> */
.L_x_3512:
        /* <DEDUP_REMOVED lines=351> */
.L_x_3514:
        /* <DEDUP_REMOVED lines=60> */
.L_x_3515:
        /* <DEDUP_REMOVED lines=63> */
.L_x_3498:
[----:B------:R-:W-:Y:S05]  /*4540*/  @P0 BRA `(.L_x_3493) ;  /* 0x0000004c00cc0947 */ /* 0x000fea0003800000 */
[----:B------:R-:W3:Y:S01]  /*4550*/  LDL.LU R9, [R1+0x10] ;  /* 0x0000100001097983 */ /* 0x000ee20000300800 */
[----:B------:R-:W1:Y:S03]  /*4560*/  LDC.64 R2, c[0x0][0x878] ;  /* 0x00021e00ff027b82 */ /* 0x000e660000000a00 */
[----:B------:R-:W4:Y:S04]  /*4570*/  LDL.LU R121, [R1+0x14] ;  /* 0x0000140001797983 */ /* 0x000f280000300800 */
[----:B------:R-:W5:Y:S01]  /*4580*/  LDL.LU R120, [R1+0xc] ;  /* 0x00000c0001787983 */ /* 0x000f620000300800 */
[----:B------:R-:W5:Y:S01]  /*4590*/  S2R R0, SR_TID.X ;  /* 0x0000000000007919 */ /* 0x000f620000002100 */
[----:B------:R-:W5:Y:S01]  /*45a0*/  S2UR UR5, SR_CgaCtaId ;  /* 0x00000000000579c3 */ /* 0x000f620000008800 */
[----:B------:R-:W-:-:S07]  /*45b0*/  UMOV UR4, 0x400 ;  /* 0x0000040000047882 */ /* 0x000fce0000000000 */
[----:B------:R-:W3:Y:S01]  /*45c0*/  LDC.64 R12, c[0x0][0x818] ;  /* 0x00020600ff0c7b82 */ /* 0x000ee20000000a00 */
[----:B-1----:R-:W-:-:S04]  /*45d0*/  ISETP.NE.U32.AND P0, PT, R2, RZ, PT ;  /* 0x000000ff0200720c */ /* 0x002fc80003f05070 */
[----:B------:R-:W-:-:S03]  /*45e0*/  ISETP.NE.AND.EX P0, PT, R3, RZ, PT, P0 ;  /* 0x000000ff0300720c */ /* 0x000fc60003f05300 */
[----:B------:R-:W1:Y:S08]  /*45f0*/  LDC R2, c[0x0][0x850] ;  /* 0x00021400ff027b82 */ /* 0x000e700000000800 */
[----:B------:R-:W3:Y:S08]  /*4600*/  LDC.64 R16, c[0x0][0x840] ;  /* 0x00021000ff107b82 */ /* 0x000ef00000000a00 */
[----:B------:R-:W5:Y:S08]  /*4610*/  @P0 LDC.64 R4, c[0x0][0x878] ;  /* 0x00021e00ff040b82 */ /* 0x000f700000000a00 */
[----:B------:R-:W3:Y:S08]  /*4620*/  LDC.64 R14, c[0x0][0x820] ;  /* 0x00020800ff0e7b82 */ /* 0x000ef00000000a00 */
[----:B--2---:R-:W2:Y:S08]  /*4630*/  LDC.64 R18, c[0x0][0x848] ;  /* 0x00021200ff127b82 */ /* 0x004eb00000000a00 */
[----:B------:R-:W2:Y:S08]  /*4640*/  LDC.64 R20, c[0x0][0x800] ;  /* 0x00020000ff147b82 */ /* 0x000eb00000000a00 */
[----:B------:R-:W2:Y:S01]  /*4650*/  LDC.64 R22, c[0x0][0x828] ;  /* 0x00020a00ff167b82 */ /* 0x000ea20000000a00 */
[----:B-----5:R-:W-:-:S06]  /*4660*/  @P0 IMAD.WIDE R4, R120, 0x4, R4 ;  /* 0x0000000478040825 */ /* 0x020fcc00078e0204 */
[----:B------:R-:W5:Y:S01]  /*4670*/  @P0 LDG.E R4, desc[UR38][R4.64] ;  /* 0x0000002604040981 */ /* 0x000f62000c1e1900 */
[----:B------:R-:W-:Y:S01]  /*4680*/  BAR.SYNC.DEFER_BLOCKING 0x1, 0x180 ;  /* 0x0046000000007b1d */ /* 0x000fe20000010000 */
[----:B-1----:R-:W-:Y:S01]  /*4690*/  ISETP.NE.AND P1, PT, R2, 0x1, PT ;  /* 0x000000010200780c */ /* 0x002fe20003f25270 */
        /* <DEDUP_REMOVED lines=9> */
[----:B------:R-:W1:Y:S02]  /*4730*/  @P1 LDC R8, c[0x0][0x858] ;  /* 0x00021600ff081b82 */ /* 0x000e640000000800 */
[----:B------:R-:W-:-:S04]  /*4740*/  IMAD R6, R6, 0x600, R3 ;  /* 0x0000060006067824 */ /* 0x000fc800078e0203 */
[----:B------:R-:W-:Y:S02]  /*4750*/  IMAD.SHL.U32 R6, R6, 0x4, RZ ;  /* 0x0000000406067824 */ /* 0x000fe400078e00ff */
[----:B----4-:R-:W-:-:S05]  /*4760*/  @P1 IMAD.HI.U32 R3, R121, R7, RZ ;  /* 0x0000000779031227 */ /* 0x010fca00078e00ff */
[----:B-1----:R-:W-:Y:S01]  /*4770*/  @P1 SHF.R.U32.HI R121, RZ, R8, R3 ;  /* 0x00000008ff791219 */ /* 0x002fe20000011603 */
[----:B---3--:R-:W-:Y:S01]  /*4780*/  IMAD R3, R9, 0x4800, RZ ;  /* 0x0000480009037824 */ /* 0x008fe200078e02ff */
[----:B------:R-:W-:Y:S02]  /*4790*/  LEA R8, R6, UR4, 0x2 ;  /* 0x0000000406087c11 */ /* 0x000fe4000f8e10ff */
[----:B------:R-:W-:Y:S01]  /*47a0*/  SHF.R.S32.HI R9, RZ, 0x1f, R121 ;  /* 0x0000001fff097819 */ /* 0x000fe20000011479 */
[----:B------:R1:W-:Y:S04]  /*47b0*/  @P1 STL [R1+0x14], R121 ;  /* 0x0000147901001387 */ /* 0x0003e80000100800 */
[----:B------:R1:W-:Y:S01]  /*47c0*/  STS.128 [R8], R24 ;  /* 0x0000001808007388 */ /* 0x0003e20000000c00 */
[----:B------:R-:W-:-:S03]  /*47d0*/  IMAD R10, R9, R16, RZ ;  /* 0x00000010090a7224 */ /* 0x000fc600078e02ff */
        /* <DEDUP_REMOVED lines=16> */
[----:B---3--:R-:W3:Y:S01]  /*48e0*/  FENCE.VIEW.ASYNC.S ;  /* 0x00000000000073c6 */ /* 0x008ee20000000000 */
[----:B-----5:R-:W-:-:S04]  /*48f0*/  @P0 IMAD R4, R120, 0x60, R4 ;  /* 0x0000006078040824 */ /* 0x020fc800078e0204 */
[----:B------:R-:W-:-:S05]  /*4900*/  @P0 IMAD.HI R4, R4, 0x2aaaaaab, RZ ;  /* 0x2aaaaaab04040827 */ /* 0x000fca00078e02ff */
[----:B------:R-:W-:-:S04]  /*4910*/  @P0 SHF.R.U32.HI R5, RZ, 0x1f, R4 ;  /* 0x0000001fff050819 */ /* 0x000fc80000011604 */
[----:B------:R-:W-:-:S05]  /*4920*/  @P0 LEA.HI.SX32 R5, R4, R5, 0x1c ;  /* 0x0000000504050211 */ /* 0x000fca00078fe2ff */
[----:B------:R-:W-:-:S05]  /*4930*/  @P0 IMAD R4, R5, 0x4800, RZ ;  /* 0x0000480005040824 */ /* 0x000fca00078e02ff */
[----:B------:R-:W-:Y:S02]  /*4940*/  @P0 SHF.R.S32.HI R5, RZ, 0x1f, R4 ;  /* 0x0000001fff050819 */ /* 0x000fe40000011404 */
[----:B------:R-:W-:Y:S01]  /*4950*/  @!P0 CS2R R4, SRZ ;  /* 0x0000000000048805 */ /* 0x000fe2000001ff00 */
[----:B---3--:R-:W-:Y:S05]  /*4960*/  BAR.SYNC.DEFER_BLOCKING 0x1, 0x180 ;  /* 0x0046000000007b1d */ /* 0x008fea0000010000 */
[----:B------:R-:W-:Y:S01]  /*4970*/  IADD3 R6, P1, R3, R4, RZ ;  /* 0x0000000403067210 */ /* 0x000fe20007f3e0ff */
[----:B------:R-:W-:Y:S01]  /*4980*/  IMAD R4, R9, R12, RZ ;  /* 0x0000000c09047224 */ /* 0x000fe200078e02ff */
[----:B------:R-:W-:-:S02]  /*4990*/  SEL R9, R120, RZ, !P0 ;  /* 0x000000ff78097207 */ /* 0x000fc40004000000 */
[----:B------:R-:W-:Y:S01]  /*49a0*/  LEA.HI.X.SX32 R7, R3, R5, 0x1, P1 ;  /* 0x0000000503077211 */ /* 0x000fe200008f0eff */
[C---:B------:R-:W-:Y:S01]  /*49b0*/  IMAD R11, R121.reuse, R13, R4 ;  /* 0x0000000d790b7224 */ /* 0x040fe200078e0204 */
[----:B------:R-:W-:Y:S01]  /*49c0*/  SHF.R.S32.HI R3, RZ, 0x1f, R120 ;  /* 0x0000001fff037819 */ /* 0x000fe20000011478 */
[C---:B------:R-:W-:Y:S02]  /*49d0*/  IMAD R13, R121.reuse, R17, R10 ;  /* 0x00000011790d7224 */ /* 0x040fe400078e020a */
[--C-:B------:R-:W-:Y:S01]  /*49e0*/  IMAD.WIDE.U32 R4, R121, R12, R6.reuse ;  /* 0x0000000c79047225 */ /* 0x100fe200078e0006 */
[----:B------:R-:W-:Y:S02]  /*49f0*/  SEL R3, R3, RZ, !P0 ;  /* 0x000000ff03037207 */ /* 0x000fe40004000000 */
[----:B------:R-:W-:Y:S01]  /*4a00*/  ISETP.NE.AND P0, PT, R2, RZ, PT ;  /* 0x000000ff0200720c */ /* 0x000fe20003f05270 */
[----:B------:R-:W-:-:S04]  /*4a10*/  IMAD.WIDE.U32 R6, R121, R16, R6 ;  /* 0x0000001079067225 */ /* 0x000fc800078e0006 */
[----:B------:R-:W-:Y:S02]  /*4a20*/  IMAD.IADD R5, R5, 0x1, R11 ;  /* 0x0000000105057824 */ /* 0x000fe400078e020b */
[----:B------:R-:W-:Y:S02]  /*4a30*/  IMAD.IADD R7, R7, 0x1, R13 ;  /* 0x0000000107077824 */ /* 0x000fe400078e020d */
[C---:B------:R-:W-:Y:S02]  /*4a40*/  IMAD R10, R3.reuse, R14, RZ ;  /* 0x0000000e030a7224 */ /* 0x040fe400078e02ff */
[----:B--2---:R-:W-:Y:S02]  /*4a50*/  IMAD R12, R3, R18, RZ ;  /* 0x00000012030c7224 */ /* 0x004fe400078e02ff */
[----:B------:R-:W-:-:S04]  /*4a60*/  IMAD.WIDE.U32 R4, R9, R14, R4 ;  /* 0x0000000e09047225 */ /* 0x000fc800078e0004 */
[----:B------:R-:W-:Y:S01]  /*4a70*/  IMAD.WIDE.U32 R6, R9, R18, R6 ;  /* 0x0000001209067225 */ /* 0x000fe200078e0006 */
[----:B------:R-:W-:-:S03]  /*4a80*/  LEA R20, P1, R4, R20, 0x2 ;  /* 0x0000001404147211 */ /* 0x000fc600078210ff */
[C---:B------:R-:W-:Y:S01]  /*4a90*/  IMAD R3, R9.reuse, R15, R10 ;  /* 0x0000000f09037224 */ /* 0x040fe200078e020a */
[----:B------:R-:W-:Y:S01]  /*4aa0*/  LEA R22, P2, R6, R22, 0x2 ;  /* 0x0000001606167211 */ /* 0x000fe200078410ff */
[----:B------:R-:W-:Y:S02]  /*4ab0*/  IMAD R9, R9, R19, R12 ;  /* 0x0000001309097224 */ /* 0x000fe400078e020c */
[----:B------:R-:W-:Y:S02]  /*4ac0*/  IMAD.IADD R3, R5, 0x1, R3 ;  /* 0x0000000105037824 */ /* 0x000fe400078e0203 */
[----:B------:R-:W-:-:S03]  /*4ad0*/  IMAD.IADD R2, R7, 0x1, R9 ;  /* 0x0000000107027824 */ /* 0x000fc600078e0209 */
[----:B------:R-:W-:Y:S02]  /*4ae0*/  LEA.HI.X R3, R4, R21, R3, 0x2, P1 ;  /* 0x0000001504037211 */ /* 0x000fe400008f1403 */
[----:B------:R-:W-:Y:S01]  /*4af0*/  LEA.HI.X R2, R6, R23, R2, 0x2, P2 ;  /* 0x0000001706027211 */ /* 0x000fe200010f1402 */
[----:B-1----:R-:W-:Y:S06]  /*4b00*/  @P0 BRA `(.L_x_3518) ;  /* 0x0000000000340947 */ /* 0x002fec0003800000 */
[----:B------:R-:W-:Y:S01]  /*4b10*/  R2UR UR6, R22 ;  /* 0x00000000160672ca */ /* 0x000fe200000e0000 */
[----:B------:R-:W-:Y:S01]  /*4b20*/  UMOV UR5, 0x1200 ;  /* 0x0000120000057882 */ /* 0x000fe20000000000 */
[----:B------:R-:W-:Y:S01]  /*4b30*/  R2UR UR7, R2 ;  /* 0x00000000020772ca */ /* 0x000fe200000e0000 */
[----:B------:R-:W-:Y:S01]  /*4b40*/  UMOV UR8, 0x0 ;  /* 0x0000000000087882 */ /* 0x000fe20000000000 */
[----:B------:R-:W-:Y:S01]  /*4b50*/  PLOP3.LUT P0, PT, PT, PT, PT, 0x80, 0x0 ;  /* 0x000000000000781c */ /* 0x000fe20003f0f070 */
[----:B------:R-:W-:-:S12]  /*4b60*/  UMOV UR9, 0x14f00000 ;  /* 0x14f0000000097882 */ /* 0x000fd80000000000 */
.L_x_3519:
[----:B------:R-:W-:Y:S01]  /*4b70*/  @P0 ELECT P1, URZ, PT ;  /* 0x00000000003f082f */ /* 0x000fe20003820000 */
[----:B------:R1:W-:-:S12]  /*4b80*/  UBLKRED.G.S.ADD.F32.RN [UR6], [UR4], UR5, desc[UR8] ;  /* 0x00000806040073bb */ /* 0x0003d800080a1405 */
[----:B------:R-:W-:Y:S02]  /*4b90*/  @P1 PLOP3.LUT P0, PT, P1, PT, PT, 0x8, 0x0 ;  /* 0x000000000000181c */ /* 0x000fe40000f0e170 */
[----:B------:R-:W-:-:S11]  /*4ba0*/  PLOP3.LUT P1, PT, PT, PT, PT, 0x8, 0x0 ;  /* 0x000000000000781c */ /* 0x000fd60003f2e170 */
[----:B-1----:R-:W-:Y:S05]  /*4bb0*/  @P0 BRA.U.ANY `(.L_x_3519) ;  /* 0xfffffffd00ec0947 */ /* 0x002fea000393ffff */
[----:B------:R0:W-:Y:S01]  /*4bc0*/  UTMACMDFLUSH ;  /* 0x00000000000079b7 */ /* 0x0001e20000000000 */
[----:B------:R-:W-:-:S04]  /*4bd0*/  DEPBAR.LE SB0, 0x0 ;  /* 0x000080000000791a */ /* 0x000fc80000000000 */
.L_x_3518:
[----:B------:R-:W-:Y:S05]  /*4be0*/  BSYNC B0 ;  /* 0x0000000000007941 */ /* 0x000fea0003800000 */
.L_x_3517:
        /* <DEDUP_REMOVED lines=28> */
.L_x_3520:
        /* <DEDUP_REMOVED lines=8> */
.L_x_3486:
        /* <DEDUP_REMOVED lines=29> */
.L_x_3522:
[----:B------:R-:W-:Y:S01]  /*5000*/  ULDC UR9, c[0x0][0x8cc] ;  /* 0x0002330000097ab9 */ /* 0x000fe20000000800 */
[----:B------:R-:W-:Y:S01]  /*5010*/  UMOV UR7, UR8 ;  /* 0x0000000800077c82 */ /* 0x000fe20008000000 */
[----:B------:R-:W-:-:S11]  /*5020*/  UISETP.NE.AND UP0, UPT, UR9, 0x1, UPT ;  /* 0x000000010900788c */ /* 0x000fd6000bf05270 */
[----:B------:R-:W-:Y:S02]  /*5030*/  @UP0 ULDC.64 UR10, c[0x0][0x8d0] ;  /* 0x00023400000a0ab9 */ /* 0x000fe40000000a00 */
[----:B------:R-:W-:-:S04]  /*5040*/  UIMAD.WIDE.U32 UR4, UR8, UR10, URZ ;  /* 0x0000000a080472a5 */ /* 0x000fc8000f8e003f */
[----:B------:R-:W-:-:S04]  /*5050*/  @UP0 USHF.R.U32.HI UR7, URZ, UR11, UR5 ;  /* 0x0000000b3f070299 */ /* 0x000fc80008011605 */
[----:B------:R-:W-:-:S12]  /*5060*/  UIMAD UR4, UR7, UR9, URZ ;  /* 0x00000009070472a4 */ /* 0x000fd8000f8e023f */
.L_x_3523:
        /* <DEDUP_REMOVED lines=23> */
.L_x_3524:
        /* <DEDUP_REMOVED lines=13> */
.L_x_3526:
[----:B------:R-:W-:-:S05]  /*52b0*/  ULDC UR4, c[0x0][0x8f4] ;  /* 0x00023d0000047ab9 */ /* 0x000fca0000000800 */
.L_x_3525:
        /* <DEDUP_REMOVED lines=46> */
.L_x_3527:
        /* <DEDUP_REMOVED lines=13> */
.L_x_3528:
        /* <DEDUP_REMOVED lines=12> */
.L_x_3529:
        /* <DEDUP_REMOVED lines=54> */
.L_x_3532:
[----:B------:R-:W-:Y:S05]  /*5a90*/  BSYNC B0 ;  /* 0x0000000000007941 */ /* 0x000fea0003800000 */
.L_x_3531:
        /* <DEDUP_REMOVED lines=18> */
.L_x_3534:
[----:B------:R-:W-:Y:S05]  /*5bc0*/  BSYNC B0 ;  /* 0x0000000000007941 */ /* 0x000fea0003800000 */
.L_x_3533:
        /* <DEDUP_REMOVED lines=19> */
.L_x_3536:
[----:B------:R-:W-:Y:S05]  /*5d00*/  BSYNC B0 ;  /* 0x0000000000007941 */ /* 0x000fea0003800000 */
.L_x_3535:
[----:B------:R-:W-:Y:S06]  /*5d10*/  BAR.ARV 0xa, 0xa0 ;  /* 0x0282800000007b1d */ /* 0x000fec0000002000 */
[----:B------:R-:W-:Y:S04]  /*5d20*/  BSSY B0, `(.L_x_3537) ;  /* 0x0000003000007945 */ /* 0x000fe80003800000 */
[----:B------:R-:W-:Y:S05]  /*5d30*/  @!P0 BRA `(.L_x_3538) ;  /* 0x0000000000048947 */ /* 0x000fea0003800000 */
[----:B------:R-:W-:-:S04]  /*5d40*/  DEPBAR.LE SB0, 0x1 ;  /* 0x000080400000791a */ /* 0x000fc80000000000 */
.L_x_3538:
[----:B------:R-:W-:Y:S05]  /*5d50*/  BSYNC B0 ;  /* 0x0000000000007941 */ /* 0x000fea0003800000 */
.L_x_3537:
[----:B------:R-:W-:Y:S06]  /*5d60*/  BAR.ARV 0xb, 0xa0 ;  /* 0x02c2800000007b1d */ /* 0x000fec0000002000 */
[----:B------:R-:W-:Y:S04]  /*5d70*/  BSSY B0, `(.L_x_3539) ;  /* 0x0000003000007945 */ /* 0x000fe80003800000 */
[----:B------:R-:W-:Y:S05]  /*5d80*/  @!P0 BRA `(.L_x_3540) ;  /* 0x0000000000048947 */ /* 0x000fea0003800000 */
[----:B------:R-:W-:-:S04]  /*5d90*/  DEPBAR.LE SB0, 0x0 ;  /* 0x000080000000791a */ /* 0x000fc80000000000 */
.L_x_3540:
[----:B------:R-:W-:Y:S05]  /*5da0*/  BSYNC B0 ;  /* 0x0000000000007941 */ /* 0x000fea0003800000 */
.L_x_3539:
[----:B------:R-:W-:Y:S06]  /*5db0*/  BAR.ARV 0xc, 0xa0 ;  /* 0x0302800000007b1d */ /* 0x000fec0000002000 */
[----:B------:R-:W-:Y:S01]  /*5dc0*/  UIADD3 UR20, UR16, 0x1, URZ ;  /* 0x0000000110147890 */ /* 0x000fe2000fffe03f */
[----:B------:R-:W-:Y:S11]  /*5dd0*/  BRA `(.L_x_3541) ;  /* 0x0000000000047947 */ /* 0x000ff60003800000 */
.L_x_3530:
[----:B------:R-:W-:-:S05]  /*5de0*/  UMOV UR20, UR16 ;  /* 0x0000001000147c82 */ /* 0x000fca0008000000 */
.L_x_3541:
        /* <DEDUP_REMOVED lines=26> */
.L_x_3562:
        /* <DEDUP_REMOVED lines=32> */
.L_x_3543:
[----:B------:R-:W-:Y:S05]  /*6190*/  BSYNC B0 ;  /* 0x0000000000007941 */ /* 0x000fea0003800000 */
.L_x_3542:
        /* <DEDUP_REMOVED lines=12> */
.L_x_3545:
[----:B------:R-:W-:Y:S05]  /*6260*/  BSYNC B0 ;  /* 0x0000000000007941 */ /* 0x000fea0003800000 */
.L_x_3544:
        /* <DEDUP_REMOVED lines=13> */
.L_x_3547:
[----:B------:R-:W-:Y:S05]  /*6340*/  BSYNC B0 ;  /* 0x0000000000007941 */ /* 0x000fea0003800000 */
.L_x_3546:
[----:B------:R-:W-:Y:S06]  /*6350*/  BAR.ARV 0xa, 0xa0 ;  /* 0x0282800000007b1d */ /* 0x000fec0000002000 */
[----:B------:R-:W-:Y:S04]  /*6360*/  BSSY B0, `(.L_x_3548) ;  /* 0x0000003000007945 */ /* 0x000fe80003800000 */
[----:B------:R-:W-:Y:S05]  /*6370*/  @!P0 BRA `(.L_x_3549) ;  /* 0x0000000000048947 */ /* 0x000fea0003800000 */
[----:B------:R-:W-:-:S04]  /*6380*/  DEPBAR.LE SB0, 0x1 ;  /* 0x000080400000791a */ /* 0x000fc80000000000 */
.L_x_3549:
[----:B------:R-:W-:Y:S05]  /*6390*/  BSYNC B0 ;  /* 0x0000000000007941 */ /* 0x000fea0003800000 */
.L_x_3548:
[----:B------:R-:W-:Y:S06]  /*63a0*/  BAR.ARV 0xb, 0xa0 ;  /* 0x02c2800000007b1d */ /* 0x000fec0000002000 */
[----:B------:R-:W-:Y:S04]  /*63b0*/  BSSY B0, `(.L_x_3550) ;  /* 0x0000003000007945 */ /* 0x000fe80003800000 */
[----:B------:R-:W-:Y:S05]  /*63c0*/  @!P0 BRA `(.L_x_3551) ;  /* 0x0000000000048947 */ /* 0x000fea0003800000 */
[----:B------:R-:W-:-:S04]  /*63d0*/  DEPBAR.LE SB0, 0x0 ;  /* 0x000080000000791a */ /* 0x000fc80000000000 */
.L_x_3551:
[----:B------:R-:W-:Y:S05]  /*63e0*/  BSYNC B0 ;  /* 0x0000000000007941 */ /* 0x000fea0003800000 */
.L_x_3550:
        /* <DEDUP_REMOVED lines=13> */
.L_x_3553:
[----:B------:R-:W-:Y:S05]  /*64c0*/  BSYNC B0 ;  /* 0x0000000000007941 */ /* 0x000fea0003800000 */
.L_x_3552:
        /* <DEDUP_REMOVED lines=12> */
.L_x_3555:
[----:B------:R-:W-:Y:S05]  /*6590*/  BSYNC B0 ;  /* 0x0000000000007941 */ /* 0x000fea0003800000 */
.L_x_3554:
        /* <DEDUP_REMOVED lines=13> */
.L_x_3557:
[----:B------:R-:W-:Y:S05]  /*6670*/  BSYNC B0 ;  /* 0x0000000000007941 */ /* 0x000fea0003800000 */
.L_x_3556:
[----:B------:R-:W-:Y:S06]  /*6680*/  BAR.ARV 0xa, 0xa0 ;  /* 0x0282800000007b1d */ /* 0x000fec0000002000 */
[----:B------:R-:W-:Y:S04]  /*6690*/  BSSY B0, `(.L_x_3558) ;  /* 0x0000003000007945 */ /* 0x000fe80003800000 */
[----:B------:R-:W-:Y:S05]  /*66a0*/  @!P0 BRA `(.L_x_3559) ;  /* 0x0000000000048947 */ /* 0x000fea0003800000 */
[----:B------:R-:W-:-:S04]  /*66b0*/  DEPBAR.LE SB0, 0x1 ;  /* 0x000080400000791a */ /* 0x000fc80000000000 */
.L_x_3559:
[----:B------:R-:W-:Y:S05]  /*66c0*/  BSYNC B0 ;  /* 0x0000000000007941 */ /* 0x000fea0003800000 */
.L_x_3558:
[----:B------:R-:W-:Y:S01]  /*66d0*/  UIADD3 UR20, UR20, 0x2, URZ ;  /* 0x0000000214147890 */ /* 0x000fe2000fffe03f */
[----:B------:R-:W-:Y:S06]  /*66e0*/  BAR.ARV 0xb, 0xa0 ;  /* 0x02c2800000007b1d */ /* 0x000fec0000002000 */
[----:B------:R-:W-:Y:S01]  /*66f0*/  UISETP.GE.AND UP0, UPT, UR20, UR7, UPT ;  /* 0x000000071400728c */ /* 0x000fe2000bf06270 */
[----:B------:R-:W-:Y:S04]  /*6700*/  BSSY B0, `(.L_x_3560) ;  /* 0x0000003000007945 */ /* 0x000fe80003800000 */
[----:B------:R-:W-:Y:S06]  /*6710*/  @!P0 BRA `(.L_x_3561) ;  /* 0x0000000000048947 */ /* 0x000fec0003800000 */
[----:B------:R-:W-:-:S04]  /*6720*/  DEPBAR.LE SB0, 0x0 ;  /* 0x000080000000791a */ /* 0x000fc80000000000 */
.L_x_3561:
[----:B------:R-:W-:Y:S05]  /*6730*/  BSYNC B0 ;  /* 0x0000000000007941 */ /* 0x000fea0003800000 */
.L_x_3560:
[----:B------:R-:W-:Y:S06]  /*6740*/  BAR.ARV 0xc, 0xa0 ;  /* 0x0302800000007b1d */ /* 0x000fec0000002000 */
[----:B------:R-:W-:Y:S01]  /*6750*/  PLOP3.LUT P1, PT, PT, PT, UP0, 0x80, 0x0 ;  /* 0x000000000000781c */ /* 0x000fe20003f2f008 */
[----:B------:R-:W-:Y:S02]  /*6760*/  UIADD3 UR47, UR47, 0x6000, URZ ;  /* 0x000060002f2f7890 */ /* 0x000fe4000fffe03f */
[----:B------:R-:W-:-:S10]  /*6770*/  UIADD3 UR6, UR6, 0x6000, URZ ;  /* 0x0000600006067890 */ /* 0x000fd4000fffe03f */
[----:B------:R-:W-:Y:S05]  /*6780*/  @!P1 BRA `(.L_x_3562) ;  /* 0xfffffff800009947 */ /* 0x000fea000383ffff */
[----:B------:R-:W-:Y:S05]  /*6790*/  BRA `(.L_x_3493) ;  /* 0x0000002c00387947 */ /* 0x000fea0003800000 */
.L_x_3521:
        /* <DEDUP_REMOVED lines=21> */
.L_x_3563:
[----:B------:R-:W1:Y:S01]  /*68f0*/  LDC R3, c[0x0][0x8cc] ;  /* 0x00023300ff037b82 */ /* 0x000e620000000800 */
[----:B------:R-:W-:Y:S01]  /*6900*/  IMAD.MOV.U32 R0, RZ, RZ, R5 ;  /* 0x000000ffff007224 */ /* 0x000fe200078e0005 */
[----:B-1----:R-:W-:-:S13]  /*6910*/  ISETP.NE.AND P0, PT, R3, 0x1, PT ;  /* 0x000000010300780c */ /* 0x002fda0003f05270 */
[----:B------:R-:W1:Y:S02]  /*6920*/  @P0 LDC.64 R6, c[0x0][0x8d0] ;  /* 0x00023400ff060b82 */ /* 0x000e640000000a00 */
[----:B-1----:R-:W-:-:S05]  /*6930*/  @P0 IMAD.HI.U32 R4, R5, R6, RZ ;  /* 0x0000000605040227 */ /* 0x002fca00078e00ff */
[----:B------:R-:W-:-:S05]  /*6940*/  @P0 SHF.R.U32.HI R0, RZ, R7, R4 ;  /* 0x00000007ff000219 */ /* 0x000fca0000011604 */
[----:B------:R-:W-:-:S07]  /*6950*/  IMAD R3, R0, R3, RZ ;  /* 0x0000000300037224 */ /* 0x000fce00078e02ff */
.L_x_3564:
        /* <DEDUP_REMOVED lines=23> */
.L_x_3565:
        /* <DEDUP_REMOVED lines=10> */
.L_x_3567:
[----:B------:R-:W1:Y:S02]  /*6b70*/  LDC R4, c[0x0][0x8f4] ;  /* 0x00023d00ff047b82 */ /* 0x000e640000000800 */
.L_x_3566:
[----:B-1---5:R-:W-:Y:S02]  /*6b80*/  VIADD R4, R4, 0x5f ;  /* 0x0000005f04047836 */ /* 0x022fe40000000000 */
[----:B------:R-:W-:Y:S02]  /*6b90*/  IMAD.MOV.U32 R8, RZ, RZ, 0x1 ;  /* 0x00000001ff087424 */ /* 0x000fe400078e00ff */
[----:B------:R-:W-:-:S04]  /*6ba0*/  IMAD.HI R4, R4, 0x2aaaaaab, RZ ;  /* 0x2aaaaaab04047827 */ /* 0x000fc800078e02ff */
[----:B--2---:R-:W-:Y:S01]  /*6bb0*/  IMAD.MOV.U32 R2, RZ, RZ, RZ ;  /* 0x000000ffff027224 */ /* 0x004fe200078e00ff */
        /* <DEDUP_REMOVED lines=46> */
.L_x_3569:
        /* <DEDUP_REMOVED lines=11> */
.L_x_3570:
[----:B------:R-:W-:Y:S05]  /*6f50*/  @!P0 BRA `(.L_x_3571) ;  /* 0x00000000000c8947 */ /* 0x000fea0003800000 */
[----:B------:R-:W2:Y:S04]  /*6f60*/  LDG.E R5, desc[UR38][R2.64] ;  /* 0x0000002602057981 */ /* 0x000ea8000c1e1900 */
[----:B------:R-:W2:Y:S02]  /*6f70*/  LDG.E R4, desc[UR38][R2.64+0x4] ;  /* 0x0000042602047981 */ /* 0x000ea4000c1e1900 */
[----:B--2---:R-:W-:-:S07]  /*6f80*/  IMAD.IADD R4, R4, 0x1, -R5 ;  /* 0x0000000104047824 */ /* 0x004fce00078e0a05 */
.L_x_3571:
        /* <DEDUP_REMOVED lines=73> */
.L_x_3600:
        /* <DEDUP_REMOVED lines=9> */
.L_x_3574:
        /* <DEDUP_REMOVED lines=112> */
.L_x_3585:
[----:B-1----:R-:W-:-:S05]  /*7bb0*/  IMAD.MOV.U32 R6, RZ, RZ, 0x1 ;  /* 0x00000001ff067424 */ /* 0x002fca00078e00ff */
[----:B------:R-:W-:-:S04]  /*7bc0*/  SHF.L.U32 R6, R6, 0x1f, RZ ;  /* 0x0000001f06067819 */ /* 0x000fc800000006ff */
[----:B------:R-:W1:Y:S02]  /*7bd0*/  SYNCS.PHASECHK.TRANS64.TRYWAIT P1, [R0+URZ+0x36438], R6 ;  /* 0x03643806000075a7 */ /* 0x000e64000802017f */
[----:B-1----:R-:W-:Y:S05]  /*7be0*/  @!P1 BRA `(.L_x_3577) ;  /* 0x0000001800a09947 */ /* 0x002fea0003800000 */
.L_x_3601:
[----:B------:R-:W-:Y:S05]  /*7bf0*/  @P0 BRA `(.L_x_3578) ;  /* 0x0000000000140947 */ /* 0x000fea0003800000 */
[----:B------:R-:W-:Y:S01]  /*7c00*/  ISETP.NE.AND P1, PT, R18, RZ, PT ;  /* 0x000000ff1200720c */ /* 0x000fe20003f25270 */
[----:B------:R-:W-:-:S04]  /*7c10*/  IMAD.MOV.U32 R3, RZ, RZ, 0x6100 ;  /* 0x00006100ff037424 */ /* 0x000fc800078e00ff */
[----:B------:R2:W-:Y:S08]  /*7c20*/  SYNCS.ARRIVE.TRANS64 RZ, [R0+URZ+0x36430], R3 ;  /* 0x0364300300ff79a7 */ /* 0x0005f0000800003f */
[----:B------:R-:W-:Y:S05]  /*7c30*/  @!P1 BRA `(.L_x_3578) ;  /* 0x0000000000049947 */ /* 0x000fea0003800000 */
[----:B------:R-:W-:Y:S01]  /*7c40*/  BPT.TRAP 0x1 ;  /* 0x000000040000795c */ /* 0x000fe20000300000 */
.L_x_3578:
        /* <DEDUP_REMOVED lines=48> */
.L_x_3602:
[----:B------:R-:W-:Y:S05]  /*7f50*/  @P0 BRA `(.L_x_3580) ;  /* 0x0000000000140947 */ /* 0x000fea0003800000 */
[----:B------:R-:W-:Y:S01]  /*7f60*/  ISETP.NE.AND P1, PT, R18, RZ, PT ;  /* 0x000000ff1200720c */ /* 0x000fe20003f25270 */
[----:B--2---:R-:W-:-:S04]  /*7f70*/  IMAD.MOV.U32 R3, RZ, RZ, 0x6100 ;  /* 0x00006100ff037424 */ /* 0x004fc800078e00ff */
[----:B------:R3:W-:Y:S08]  /*7f80*/  SYNCS.ARRIVE.TRANS64 RZ, [R0+URZ+0x36418], R3 ;  /* 0x0364180300ff79a7 */ /* 0x0007f0000800003f */
[----:B------:R-:W-:Y:S05]  /*7f90*/  @!P1 BRA `(.L_x_3580) ;  /* 0x0000000000049947 */ /* 0x000fea0003800000 */
[----:B------:R-:W-:Y:S01]  /*7fa0*/  BPT.TRAP 0x1 ;  /* 0x000000040000795c */ /* 0x000fe20000300000 */
.L_x_3580:
        /* <DEDUP_REMOVED lines=47> */
.L_x_3603:
        /* <DEDUP_REMOVED lines=8> */
.L_x_3582:
        /* <DEDUP_REMOVED lines=37> */
.L_x_3605:
[----:B------:R-:W-:Y:S05]  /*8570*/  @P0 BRA `(.L_x_3584) ;  /* 0x0000000000140947 */ /* 0x000fea0003800000 */
[----:B------:R-:W-:Y:S01]  /*8580*/  ISETP.NE.AND P1, PT, R18, RZ, PT ;  /* 0x000000ff1200720c */ /* 0x000fe20003f25270 */
[----:B--2---:R-:W-:-:S04]  /*8590*/  IMAD.MOV.U32 R5, RZ, RZ, 0x6100 ;  /* 0x00006100ff057424 */ /* 0x004fc800078e00ff */
[----:B------:R3:W-:Y:S08]  /*85a0*/  SYNCS.ARRIVE.TRANS64 RZ, [R0+URZ+0x36410], R5 ;  /* 0x0364100500ff79a7 */ /* 0x0007f0000800003f */
[----:B------:R-:W-:Y:S05]  /*85b0*/  @!P1 BRA `(.L_x_3584) ;  /* 0x0000000000049947 */ /* 0x000fea0003800000 */
[----:B------:R-:W-:Y:S01]  /*85c0*/  BPT.TRAP 0x1 ;  /* 0x000000040000795c */ /* 0x000fe20000300000 */
.L_x_3584:
        /* <DEDUP_REMOVED lines=44> */
.L_x_3576:
[----:B------:R-:W-:Y:S01]  /*8890*/  ISETP.NE.AND P1, PT, R20, RZ, PT ;  /* 0x000000ff1400720c */ /* 0x000fe20003f25270 */
[----:B------:R-:W-:Y:S02]  /*88a0*/  IMAD.MOV.U32 R16, RZ, RZ, 0x1 ;  /* 0x00000001ff107424 */ /* 0x000fe400078e00ff */
[----:B------:R-:W-:-:S10]  /*88b0*/  IMAD.MOV.U32 R5, RZ, RZ, R14 ;  /* 0x000000ffff057224 */ /* 0x000fd400078e000e */
[----:B------:R-:W-:Y:S05]  /*88c0*/  @!P1 BRA `(.L_x_3575) ;  /* 0x00000004008c9947 */ /* 0x000fea0003800000 */
[----:B------:R-:W2:Y:S02]  /*88d0*/  SYNCS.PHASECHK.TRANS64.TRYWAIT P1, [R0+URZ+0x36438], R6 ;  /* 0x03643806000075a7 */ /* 0x000ea4000802017f */
[----:B--2---:R-:W-:Y:S05]  /*88e0*/  @!P1 BRA `(.L_x_3586) ;  /* 0x0000000c00c09947 */ /* 0x004fea0003800000 */
.L_x_3606:
[----:B------:R-:W-:Y:S05]  /*88f0*/  @P0 BRA `(.L_x_3587) ;  /* 0x0000000000140947 */ /* 0x000fea0003800000 */
[----:B------:R-:W-:Y:S01]  /*8900*/  ISETP.NE.AND P1, PT, R18, RZ, PT ;  /* 0x000000ff1200720c */ /* 0x000fe20003f25270 */
[----:B------:R-:W-:-:S04]  /*8910*/  IMAD.MOV.U32 R5, RZ, RZ, 0x6100 ;  /* 0x00006100ff057424 */ /* 0x000fc800078e00ff */
[----:B------:R3:W-:Y:S08]  /*8920*/  SYNCS.ARRIVE.TRANS64 RZ, [R0+URZ+0x36430], R5 ;  /* 0x0364300500ff79a7 */ /* 0x0007f0000800003f */
[----:B------:R-:W-:Y:S05]  /*8930*/  @!P1 BRA `(.L_x_3587) ;  /* 0x0000000000049947 */ /* 0x000fea0003800000 */
[----:B------:R-:W-:Y:S01]  /*8940*/  BPT.TRAP 0x1 ;  /* 0x000000040000795c */ /* 0x000fe20000300000 */
.L_x_3587:
        /* <DEDUP_REMOVED lines=42> */
.L_x_3607:
[----:B------:R-:W-:Y:S01]  /*8bf0*/  IMAD.MOV.U32 R16, RZ, RZ, RZ ;  /* 0x000000ffff107224 */ /* 0x000fe200078e00ff */
[----:B------:R-:W-:Y:S06]  /*8c00*/  @P0 BRA `(.L_x_3589) ;  /* 0x0000000000140947 */ /* 0x000fec0003800000 */
[----:B------:R-:W-:Y:S01]  /*8c10*/  ISETP.NE.AND P1, PT, R18, RZ, PT ;  /* 0x000000ff1200720c */ /* 0x000fe20003f25270 */
[----:B-1----:R-:W-:-:S04]  /*8c20*/  IMAD.MOV.U32 R5, RZ, RZ, 0x6100 ;  /* 0x00006100ff057424 */ /* 0x002fc800078e00ff */
[----:B------:R2:W-:Y:S08]  /*8c30*/  SYNCS.ARRIVE.TRANS64 RZ, [R0+URZ+0x36418], R5 ;  /* 0x0364180500ff79a7 */ /* 0x0005f0000800003f */
[----:B------:R-:W-:Y:S05]  /*8c40*/  @!P1 BRA `(.L_x_3589) ;  /* 0x0000000000049947 */ /* 0x000fea0003800000 */
[----:B------:R-:W-:Y:S01]  /*8c50*/  BPT.TRAP 0x1 ;  /* 0x000000040000795c */ /* 0x000fe20000300000 */
.L_x_3589:
        /* <DEDUP_REMOVED lines=42> */
.L_x_3575:
[----:B------:R-:W-:-:S04]  /*8f00*/  SHF.L.U32 R3, R16, 0x1f, RZ ;  /* 0x0000001f10037819 */ /* 0x000fc800000006ff */
[----:B------:R-:W2:Y:S02]  /*8f10*/  SYNCS.PHASECHK.TRANS64.TRYWAIT P1, [R0+URZ+0x36438], R3 ;  /* 0x03643803000075a7 */ /* 0x000ea4000802017f */
[----:B--2---:R-:W-:Y:S05]  /*8f20*/  @!P1 BRA `(.L_x_3590) ;  /* 0x0000000800589947 */ /* 0x004fea0003800000 */
.L_x_3608:
[----:B------:R-:W-:Y:S05]  /*8f30*/  @P0 BRA `(.L_x_3591) ;  /* 0x0000000000180947 */ /* 0x000fea0003800000 */
[----:B------:R-:W3:Y:S01]  /*8f40*/  S2R R2, SR_TID.X ;  /* 0x0000000000027919 */ /* 0x000ee20000002100 */
[----:B--2---:R-:W-:-:S04]  /*8f50*/  IMAD.MOV.U32 R3, RZ, RZ, 0x6100 ;  /* 0x00006100ff037424 */ /* 0x004fc800078e00ff */
[----:B------:R4:W-:Y:S01]  /*8f60*/  SYNCS.ARRIVE.TRANS64 RZ, [R0+URZ+0x36430], R3 ;  /* 0x0364300300ff79a7 */ /* 0x0009e2000800003f */
[----:B---3--:R-:W-:-:S13]  /*8f70*/  LOP3.LUT P0, RZ, R2, 0x1f, RZ, 0xc0, !PT ;  /* 0x0000001f02ff7812 */ /* 0x008fda000780c0ff */
[----:B----4-:R-:W-:Y:S05]  /*8f80*/  @!P0 BRA `(.L_x_3591) ;  /* 0x0000000000048947 */ /* 0x010fea0003800000 */
[----:B------:R-:W-:Y:S01]  /*8f90*/  BPT.TRAP 0x1 ;  /* 0x000000040000795c */ /* 0x000fe20000300000 */
.L_x_3591:
        /* <DEDUP_REMOVED lines=44> */
.L_x_3572:
[----:B------:R-:W-:Y:S05]  /*9260*/  BSYNC B0 ;  /* 0x0000000000007941 */ /* 0x000fea0003800000 */
.L_x_3568:
[----:B------:R-:W-:-:S03]  /*9270*/  UMOV UR7, 0xffffffff ;  /* 0xffffffff00077882 */ /* 0x000fc60000000000 */
[----:B------:R-:W-:Y:S05]  /*9280*/  BRA.DIV UR7, `(.L_x_3592) ;  /* 0x0000000607947947 */ /* 0x000fea000b800000 */
[----:B------:R-:W-:-:S13]  /*9290*/  ELECT P6, URZ, PT ;  /* 0x00000000003f782f */ /* 0x000fda00038c0000 */
.L_x_3611:
[----:B------:R-:W-:Y:S05]  /*92a0*/  @!P6 BRA `(.L_x_3493) ;  /* 0x000000000074e947 */ /* 0x000fea0003800000 */
[----:B-12---:R-:W2:Y:S02]  /*92b0*/  LDL.LU R0, [R1+0x4] ;  /* 0x0000040001007983 */ /* 0x006ea40000300800 */
[----:B--2---:R-:W-:-:S04]  /*92c0*/  LOP3.LUT R0, R0, 0x2, RZ, 0xfc, !PT ;  /* 0x0000000200007812 */ /* 0x004fc800078efcff */
[----:B------:R-:W-:-:S13]  /*92d0*/  ISETP.NE.AND P2, PT, R0, 0x3, PT ;  /* 0x000000030000780c */ /* 0x000fda0003f45270 */
[----:B------:R-:W-:Y:S05]  /*92e0*/  @!P2 BRA `(.L_x_3593) ;  /* 0x000000000004a947 */ /* 0x000fea0003800000 */
[----:B------:R-:W-:Y:S01]  /*92f0*/  BPT.TRAP 0x1 ;  /* 0x000000040000795c */ /* 0x000fe20000300000 */
.L_x_3593:
        /* <DEDUP_REMOVED lines=15> */
.L_x_3612:
[----:B------:R-:W2:Y:S02]  /*93f0*/  SYNCS.PHASECHK.TRANS64.TRYWAIT P0, [R3+URZ], R2 ;  /* 0x00000002030075a7 */ /* 0x000ea4000800017f */
[----:B--2---:R-:W-:Y:S05]  /*9400*/  @!P0 BRA `(.L_x_3595) ;  /* 0x0000000400688947 */ /* 0x004fea0003800000 */
.L_x_3613:
[----:B------:R-:W-:Y:S05]  /*9410*/  @!P2 BRA `(.L_x_3596) ;  /* 0x000000000004a947 */ /* 0x000fea0003800000 */
[----:B------:R-:W-:Y:S01]  /*9420*/  BPT.TRAP 0x1 ;  /* 0x000000040000795c */ /* 0x000fe20000300000 */
.L_x_3596:
[----:B------:R-:W-:-:S07]  /*9430*/  SHF.L.U32 R16, R16, 0x1f, RZ ;  /* 0x0000001f10107819 */ /* 0x000fce00000006ff */
.L_x_3597:
[----:B---3--:R3:W4:Y:S02]  /*9440*/  SYNCS.PHASECHK.TRANS64.TRYWAIT P0, [R9+URZ+0x36438], R16 ;  /* 0x03643810090075a7 */ /* 0x008724000800017f */
[----:B----4-:R-:W-:Y:S05]  /*9450*/  @!P0 NANOSLEEP.SYNCS 0x989680 ;  /* 0x009896800000895d */ /* 0x010fea0003900000 */
[----:B------:R-:W4:Y:S02]  /*9460*/  @!P0 SYNCS.PHASECHK.TRANS64 P0, [R9+URZ+0x36438], R16 ;  /* 0x03643810090085a7 */ /* 0x000f24000800007f */
[----:B----4-:R-:W-:Y:S05]  /*9470*/  @!P0 BRA `(.L_x_3597) ;  /* 0xfffffffc00f08947 */ /* 0x010fea000383ffff */
.L_x_3493:
[----:B------:R-:W-:Y:S05]  /*9480*/  BSYNC B6 ;  /* 0x0000000000067941 */ /* 0x000fea0003800000 */
.L_x_3485:
[----:B------:R-:W-:Y:S05]  /*9490*/  EXIT ;  /* 0x000000000000794d */ /* 0x000fea0003800000 */
.L_x_3503:
[----:B------:R-:W-:Y:S02]  /*94a0*/  IMAD.MOV.U32 R12, RZ, RZ, RZ ;  /* 0x000000ffff0c7224 */ /* 0x000fe400078e00ff */
[----:B------:R-:W-:Y:S02]  /*94b0*/  IMAD.MOV.U32 R11, RZ, RZ, 0x1f ;  /* 0x0000001fff0b7424 */ /* 0x000fe400078e00ff */
[----:B------:R-:W-:-:S07]  /*94c0*/  IMAD.MOV.U32 R15, RZ, RZ, -0x1 ;  /* 0xffffffffff0f7424 */ /* 0x000fce00078e00ff */
[----:B--2---:R-:W-:Y:S05]  /*94d0*/  WARPSYNC.COLLECTIVE R15, `(.L_x_3598) ;  /* 0x000000000f087348 */ /* 0x004fea0003c00000 */
[----:B------:R1:W3:Y:S02]  /*94e0*/  SHFL.IDX P6, R14, R13, R12, R11 ;  /* 0x0000000c0d0e7389 */ /* 0x0002e400000c000b */
[----:B-123--:R-:W-:Y:S01]  /*94f0*/  ENDCOLLECTIVE ;  /* 0x000000000000791b */ /* 0x00efe20003800000 */
.L_x_3598:
[----:B------:R-:W-:Y:S05]  /*9500*/  BRA `(.L_x_3599) ;  /* 0xffffff8000407947 */ /* 0x000fea000383ffff */
.L_x_3505:
[----:B---3--:R-:W-:-:S04]  /*9510*/  IMAD.U32 R0, RZ, RZ, UR36 ;  /* 0x00000024ff007e24 */ /* 0x008fc8000f8e00ff */
[----:B------:R3:W4:Y:S03]  /*9520*/  SYNCS.PHASECHK.TRANS64.TRYWAIT P0, [R0+URZ+0x36400], R10 ;  /* 0x0364000a000075a7 */ /* 0x000726000800017f */
[----:B----4-:R-:W-:Y:S05]  /*9530*/  @!P0 NANOSLEEP.SYNCS 0x989680 ;  /* 0x009896800000895d */ /* 0x010fea0003900000 */
[----:B------:R-:W4:Y:S02]  /*9540*/  @!P0 SYNCS.PHASECHK.TRANS64 P0, [R0+URZ+0x36400], R10 ;  /* 0x0364000a000085a7 */ /* 0x000f24000800007f */
[----:B----4-:R-:W-:Y:S05]  /*9550*/  @!P0 BRA `(.L_x_3505) ;  /* 0xfffffffc00ec8947 */ /* 0x010fea000383ffff */
[----:B------:R-:W-:Y:S05]  /*9560*/  BRA `(.L_x_3504) ;  /* 0xffffff80007c7947 */ /* 0x000fea000383ffff */
.L_x_3509:
[----:B---3--:R3:W4:Y:S02]  /*9570*/  SYNCS.PHASECHK.TRANS64.TRYWAIT P1, [R3+URZ+0x36410], R10 ;  /* 0x0364100a030075a7 */ /* 0x008724000802017f */
[----:B----4-:R-:W-:Y:S05]  /*9580*/  @!P1 NANOSLEEP.SYNCS 0x989680 ;  /* 0x009896800000995d */ /* 0x010fea0003900000 */
[----:B------:R-:W4:Y:S02]  /*9590*/  @!P1 SYNCS.PHASECHK.TRANS64 P1, [R3+URZ+0x36410], R10 ;  /* 0x0364100a030095a7 */ /* 0x000f24000802007f */
[----:B----4-:R-:W-:Y:S05]  /*95a0*/  @!P1 BRA `(.L_x_3509) ;  /* 0xfffffffc00f09947 */ /* 0x010fea000383ffff */
[----:B------:R-:W-:Y:S05]  /*95b0*/  BRA `(.L_x_3508) ;  /* 0xffffff88003c7947 */ /* 0x000fea000383ffff */
.L_x_3513:
[----:B-1----:R-:W-:-:S04]  /*95c0*/  IMAD.U32 R121, RZ, RZ, UR36 ;  /* 0x00000024ff797e24 */ /* 0x002fc8000f8e00ff */
[----:B------:R1:W2:Y:S03]  /*95d0*/  SYNCS.PHASECHK.TRANS64.TRYWAIT P1, [R121+URZ+0x36430], R14 ;  /* 0x0364300e790075a7 */ /* 0x0002a6000802017f */
[----:B--2---:R-:W-:Y:S05]  /*95e0*/  @!P1 NANOSLEEP.SYNCS 0x989680 ;  /* 0x009896800000995d */ /* 0x004fea0003900000 */
[----:B------:R-:W2:Y:S02]  /*95f0*/  @!P1 SYNCS.PHASECHK.TRANS64 P1, [R121+URZ+0x36430], R14 ;  /* 0x0364300e790095a7 */ /* 0x000ea4000802007f */
[----:B--2---:R-:W-:Y:S05]  /*9600*/  @!P1 BRA `(.L_x_3513) ;  /* 0xfffffffc00ec9947 */ /* 0x004fea000383ffff */
[----:B------:R-:W-:Y:S05]  /*9610*/  BRA `(.L_x_3512) ;  /* 0xffffff9000607947 */ /* 0x000fea000383ffff */
.L_x_3573:
[----:B-1----:R1:W2:Y:S02]  /*9620*/  SYNCS.PHASECHK.TRANS64.TRYWAIT P1, [R0+URZ+0x36420], R6 ;  /* 0x03642006000075a7 */ /* 0x0022a4000802017f */
[----:B--2---:R-:W-:Y:S05]  /*9630*/  @!P1 NANOSLEEP.SYNCS 0x989680 ;  /* 0x009896800000995d */ /* 0x004fea0003900000 */
[----:B------:R-:W2:Y:S02]  /*9640*/  @!P1 SYNCS.PHASECHK.TRANS64 P1, [R0+URZ+0x36420], R6 ;  /* 0x03642006000095a7 */ /* 0x000ea4000802007f */
[----:B--2---:R-:W-:Y:S05]  /*9650*/  @!P1 BRA `(.L_x_3573) ;  /* 0xfffffffc00f09947 */ /* 0x004fea000383ffff */
[----:B------:R-:W-:Y:S05]  /*9660*/  BRA `(.L_x_3600) ;  /* 0xffffffdc006c7947 */ /* 0x000fea000383ffff */
.L_x_3577:
[----:B-1----:R1:W2:Y:S02]  /*9670*/  SYNCS.PHASECHK.TRANS64.TRYWAIT P1, [R0+URZ+0x36438], R6 ;  /* 0x03643806000075a7 */ /* 0x0022a4000802017f */
[----:B--2---:R-:W-:Y:S05]  /*9680*/  @!P1 NANOSLEEP.SYNCS 0x989680 ;  /* 0x009896800000995d */ /* 0x004fea0003900000 */
[----:B------:R-:W2:Y:S02]  /*9690*/  @!P1 SYNCS.PHASECHK.TRANS64 P1, [R0+URZ+0x36438], R6 ;  /* 0x03643806000095a7 */ /* 0x000ea4000802007f */
[----:B--2---:R-:W-:Y:S05]  /*96a0*/  @!P1 BRA `(.L_x_3577) ;  /* 0xfffffffc00f09947 */ /* 0x004fea000383ffff */
[----:B------:R-:W-:Y:S05]  /*96b0*/  BRA `(.L_x_3601) ;  /* 0xffffffe4004c7947 */ /* 0x000fea000383ffff */
.L_x_3579:
[----:B--2---:R2:W3:Y:S02]  /*96c0*/  SYNCS.PHASECHK.TRANS64.TRYWAIT P1, [R0+URZ+0x36428], R3 ;  /* 0x03642803000075a7 */ /* 0x0044e4000802017f */
[----:B---3--:R-:W-:Y:S05]  /*96d0*/  @!P1 NANOSLEEP.SYNCS 0x989680 ;  /* 0x009896800000995d */ /* 0x008fea0003900000 */
[----:B------:R-:W3:Y:S02]  /*96e0*/  @!P1 SYNCS.PHASECHK.TRANS64 P1, [R0+URZ+0x36428], R3 ;  /* 0x03642803000095a7 */ /* 0x000ee4000802007f */
[----:B---3--:R-:W-:Y:S05]  /*96f0*/  @!P1 BRA `(.L_x_3579) ;  /* 0xfffffffc00f09947 */ /* 0x008fea000383ffff */
[----:B------:R-:W-:Y:S05]  /*9700*/  BRA `(.L_x_3602) ;  /* 0xffffffe800107947 */ /* 0x000fea000383ffff */
.L_x_3581:
        /* <DEDUP_REMOVED lines=8> */
.L_x_3583:
[----:B------:R-:W-:-:S07]  /*9790*/  SHF.L.U32 R5, R7, 0x1f, RZ ;  /* 0x0000001f07057819 */ /* 0x000fce00000006ff */
.L_x_3604:
[----:B--2---:R2:W3:Y:S02]  /*97a0*/  SYNCS.PHASECHK.TRANS64.TRYWAIT P1, [R0+URZ+0x36420], R5 ;  /* 0x03642005000075a7 */ /* 0x0044e4000802017f */
[----:B---3--:R-:W-:Y:S05]  /*97b0*/  @!P1 NANOSLEEP.SYNCS 0x989680 ;  /* 0x009896800000995d */ /* 0x008fea0003900000 */
[----:B------:R-:W3:Y:S02]  /*97c0*/  @!P1 SYNCS.PHASECHK.TRANS64 P1, [R0+URZ+0x36420], R5 ;  /* 0x03642005000095a7 */ /* 0x000ee4000802007f */
[----:B---3--:R-:W-:Y:S05]  /*97d0*/  @!P1 BRA `(.L_x_3604) ;  /* 0xfffffffc00f09947 */ /* 0x008fea000383ffff */
[----:B------:R-:W-:Y:S05]  /*97e0*/  BRA `(.L_x_3605) ;  /* 0xffffffec00607947 */ /* 0x000fea000383ffff */
.L_x_3586:
[----:B--2---:R2:W3:Y:S02]  /*97f0*/  SYNCS.PHASECHK.TRANS64.TRYWAIT P1, [R0+URZ+0x36438], R6 ;  /* 0x03643806000075a7 */ /* 0x0044e4000802017f */
[----:B---3--:R-:W-:Y:S05]  /*9800*/  @!P1 NANOSLEEP.SYNCS 0x989680 ;  /* 0x009896800000995d */ /* 0x008fea0003900000 */
[----:B------:R-:W3:Y:S02]  /*9810*/  @!P1 SYNCS.PHASECHK.TRANS64 P1, [R0+URZ+0x36438], R6 ;  /* 0x03643806000095a7 */ /* 0x000ee4000802007f */
[----:B---3--:R-:W-:Y:S05]  /*9820*/  @!P1 BRA `(.L_x_3586) ;  /* 0xfffffffc00f09947 */ /* 0x008fea000383ffff */
[----:B------:R-:W-:Y:S05]  /*9830*/  BRA `(.L_x_3606) ;  /* 0xfffffff0002c7947 */ /* 0x000fea000383ffff */
.L_x_3588:
[----:B-1----:R1:W2:Y:S02]  /*9840*/  SYNCS.PHASECHK.TRANS64.TRYWAIT P1, [R0+URZ+0x36428], R5 ;  /* 0x03642805000075a7 */ /* 0x0022a4000802017f */
[----:B--2---:R-:W-:Y:S05]  /*9850*/  @!P1 NANOSLEEP.SYNCS 0x989680 ;  /* 0x009896800000995d */ /* 0x004fea0003900000 */
[----:B------:R-:W2:Y:S02]  /*9860*/  @!P1 SYNCS.PHASECHK.TRANS64 P1, [R0+URZ+0x36428], R5 ;  /* 0x03642805000095a7 */ /* 0x000ea4000802007f */
[----:B--2---:R-:W-:Y:S05]  /*9870*/  @!P1 BRA `(.L_x_3588) ;  /* 0xfffffffc00f09947 */ /* 0x004fea000383ffff */
[----:B------:R-:W-:Y:S05]  /*9880*/  BRA `(.L_x_3607) ;  /* 0xfffffff000d87947 */ /* 0x000fea000383ffff */
.L_x_3590:
[----:B--2---:R2:W3:Y:S02]  /*9890*/  SYNCS.PHASECHK.TRANS64.TRYWAIT P1, [R0+URZ+0x36438], R3 ;  /* 0x03643803000075a7 */ /* 0x0044e4000802017f */
[----:B---3--:R-:W-:Y:S05]  /*98a0*/  @!P1 NANOSLEEP.SYNCS 0x989680 ;  /* 0x009896800000995d */ /* 0x008fea0003900000 */
[----:B------:R-:W3:Y:S02]  /*98b0*/  @!P1 SYNCS.PHASECHK.TRANS64 P1, [R0+URZ+0x36438], R3 ;  /* 0x03643803000095a7 */ /* 0x000ee4000802007f */
[----:B---3--:R-:W-:Y:S05]  /*98c0*/  @!P1 BRA `(.L_x_3590) ;  /* 0xfffffffc00f09947 */ /* 0x008fea000383ffff */
[----:B------:R-:W-:Y:S05]  /*98d0*/  BRA `(.L_x_3608) ;  /* 0xfffffff400947947 */ /* 0x000fea000383ffff */
.L_x_3592:
[----:B------:R-:W-:Y:S01]  /*98e0*/  BSSY B0, `(.L_x_3609) ;  /* 0x0000006000007945 */ /* 0x000fe20003800000 */
[----:B------:R-:W-:-:S07]  /*98f0*/  IMAD.MOV.U32 R15, RZ, RZ, -0x1 ;  /* 0xffffffffff0f7424 */ /* 0x000fce00078e00ff */
[----:B-12---:R-:W-:Y:S05]  /*9900*/  WARPSYNC.COLLECTIVE R15, `(.L_x_3610) ;  /* 0x000000000f0c7348 */ /* 0x006fea0003c00000 */
[----:B------:R-:W-:Y:S02]  /*9910*/  ELECT P6, UR62, PT ;  /* 0x00000000003e782f */ /* 0x000fe400038c0000 */
[----:B------:R-:W-:Y:S01]  /*9920*/  MOV R14, UR62 ;  /* 0x0000003e000e7c02 */ /* 0x000fe20008000f00 */
[----:B-12---:R-:W-:Y:S10]  /*9930*/  ENDCOLLECTIVE ;  /* 0x000000000000791b */ /* 0x006ff40003800000 */
.L_x_3610:
[----:B------:R-:W-:Y:S05]  /*9940*/  BSYNC B0 ;  /* 0x0000000000007941 */ /* 0x000fea0003800000 */
.L_x_3609:
[----:B------:R-:W-:Y:S05]  /*9950*/  BRA `(.L_x_3611) ;  /* 0xfffffff800507947 */ /* 0x000fea000383ffff */
.L_x_3594:
[----:B-1----:R1:W2:Y:S02]  /*9960*/  SYNCS.PHASECHK.TRANS64.TRYWAIT P0, [R7+URZ], R0 ;  /* 0x00000000070075a7 */ /* 0x0022a4000800017f */
[----:B--2---:R-:W-:Y:S05]  /*9970*/  @!P0 NANOSLEEP.SYNCS 0x989680 ;  /* 0x009896800000895d */ /* 0x004fea0003900000 */
[----:B------:R-:W2:Y:S02]  /*9980*/  @!P0 SYNCS.PHASECHK.TRANS64 P0, [R7+URZ], R0 ;  /* 0x00000000070085a7 */ /* 0x000ea4000800007f */
[----:B--2---:R-:W-:Y:S05]  /*9990*/  @!P0 BRA `(.L_x_3594) ;  /* 0xfffffffc00f08947 */ /* 0x004fea000383ffff */
[----:B------:R-:W-:Y:S05]  /*99a0*/  BRA `(.L_x_3612) ;  /* 0xfffffff800907947 */ /* 0x000fea000383ffff */
.L_x_3595:
[----:B--2---:R2:W3:Y:S02]  /*99b0*/  SYNCS.PHASECHK.TRANS64.TRYWAIT P0, [R3+URZ], R2 ;  /* 0x00000002030075a7 */ /* 0x0044e4000800017f */
[----:B---3--:R-:W-:Y:S05]  /*99c0*/  @!P0 NANOSLEEP.SYNCS 0x989680 ;  /* 0x009896800000895d */ /* 0x008fea0003900000 */
[----:B------:R-:W3:Y:S02]  /*99d0*/  @!P0 SYNCS.PHASECHK.TRANS64 P0, [R3+URZ], R2 ;  /* 0x00000002030085a7 */ /* 0x000ee4000800007f */
[----:B---3--:R-:W-:Y:S05]  /*99e0*/  @!P0 BRA `(.L_x_3595) ;  /* 0xfffffffc00f08947 */ /* 0x008fea000383ffff */
[----:B------:R-:W-:Y:S05]  /*99f0*/  BRA `(.L_x_3613) ;  /* 0xfffffff800847947 */ /* 0x000fea000383ffff */
.L_x_3614:
        /* <DEDUP_REMOVED lines=16> */
.L_x_7671:


//--------------------- .text._ZN7cutlass13device_kernelIN5flash11enable_sm90INS1_16FlashAttnBwdSm90INS1_25CollectiveMainloopBwdSm90ILi2ELi1ELi1EN4cute5tupleIJNS5_1CILi1EEES8_S8_EEENS6_IJNS7_ILi64EEENS7_ILi96EEENS7_ILi192EEEEEENS_10bfloat16_tEfNS_4arch4Sm90ELb1ELb0ELb1ELb1ELb1ELb0ELb1ELb0ELi3ELi1ELi1ELi1ELb0EEENS1_24CollectiveEpilogueBwdGQAISD_fSG_Li384ELb1ELb1EEENS1_25SingleTileBwdLPTSchedulerILb1ELi96ELb1EEEEEEEEEvNT_6ParamsE --------------------------
	.section	.text._ZN7cutlass13device_kernelIN5flash11enable_sm90INS1_16FlashAttnBwdSm90INS1_25CollectiveMainloopBwdSm90ILi2ELi1ELi1EN4cute5tupleIJNS5_1CILi1EEES8_S8_EEENS6_IJNS7_ILi64EEENS7_ILi96EEENS7_ILi192EEEEEENS_10bfloat16_tEfNS_4arch4Sm90ELb1ELb0ELb1ELb1ELb1ELb0ELb1ELb0ELi3ELi1ELi1ELi1ELb0EEENS1_24CollectiveEpilogueBwdGQAISD_fSG_Li384ELb1ELb1EEENS1_25SingleTileBwdLPTSchedulerILb1ELi96ELb1EEEEEEEEEvNT_6ParamsE,"ax",@progbits
	.align	128
.text._ZN7cutlass13device_kernelIN5flash11enable_sm90INS1_16FlashAttnBwdSm90INS1_25CollectiveMainloopBwdSm90ILi2ELi1ELi1EN4cute5tupleIJNS5_1CILi1EEES8_S8_EEENS6_IJNS7_ILi64EEENS7_ILi96EEENS7_ILi192EEEEEENS_10bfloat16_tEfNS_4arch4Sm90ELb1ELb0ELb1ELb1ELb1ELb0ELb1ELb0ELi3ELi1ELi1ELi1ELb0EEENS1_24CollectiveEpilogueBwdGQAISD_fSG_Li384ELb1ELb1EEENS1_25SingleTileBwdLPTSchedulerILb1ELi96ELb1EEEEEEEEEvNT_6ParamsE:
        .type           _ZN7cutlass13device_kernelIN5flash11enable_sm90INS1_16FlashAttnBwdSm90INS1_25CollectiveMainloopBwdSm90ILi2ELi1ELi1EN4cute5tupleIJNS5_1CILi1EEES8_S8_EEENS6_IJNS7_ILi64EEENS7_ILi96EEENS7_ILi192EEEEEENS_10bfloat16_tEfNS_4arch4Sm90ELb1ELb0ELb1ELb1ELb1ELb0ELb1ELb0ELi3ELi1ELi1ELi1ELb0EEENS1_24CollectiveEpilogueBwdGQAISD_fSG_Li384ELb1ELb1EEENS1_25SingleTileBwdLPTSchedulerILb1ELi96ELb1EEEEEEEEEvNT_6ParamsE,@function
        .size           _ZN7cutlass13device_kernelIN5flash11enable_sm90INS1_16FlashAttnBwdSm90INS1_25CollectiveMainloopBwdSm90ILi2ELi1ELi1EN4cute5tupleIJNS5_1CILi1EEES8_S8_EEENS6_IJNS7_ILi64EEENS7_ILi96EEENS7_ILi192EEEEEENS_10bfloat16_tEfNS_4arch4Sm90ELb1ELb0ELb1ELb1ELb1ELb0ELb1ELb0ELi3ELi1ELi1ELi1ELb0EEENS1_24CollectiveEpilogueBwdGQAISD_fSG_Li384ELb1ELb1EEENS1_25SingleTileBwdLPTSchedulerILb1ELi96ELb1EEEEEEEEEvNT_6ParamsE,(.L_x_7672 - _ZN7cutlass13device_kernelIN5flash11enable_sm90INS1_16FlashAttnBwdSm90INS1_25CollectiveMainloopBwdSm90ILi2ELi1ELi1EN4cute5tupleIJNS5_1CILi1EEES8_S8_EEENS6_IJNS7_ILi64EEENS7_ILi96EEENS7_ILi192EEEEEENS_10bfloat16_tEfNS_4arch4Sm90ELb1ELb0ELb1ELb1ELb1ELb0ELb1ELb0ELi3ELi1ELi1ELi1ELb0EEENS1_24CollectiveEpilogueBwdGQAISD_fSG_Li384ELb1ELb1EEENS1_25SingleTileBwdLPTSchedulerILb1ELi96ELb1EEEEEEEEEvNT_6ParamsE)
        .other          _ZN7cutlass13device_kernelIN5flash11enable_sm90INS1_16FlashAttnBwdSm90INS1_25CollectiveMainloopBwdSm90ILi2ELi1ELi1EN4cute5tupleIJNS5_1CILi1EEES8_S8_EEENS6_IJNS7_ILi64EEENS7_ILi96EEENS7_ILi192EEEEEENS_10bfloat16_tEfNS_4arch4Sm90ELb1ELb0ELb1ELb1ELb1ELb0ELb1ELb0ELi3ELi1ELi1ELi1ELb0EEENS1_24CollectiveEpilogueBwdGQAISD_fSG_Li384ELb1ELb1EEENS1_25SingleTileBwdLPTSchedulerILb1ELi96ELb1EEEEEEEEEvNT_6ParamsE,@"STO_CUDA_ENTRY STV_DEFAULT"
_ZN7cutlass13device_kernelIN5flash11enable_sm90INS1_16FlashAttnBwdSm90INS1_25CollectiveMainloopBwdSm90ILi2ELi1ELi1EN4cute5tupleIJNS5_1CILi1EEES8_S8_EEENS6_IJNS7_ILi64EEENS7_ILi96EEENS7_ILi192EEEEEENS_10bfloat16_tEfNS_4arch4Sm90ELb1ELb0ELb1ELb1ELb1ELb0ELb1ELb0ELi3ELi1ELi1ELi1ELb0EEENS1_24CollectiveEpilogueBwdGQAISD_fSG_Li384ELb1ELb1EEENS1_25SingleTileBwdLPTSchedulerILb1ELi96ELb1EEEEEEEEEvNT_6ParamsE:
        /* <DEDUP_REMOVED lines=23> */
.L_x_3616:
[----:B------:R-:W-:Y:S05]  /*0170*/  BSYNC B0 ;  /* 0x0000000000007941 */ /* 0x000fea0003800000 */
.L_x_3615:
        /* <DEDUP_REMOVED lines=34> */
.L_x_3617:
        /* <DEDUP_REMOVED lines=20> */
.L_x_3618:
        /* <DEDUP_REMOVED lines=9> */
.L_x_3621:
        /* <DEDUP_REMOVED lines=30> */
[----:B------:R-:W-:Y:S01]  /*0750*/  IMAD R2, R0, R3, RZ ;  /* 0x0000000300027224 */ /* 0x000fe200078e02ff */
[----:B------:R-:W-:Y:S06]  /*0760*/  BRA `(.L_x_3623) ;  /* 0x00000000001c7947 */ /* 0x000fec0003800000 */
.L_x_3622:
[----:B------:R-:W1:Y:S01]  /*0770*/  LDC R3, c[0x0][0x8cc] ;  /* 0x00023300ff037b82 */ /* 0x000e620000000800 */
[----:B------:R-:W-:Y:S01]  /*0780*/  IMAD.U32 R0, RZ, RZ, UR4 ;  /* 0x00000004ff007e24 */ /* 0x000fe2000f8e00ff */
[----:B-1----:R-:W-:-:S13]  /*0790*/  ISETP.NE.AND P0, PT, R3, 0x1, PT ;  /* 0x000000010300780c */ /* 0x002fda0003f05270 */
[----:B------:R-:W1:Y:S02]  /*07a0*/  @P0 LDC.64 R4, c[0x0][0x8d0] ;  /* 0x00023400ff040b82 */ /* 0x000e640000000a00 */
[----:B-1----:R-:W-:-:S05]  /*07b0*/  @P0 IMAD.HI.U32 R2, R4, UR4, RZ ;  /* 0x0000000404020c27 */ /* 0x002fca000f8e00ff */
[----:B------:R-:W-:-:S05]  /*07c0*/  @P0 SHF.R.U32.HI R0, RZ, R5, R2 ;  /* 0x00000005ff000219 */ /* 0x000fca0000011602 */
[----:B------:R-:W-:-:S07]  /*07d0*/  IMAD R2, R0, R3, RZ ;  /* 0x0000000300027224 */ /* 0x000fce00078e02ff */
.L_x_3623:
[----:B------:R-:W1:Y:S01]  /*07e0*/  LDC R3, c[0x0][0x8c0] ;  /* 0x00023000ff037b82 */ /* 0x000e620000000800 */
[----:B------:R-:W-:Y:S01]  /*07f0*/  IADD3 R2, -R2, UR4, RZ ;  /* 0x0000000402027c10 */ /* 0x000fe2000fffe1ff */
[----:B------:R-:W-:Y:S02]  /*0800*/  ULDC.64 UR4, c[0x0][0x900] ;  /* 0x0002400000047ab9 */ /* 0x000fe40000000a00 */
[----:B------:R-:W-:-:S04]  /*0810*/  ISETP.NE.U32.AND P0, PT, RZ, UR4, PT ;  /* 0x00000004ff007c0c */ /* 0x000fc8000bf05070 */
[----:B------:R-:W2:Y:S01]  /*0820*/  LDC R9, c[0x0][0x8cc] ;  /* 0x00023300ff097b82 */ /* 0x000ea20000000800 */
[----:B------:R-:W-:Y:S02]  /*0830*/  ISETP.NE.AND.EX P0, PT, RZ, UR5, PT, P0 ;  /* 0x00000005ff007c0c */ /* 0x000fe4000bf05300 */
[----:B-1----:R-:W-:Y:S01]  /*0840*/  ISETP.NE.AND P1, PT, R3, 0x1, PT ;  /* 0x000000010300780c */ /* 0x002fe20003f25270 */
[----:B--2---:R-:W-:-:S04]  /*0850*/  IMAD R9, R9, UR6, R2 ;  /* 0x0000000609097c24 */ /* 0x004fc8000f8e0202 */
[----:B------:R-:W-:-:S08]  /*0860*/  IMAD.MOV.U32 R5, RZ, RZ, R9 ;  /* 0x000000ffff057224 */ /* 0x000fd000078e0009 */
[----:B------:R-:W1:Y:S08]  /*0870*/  @P1 LDC R4, c[0x0][0x8c4] ;  /* 0x00023100ff041b82 */ /* 0x000e700000000800 */
[----:B------:R-:W2:Y:S01]  /*0880*/  @P1 LDC R7, c[0x0][0x8c8] ;  /* 0x00023200ff071b82 */ /* 0x000ea20000000800 */
[----:B-1----:R-:W-:-:S05]  /*0890*/  @P1 IMAD.HI.U32 R2, R9, R4, RZ ;  /* 0x0000000409021227 */ /* 0x002fca00078e00ff */
[----:B--2---:R-:W-:-:S05]  /*08a0*/  @P1 SHF.R.U32.HI R5, RZ, R7, R2 ;  /* 0x00000007ff051219 */ /* 0x004fca0000011602 */
[----:B------:R-:W-:-:S04]  /*08b0*/  IMAD.MOV R2, RZ, RZ, -R5 ;  /* 0x000000ffff027224 */ /* 0x000fc800078e0a05 */
[----:B------:R-:W-:-:S05]  /*08c0*/  IMAD R2, R3, R2, R9 ;  /* 0x0000000203027224 */ /* 0x000fca00078e0209 */
[----:B------:R1:W-:Y:S01]  /*08d0*/  STL [R1+0x14], R2 ;  /* 0x0000140201007387 */ /* 0x0003e20000100800 */
[----:B------:R-:W-:Y:S05]  /*08e0*/  @!P0 BRA `(.L_x_3624) ;  /* 0x0000000000108947 */ /* 0x000fea0003800000 */
[----:B-1----:R-:W1:Y:S02]  /*08f0*/  LDC.64 R2, c[0x0][0x900] ;  /* 0x00024000ff027b82 */ /* 0x002e640000000a00 */
[----:B-1----:R-:W-:-:S05]  /*0900*/  IMAD.WIDE R2, R5, 0x4, R2 ;  /* 0x0000000405027825 */ /* 0x002fca00078e0202 */
[----:B------:R3:W5:Y:S01]  /*0910*/  LDG.E R4, desc[UR38][R2.64] ;  /* 0x0000002602047981 */ /* 0x000762000c1e1900 */
[----:B------:R-:W-:Y:S05]  /*0920*/  BRA `(.L_x_3625) ;  /* 0x00000000002c7947 */ /* 0x000fea0003800000 */
.L_x_3624:
[----:B------:R-:W-:Y:S02]  /*0930*/  ULDC.64 UR4, c[0x0][0x8f8] ;  /* 0x00023e0000047ab9 */ /* 0x000fe40000000a00 */
[----:B------:R-:W-:-:S04]  /*0940*/  ISETP.NE.U32.AND P0, PT, RZ, UR4, PT ;  /* 0x00000004ff007c0c */ /* 0x000fc8000bf05070 */
[----:B------:R-:W-:-:S13]  /*0950*/  ISETP.NE.AND.EX P0, PT, RZ, UR5, PT, P0 ;  /* 0x00000005ff007c0c */ /* 0x000fda000bf05300 */
[----:B------:R-:W-:Y:S05]  /*0960*/  @!P0 BRA `(.L_x_3626) ;  /* 0x0000000000188947 */ /* 0x000fea0003800000 */
[----:B-1----:R-:W1:Y:S02]  /*0970*/  LDC.64 R2, c[0x0][0x8f8] ;  /* 0x00023e00ff027b82 */ /* 0x002e640000000a00 */
[----:B-1----:R-:W-:-:S05]  /*0980*/  IMAD.WIDE R2, R5, 0x4, R2 ;  /* 0x0000000405027825 */ /* 0x002fca00078e0202 */
[----:B------:R-:W2:Y:S04]  /*0990*/  LDG.E R4, desc[UR38][R2.64] ;  /* 0x0000002602047981 */ /* 0x000ea8000c1e1900 */
[----:B------:R-:W2:Y:S02]  /*09a0*/  LDG.E R7, desc[UR38][R2.64+0x4] ;  /* 0x0000042602077981 */ /* 0x000ea4000c1e1900 */
[----:B--2---:R-:W-:Y:S01]  /*09b0*/  IMAD.IADD R4, R7, 0x1, -R4 ;  /* 0x0000000107047824 */ /* 0x004fe200078e0a04 */
[----:B------:R-:W-:Y:S06]  /*09c0*/  BRA `(.L_x_3625) ;  /* 0x0000000000047947 */ /* 0x000fec0003800000 */
.L_x_3626:
[----:B------:R-:W2:Y:S02]  /*09d0*/  LDC R4, c[0x0][0x8f4] ;  /* 0x00023d00ff047b82 */ /* 0x000ea40000000800 */
.L_x_3625:
[----:B--2--5:R-:W-:-:S04]  /*09e0*/  VIADD R4, R4, 0x5f ;  /* 0x0000005f04047836 */ /* 0x024fc80000000000 */
[----:B------:R-:W-:-:S05]  /*09f0*/  IMAD.HI R4, R4, 0x2aaaaaab, RZ ;  /* 0x2aaaaaab04047827 */ /* 0x000fca00078e02ff */
[----:B---3--:R-:W-:-:S04]  /*0a00*/  SHF.R.U32.HI R3, RZ, 0x1f, R4 ;  /* 0x0000001fff037819 */ /* 0x008fc80000011604 */
[----:B------:R-:W-:-:S04]  /*0a10*/  LEA.HI.SX32 R3, R4, R3, 0x1c ;  /* 0x0000000304037211 */ /* 0x000fc800078fe2ff */
[-C--:B------:R-:W-:Y:S02]  /*0a20*/  ISETP.GT.AND P0, PT, R3, R0.reuse, PT ;  /* 0x000000000300720c */ /* 0x080fe40003f04270 */
[----:B------:R-:W-:Y:S02]  /*0a30*/  LOP3.LUT R0, RZ, R0, RZ, 0x33, !PT ;  /* 0x00000000ff007212 */ /* 0x000fe400078e33ff */
[----:B------:R-:W-:-:S03]  /*0a40*/  SEL R7, R5, 0xffffffff, P0 ;  /* 0xffffffff05077807 */ /* 0x000fc60000000000 */
[----:B------:R-:W-:Y:S01]  /*0a50*/  IMAD.IADD R6, R3, 0x1, R0 ;  /* 0x0000000103067824 */ /* 0x000fe200078e0200 */
[----:B------:R-:W-:Y:S01]  /*0a60*/  ISETP.GE.AND P0, PT, R7, RZ, PT ;  /* 0x000000ff0700720c */ /* 0x000fe20003f06270 */
[----:B------:R4:W-:Y:S04]  /*0a70*/  STL [R1+0xc], R7 ;  /* 0x00000c0701007387 */ /* 0x0009e80000100800 */
[----:B------:R4:W-:Y:S08]  /*0a80*/  STL [R1+0x10], R6 ;  /* 0x0000100601007387 */ /* 0x0009f00000100800 */
[----:B------:R-:W-:Y:S05]  /*0a90*/  @!P0 BRA `(.L_x_3627) ;  /* 0x0000009400e88947 */ /* 0x000fea0003800000 */
[----:B------:R-:W-:Y:S01]  /*0aa0*/  ULDC.64 UR4, c[0x0][0x780] ;  /* 0x0001e00000047ab9 */ /* 0x000fe20000000a00 */
[----:B------:R-:W2:Y:S01]  /*0ab0*/  LDC R17, c[0x0][0x290] ;  /* 0x0000a400ff117b82 */ /* 0x000ea20000000800 */
[----:B------:R-:W-:-:S04]  /*0ac0*/  ISETP.NE.U32.AND P0, PT, RZ, UR4, PT ;  /* 0x00000004ff007c0c */ /* 0x000fc8000bf05070 */
[----:B------:R-:W-:-:S13]  /*0ad0*/  ISETP.NE.AND.EX P0, PT, RZ, UR5, PT, P0 ;  /* 0x00000005ff007c0c */ /* 0x000fda000bf05300 */
[----:B------:R-:W-:Y:S05]  /*0ae0*/  @!P0 BRA `(.L_x_3628) ;  /* 0x0000000000108947 */ /* 0x000fea0003800000 */
[----:B------:R-:W3:Y:S02]  /*0af0*/  LDC.64 R18, c[0x0][0x780] ;  /* 0x0001e000ff127b82 */ /* 0x000ee40000000a00 */
[----:B---3--:R-:W-:-:S06]  /*0b00*/  IMAD.WIDE R18, R7, 0x4, R18 ;  /* 0x0000000407127825 */ /* 0x008fcc00078e0212 */
[----:B------:R3:W5:Y:S01]  /*0b10*/  LDG.E R18, desc[UR38][R18.64] ;  /* 0x0000002612127981 */ /* 0x000762000c1e1900 */
[----:B------:R-:W-:Y:S05]  /*0b20*/  BRA `(.L_x_3629) ;  /* 0x0000000000287947 */ /* 0x000fea0003800000 */
.L_x_3628:
        /* <DEDUP_REMOVED lines=10> */
.L_x_3629:
[----:B------:R-:W-:Y:S02]  /*0bd0*/  ULDC.64 UR4, c[0x0][0x788] ;  /* 0x0001e20000047ab9 */ /* 0x000fe40000000a00 */
[----:B------:R-:W-:-:S04]  /*0be0*/  ISETP.NE.U32.AND P0, PT, RZ, UR4, PT ;  /* 0x00000004ff007c0c */ /* 0x000fc8000bf05070 */
[----:B------:R-:W-:-:S13]  /*0bf0*/  ISETP.NE.AND.EX P0, PT, RZ, UR5, PT, P0 ;  /* 0x00000005ff007c0c */ /* 0x000fda000bf05300 */
[----:B------:R-:W-:Y:S05]  /*0c00*/  @!P0 BRA `(.L_x_3630) ;  /* 0x0000000000108947 */ /* 0x000fea0003800000 */
[----:B-1----:R-:W1:Y:S02]  /*0c10*/  LDC.64 R2, c[0x0][0x788] ;  /* 0x0001e200ff027b82 */ /* 0x002e640000000a00 */
[----:B-1----:R-:W-:-:S05]  /*0c20*/  IMAD.WIDE R2, R7, 0x4, R2 ;  /* 0x0000000407027825 */ /* 0x002fca00078e0202 */
[----:B--2---:R1:W5:Y:S01]  /*0c30*/  LDG.E R17, desc[UR38][R2.64] ;  /* 0x0000002602117981 */ /* 0x004362000c1e1900 */
[----:B------:R-:W-:Y:S05]  /*0c40*/  BRA `(.L_x_3631) ;  /* 0x0000000000247947 */ /* 0x000fea0003800000 */
.L_x_3630:
[----:B------:R-:W-:Y:S02]  /*0c50*/  ULDC.64 UR4, c[0x0][0x778] ;  /* 0x0001de0000047ab9 */ /* 0x000fe40000000a00 */
[----:B------:R-:W-:-:S04]  /*0c60*/  ISETP.NE.U32.AND P0, PT, RZ, UR4, PT ;  /* 0x00000004ff007c0c */ /* 0x000fc8000bf05070 */
[----:B------:R-:W-:-:S13]  /*0c70*/  ISETP.NE.AND.EX P0, PT, RZ, UR5, PT, P0 ;  /* 0x00000005ff007c0c */ /* 0x000fda000bf05300 */
[----:B------:R-:W-:Y:S05]  /*0c80*/  @!P0 BRA `(.L_x_3631) ;  /* 0x0000000000148947 */ /* 0x000fea0003800000 */
[----:B-1----:R-:W1:Y:S02]  /*0c90*/  LDC.64 R2, c[0x0][0x778] ;  /* 0x0001de00ff027b82 */ /* 0x002e640000000a00 */
[----:B-1----:R-:W-:-:S05]  /*0ca0*/  IMAD.WIDE R2, R7, 0x4, R2 ;  /* 0x0000000407027825 */ /* 0x002fca00078e0202 */
[----:B--2---:R-:W2:Y:S04]  /*0cb0*/  LDG.E R17, desc[UR38][R2.64] ;  /* 0x0000002602117981 */ /* 0x004ea8000c1e1900 */
[----:B------:R-:W2:Y:S02]  /*0cc0*/  LDG.E R0, desc[UR38][R2.64+0x4] ;  /* 0x0000042602007981 */ /* 0x000ea4000c1e1900 */
[----:B--2---:R-:W-:-:S07]  /*0cd0*/  IMAD.IADD R17, R0, 0x1, -R17 ;  /* 0x0000000100117824 */ /* 0x004fce00078e0a11 */
.L_x_3631:
        /* <DEDUP_REMOVED lines=81> */
[----:B----4-:R-:W-:Y:S02]  /*11f0*/  IMAD.U32 R6, RZ, RZ, UR4 ;  /* 0x00000004ff067e24 */ /* 0x010fe4000f8e00ff */
[----:B------:R-:W-:-:S02]  /*1200*/  IMAD.U32 R7, RZ, RZ, UR5 ;  /* 0x00000005ff077e24 */ /* 0x000fc4000f8e00ff */
[----:B------:R-:W-:Y:S02]  /*1210*/  IMAD.U32 R11, RZ, RZ, UR7 ;  /* 0x00000007ff0b7e24 */ /* 0x000fe4000f8e00ff */
[----:B------:R-:W-:Y:S02]  /*1220*/  IMAD.MOV.U32 R8, RZ, RZ, 0x70 ;  /* 0x00000070ff087424 */ /* 0x000fe400078e00ff */
[----:B------:R-:W-:Y:S02]  /*1230*/  IMAD.MOV.U32 R12, RZ, RZ, 0x1 ;  /* 0x00000001ff0c7424 */ /* 0x000fe400078e00ff */
[----:B-1----:R-:W-:-:S07]  /*1240*/  IMAD.MOV.U32 R13, RZ, RZ, RZ ;  /* 0x000000ffff0d7224 */ /* 0x002fce00078e00ff */
[----:B------:R-:W-:-:S07]  /*1250*/  LEPC R20, `(.L_x_3634) ;  /* 0x000000001014794e */ /* 0x000fce0000000000 */
[----:B--2---:R-:W-:Y:S05]  /*1260*/  CALL.ABS.NOINC R14 ;  /* 0x000000000e007343 */ /* 0x004fea0003c00000 */
.L_x_3634:
        /* <DEDUP_REMOVED lines=15> */
.L_x_3633:
        /* <DEDUP_REMOVED lines=20> */
.L_x_3636:
        /* <DEDUP_REMOVED lines=15> */
.L_x_3635:
        /* <DEDUP_REMOVED lines=8> */
.L_x_3763:
[----:B------:R-:W-:Y:S01]  /*1610*/  SHF.L.U32 R10, RZ, 0x1f, RZ ;  /* 0x0000001fff0a7819 */ /* 0x000fe200000006ff */
[----:B--2---:R-:W-:Y:S01]  /*1620*/  IMAD.HI R4, R14, 0x55555556, RZ ;  /* 0x555555560e047827 */ /* 0x004fe200078e02ff */
[----:B------:R-:W-:Y:S02]  /*1630*/  LOP3.LUT R5, R2, 0xffffff80, RZ, 0xc0, !PT ;  /* 0xffffff8002057812 */ /* 0x000fe400078ec0ff */
[----:B------:R-:W2:Y:S01]  /*1640*/  SYNCS.PHASECHK.TRANS64.TRYWAIT P0, [UR36+0x36400], R10 ;  /* 0x0364000aff0075a7 */ /* 0x000ea20008000164 */
[-C--:B------:R-:W-:Y:S01]  /*1650*/  LEA.HI R2, R3, R0.reuse, RZ, 0x5 ;  /* 0x0000000003027211 */ /* 0x080fe200078f28ff */
[----:B------:R-:W-:Y:S01]  /*1660*/  IMAD.HI R8, R13, 0x55555556, RZ ;  /* 0x555555560d087827 */ /* 0x000fe200078e02ff */
[----:B----4-:R-:W-:Y:S02]  /*1670*/  LEA.HI R7, R3, R0, RZ, 0x4 ;  /* 0x0000000003077211 */ /* 0x010fe400078f20ff */
        /* <DEDUP_REMOVED lines=14> */
.L_x_3638:
        /* <DEDUP_REMOVED lines=106> */
.L_x_3650:
[----:B------:R-:W-:-:S13]  /*1e00*/  ISETP.NE.AND P0, PT, R8, 0x3, PT ;  /* 0x000000030800780c */ /* 0x000fda0003f05270 */
[----:B------:R-:W-:Y:S05]  /*1e10*/  @!P0 BRA `(.L_x_3640) ;  /* 0x0000000000048947 */ /* 0x000fea0003800000 */
[----:B------:R-:W-:Y:S01]  /*1e20*/  BPT.TRAP 0x1 ;  /* 0x000000040000795c */ /* 0x000fe20000300000 */
.L_x_3640:
[----:B---3--:R-:W-:Y:S02]  /*1e30*/  LEA R3, R2, UR36, 0x3 ;  /* 0x0000002402037c11 */ /* 0x008fe4000f8e18ff */
[----:B------:R-:W-:-:S04]  /*1e40*/  SHF.L.U32 R10, R7, 0x1f, RZ ;  /* 0x0000001f070a7819 */ /* 0x000fc800000006ff */
[----:B------:R2:W3:Y:S01]  /*1e50*/  SYNCS.PHASECHK.TRANS64.TRYWAIT P1, [R3+URZ+0x36410], R10 ;  /* 0x0364100a030075a7 */ /* 0x0004e2000802017f */
[----:B------:R-:W-:Y:S05]  /*1e60*/  @!P0 BRA `(.L_x_3641) ;  /* 0x0000000000048947 */ /* 0x000fea0003800000 */
[----:B------:R-:W-:Y:S01]  /*1e70*/  BPT.TRAP 0x1 ;  /* 0x000000040000795c */ /* 0x000fe20000300000 */
.L_x_3641:
[----:B---3--:R-:W-:Y:S05]  /*1e80*/  @P1 BRA `(.L_x_3642) ;  /* 0x0000000000081947 */ /* 0x008fea0003800000 */
[----:B------:R-:W3:Y:S02]  /*1e90*/  SYNCS.PHASECHK.TRANS64.TRYWAIT P1, [R3+URZ+0x36410], R10 ;  /* 0x0364100a030075a7 */ /* 0x000ee4000802017f */
[----:B---3--:R-:W-:Y:S05]  /*1ea0*/  @!P1 BRA `(.L_x_3643) ;  /* 0x0000008400209947 */ /* 0x008fea0003800000 */
.L_x_3642:
        /* <DEDUP_REMOVED lines=103> */
.L_x_3644:
[----:B------:R-:W-:-:S04]  /*2520*/  SHF.L.U32 R14, R5, 0x1f, RZ ;  /* 0x0000001f050e7819 */ /* 0x000fc800000006ff */
[----:B------:R1:W1:Y:S01]  /*2530*/  SYNCS.PHASECHK.TRANS64.TRYWAIT P1, [UR36+0x36430], R14 ;  /* 0x0364300eff0075a7 */ /* 0x0002620008020164 */
[----:B------:R-:W-:Y:S05]  /*2540*/  @!P0 BRA `(.L_x_3645) ;  /* 0x0000000000048947 */ /* 0x000fea0003800000 */
[----:B------:R-:W-:Y:S01]  /*2550*/  BPT.TRAP 0x1 ;  /* 0x000000040000795c */ /* 0x000fe20000300000 */
.L_x_3645:
        /* <DEDUP_REMOVED lines=36> */
.L_x_3646:
        /* <DEDUP_REMOVED lines=351> */
.L_x_3648:
        /* <DEDUP_REMOVED lines=60> */
.L_x_3649:
        /* <DEDUP_REMOVED lines=63> */
.L_x_3632:
[----:B------:R-:W-:Y:S05]  /*4540*/  @P0 BRA `(.L_x_3627) ;  /* 0x0000005c003c0947 */ /* 0x000fea0003800000 */
[----:B------:R-:W2:Y:S01]  /*4550*/  LDL.LU R17, [R1+0x10] ;  /* 0x0000100001117983 */ /* 0x000ea20000300800 */
[----:B------:R-:W1:Y:S01]  /*4560*/  LDC.64 R2, c[0x0][0x878] ;  /* 0x00021e00ff027b82 */ /* 0x000e620000000a00 */
[----:B------:R-:W-:Y:S01]  /*4570*/  ULDC UR7, c[0x0][0x870] ;  /* 0x00021c0000077ab9 */ /* 0x000fe20000000800 */
[----:B------:R-:W-:Y:S01]  /*4580*/  ULDC UR6, c[0x0][0x80c] ;  /* 0x0002030000067ab9 */ /* 0x000fe20000000800 */
[----:B------:R-:W3:Y:S04]  /*4590*/  LDL.LU R120, [R1+0xc] ;  /* 0x00000c0001787983 */ /* 0x000ee80000300800 */
[----:B------:R-:W5:Y:S01]  /*45a0*/  LDL.LU R16, [R1+0x14] ;  /* 0x0000140001107983 */ /* 0x000f620000300800 */
[----:B------:R-:W4:Y:S01]  /*45b0*/  LDC R0, c[0x0][0x850] ;  /* 0x00021400ff007b82 */ /* 0x000f220000000800 */
[----:B------:R-:W4:Y:S07]  /*45c0*/  S2R R8, SR_TID.X ;  /* 0x0000000000087919 */ /* 0x000f2e0000002100 */
[----:B------:R-:W4:Y:S01]  /*45d0*/  S2UR UR5, SR_CgaCtaId ;  /* 0x00000000000579c3 */ /* 0x000f220000008800 */
[----:B-1----:R-:W-:Y:S01]  /*45e0*/  ISETP.NE.U32.AND P0, PT, R2, RZ, PT ;  /* 0x000000ff0200720c */ /* 0x002fe20003f05070 */
[----:B------:R-:W-:-:S06]  /*45f0*/  UMOV UR4, 0x400 ;  /* 0x0000040000047882 */ /* 0x000fcc0000000000 */
[----:B------:R-:W1:Y:S01]  /*4600*/  LDC.64 R18, c[0x0][0x820] ;  /* 0x00020800ff127b82 */ /* 0x000e620000000a00 */
[----:B------:R-:W-:-:S07]  /*4610*/  ISETP.NE.AND.EX P0, PT, R3, RZ, PT, P0 ;  /* 0x000000ff0300720c */ /* 0x000fce0003f05300 */
[----:B------:R-:W1:Y:S08]  /*4620*/  LDC.64 R20, c[0x0][0x848] ;  /* 0x00021200ff147b82 */ /* 0x000e700000000a00 */
[----:B------:R-:W3:Y:S08]  /*4630*/  @P0 LDC.64 R2, c[0x0][0x878] ;  /* 0x00021e00ff020b82 */ /* 0x000ef00000000a00 */
[----:B------:R-:W1:Y:S01]  /*4640*/  LDC.64 R22, c[0x0][0x800] ;  /* 0x00020000ff167b82 */ /* 0x000e620000000a00 */
[----:B---3--:R-:W-:-:S06]  /*4650*/  @P0 IMAD.WIDE R2, R120, 0x4, R2 ;  /* 0x0000000478020825 */ /* 0x008fcc00078e0202 */
[----:B------:R3:W2:Y:S01]  /*4660*/  @P0 LDG.E R3, desc[UR38][R2.64] ;  /* 0x0000002602030981 */ /* 0x0006a2000c1e1900 */
[----:B------:R-:W-:Y:S01]  /*4670*/  BAR.SYNC.DEFER_BLOCKING 0x1, 0x180 ;  /* 0x0046000000007b1d */ /* 0x000fe20000010000 */
[----:B----4-:R-:W-:Y:S01]  /*4680*/  ISETP.NE.AND P2, PT, R0, 0x1, PT ;  /* 0x000000010000780c */ /* 0x010fe20003f45270 */
[C---:B------:R-:W-:Y:S01]  /*4690*/  VIADD R15, R8.reuse, 0xffffff80 ;  /* 0xffffff80080f7836 */ /* 0x040fe20000000000 */
[----:B------:R-:W-:Y:S01]  /*46a0*/  ISETP.NE.AND P1, PT, R8, 0x80, PT ;  /* 0x000000800800780c */ /* 0x000fe20003f25270 */
[----:B------:R-:W-:Y:S01]  /*46b0*/  IMAD R9, R120, UR6, RZ ;  /* 0x0000000678097c24 */ /* 0x000fe2000f8e02ff */
[----:B------:R-:W-:Y:S01]  /*46c0*/  ULEA UR4, UR5, UR4, 0x18 ;  /* 0x0000000405047291 */ /* 0x000fe2000f8ec03f */
[----:B------:R-:W-:Y:S01]  /*46d0*/  BSSY B0, `(.L_x_3651) ;  /* 0x0000051000007945 */ /* 0x000fe20003800000 */
[----:B------:R-:W-:Y:S02]  /*46e0*/  SHF.R.S32.HI R4, RZ, 0x1f, R15 ;  /* 0x0000001fff047819 */ /* 0x000fe4000001140f */
[----:B------:R-:W-:-:S02]  /*46f0*/  SHF.R.S32.HI R12, RZ, 0x1f, R9 ;  /* 0x0000001fff0c7819 */ /* 0x000fc40000011409 */
[----:B------:R-:W-:-:S03]  /*4700*/  LEA.HI R6, R4, R15, RZ, 0x7 ;  /* 0x0000000f04067211 */ /* 0x000fc600078f38ff */
[----:B------:R-:W3:Y:S01]  /*4710*/  @P2 LDC R5, c[0x0][0x854] ;  /* 0x00021500ff052b82 */ /* 0x000ee20000000800 */
[----:B------:R-:W-:Y:S02]  /*4720*/  LOP3.LUT R4, R6, 0x3fffff80, RZ, 0xc0, !PT ;  /* 0x3fffff8006047812 */ /* 0x000fe400078ec0ff */
[----:B------:R-:W-:Y:S01]  /*4730*/  SHF.R.S32.HI R11, RZ, 0x7, R6 ;  /* 0x00000007ff0b7819 */ /* 0x000fe20000011406 */
[----:B-----5:R-:W-:Y:S02]  /*4740*/  IMAD.MOV.U32 R6, RZ, RZ, R16 ;  /* 0x000000ffff067224 */ /* 0x020fe400078e0010 */
[----:B------:R-:W-:Y:S02]  /*4750*/  IMAD.IADD R4, R15, 0x1, -R4 ;  /* 0x000000010f047824 */ /* 0x000fe400078e0a04 */
[----:B------:R-:W4:Y:S02]  /*4760*/  @P2 LDC R7, c[0x0][0x858] ;  /* 0x00021600ff072b82 */ /* 0x000f240000000800 */
[----:B------:R-:W-:-:S02]  /*4770*/  IMAD R11, R11, 0x600, R4 ;  /* 0x000006000b0b7824 */ /* 0x000fc400078e0204 */
[----:B---3--:R-:W-:-:S04]  /*4780*/  @P2 IMAD.HI.U32 R2, R16, R5, RZ ;  /* 0x0000000510022227 */ /* 0x008fc800078e00ff */
[----:B--2---:R-:W-:Y:S01]  /*4790*/  IMAD R5, R17, UR7, RZ ;  /* 0x0000000711057c24 */ /* 0x004fe2000f8e02ff */
[----:B----4-:R-:W-:-:S03]  /*47a0*/  @P2 SHF.R.U32.HI R6, RZ, R7, R2 ;  /* 0x00000007ff062219 */ /* 0x010fc60000011602 */
[----:B------:R-:W-:Y:S01]  /*47b0*/  IMAD R10, R5, UR6, RZ ;  /* 0x00000006050a7c24 */ /* 0x000fe2000f8e02ff */
[----:B------:R-:W-:Y:S01]  /*47c0*/  ISETP.NE.AND P2, PT, R15, RZ, PT ;  /* 0x000000ff0f00720c */ /* 0x000fe20003f45270 */
[----:B------:R-:W-:Y:S01]  /*47d0*/  ULDC.64 UR6, c[0x0][0x868] ;  /* 0x00021a0000067ab9 */ /* 0x000fe20000000a00 */
[--C-:B------:R-:W-:Y:S02]  /*47e0*/  SHF.R.S32.HI R13, RZ, 0x1f, R6.reuse ;  /* 0x0000001fff0d7819 */ /* 0x100fe40000011406 */
[----:B------:R-:W-:Y:S01]  /*47f0*/  IADD3 R14, P3, P4, R10, R9, R6 ;  /* 0x000000090a0e7210 */ /* 0x000fe20007c7e006 */
[----:B------:R-:W-:Y:S01]  /*4800*/  IMAD.SHL.U32 R9, R11, 0x4, RZ ;  /* 0x000000040b097824 */ /* 0x000fe200078e00ff */
[----:B------:R-:W-:Y:S01]  /*4810*/  SHF.R.S32.HI R10, RZ, 0x1f, R10 ;  /* 0x0000001fff0a7819 */ /* 0x000fe2000001140a */
[----:B------:R-:W-:-:S03]  /*4820*/  IMAD R11, R17, 0x4800, RZ ;  /* 0x00004800110b7824 */ /* 0x000fc600078e02ff */
        /* <DEDUP_REMOVED lines=9> */
[----:B------:R4:W-:Y:S03]  /*48c0*/  STS.128 [R7], R24 ;  /* 0x0000001807007388 */ /* 0x0009e60000000c00 */
        /* <DEDUP_REMOVED lines=9> */
[----:B----4-:R-:W3:Y:S01]  /*4960*/  LDC.64 R24, c[0x0][0x828] ;  /* 0x00020a00ff187b82 */ /* 0x010ee20000000a00 */
[C---:B------:R-:W-:Y:S01]  /*4970*/  IMAD R13, R6.reuse, R3, R10 ;  /* 0x00000003060d7224 */ /* 0x040fe200078e020a */
[----:B------:R-:W-:Y:S01]  /*4980*/  SHF.R.S32.HI R10, RZ, 0x1f, R120 ;  /* 0x0000001fff0a7819 */ /* 0x000fe20000011478 */
[----:B------:R2:W-:Y:S01]  /*4990*/  STS.128 [R7+0x2000], R40 ;  /* 0x0020002807007388 */ /* 0x0005e20000000c00 */
[----:B------:R-:W-:Y:S01]  /*49a0*/  IMAD R17, R6, R5, R12 ;  /* 0x0000000506117224 */ /* 0x000fe200078e020c */
[----:B------:R-:W-:Y:S01]  /*49b0*/  SHF.L.U64.HI R12, R14, 0x2, R15 ;  /* 0x000000020e0c7819 */ /* 0x000fe2000001020f */
[----:B------:R-:W-:Y:S01]  /*49c0*/  IMAD.WIDE.U32 R2, R6, R2, R8 ;  /* 0x0000000206027225 */ /* 0x000fe200078e0008 */
[----:B------:R2:W-:Y:S01]  /*49d0*/  STS.128 [R7+0x2800], R44 ;  /* 0x0028002c07007388 */ /* 0x0005e20000000c00 */
[----:B------:R-:W-:-:S02]  /*49e0*/  SEL R11, R10, RZ, !P0 ;  /* 0x000000ff0a0b7207 */ /* 0x000fc40004000000 */
[----:B------:R-:W-:Y:S01]  /*49f0*/  IMAD.WIDE.U32 R4, R6, R4, R8 ;  /* 0x0000000406047225 */ /* 0x000fe200078e0008 */
[----:B------:R2:W-:Y:S01]  /*4a00*/  STS.128 [R7+0x3000], R48 ;  /* 0x0030003007007388 */ /* 0x0005e20000000c00 */
[----:B------:R-:W-:Y:S02]  /*4a10*/  SEL R9, R120, RZ, !P0 ;  /* 0x000000ff78097207 */ /* 0x000fe40004000000 */
[----:B-1----:R-:W-:Y:S01]  /*4a20*/  IMAD R8, R11, R18, RZ ;  /* 0x000000120b087224 */ /* 0x002fe200078e02ff */
[----:B------:R2:W-:Y:S01]  /*4a30*/  STS.128 [R7+0x3800], R52 ;  /* 0x0038003407007388 */ /* 0x0005e20000000c00 */
[----:B------:R-:W-:Y:S02]  /*4a40*/  IMAD.SHL.U32 R14, R14, 0x4, RZ ;  /* 0x000000040e0e7824 */ /* 0x000fe400078e00ff */
[----:B------:R-:W-:Y:S01]  /*4a50*/  IMAD.IADD R3, R3, 0x1, R13 ;  /* 0x0000000103037824 */ /* 0x000fe200078e020d */
[----:B------:R2:W-:Y:S01]  /*4a60*/  STS.128 [R7+0x4000], R56 ;  /* 0x0040003807007388 */ /* 0x0005e20000000c00 */
[----:B------:R-:W-:-:S02]  /*4a70*/  IMAD.IADD R5, R5, 0x1, R17 ;  /* 0x0000000105057824 */ /* 0x000fc400078e0211 */
[----:B------:R-:W-:Y:S01]  /*4a80*/  IMAD R13, R9, R19, R8 ;  /* 0x00000013090d7224 */ /* 0x000fe200078e0208 */
[----:B------:R2:W-:Y:S01]  /*4a90*/  STS.128 [R7+0x4800], R60 ;  /* 0x0048003c07007388 */ /* 0x0005e20000000c00 */
[----:B------:R-:W-:Y:S01]  /*4aa0*/  IMAD R10, R11, R20, RZ ;  /* 0x000000140b0a7224 */ /* 0x000fe200078e02ff */
[----:B------:R-:W-:Y:S01]  /*4ab0*/  IADD3 R8, P0, R14, UR6, RZ ;  /* 0x000000060e087c10 */ /* 0x000fe2000ff1e0ff */
[C---:B------:R-:W-:Y:S01]  /*4ac0*/  IMAD.WIDE.U32 R2, R9.reuse, R18, R2 ;  /* 0x0000001209027225 */ /* 0x040fe200078e0002 */
[----:B------:R2:W-:Y:S03]  /*4ad0*/  STS.128 [R7+0x5000], R64 ;  /* 0x0050004007007388 */ /* 0x0005e60000000c00 */
[----:B------:R-:W-:Y:S01]  /*4ae0*/  IMAD.WIDE.U32 R4, R9, R20, R4 ;  /* 0x0000001409047225 */ /* 0x000fe200078e0004 */
[----:B------:R2:W-:Y:S01]  /*4af0*/  STS.128 [R7+0x5800], R68 ;  /* 0x0058004407007388 */ /* 0x0005e20000000c00 */
[----:B------:R-:W-:-:S02]  /*4b00*/  LEA R22, P3, R2, R22, 0x2 ;  /* 0x0000001602167211 */ /* 0x000fc400078610ff */
[----:B------:R-:W-:Y:S01]  /*4b10*/  IMAD.MOV R15, RZ, RZ, -R6 ;  /* 0x000000ffff0f7224 */ /* 0x000fe200078e0a06 */
[----:B---3--:R-:W-:Y:S01]  /*4b20*/  LEA R24, P4, R4, R24, 0x2 ;  /* 0x0000001804187211 */ /* 0x008fe200078810ff */
[----:B------:R-:W-:Y:S01]  /*4b30*/  IMAD R11, R9, R21, R10 ;  /* 0x00000015090b7224 */ /* 0x000fe200078e020a */
[----:B------:R-:W-:Y:S01]  /*4b40*/  IADD3.X R9, R12, UR7, RZ, P0, !PT ;  /* 0x000000070c097c10 */ /* 0x000fe200087fe4ff */
[----:B------:R-:W-:Y:S02]  /*4b50*/  IMAD R17, R0, R15, R16 ;  /* 0x0000000f00117224 */ /* 0x000fe400078e0210 */
[----:B------:R-:W-:Y:S02]  /*4b60*/  IMAD.IADD R10, R3, 0x1, R13 ;  /* 0x00000001030a7824 */ /* 0x000fe400078e020d */
[----:B------:R-:W-:Y:S01]  /*4b70*/  IMAD.IADD R6, R5, 0x1, R11 ;  /* 0x0000000105067824 */ /* 0x000fe200078e020b */
[----:B--2---:R-:W-:Y:S06]  /*4b80*/  @P2 BRA `(.L_x_3652) ;  /* 0x0000000000142947 */ /* 0x004fec0003800000 */
.L_x_3653:
[----:B------:R-:W2:Y:S04]  /*4b90*/  LDG.E.STRONG.GPU R0, desc[UR38][R8.64] ;  /* 0x0000002608007981 */ /* 0x000ea8000c1ef900 */
[----:B--2---:R-:W-:Y:S01]  /*4ba0*/  CCTL.IVALL ;  /* 0x00000000ff00798f */ /* 0x004fe20002000000 */
[----:B------:R-:W-:Y:S05]  /*4bb0*/  YIELD ;  /* 0x0000000000007946 */ /* 0x000fea0003800000 */
[----:B------:R-:W-:-:S13]  /*4bc0*/  ISETP.NE.AND P0, PT, R0, R17, PT ;  /* 0x000000110000720c */ /* 0x000fda0003f05270 */
[----:B------:R-:W-:Y:S05]  /*4bd0*/  @P0 BRA `(.L_x_3653) ;  /* 0xfffffffc00ec0947 */ /* 0x000fea000383ffff */
.L_x_3652:
[----:B------:R-:W-:Y:S05]  /*4be0*/  BSYNC B0 ;  /* 0x0000000000007941 */ /* 0x000fea0003800000 */
.L_x_3651:
[----:B------:R-:W-:Y:S01]  /*4bf0*/  UMOV UR5, 0xffffffff ;  /* 0xffffffff00057882 */ /* 0x000fe20000000000 */
[----:B------:R-:W-:Y:S02]  /*4c00*/  LEA.HI.X R10, R2, R23, R10, 0x2, P3 ;  /* 0x00000017020a7211 */ /* 0x000fe400018f140a */
[----:B------:R-:W-:Y:S01]  /*4c10*/  LEA.HI.X R6, R4, R25, R6, 0x2, P4 ;  /* 0x0000001904067211 */ /* 0x000fe200020f1406 */
[----:B------:R-:W-:Y:S06]  /*4c20*/  BRA.DIV UR5, `(.L_x_3654) ;  /* 0x0000005605ec7947 */ /* 0x000fec000b800000 */
[----:B------:R-:W-:Y:S01]  /*4c30*/  NOP ;  /* 0x0000000000007918 */ /* 0x000fe20000000000 */
.L_x_3766:
        /* <DEDUP_REMOVED lines=16> */
.L_x_3657:
[----:B------:R-:W-:Y:S01]  /*4d40*/  @P0 ELECT P2, URZ, PT ;  /* 0x00000000003f082f */ /* 0x000fe20003840000 */
[----:B------:R1:W-:-:S12]  /*4d50*/  UBLKRED.G.S.ADD.F32.RN [UR6], [UR4], UR5, desc[UR8] ;  /* 0x00000806040073bb */ /* 0x0003d800080a1405 */
[----:B------:R-:W-:Y:S02]  /*4d60*/  @P2 PLOP3.LUT P0, PT, P2, PT, PT, 0x8, 0x0 ;  /* 0x000000000000281c */ /* 0x000fe4000170e170 */
[----:B------:R-:W-:-:S11]  /*4d70*/  PLOP3.LUT P2, PT, PT, PT, PT, 0x8, 0x0 ;  /* 0x000000000000781c */ /* 0x000fd60003f4e170 */
[----:B-1----:R-:W-:Y:S05]  /*4d80*/  @P0 BRA.U.ANY `(.L_x_3657) ;  /* 0xfffffffd00ec0947 */ /* 0x002fea000393ffff */
[----:B------:R0:W-:Y:S01]  /*4d90*/  UTMACMDFLUSH ;  /* 0x00000000000079b7 */ /* 0x0001e20000000000 */
[----:B------:R-:W-:-:S04]  /*4da0*/  DEPBAR.LE SB0, 0x0 ;  /* 0x000080000000791a */ /* 0x000fc80000000000 */
.L_x_3656:
[----:B------:R-:W-:Y:S05]  /*4db0*/  BSYNC B0 ;  /* 0x0000000000007941 */ /* 0x000fea0003800000 */
.L_x_3655:
        /* <DEDUP_REMOVED lines=14> */
.L_x_3659:
[----:B------:R-:W-:Y:S05]  /*4ea0*/  BSYNC B0 ;  /* 0x0000000000007941 */ /* 0x000fea0003800000 */
.L_x_3658:
        /* <DEDUP_REMOVED lines=18> */
.L_x_3662:
[----:B------:R-:W2:Y:S04]  /*4fd0*/  LDG.E.STRONG.GPU R0, desc[UR38][R2.64] ;  /* 0x0000002602007981 */ /* 0x000ea8000c1ef900 */
[----:B--2---:R-:W-:Y:S01]  /*4fe0*/  CCTL.IVALL ;  /* 0x00000000ff00798f */ /* 0x004fe20002000000 */
[----:B------:R-:W-:Y:S05]  /*4ff0*/  YIELD ;  /* 0x0000000000007946 */ /* 0x000fea0003800000 */
[----:B------:R-:W-:-:S13]  /*5000*/  ISETP.NE.AND P0, PT, R0, R17, PT ;  /* 0x000000110000720c */ /* 0x000fda0003f05270 */
[----:B------:R-:W-:Y:S05]  /*5010*/  @P0 BRA `(.L_x_3662) ;  /* 0xfffffffc00ec0947 */ /* 0x000fea000383ffff */
.L_x_3661:
[----:B------:R-:W-:Y:S05]  /*5020*/  BSYNC B0 ;  /* 0x0000000000007941 */ /* 0x000fea0003800000 */
.L_x_3660:
[----:B------:R-:W-:-:S03]  /*5030*/  UMOV UR5, 0xffffffff ;  /* 0xffffffff00057882 */ /* 0x000fc60000000000 */
[----:B------:R-:W-:Y:S05]  /*5040*/  BRA.DIV UR5, `(.L_x_3663) ;  /* 0x0000005605007947 */ /* 0x000fea000b800000 */
[----:B------:R-:W-:Y:S01]  /*5050*/  NOP ;  /* 0x0000000000007918 */ /* 0x000fe20000000000 */
.L_x_3769:
        /* <DEDUP_REMOVED lines=16> */
.L_x_3666:
[----:B------:R-:W-:Y:S01]  /*5160*/  @P0 ELECT P2, URZ, PT ;  /* 0x00000000003f082f */ /* 0x000fe20003840000 */
[----:B------:R2:W-:-:S12]  /*5170*/  UBLKRED.G.S.ADD.F32.RN [UR6], [UR4], UR5, desc[UR8] ;  /* 0x00000806040073bb */ /* 0x0005d800080a1405 */
[----:B------:R-:W-:Y:S02]  /*5180*/  @P2 PLOP3.LUT P0, PT, P2, PT, PT, 0x8, 0x0 ;  /* 0x000000000000281c */ /* 0x000fe4000170e170 */
[----:B------:R-:W-:-:S11]  /*5190*/  PLOP3.LUT P2, PT, PT, PT, PT, 0x8, 0x0 ;  /* 0x000000000000781c */ /* 0x000fd60003f4e170 */
[----:B--2---:R-:W-:Y:S05]  /*51a0*/  @P0 BRA.U.ANY `(.L_x_3666) ;  /* 0xfffffffd00ec0947 */ /* 0x004fea000393ffff */
[----:B------:R0:W-:Y:S01]  /*51b0*/  UTMACMDFLUSH ;  /* 0x00000000000079b7 */ /* 0x0001e20000000000 */
[----:B------:R-:W-:-:S04]  /*51c0*/  DEPBAR.LE SB0, 0x0 ;  /* 0x000080000000791a */ /* 0x000fc80000000000 */
.L_x_3665:
[----:B------:R-:W-:Y:S05]  /*51d0*/  BSYNC B0 ;  /* 0x0000000000007941 */ /* 0x000fea0003800000 */
.L_x_3664:
        /* <DEDUP_REMOVED lines=14> */
.L_x_3620:
        /* <DEDUP_REMOVED lines=29> */
.L_x_3668:
[----:B------:R-:W-:Y:S01]  /*5490*/  ULDC UR9, c[0x0][0x8cc] ;  /* 0x0002330000097ab9 */ /* 0x000fe20000000800 */
[----:B------:R-:W-:Y:S01]  /*54a0*/  UMOV UR7, UR8 ;  /* 0x0000000800077c82 */ /* 0x000fe20008000000 */
[----:B------:R-:W-:-:S11]  /*54b0*/  UISETP.NE.AND UP0, UPT, UR9, 0x1, UPT ;  /* 0x000000010900788c */ /* 0x000fd6000bf05270 */
[----:B------:R-:W-:Y:S02]  /*54c0*/  @UP0 ULDC.64 UR10, c[0x0][0x8d0] ;  /* 0x00023400000a0ab9 */ /* 0x000fe40000000a00 */
[----:B------:R-:W-:-:S04]  /*54d0*/  UIMAD.WIDE.U32 UR4, UR8, UR10, URZ ;  /* 0x0000000a080472a5 */ /* 0x000fc8000f8e003f */
[----:B------:R-:W-:-:S04]  /*54e0*/  @UP0 USHF.R.U32.HI UR7, URZ, UR11, UR5 ;  /* 0x0000000b3f070299 */ /* 0x000fc80008011605 */
[----:B------:R-:W-:-:S12]  /*54f0*/  UIMAD UR4, UR7, UR9, URZ ;  /* 0x00000009070472a4 */ /* 0x000fd8000f8e023f */
.L_x_3669:
        /* <DEDUP_REMOVED lines=23> */
.L_x_3670:
        /* <DEDUP_REMOVED lines=13> */
.L_x_3672:
[----:B------:R-:W-:-:S05]  /*5740*/  ULDC UR4, c[0x0][0x8f4] ;  /* 0x00023d0000047ab9 */ /* 0x000fca0000000800 */
.L_x_3671:
        /* <DEDUP_REMOVED lines=48> */
.L_x_3673:
        /* <DEDUP_REMOVED lines=13> */
.L_x_3674:
        /* <DEDUP_REMOVED lines=12> */
.L_x_3675:
        /* <DEDUP_REMOVED lines=68> */
.L_x_3679:
[----:B------:R-:W2:Y:S04]  /*6020*/  LDG.E.STRONG.GPU R4, desc[UR38][R2.64] ;  /* 0x0000002602047981 */ /* 0x000ea8000c1ef900 */
[----:B--2---:R-:W-:Y:S01]  /*6030*/  CCTL.IVALL ;  /* 0x00000000ff00798f */ /* 0x004fe20002000000 */
[----:B------:R-:W-:Y:S05]  /*6040*/  YIELD ;  /* 0x0000000000007946 */ /* 0x000fea0003800000 */
[----:B------:R-:W-:-:S13]  /*6050*/  ISETP.NE.AND P1, PT, R4, R5, PT ;  /* 0x000000050400720c */ /* 0x000fda0003f25270 */
[----:B------:R-:W-:Y:S05]  /*6060*/  @P1 BRA `(.L_x_3679) ;  /* 0xfffffffc00ec1947 */ /* 0x000fea000383ffff */
.L_x_3678:
[----:B------:R-:W-:Y:S05]  /*6070*/  BSYNC B0 ;  /* 0x0000000000007941 */ /* 0x000fea0003800000 */
.L_x_3677:
[----:B------:R-:W-:-:S03]  /*6080*/  UMOV UR6, 0xffffffff ;  /* 0xffffffff00067882 */ /* 0x000fc60000000000 */
[----:B------:R-:W-:Y:S05]  /*6090*/  BRA.DIV UR6, `(.L_x_3680) ;  /* 0x0000004606087947 */ /* 0x000fea000b800000 */
[----:B------:R-:W-:Y:S01]  /*60a0*/  NOP ;  /* 0x0000000000007918 */ /* 0x000fe20000000000 */
.L_x_3772:
        /* <DEDUP_REMOVED lines=22> */
.L_x_3682:
[----:B------:R-:W-:Y:S05]  /*6210*/  BSYNC B0 ;  /* 0x0000000000007941 */ /* 0x000fea0003800000 */
.L_x_3681:
        /* <DEDUP_REMOVED lines=19> */
.L_x_3684:
[----:B------:R-:W-:Y:S05]  /*6350*/  BSYNC B0 ;  /* 0x0000000000007941 */ /* 0x000fea0003800000 */
.L_x_3683:
        /* <DEDUP_REMOVED lines=20> */
.L_x_3686:
[----:B------:R-:W-:Y:S05]  /*64a0*/  BSYNC B0 ;  /* 0x0000000000007941 */ /* 0x000fea0003800000 */
.L_x_3685:
[----:B------:R-:W-:Y:S06]  /*64b0*/  BAR.ARV 0xa, 0xa0 ;  /* 0x0282800000007b1d */ /* 0x000fec0000002000 */
[----:B------:R-:W-:Y:S04]  /*64c0*/  BSSY B0, `(.L_x_3687) ;  /* 0x0000003000007945 */ /* 0x000fe80003800000 */
[----:B------:R-:W-:Y:S05]  /*64d0*/  @!P0 BRA `(.L_x_3688) ;  /* 0x0000000000048947 */ /* 0x000fea0003800000 */
[----:B------:R-:W-:-:S04]  /*64e0*/  DEPBAR.LE SB0, 0x1 ;  /* 0x000080400000791a */ /* 0x000fc80000000000 */
.L_x_3688:
[----:B------:R-:W-:Y:S05]  /*64f0*/  BSYNC B0 ;  /* 0x0000000000007941 */ /* 0x000fea0003800000 */
.L_x_3687:
[----:B------:R-:W-:Y:S06]  /*6500*/  BAR.ARV 0xb, 0xa0 ;  /* 0x02c2800000007b1d */ /* 0x000fec0000002000 */
[----:B------:R-:W-:Y:S04]  /*6510*/  BSSY B0, `(.L_x_3689) ;  /* 0x0000003000007945 */ /* 0x000fe80003800000 */
[----:B------:R-:W-:Y:S05]  /*6520*/  @!P0 BRA `(.L_x_3690) ;  /* 0x0000000000048947 */ /* 0x000fea0003800000 */
[----:B------:R-:W-:-:S04]  /*6530*/  DEPBAR.LE SB0, 0x0 ;  /* 0x000080000000791a */ /* 0x000fc80000000000 */
.L_x_3690:
[----:B------:R-:W-:Y:S05]  /*6540*/  BSYNC B0 ;  /* 0x0000000000007941 */ /* 0x000fea0003800000 */
.L_x_3689:
        /* <DEDUP_REMOVED lines=19> */
.L_x_3692:
[----:B------:R-:W-:Y:S05]  /*6680*/  BSYNC B0 ;  /* 0x0000000000007941 */ /* 0x000fea0003800000 */
.L_x_3691:
[----:B------:R-:W-:Y:S01]  /*6690*/  UIADD3 UR13, UR12, 0x1, URZ ;  /* 0x000000010c0d7890 */ /* 0x000fe2000fffe03f */
[----:B------:R-:W-:Y:S11]  /*66a0*/  BRA `(.L_x_3693) ;  /* 0x0000000000047947 */ /* 0x000ff60003800000 */
.L_x_3676:
[----:B------:R-:W-:-:S05]  /*66b0*/  UMOV UR13, UR12 ;  /* 0x0000000c000d7c82 */ /* 0x000fca0008000000 */
.L_x_3693:
        /* <DEDUP_REMOVED lines=16> */
.L_x_3726:
        /* <DEDUP_REMOVED lines=18> */
.L_x_3696:
[----:B------:R-:W2:Y:S04]  /*68e0*/  LDG.E.STRONG.GPU R4, desc[UR38][R2.64] ;  /* 0x0000002602047981 */ /* 0x000ea8000c1ef900 */
[----:B--2---:R-:W-:Y:S01]  /*68f0*/  CCTL.IVALL ;  /* 0x00000000ff00798f */ /* 0x004fe20002000000 */
[----:B------:R-:W-:Y:S05]  /*6900*/  YIELD ;  /* 0x0000000000007946 */ /* 0x000fea0003800000 */
[----:B------:R-:W-:-:S13]  /*6910*/  ISETP.NE.AND P1, PT, R4, R5, PT ;  /* 0x000000050400720c */ /* 0x000fda0003f25270 */
[----:B------:R-:W-:Y:S05]  /*6920*/  @P1 BRA `(.L_x_3696) ;  /* 0xfffffffc00ec1947 */ /* 0x000fea000383ffff */
.L_x_3695:
[----:B------:R-:W-:Y:S05]  /*6930*/  BSYNC B0 ;  /* 0x0000000000007941 */ /* 0x000fea0003800000 */
.L_x_3694:
[----:B------:R-:W-:-:S03]  /*6940*/  UMOV UR24, 0xffffffff ;  /* 0xffffffff00187882 */ /* 0x000fc60000000000 */
[----:B------:R-:W-:Y:S05]  /*6950*/  BRA.DIV UR24, `(.L_x_3697) ;  /* 0x0000003a18f47947 */ /* 0x000fea000b800000 */
[----:B------:R-:W-:Y:S01]  /*6960*/  NOP ;  /* 0x0000000000007918 */ /* 0x000fe20000000000 */
.L_x_3775:
        /* <DEDUP_REMOVED lines=19> */
.L_x_3699:
[----:B------:R-:W-:Y:S05]  /*6aa0*/  BSYNC B0 ;  /* 0x0000000000007941 */ /* 0x000fea0003800000 */
.L_x_3698:
        /* <DEDUP_REMOVED lines=14> */
.L_x_3701:
[----:B------:R-:W-:Y:S05]  /*6b90*/  BSYNC B0 ;  /* 0x0000000000007941 */ /* 0x000fea0003800000 */
.L_x_3700:
        /* <DEDUP_REMOVED lines=15> */
.L_x_3703:
[----:B------:R-:W-:Y:S05]  /*6c90*/  BSYNC B0 ;  /* 0x0000000000007941 */ /* 0x000fea0003800000 */
.L_x_3702:
[----:B------:R-:W-:Y:S06]  /*6ca0*/  BAR.ARV 0xa, 0xa0 ;  /* 0x0282800000007b1d */ /* 0x000fec0000002000 */
[----:B------:R-:W-:Y:S04]  /*6cb0*/  BSSY B0, `(.L_x_3704) ;  /* 0x0000003000007945 */ /* 0x000fe80003800000 */
[----:B------:R-:W-:Y:S05]  /*6cc0*/  @!P0 BRA `(.L_x_3705) ;  /* 0x0000000000048947 */ /* 0x000fea0003800000 */
[----:B------:R-:W-:-:S04]  /*6cd0*/  DEPBAR.LE SB0, 0x1 ;  /* 0x000080400000791a */ /* 0x000fc80000000000 */
.L_x_3705:
[----:B------:R-:W-:Y:S05]  /*6ce0*/  BSYNC B0 ;  /* 0x0000000000007941 */ /* 0x000fea0003800000 */
.L_x_3704:
[----:B------:R-:W-:Y:S06]  /*6cf0*/  BAR.ARV 0xb, 0xa0 ;  /* 0x02c2800000007b1d */ /* 0x000fec0000002000 */
[----:B------:R-:W-:Y:S04]  /*6d00*/  BSSY B0, `(.L_x_3706) ;  /* 0x0000003000007945 */ /* 0x000fe80003800000 */
[----:B------:R-:W-:Y:S05]  /*6d10*/  @!P0 BRA `(.L_x_3707) ;  /* 0x0000000000048947 */ /* 0x000fea0003800000 */
[----:B------:R-:W-:-:S04]  /*6d20*/  DEPBAR.LE SB0, 0x0 ;  /* 0x000080000000791a */ /* 0x000fc80000000000 */
.L_x_3707:
[----:B------:R-:W-:Y:S05]  /*6d30*/  BSYNC B0 ;  /* 0x0000000000007941 */ /* 0x000fea0003800000 */
.L_x_3706:
        /* <DEDUP_REMOVED lines=19> */
.L_x_3709:
[----:B------:R-:W-:Y:S05]  /*6e70*/  BSYNC B0 ;  /* 0x0000000000007941 */ /* 0x000fea0003800000 */
.L_x_3708:
        /* <DEDUP_REMOVED lines=16> */
.L_x_3712:
[----:B------:R-:W2:Y:S04]  /*6f80*/  LDG.E.STRONG.GPU R4, desc[UR38][R2.64] ;  /* 0x0000002602047981 */ /* 0x000ea8000c1ef900 */
[----:B--2---:R-:W-:Y:S01]  /*6f90*/  CCTL.IVALL ;  /* 0x00000000ff00798f */ /* 0x004fe20002000000 */
[----:B------:R-:W-:Y:S05]  /*6fa0*/  YIELD ;  /* 0x0000000000007946 */ /* 0x000fea0003800000 */
[----:B------:R-:W-:-:S13]  /*6fb0*/  ISETP.NE.AND P1, PT, R4, R5, PT ;  /* 0x000000050400720c */ /* 0x000fda0003f25270 */
[----:B------:R-:W-:Y:S05]  /*6fc0*/  @P1 BRA `(.L_x_3712) ;  /* 0xfffffffc00ec1947 */ /* 0x000fea000383ffff */
.L_x_3711:
[----:B------:R-:W-:Y:S05]  /*6fd0*/  BSYNC B0 ;  /* 0x0000000000007941 */ /* 0x000fea0003800000 */
.L_x_3710:
[----:B------:R-:W-:-:S03]  /*6fe0*/  UMOV UR22, 0xffffffff ;  /* 0xffffffff00167882 */ /* 0x000fc60000000000 */
[----:B------:R-:W-:Y:S05]  /*6ff0*/  BRA.DIV UR22, `(.L_x_3713) ;  /* 0x0000003616687947 */ /* 0x000fea000b800000 */
[----:B------:R-:W-:Y:S01]  /*7000*/  NOP ;  /* 0x0000000000007918 */ /* 0x000fe20000000000 */
.L_x_3778:
        /* <DEDUP_REMOVED lines=15> */
.L_x_3715:
[----:B------:R-:W-:Y:S05]  /*7100*/  BSYNC B0 ;  /* 0x0000000000007941 */ /* 0x000fea0003800000 */
.L_x_3714:
        /* <DEDUP_REMOVED lines=14> */
.L_x_3717:
[----:B------:R-:W-:Y:S05]  /*71f0*/  BSYNC B0 ;  /* 0x0000000000007941 */ /* 0x000fea0003800000 */
.L_x_3716:
        /* <DEDUP_REMOVED lines=15> */
.L_x_3719:
[----:B------:R-:W-:Y:S05]  /*72f0*/  BSYNC B0 ;  /* 0x0000000000007941 */ /* 0x000fea0003800000 */
.L_x_3718:
[----:B------:R-:W-:Y:S06]  /*7300*/  BAR.ARV 0xa, 0xa0 ;  /* 0x0282800000007b1d */ /* 0x000fec0000002000 */
[----:B------:R-:W-:Y:S04]  /*7310*/  BSSY B0, `(.L_x_3720) ;  /* 0x0000003000007945 */ /* 0x000fe80003800000 */
[----:B------:R-:W-:Y:S05]  /*7320*/  @!P0 BRA `(.L_x_3721) ;  /* 0x0000000000048947 */ /* 0x000fea0003800000 */
[----:B------:R-:W-:-:S04]  /*7330*/  DEPBAR.LE SB0, 0x1 ;  /* 0x000080400000791a */ /* 0x000fc80000000000 */
.L_x_3721:
[----:B------:R-:W-:Y:S05]  /*7340*/  BSYNC B0 ;  /* 0x0000000000007941 */ /* 0x000fea0003800000 */
.L_x_3720:
[----:B------:R-:W-:Y:S06]  /*7350*/  BAR.ARV 0xb, 0xa0 ;  /* 0x02c2800000007b1d */ /* 0x000fec0000002000 */
[----:B------:R-:W-:Y:S04]  /*7360*/  BSSY B0, `(.L_x_3722) ;  /* 0x0000003000007945 */ /* 0x000fe80003800000 */
[----:B------:R-:W-:Y:S05]  /*7370*/  @!P0 BRA `(.L_x_3723) ;  /* 0x0000000000048947 */ /* 0x000fea0003800000 */
[----:B------:R-:W-:-:S04]  /*7380*/  DEPBAR.LE SB0, 0x0 ;  /* 0x000080000000791a */ /* 0x000fc80000000000 */
.L_x_3723:
[----:B------:R-:W-:Y:S05]  /*7390*/  BSYNC B0 ;  /* 0x0000000000007941 */ /* 0x000fea0003800000 */
.L_x_3722:
        /* <DEDUP_REMOVED lines=19> */
.L_x_3725:
[----:B------:R-:W-:Y:S05]  /*74d0*/  BSYNC B0 ;  /* 0x0000000000007941 */ /* 0x000fea0003800000 */
.L_x_3724:
[----:B------:R-:W-:Y:S02]  /*74e0*/  UIADD3 UR13, UR13, 0x2, URZ ;  /* 0x000000020d0d7890 */ /* 0x000fe4000fffe03f */
[----:B------:R-:W-:Y:S02]  /*74f0*/  UIADD3 UR6, UR6, 0x6000, URZ ;  /* 0x0000600006067890 */ /* 0x000fe4000fffe03f */
[----:B------:R-:W-:-:S06]  /*7500*/  UISETP.GE.AND UP0, UPT, UR13, UR7, UPT ;  /* 0x000000070d00728c */ /* 0x000fcc000bf06270 */
[----:B------:R-:W-:-:S13]  /*7510*/  PLOP3.LUT P1, PT, PT, PT, UP0, 0x80, 0x0 ;  /* 0x000000000000781c */ /* 0x000fda0003f2f008 */
[----:B------:R-:W-:Y:S05]  /*7520*/  @!P1 BRA `(.L_x_3726) ;  /* 0xfffffff000a49947 */ /* 0x000fea000383ffff */
[----:B------:R-:W-:Y:S05]  /*7530*/  BRA `(.L_x_3627) ;  /* 0x0000002c00407947 */ /* 0x000fea0003800000 */
.L_x_3667:
        /* <DEDUP_REMOVED lines=21> */
.L_x_3727:
[----:B------:R-:W1:Y:S01]  /*7690*/  LDC R3, c[0x0][0x8cc] ;  /* 0x00023300ff037b82 */ /* 0x000e620000000800 */
[----:B------:R-:W-:Y:S01]  /*76a0*/  IMAD.MOV.U32 R0, RZ, RZ, R5 ;  /* 0x000000ffff007224 */ /* 0x000fe200078e0005 */
[----:B-1----:R-:W-:-:S13]  /*76b0*/  ISETP.NE.AND P0, PT, R3, 0x1, PT ;  /* 0x000000010300780c */ /* 0x002fda0003f05270 */
[----:B------:R-:W1:Y:S02]  /*76c0*/  @P0 LDC.64 R6, c[0x0][0x8d0] ;  /* 0x00023400ff060b82 */ /* 0x000e640000000a00 */
[----:B-1----:R-:W-:-:S05]  /*76d0*/  @P0 IMAD.HI.U32 R4, R5, R6, RZ ;  /* 0x0000000605040227 */ /* 0x002fca00078e00ff */
[----:B------:R-:W-:-:S05]  /*76e0*/  @P0 SHF.R.U32.HI R0, RZ, R7, R4 ;  /* 0x00000007ff000219 */ /* 0x000fca0000011604 */
[----:B------:R-:W-:-:S07]  /*76f0*/  IMAD R3, R0, R3, RZ ;  /* 0x0000000300037224 */ /* 0x000fce00078e02ff */
.L_x_3728:
        /* <DEDUP_REMOVED lines=23> */
.L_x_3729:
        /* <DEDUP_REMOVED lines=10> */
.L_x_3731:
[----:B------:R-:W2:Y:S02]  /*7910*/  LDC R4, c[0x0][0x8f4] ;  /* 0x00023d00ff047b82 */ /* 0x000ea40000000800 */
.L_x_3730:
        /* <DEDUP_REMOVED lines=52> */
.L_x_3733:
        /* <DEDUP_REMOVED lines=11> */
.L_x_3734:
[----:B------:R-:W-:Y:S05]  /*7d10*/  @!P0 BRA `(.L_x_3735) ;  /* 0x00000000000c8947 */ /* 0x000fea0003800000 */
[----:B------:R-:W2:Y:S04]  /*7d20*/  LDG.E R5, desc[UR38][R2.64] ;  /* 0x0000002602057981 */ /* 0x000ea8000c1e1900 */
[----:B------:R-:W2:Y:S02]  /*7d30*/  LDG.E R4, desc[UR38][R2.64+0x4] ;  /* 0x0000042602047981 */ /* 0x000ea4000c1e1900 */
[----:B--2---:R-:W-:-:S07]  /*7d40*/  IMAD.IADD R4, R4, 0x1, -R5 ;  /* 0x0000000104047824 */ /* 0x004fce00078e0a05 */
.L_x_3735:
        /* <DEDUP_REMOVED lines=73> */
.L_x_3779:
        /* <DEDUP_REMOVED lines=9> */
.L_x_3738:
        /* <DEDUP_REMOVED lines=112> */
.L_x_3749:
[----:B-1----:R-:W-:-:S05]  /*8970*/  IMAD.MOV.U32 R6, RZ, RZ, 0x1 ;  /* 0x00000001ff067424 */ /* 0x002fca00078e00ff */
[----:B------:R-:W-:-:S04]  /*8980*/  SHF.L.U32 R6, R6, 0x1f, RZ ;  /* 0x0000001f06067819 */ /* 0x000fc800000006ff */
[----:B------:R-:W1:Y:S02]  /*8990*/  SYNCS.PHASECHK.TRANS64.TRYWAIT P1, [R0+URZ+0x36438], R6 ;  /* 0x03643806000075a7 */ /* 0x000e64000802017f */
[----:B-1----:R-:W-:Y:S05]  /*89a0*/  @!P1 BRA `(.L_x_3741) ;  /* 0x0000001c002c9947 */ /* 0x002fea0003800000 */
.L_x_3780:
[----:B------:R-:W-:Y:S05]  /*89b0*/  @P0 BRA `(.L_x_3742) ;  /* 0x0000000000140947 */ /* 0x000fea0003800000 */
[----:B------:R-:W-:Y:S01]  /*89c0*/  ISETP.NE.AND P1, PT, R18, RZ, PT ;  /* 0x000000ff1200720c */ /* 0x000fe20003f25270 */
[----:B------:R-:W-:-:S04]  /*89d0*/  IMAD.MOV.U32 R3, RZ, RZ, 0x6100 ;  /* 0x00006100ff037424 */ /* 0x000fc800078e00ff */
[----:B------:R2:W-:Y:S08]  /*89e0*/  SYNCS.ARRIVE.TRANS64 RZ, [R0+URZ+0x36430], R3 ;  /* 0x0364300300ff79a7 */ /* 0x0005f0000800003f */
[----:B------:R-:W-:Y:S05]  /*89f0*/  @!P1 BRA `(.L_x_3742) ;  /* 0x0000000000049947 */ /* 0x000fea0003800000 */
[----:B------:R-:W-:Y:S01]  /*8a00*/  BPT.TRAP 0x1 ;  /* 0x000000040000795c */ /* 0x000fe20000300000 */
.L_x_3742:
        /* <DEDUP_REMOVED lines=48> */
.L_x_3781:
[----:B------:R-:W-:Y:S05]  /*8d10*/  @P0 BRA `(.L_x_3744) ;  /* 0x0000000000140947 */ /* 0x000fea0003800000 */
[----:B------:R-:W-:Y:S01]  /*8d20*/  ISETP.NE.AND P1, PT, R18, RZ, PT ;  /* 0x000000ff1200720c */ /* 0x000fe20003f25270 */
[----:B--2---:R-:W-:-:S04]  /*8d30*/  IMAD.MOV.U32 R3, RZ, RZ, 0x6100 ;  /* 0x00006100ff037424 */ /* 0x004fc800078e00ff */
[----:B------:R3:W-:Y:S08]  /*8d40*/  SYNCS.ARRIVE.TRANS64 RZ, [R0+URZ+0x36418], R3 ;  /* 0x0364180300ff79a7 */ /* 0x0007f0000800003f */
[----:B------:R-:W-:Y:S05]  /*8d50*/  @!P1 BRA `(.L_x_3744) ;  /* 0x0000000000049947 */ /* 0x000fea0003800000 */
[----:B------:R-:W-:Y:S01]  /*8d60*/  BPT.TRAP 0x1 ;  /* 0x000000040000795c */ /* 0x000fe20000300000 */
.L_x_3744:
        /* <DEDUP_REMOVED lines=47> */
.L_x_3782:
        /* <DEDUP_REMOVED lines=8> */
.L_x_3746:
        /* <DEDUP_REMOVED lines=37> */
.L_x_3784:
[----:B------:R-:W-:Y:S05]  /*9330*/  @P0 BRA `(.L_x_3748) ;  /* 0x0000000000140947 */ /* 0x000fea0003800000 */
[----:B------:R-:W-:Y:S01]  /*9340*/  ISETP.NE.AND P1, PT, R18, RZ, PT ;  /* 0x000000ff1200720c */ /* 0x000fe20003f25270 */
[----:B--2---:R-:W-:-:S04]  /*9350*/  IMAD.MOV.U32 R5, RZ, RZ, 0x6100 ;  /* 0x00006100ff057424 */ /* 0x004fc800078e00ff */
[----:B------:R3:W-:Y:S08]  /*9360*/  SYNCS.ARRIVE.TRANS64 RZ, [R0+URZ+0x36410], R5 ;  /* 0x0364100500ff79a7 */ /* 0x0007f0000800003f */
[----:B------:R-:W-:Y:S05]  /*9370*/  @!P1 BRA `(.L_x_3748) ;  /* 0x0000000000049947 */ /* 0x000fea0003800000 */
[----:B------:R-:W-:Y:S01]  /*9380*/  BPT.TRAP 0x1 ;  /* 0x000000040000795c */ /* 0x000fe20000300000 */
.L_x_3748:
        /* <DEDUP_REMOVED lines=44> */
.L_x_3740:
[----:B------:R-:W-:Y:S01]  /*9650*/  ISETP.NE.AND P1, PT, R20, RZ, PT ;  /* 0x000000ff1400720c */ /* 0x000fe20003f25270 */
[----:B------:R-:W-:Y:S02]  /*9660*/  IMAD.MOV.U32 R16, RZ, RZ, 0x1 ;  /* 0x00000001ff107424 */ /* 0x000fe400078e00ff */
[----:B------:R-:W-:-:S10]  /*9670*/  IMAD.MOV.U32 R5, RZ, RZ, R14 ;  /* 0x000000ffff057224 */ /* 0x000fd400078e000e */
[----:B------:R-:W-:Y:S05]  /*9680*/  @!P1 BRA `(.L_x_3739) ;  /* 0x00000004008c9947 */ /* 0x000fea0003800000 */
[----:B------:R-:W2:Y:S02]  /*9690*/  SYNCS.PHASECHK.TRANS64.TRYWAIT P1, [R0+URZ+0x36438], R6 ;  /* 0x03643806000075a7 */ /* 0x000ea4000802017f */
[----:B--2---:R-:W-:Y:S05]  /*96a0*/  @!P1 BRA `(.L_x_3750) ;  /* 0x00000010004c9947 */ /* 0x004fea0003800000 */
.L_x_3785:
[----:B------:R-:W-:Y:S05]  /*96b0*/  @P0 BRA `(.L_x_3751) ;  /* 0x0000000000140947 */ /* 0x000fea0003800000 */
[----:B------:R-:W-:Y:S01]  /*96c0*/  ISETP.NE.AND P1, PT, R18, RZ, PT ;  /* 0x000000ff1200720c */ /* 0x000fe20003f25270 */
[----:B------:R-:W-:-:S04]  /*96d0*/  IMAD.MOV.U32 R5, RZ, RZ, 0x6100 ;  /* 0x00006100ff057424 */ /* 0x000fc800078e00ff */
[----:B------:R3:W-:Y:S08]  /*96e0*/  SYNCS.ARRIVE.TRANS64 RZ, [R0+URZ+0x36430], R5 ;  /* 0x0364300500ff79a7 */ /* 0x0007f0000800003f */
[----:B------:R-:W-:Y:S05]  /*96f0*/  @!P1 BRA `(.L_x_3751) ;  /* 0x0000000000049947 */ /* 0x000fea0003800000 */
[----:B------:R-:W-:Y:S01]  /*9700*/  BPT.TRAP 0x1 ;  /* 0x000000040000795c */ /* 0x000fe20000300000 */
.L_x_3751:
        /* <DEDUP_REMOVED lines=42> */
.L_x_3786:
[----:B------:R-:W-:Y:S01]  /*99b0*/  IMAD.MOV.U32 R16, RZ, RZ, RZ ;  /* 0x000000ffff107224 */ /* 0x000fe200078e00ff */
[----:B------:R-:W-:Y:S06]  /*99c0*/  @P0 BRA `(.L_x_3753) ;  /* 0x0000000000140947 */ /* 0x000fec0003800000 */
[----:B------:R-:W-:Y:S01]  /*99d0*/  ISETP.NE.AND P1, PT, R18, RZ, PT ;  /* 0x000000ff1200720c */ /* 0x000fe20003f25270 */
[----:B-1----:R-:W-:-:S04]  /*99e0*/  IMAD.MOV.U32 R5, RZ, RZ, 0x6100 ;  /* 0x00006100ff057424 */ /* 0x002fc800078e00ff */
[----:B------:R2:W-:Y:S08]  /*99f0*/  SYNCS.ARRIVE.TRANS64 RZ, [R0+URZ+0x36418], R5 ;  /* 0x0364180500ff79a7 */ /* 0x0005f0000800003f */
[----:B------:R-:W-:Y:S05]  /*9a00*/  @!P1 BRA `(.L_x_3753) ;  /* 0x0000000000049947 */ /* 0x000fea0003800000 */
[----:B------:R-:W-:Y:S01]  /*9a10*/  BPT.TRAP 0x1 ;  /* 0x000000040000795c */ /* 0x000fe20000300000 */
.L_x_3753:
        /* <DEDUP_REMOVED lines=42> */
.L_x_3739:
[----:B------:R-:W-:-:S04]  /*9cc0*/  SHF.L.U32 R3, R16, 0x1f, RZ ;  /* 0x0000001f10037819 */ /* 0x000fc800000006ff */
[----:B------:R-:W2:Y:S02]  /*9cd0*/  SYNCS.PHASECHK.TRANS64.TRYWAIT P1, [R0+URZ+0x36438], R3 ;  /* 0x03643803000075a7 */ /* 0x000ea4000802017f */
[----:B--2---:R-:W-:Y:S05]  /*9ce0*/  @!P1 BRA `(.L_x_3754) ;  /* 0x0000000800e49947 */ /* 0x004fea0003800000 */
.L_x_3787:
[----:B------:R-:W-:Y:S05]  /*9cf0*/  @P0 BRA `(.L_x_3755) ;  /* 0x0000000000180947 */ /* 0x000fea0003800000 */
[----:B------:R-:W3:Y:S01]  /*9d00*/  S2R R2, SR_TID.X ;  /* 0x0000000000027919 */ /* 0x000ee20000002100 */
[----:B--2---:R-:W-:-:S04]  /*9d10*/  IMAD.MOV.U32 R3, RZ, RZ, 0x6100 ;  /* 0x00006100ff037424 */ /* 0x004fc800078e00ff */
[----:B------:R4:W-:Y:S01]  /*9d20*/  SYNCS.ARRIVE.TRANS64 RZ, [R0+URZ+0x36430], R3 ;  /* 0x0364300300ff79a7 */ /* 0x0009e2000800003f */
[----:B---3--:R-:W-:-:S13]  /*9d30*/  LOP3.LUT P0, RZ, R2, 0x1f, RZ, 0xc0, !PT ;  /* 0x0000001f02ff7812 */ /* 0x008fda000780c0ff */
[----:B----4-:R-:W-:Y:S05]  /*9d40*/  @!P0 BRA `(.L_x_3755) ;  /* 0x0000000000048947 */ /* 0x010fea0003800000 */
[----:B------:R-:W-:Y:S01]  /*9d50*/  BPT.TRAP 0x1 ;  /* 0x000000040000795c */ /* 0x000fe20000300000 */
.L_x_3755:
        /* <DEDUP_REMOVED lines=44> */
.L_x_3736:
[----:B------:R-:W-:Y:S05]  /*a020*/  BSYNC B0 ;  /* 0x0000000000007941 */ /* 0x000fea0003800000 */
.L_x_3732:
[----:B------:R-:W-:-:S03]  /*a030*/  UMOV UR7, 0xffffffff ;  /* 0xffffffff00077882 */ /* 0x000fc60000000000 */
[----:B------:R-:W-:Y:S05]  /*a040*/  BRA.DIV UR7, `(.L_x_3756) ;  /* 0x0000000a07207947 */ /* 0x000fea000b800000 */
[----:B------:R-:W-:-:S13]  /*a050*/  ELECT P6, URZ, PT ;  /* 0x00000000003f782f */ /* 0x000fda00038c0000 */
.L_x_3790:
[----:B------:R-:W-:Y:S05]  /*a060*/  @!P6 BRA `(.L_x_3627) ;  /* 0x000000000074e947 */ /* 0x000fea0003800000 */
[----:B------:R-:W2:Y:S02]  /*a070*/  LDL.LU R3, [R1+0x4] ;  /* 0x0000040001037983 */ /* 0x000ea40000300800 */
[----:B--2---:R-:W-:-:S04]  /*a080*/  LOP3.LUT R3, R3, 0x2, RZ, 0xfc, !PT ;  /* 0x0000000203037812 */ /* 0x004fc800078efcff */
[----:B------:R-:W-:-:S13]  /*a090*/  ISETP.NE.AND P2, PT, R3, 0x3, PT ;  /* 0x000000030300780c */ /* 0x000fda0003f45270 */
[----:B------:R-:W-:Y:S05]  /*a0a0*/  @!P2 BRA `(.L_x_3757) ;  /* 0x000000000004a947 */ /* 0x000fea0003800000 */
[----:B------:R-:W-:Y:S01]  /*a0b0*/  BPT.TRAP 0x1 ;  /* 0x000000040000795c */ /* 0x000fe20000300000 */
.L_x_3757:
        /* <DEDUP_REMOVED lines=15> */
.L_x_3791:
[----:B------:R-:W2:Y:S02]  /*a1b0*/  SYNCS.PHASECHK.TRANS64.TRYWAIT P0, [R3+URZ], R0 ;  /* 0x00000000030075a7 */ /* 0x000ea4000800017f */
[----:B--2---:R-:W-:Y:S05]  /*a1c0*/  @!P0 BRA `(.L_x_3759) ;  /* 0x0000000400f48947 */ /* 0x004fea0003800000 */
.L_x_3792:
[----:B------:R-:W-:Y:S05]  /*a1d0*/  @!P2 BRA `(.L_x_3760) ;  /* 0x000000000004a947 */ /* 0x000fea0003800000 */
[----:B------:R-:W-:Y:S01]  /*a1e0*/  BPT.TRAP 0x1 ;  /* 0x000000040000795c */ /* 0x000fe20000300000 */
.L_x_3760:
[----:B------:R-:W-:-:S07]  /*a1f0*/  SHF.L.U32 R16, R16, 0x1f, RZ ;  /* 0x0000001f10107819 */ /* 0x000fce00000006ff */
.L_x_3761:
[----:B---3--:R3:W4:Y:S02]  /*a200*/  SYNCS.PHASECHK.TRANS64.TRYWAIT P0, [R9+URZ+0x36438], R16 ;  /* 0x03643810090075a7 */ /* 0x008724000800017f */
[----:B----4-:R-:W-:Y:S05]  /*a210*/  @!P0 NANOSLEEP.SYNCS 0x989680 ;  /* 0x009896800000895d */ /* 0x010fea0003900000 */
[----:B------:R-:W4:Y:S02]  /*a220*/  @!P0 SYNCS.PHASECHK.TRANS64 P0, [R9+URZ+0x36438], R16 ;  /* 0x03643810090085a7 */ /* 0x000f24000800007f */
[----:B----4-:R-:W-:Y:S05]  /*a230*/  @!P0 BRA `(.L_x_3761) ;  /* 0xfffffffc00f08947 */ /* 0x010fea000383ffff */
.L_x_3627:
[----:B------:R-:W-:Y:S05]  /*a240*/  BSYNC B6 ;  /* 0x0000000000067941 */ /* 0x000fea0003800000 */
.L_x_3619:
[----:B------:R-:W-:Y:S05]  /*a250*/  EXIT ;  /* 0x000000000000794d */ /* 0x000fea0003800000 */
.L_x_3637:
[----:B------:R-:W-:Y:S02]  /*a260*/  IMAD.MOV.U32 R12, RZ, RZ, RZ ;  /* 0x000000ffff0c7224 */ /* 0x000fe400078e00ff */
[----:B------:R-:W-:Y:S02]  /*a270*/  IMAD.MOV.U32 R11, RZ, RZ, 0x1f ;  /* 0x0000001fff0b7424 */ /* 0x000fe400078e00ff */
[----:B------:R-:W-:-:S07]  /*a280*/  IMAD.MOV.U32 R15, RZ, RZ, -0x1 ;  /* 0xffffffffff0f7424 */ /* 0x000fce00078e00ff */
[----:B----4-:R-:W-:Y:S05]  /*a290*/  WARPSYNC.COLLECTIVE R15, `(.L_x_3762) ;  /* 0x000000000f087348 */ /* 0x010fea0003c00000 */
[----:B------:R1:W2:Y:S02]  /*a2a0*/  SHFL.IDX P6, R14, R13, R12, R11 ;  /* 0x0000000c0d0e7389 */ /* 0x0002a400000c000b */
[----:B-12-4-:R-:W-:Y:S01]  /*a2b0*/  ENDCOLLECTIVE ;  /* 0x000000000000791b */ /* 0x016fe20003800000 */
.L_x_3762:
[----:B------:R-:W-:Y:S05]  /*a2c0*/  BRA `(.L_x_3763) ;  /* 0xffffff7000d07947 */ /* 0x000fea000383ffff */
.L_x_3639:
[----:B--2---:R-:W-:-:S04]  /*a2d0*/  IMAD.U32 R0, RZ, RZ, UR36 ;  /* 0x00000024ff007e24 */ /* 0x004fc8000f8e00ff */
[----:B------:R2:W3:Y:S03]  /*a2e0*/  SYNCS.PHASECHK.TRANS64.TRYWAIT P0, [R0+URZ+0x36400], R10 ;  /* 0x0364000a000075a7 */ /* 0x0004e6000800017f */
[----:B---3--:R-:W-:Y:S05]  /*a2f0*/  @!P0 NANOSLEEP.SYNCS 0x989680 ;  /* 0x009896800000895d */ /* 0x008fea0003900000 */
[----:B------:R-:W3:Y:S02]  /*a300*/  @!P0 SYNCS.PHASECHK.TRANS64 P0, [R0+URZ+0x36400], R10 ;  /* 0x0364000a000085a7 */ /* 0x000ee4000800007f */
[----:B---3--:R-:W-:Y:S05]  /*a310*/  @!P0 BRA `(.L_x_3639) ;  /* 0xfffffffc00ec8947 */ /* 0x008fea000383ffff */
[----:B------:R-:W-:Y:S05]  /*a320*/  BRA `(.L_x_3638) ;  /* 0xffffff74000c7947 */ /* 0x000fea000383ffff */
.L_x_3643:
[----:B---3--:R3:W4:Y:S02]  /*a330*/  SYNCS.PHASECHK.TRANS64.TRYWAIT P1, [R3+URZ+0x36410], R10 ;  /* 0x0364100a030075a7 */ /* 0x008724000802017f */
[----:B----4-:R-:W-:Y:S05]  /*a340*/  @!P1 NANOSLEEP.SYNCS 0x989680 ;  /* 0x009896800000995d */ /* 0x010fea0003900000 */
[----:B------:R-:W4:Y:S02]  /*a350*/  @!P1 SYNCS.PHASECHK.TRANS64 P1, [R3+URZ+0x36410], R10 ;  /* 0x0364100a030095a7 */ /* 0x000f24000802007f */
[----:B----4-:R-:W-:Y:S05]  /*a360*/  @!P1 BRA `(.L_x_3643) ;  /* 0xfffffffc00f09947 */ /* 0x010fea000383ffff */
[----:B------:R-:W-:Y:S05]  /*a370*/  BRA `(.L_x_3642) ;  /* 0xffffff7800cc7947 */ /* 0x000fea000383ffff */
.L_x_3647:
[----:B-1----:R-:W-:-:S04]  /*a380*/  IMAD.U32 R121, RZ, RZ, UR36 ;  /* 0x00000024ff797e24 */ /* 0x002fc8000f8e00ff */
[----:B------:R1:W2:Y:S03]  /*a390*/  SYNCS.PHASECHK.TRANS64.TRYWAIT P1, [R121+URZ+0x36430], R14 ;  /* 0x0364300e790075a7 */ /* 0x0002a6000802017f */
[----:B--2---:R-:W-:Y:S05]  /*a3a0*/  @!P1 NANOSLEEP.SYNCS 0x989680 ;  /* 0x009896800000995d */ /* 0x004fea0003900000 */
[----:B------:R-:W2:Y:S02]  /*a3b0*/  @!P1 SYNCS.PHASECHK.TRANS64 P1, [R121+URZ+0x36430], R14 ;  /* 0x0364300e790095a7 */ /* 0x000ea4000802007f */
[----:B--2---:R-:W-:Y:S05]  /*a3c0*/  @!P1 BRA `(.L_x_3647) ;  /* 0xfffffffc00ec9947 */ /* 0x004fea000383ffff */
[----:B------:R-:W-:Y:S05]  /*a3d0*/  BRA `(.L_x_3646) ;  /* 0xffffff8000f07947 */ /* 0x000fea000383ffff */
.L_x_3654:
[----:B------:R-:W-:Y:S01]  /*a3e0*/  BSSY B0, `(.L_x_3764) ;  /* 0x0000005000007945 */ /* 0x000fe20003800000 */
[----:B------:R-:W-:-:S07]  /*a3f0*/  IMAD.MOV.U32 R15, RZ, RZ, -0x1 ;  /* 0xffffffffff0f7424 */ /* 0x000fce00078e00ff */
[----:B------:R-:W-:Y:S05]  /*a400*/  WARPSYNC.COLLECTIVE R15, `(.L_x_3765) ;  /* 0x000000000f087348 */ /* 0x000fea0003c00000 */
[----:B------:R-:W-:Y:S01]  /*a410*/  NOP ;  /* 0x0000000000007918 */ /* 0x000fe20000000000 */
[----:B------:R-:W-:Y:S01]  /*a420*/  ENDCOLLECTIVE ;  /* 0x000000000000791b */ /* 0x000fe20003800000 */
.L_x_3765:
[----:B------:R-:W-:Y:S05]  /*a430*/  BSYNC B0 ;  /* 0x0000000000007941 */ /* 0x000fea0003800000 */
.L_x_3764:
[----:B------:R-:W-:Y:S05]  /*a440*/  BRA `(.L_x_3766) ;  /* 0xffffffa400fc7947 */ /* 0x000fea000383ffff */
.L_x_3663:
[----:B------:R-:W-:Y:S01]  /*a450*/  BSSY B0, `(.L_x_3767) ;  /* 0x0000005000007945 */ /* 0x000fe20003800000 */
[----:B------:R-:W-:-:S07]  /*a460*/  IMAD.MOV.U32 R15, RZ, RZ, -0x1 ;  /* 0xffffffffff0f7424 */ /* 0x000fce00078e00ff */
[----:B-1----:R-:W-:Y:S05]  /*a470*/  WARPSYNC.COLLECTIVE R15, `(.L_x_3768) ;  /* 0x000000000f087348 */ /* 0x002fea0003c00000 */
[----:B------:R-:W-:Y:S01]  /*a480*/  NOP ;  /* 0x0000000000007918 */ /* 0x000fe20000000000 */
[----:B-1----:R-:W-:Y:S01]  /*a490*/  ENDCOLLECTIVE ;  /* 0x000000000000791b */ /* 0x002fe20003800000 */
.L_x_3768:
[----:B------:R-:W-:Y:S05]  /*a4a0*/  BSYNC B0 ;  /* 0x0000000000007941 */ /* 0x000fea0003800000 */
.L_x_3767:
[----:B------:R-:W-:Y:S05]  /*a4b0*/  BRA `(.L_x_3769) ;  /* 0xffffffa800e87947 */ /* 0x000fea000383ffff */
.L_x_3680:
[----:B------:R-:W-:Y:S01]  /*a4c0*/  BSSY B0, `(.L_x_3770) ;  /* 0x0000005000007945 */ /* 0x000fe20003800000 */
[----:B------:R-:W-:-:S07]  /*a4d0*/  IMAD.MOV.U32 R15, RZ, RZ, -0x1 ;  /* 0xffffffffff0f7424 */ /* 0x000fce00078e00ff */
[----:B------:R-:W-:Y:S05]  /*a4e0*/  WARPSYNC.COLLECTIVE R15, `(.L_x_3771) ;  /* 0x000000000f087348 */ /* 0x000fea0003c00000 */
[----:B------:R-:W-:Y:S01]  /*a4f0*/  NOP ;  /* 0x0000000000007918 */ /* 0x000fe20000000000 */
[----:B------:R-:W-:Y:S01]  /*a500*/  ENDCOLLECTIVE ;  /* 0x000000000000791b */ /* 0x000fe20003800000 */
.L_x_3771:
[----:B------:R-:W-:Y:S05]  /*a510*/  BSYNC B0 ;  /* 0x0000000000007941 */ /* 0x000fea0003800000 */
.L_x_3770:
[----:B------:R-:W-:Y:S05]  /*a520*/  BRA `(.L_x_3772) ;  /* 0xffffffb800e07947 */ /* 0x000fea000383ffff */
.L_x_3697:
[----:B------:R-:W-:Y:S01]  /*a530*/  BSSY B0, `(.L_x_3773) ;  /* 0x0000005000007945 */ /* 0x000fe20003800000 */
[----:B------:R-:W-:-:S07]  /*a540*/  IMAD.MOV.U32 R15, RZ, RZ, -0x1 ;  /* 0xffffffffff0f7424 */ /* 0x000fce00078e00ff */
[----:B------:R-:W-:Y:S05]  /*a550*/  WARPSYNC.COLLECTIVE R15, `(.L_x_3774) ;  /* 0x000000000f087348 */ /* 0x000fea0003c00000 */
[----:B------:R-:W-:Y:S01]  /*a560*/  NOP ;  /* 0x0000000000007918 */ /* 0x000fe20000000000 */
[----:B------:R-:W-:Y:S01]  /*a570*/  ENDCOLLECTIVE ;  /* 0x000000000000791b */ /* 0x000fe20003800000 */
.L_x_3774:
[----:B------:R-:W-:Y:S05]  /*a580*/  BSYNC B0 ;  /* 0x0000000000007941 */ /* 0x000fea0003800000 */
.L_x_3773:
[----:B------:R-:W-:Y:S05]  /*a590*/  BRA `(.L_x_3775) ;  /* 0xffffffc000f47947 */ /* 0x000fea000383ffff */
.L_x_3713:
[----:B------:R-:W-:Y:S01]  /*a5a0*/  BSSY B0, `(.L_x_3776) ;  /* 0x0000005000007945 */ /* 0x000fe20003800000 */
[----:B------:R-:W-:-:S07]  /*a5b0*/  IMAD.MOV.U32 R15, RZ, RZ, -0x1 ;  /* 0xffffffffff0f7424 */ /* 0x000fce00078e00ff */
[----:B------:R-:W-:Y:S05]  /*a5c0*/  WARPSYNC.COLLECTIVE R15, `(.L_x_3777) ;  /* 0x000000000f087348 */ /* 0x000fea0003c00000 */
[----:B------:R-:W-:Y:S01]  /*a5d0*/  NOP ;  /* 0x0000000000007918 */ /* 0x000fe20000000000 */
[----:B------:R-:W-:Y:S01]  /*a5e0*/  ENDCOLLECTIVE ;  /* 0x000000000000791b */ /* 0x000fe20003800000 */
.L_x_3777:
[----:B------:R-:W-:Y:S05]  /*a5f0*/  BSYNC B0 ;  /* 0x0000000000007941 */ /* 0x000fea0003800000 */
.L_x_3776:
[----:B------:R-:W-:Y:S05]  /*a600*/  BRA `(.L_x_3778) ;  /* 0xffffffc800807947 */ /* 0x000fea000383ffff */
.L_x_3737:
[----:B-1----:R1:W2:Y:S02]  /*a610*/  SYNCS.PHASECHK.TRANS64.TRYWAIT P1, [R0+URZ+0x36420], R6 ;  /* 0x03642006000075a7 */ /* 0x0022a4000802017f */
[----:B--2---:R-:W-:Y:S05]  /*a620*/  @!P1 NANOSLEEP.SYNCS 0x989680 ;  /* 0x009896800000995d */ /* 0x004fea0003900000 */
[----:B------:R-:W2:Y:S02]  /*a630*/  @!P1 SYNCS.PHASECHK.TRANS64 P1, [R0+URZ+0x36420], R6 ;  /* 0x03642006000095a7 */ /* 0x000ea4000802007f */
[----:B--2---:R-:W-:Y:S05]  /*a640*/  @!P1 BRA `(.L_x_3737) ;  /* 0xfffffffc00f09947 */ /* 0x004fea000383ffff */
[----:B------:R-:W-:Y:S05]  /*a650*/  BRA `(.L_x_3779) ;  /* 0xffffffd800e07947 */ /* 0x000fea000383ffff */
.L_x_3741:
[----:B-1----:R1:W2:Y:S02]  /*a660*/  SYNCS.PHASECHK.TRANS64.TRYWAIT P1, [R0+URZ+0x36438], R6 ;  /* 0x03643806000075a7 */ /* 0x0022a4000802017f */
[----:B--2---:R-:W-:Y:S05]  /*a670*/  @!P1 NANOSLEEP.SYNCS 0x989680 ;  /* 0x009896800000995d */ /* 0x004fea0003900000 */
[----:B------:R-:W2:Y:S02]  /*a680*/  @!P1 SYNCS.PHASECHK.TRANS64 P1, [R0+URZ+0x36438], R6 ;  /* 0x03643806000095a7 */ /* 0x000ea4000802007f */
[----:B--2---:R-:W-:Y:S05]  /*a690*/  @!P1 BRA `(.L_x_3741) ;  /* 0xfffffffc00f09947 */ /* 0x004fea000383ffff */
[----:B------:R-:W-:Y:S05]  /*a6a0*/  BRA `(.L_x_3780) ;  /* 0xffffffe000c07947 */ /* 0x000fea000383ffff */
.L_x_3743:
[----:B--2---:R2:W3:Y:S02]  /*a6b0*/  SYNCS.PHASECHK.TRANS64.TRYWAIT P1, [R0+URZ+0x36428], R3 ;  /* 0x03642803000075a7 */ /* 0x0044e4000802017f */
[----:B---3--:R-:W-:Y:S05]  /*a6c0*/  @!P1 NANOSLEEP.SYNCS 0x989680 ;  /* 0x009896800000995d */ /* 0x008fea0003900000 */
[----:B------:R-:W3:Y:S02]  /*a6d0*/  @!P1 SYNCS.PHASECHK.TRANS64 P1, [R0+URZ+0x36428], R3 ;  /* 0x03642803000095a7 */ /* 0x000ee4000802007f */
[----:B---3--:R-:W-:Y:S05]  /*a6e0*/  @!P1 BRA `(.L_x_3743) ;  /* 0xfffffffc00f09947 */ /* 0x008fea000383ffff */
[----:B------:R-:W-:Y:S05]  /*a6f0*/  BRA `(.L_x_3781) ;  /* 0xffffffe400847947 */ /* 0x000fea000383ffff */
.L_x_3745:
        /* <DEDUP_REMOVED lines=8> */
.L_x_3747:
[----:B------:R-:W-:-:S07]  /*a780*/  SHF.L.U32 R5, R7, 0x1f, RZ ;  /* 0x0000001f07057819 */ /* 0x000fce00000006ff */
.L_x_3783:
[----:B--2---:R2:W3:Y:S02]  /*a790*/  SYNCS.PHASECHK.TRANS64.TRYWAIT P1, [R0+URZ+0x36420], R5 ;  /* 0x03642005000075a7 */ /* 0x0044e4000802017f */
[----:B---3--:R-:W-:Y:S05]  /*a7a0*/  @!P1 NANOSLEEP.SYNCS 0x989680 ;  /* 0x009896800000995d */ /* 0x008fea0003900000 */
[----:B------:R-:W3:Y:S02]  /*a7b0*/  @!P1 SYNCS.PHASECHK.TRANS64 P1, [R0+URZ+0x36420], R5 ;  /* 0x03642005000095a7 */ /* 0x000ee4000802007f */
[----:B---3--:R-:W-:Y:S05]  /*a7c0*/  @!P1 BRA `(.L_x_3783) ;  /* 0xfffffffc00f09947 */ /* 0x008fea000383ffff */
[----:B------:R-:W-:Y:S05]  /*a7d0*/  BRA `(.L_x_3784) ;  /* 0xffffffe800d47947 */ /* 0x000fea000383ffff */
.L_x_3750:
[----:B--2---:R2:W3:Y:S02]  /*a7e0*/  SYNCS.PHASECHK.TRANS64.TRYWAIT P1, [R0+URZ+0x36438], R6 ;  /* 0x03643806000075a7 */ /* 0x0044e4000802017f */
[----:B---3--:R-:W-:Y:S05]  /*a7f0*/  @!P1 NANOSLEEP.SYNCS 0x989680 ;  /* 0x009896800000995d */ /* 0x008fea0003900000 */
[----:B------:R-:W3:Y:S02]  /*a800*/  @!P1 SYNCS.PHASECHK.TRANS64 P1, [R0+URZ+0x36438], R6 ;  /* 0x03643806000095a7 */ /* 0x000ee4000802007f */
[----:B---3--:R-:W-:Y:S05]  /*a810*/  @!P1 BRA `(.L_x_3750) ;  /* 0xfffffffc00f09947 */ /* 0x008fea000383ffff */
[----:B------:R-:W-:Y:S05]  /*a820*/  BRA `(.L_x_3785) ;  /* 0xffffffec00a07947 */ /* 0x000fea000383ffff */
.L_x_3752:
[----:B-1----:R1:W2:Y:S02]  /*a830*/  SYNCS.PHASECHK.TRANS64.TRYWAIT P1, [R0+URZ+0x36428], R5 ;  /* 0x03642805000075a7 */ /* 0x0022a4000802017f */
[----:B--2---:R-:W-:Y:S05]  /*a840*/  @!P1 NANOSLEEP.SYNCS 0x989680 ;  /* 0x009896800000995d */ /* 0x004fea0003900000 */
[----:B------:R-:W2:Y:S02]  /*a850*/  @!P1 SYNCS.PHASECHK.TRANS64 P1, [R0+URZ+0x36428], R5 ;  /* 0x03642805000095a7 */ /* 0x000ea4000802007f */
[----:B--2---:R-:W-:Y:S05]  /*a860*/  @!P1 BRA `(.L_x_3752) ;  /* 0xfffffffc00f09947 */ /* 0x004fea000383ffff */
[----:B------:R-:W-:Y:S05]  /*a870*/  BRA `(.L_x_3786) ;  /* 0xfffffff0004c7947 */ /* 0x000fea000383ffff */
.L_x_3754:
[----:B--2---:R2:W3:Y:S02]  /*a880*/  SYNCS.PHASECHK.TRANS64.TRYWAIT P1, [R0+URZ+0x36438], R3 ;  /* 0x03643803000075a7 */ /* 0x0044e4000802017f */
[----:B---3--:R-:W-:Y:S05]  /*a890*/  @!P1 NANOSLEEP.SYNCS 0x989680 ;  /* 0x009896800000995d */ /* 0x008fea0003900000 */
[----:B------:R-:W3:Y:S02]  /*a8a0*/  @!P1 SYNCS.PHASECHK.TRANS64 P1, [R0+URZ+0x36438], R3 ;  /* 0x03643803000095a7 */ /* 0x000ee4000802007f */
[----:B---3--:R-:W-:Y:S05]  /*a8b0*/  @!P1 BRA `(.L_x_3754) ;  /* 0xfffffffc00f09947 */ /* 0x008fea000383ffff */
[----:B------:R-:W-:Y:S05]  /*a8c0*/  BRA `(.L_x_3787) ;  /* 0xfffffff400087947 */ /* 0x000fea000383ffff */
.L_x_3756:
[----:B------:R-:W-:Y:S01]  /*a8d0*/  BSSY B0, `(.L_x_3788) ;  /* 0x0000006000007945 */ /* 0x000fe20003800000 */
[----:B------:R-:W-:-:S07]  /*a8e0*/  IMAD.MOV.U32 R15, RZ, RZ, -0x1 ;  /* 0xffffffffff0f7424 */ /* 0x000fce00078e00ff */
[----:B------:R-:W-:Y:S05]  /*a8f0*/  WARPSYNC.COLLECTIVE R15, `(.L_x_3789) ;  /* 0x000000000f0c7348 */ /* 0x000fea0003c00000 */
[----:B------:R-:W-:Y:S02]  /*a900*/  ELECT P6, UR62, PT ;  /* 0x00000000003e782f */ /* 0x000fe400038c0000 */
[----:B------:R-:W-:Y:S01]  /*a910*/  MOV R14, UR62 ;  /* 0x0000003e000e7c02 */ /* 0x000fe20008000f00 */
[----:B------:R-:W-:Y:S10]  /*a920*/  ENDCOLLECTIVE ;  /* 0x000000000000791b */ /* 0x000ff40003800000 */
.L_x_3789:
[----:B------:R-:W-:Y:S05]  /*a930*/  BSYNC B0 ;  /* 0x0000000000007941 */ /* 0x000fea0003800000 */
.L_x_3788:
[----:B------:R-:W-:Y:S05]  /*a940*/  BRA `(.L_x_3790) ;  /* 0xfffffff400c47947 */ /* 0x000fea000383ffff */
.L_x_3758:
[----:B-1----:R1:W2:Y:S02]  /*a950*/  SYNCS.PHASECHK.TRANS64.TRYWAIT P0, [R7+URZ], R4 ;  /* 0x00000004070075a7 */ /* 0x0022a4000800017f */
[----:B--2---:R-:W-:Y:S05]  /*a960*/  @!P0 NANOSLEEP.SYNCS 0x989680 ;  /* 0x009896800000895d */ /* 0x004fea0003900000 */
[----:B------:R-:W2:Y:S02]  /*a970*/  @!P0 SYNCS.PHASECHK.TRANS64 P0, [R7+URZ], R4 ;  /* 0x00000004070085a7 */ /* 0x000ea4000800007f */
[----:B--2---:R-:W-:Y:S05]  /*a980*/  @!P0 BRA `(.L_x_3758) ;  /* 0xfffffffc00f08947 */ /* 0x004fea000383ffff */
[----:B------:R-:W-:Y:S05]  /*a990*/  BRA `(.L_x_3791) ;  /* 0xfffffff800047947 */ /* 0x000fea000383ffff */
.L_x_3759:
[----:B--2---:R2:W3:Y:S02]  /*a9a0*/  SYNCS.PHASECHK.TRANS64.TRYWAIT P0, [R3+URZ], R0 ;  /* 0x00000000030075a7 */ /* 0x0044e4000800017f */
[----:B---3--:R-:W-:Y:S05]  /*a9b0*/  @!P0 NANOSLEEP.SYNCS 0x989680 ;  /* 0x009896800000895d */ /* 0x008fea0003900000 */
[----:B------:R-:W3:Y:S02]  /*a9c0*/  @!P0 SYNCS.PHASECHK.TRANS64 P0, [R3+URZ], R0 ;  /* 0x00000000030085a7 */ /* 0x000ee4000800007f */
[----:B---3--:R-:W-:Y:S05]  /*a9d0*/  @!P0 BRA `(.L_x_3759) ;  /* 0xfffffffc00f08947 */ /* 0x008fea000383ffff */
[----:B------:R-:W-:Y:S05]  /*a9e0*/  BRA `(.L_x_3792) ;  /* 0xfffffff400f87947 */ /* 0x000fea000383ffff */
.L_x_3793:
        /* <DEDUP_REMOVED lines=9> */
.L_x_7672:


//--------------------- .text._ZN7cutlass13device_kernelIN5flash11enable_sm90INS1_16FlashAttnBwdSm90INS1_25CollectiveMainloopBwdSm90ILi2ELi1ELi1EN4cute5tupleIJNS5_1CILi1EEES8_S8_EEENS6_IJNS7_ILi64EEENS7_ILi96EEENS7_ILi192EEEEEENS_10bfloat16_tEfNS_4arch4Sm90ELb0ELb0ELb0ELb0ELb0ELb0ELb1ELb0ELi3ELi1ELi1ELi1ELb0EEENS1_21CollectiveEpilogueBwdISD_SE_SG_Li384ELb0ELb1ELi3EEENS1_19SingleTileSchedulerILb0ELb0ELb0ELi96EEEEEEEEEvNT_6ParamsE --------------------------
	.section	.text._ZN7cutlass13device_kernelIN5flash11enable_sm90INS1_16FlashAttnBwdSm90INS1_25CollectiveMainloopBwdSm90ILi2ELi1ELi1EN4cute5tupleIJNS5_1CILi1EEES8_S8_EEENS6_IJNS7_ILi64EEENS7_ILi96EEENS7_ILi192EEEEEENS_10bfloat16_tEfNS_4arch4Sm90ELb0ELb0ELb0ELb0ELb0ELb0ELb1ELb0ELi3ELi1ELi1ELi1ELb0EEENS1_21CollectiveEpilogueBwdISD_SE_SG_Li384ELb0ELb1ELi3EEENS1_19SingleTileSchedulerILb0ELb0ELb0ELi96EEEEEEEEEvNT_6ParamsE,"ax",@progbits
	.align	128
.text._ZN7cutlass13device_kernelIN5flash11enable_sm90INS1_16FlashAttnBwdSm90INS1_25CollectiveMainloopBwdSm90ILi2ELi1ELi1EN4cute5tupleIJNS5_1CILi1EEES8_S8_EEENS6_IJNS7_ILi64EEENS7_ILi96EEENS7_ILi192EEEEEENS_10bfloat16_tEfNS_4arch4Sm90ELb0ELb0ELb0ELb0ELb0ELb0ELb1ELb0ELi3ELi1ELi1ELi1ELb0EEENS1_21CollectiveEpilogueBwdISD_SE_SG_Li384ELb0ELb1ELi3EEENS1_19SingleTileSchedulerILb0ELb0ELb0ELi96EEEEEEEEEvNT_6ParamsE:
        .type           _ZN7cutlass13device_kernelIN5flash11enable_sm90INS1_16FlashAttnBwdSm90INS1_25CollectiveMainloopBwdSm90ILi2ELi1ELi1EN4cute5tupleIJNS5_1CILi1EEES8_S8_EEENS6_IJNS7_ILi64EEENS7_ILi96EEENS7_ILi192EEEEEENS_10bfloat16_tEfNS_4arch4Sm90ELb0ELb0ELb0ELb0ELb0ELb0ELb1ELb0ELi3ELi1ELi1ELi1ELb0EEENS1_21CollectiveEpilogueBwdISD_SE_SG_Li384ELb0ELb1ELi3EEENS1_19SingleTileSchedulerILb0ELb0ELb0ELi96EEEEEEEEEvNT_6ParamsE,@function
        .size           _ZN7cutlass13device_kernelIN5flash11enable_sm90INS1_16FlashAttnBwdSm90INS1_25CollectiveMainloopBwdSm90ILi2ELi1ELi1EN4cute5tupleIJNS5_1CILi1EEES8_S8_EEENS6_IJNS7_ILi64EEENS7_ILi96EEENS7_ILi192EEEEEENS_10bfloat16_tEfNS_4arch4Sm90ELb0ELb0ELb0ELb0ELb0ELb0ELb1ELb0ELi3ELi1ELi1ELi1ELb0EEENS1_21CollectiveEpilogueBwdISD_SE_SG_Li384ELb0ELb1ELi3EEENS1_19SingleTileSchedulerILb0ELb0ELb0ELi96EEEEEEEEEvNT_6ParamsE,(.L_x_7673 - _ZN7cutlass13device_kernelIN5flash11enable_sm90INS1_16FlashAttnBwdSm90INS1_25CollectiveMainloopBwdSm90ILi2ELi1ELi1EN4cute5tupleIJNS5_1CILi1EEES8_S8_EEENS6_IJNS7_ILi64EEENS7_ILi96EEENS7_ILi192EEEEEENS_10bfloat16_tEfNS_4arch4Sm90ELb0ELb0ELb0ELb0ELb0ELb0ELb1ELb0ELi3ELi1ELi1ELi1ELb0EEENS1_21CollectiveEpilogueBwdISD_SE_SG_Li384ELb0ELb1ELi3EEENS1_19SingleTileSchedulerILb0ELb0ELb0ELi96EEEEEEEEEvNT_6ParamsE)
        .other          _ZN7cutlass13device_kernelIN5flash11enable_sm90INS1_16FlashAttnBwdSm90INS1_25CollectiveMainloopBwdSm90ILi2ELi1ELi1EN4cute5tupleIJNS5_1CILi1EEES8_S8_EEENS6_IJNS7_ILi64EEENS7_ILi96EEENS7_ILi192EEEEEENS_10bfloat16_tEfNS_4arch4Sm90ELb0ELb0ELb0ELb0ELb0ELb0ELb1ELb0ELi3ELi1ELi1ELi1ELb0EEENS1_21CollectiveEpilogueBwdISD_SE_SG_Li384ELb0ELb1ELi3EEENS1_19SingleTileSchedulerILb0ELb0ELb0ELi96EEEEEEEEEvNT_6ParamsE,@"STO_CUDA_ENTRY STV_DEFAULT"
_ZN7cutlass13device_kernelIN5flash11enable_sm90INS1_16FlashAttnBwdSm90INS1_25CollectiveMainloopBwdSm90ILi2ELi1ELi1EN4cute5tupleIJNS5_1CILi1EEES8_S8_EEENS6_IJNS7_ILi64EEENS7_ILi96EEENS7_ILi192EEEEEENS_10bfloat16_tEfNS_4arch4Sm90ELb0ELb0ELb0ELb0ELb0ELb0ELb1ELb0ELi3ELi1ELi1ELi1ELb0EEENS1_21CollectiveEpilogueBwdISD_SE_SG_Li384ELb0ELb1ELi3EEENS1_19SingleTileSchedulerILb0ELb0ELb0ELi96EEEEEEEEEvNT_6ParamsE:
        /* <DEDUP_REMOVED lines=28> */
.L_x_3795:
[----:B------:R-:W-:Y:S05]  /*01c0*/  BSYNC B0 ;  /* 0x0000000000007941 */ /* 0x000fea0003800000 */
.L_x_3794:
        /* <DEDUP_REMOVED lines=34> */
.L_x_3796:
        /* <DEDUP_REMOVED lines=20> */
.L_x_3797:
[----:B------:R-:W-:Y:S01]  /*0530*/  ISETP.NE.AND P0, PT, R2, RZ, PT ;  /* 0x000000ff0200720c */ /* 0x000fe20003f05270 */
[----:B------:R-:W-:Y:S01]  /*0540*/  IMAD.MOV.U32 R17, RZ, RZ, 0x1 ;  /* 0x00000001ff117424 */ /* 0x000fe200078e00ff */
[----:B------:R-:W-:-:S04]  /*0550*/  NOP ;  /* 0x0000000000007918 */ /* 0x000fc80000000000 */
[----:B------:R-:W-:Y:S01]  /*0560*/  SEL R17, R17, 0x2, !P0 ;  /* 0x0000000211117807 */ /* 0x000fe20004000000 */
[----:B-12-45:R-:W-:Y:S06]  /*0570*/  BAR.SYNC.DEFER_BLOCKING 0x0 ;  /* 0x0000000000007b1d */ /* 0x036fec0000010000 */
[----:B------:R-:W-:Y:S05]  /*0580*/  @!P0 BRA `(.L_x_3798) ;  /* 0x0000003c00648947 */ /* 0x000fea0003800000 */
.L_x_3799:
        /* <DEDUP_REMOVED lines=37> */
.L_x_3801:
        /* <DEDUP_REMOVED lines=15> */
.L_x_3800:
        /* <DEDUP_REMOVED lines=20> */
.L_x_3803:
        /* <DEDUP_REMOVED lines=15> */
.L_x_3802:
        /* <DEDUP_REMOVED lines=8> */
.L_x_3888:
[----:B------:R-:W-:Y:S02]  /*0b80*/  SHF.L.U32 R12, RZ, 0x1f, RZ ;  /* 0x0000001fff0c7819 */ /* 0x000fe400000006ff */
[----:B------:R-:W-:Y:S01]  /*0b90*/  LOP3.LUT R5, R2, 0xffffff80, RZ, 0xc0, !PT ;  /* 0xffffff8002057812 */ /* 0x000fe200078ec0ff */
[----:B--2---:R-:W-:Y:S01]  /*0ba0*/  IMAD.HI R2, R14, 0x55555556, RZ ;  /* 0x555555560e027827 */ /* 0x004fe200078e02ff */
[----:B------:R-:W2:Y:S01]  /*0bb0*/  SYNCS.PHASECHK.TRANS64.TRYWAIT P0, [UR37+0x36400], R12 ;  /* 0x0364000cff0075a7 */ /* 0x000ea20008000165 */
[CC--:B------:R-:W-:Y:S02]  /*0bc0*/  LEA.HI R6, R3.reuse, R0.reuse, RZ, 0x5 ;  /* 0x0000000003067211 */ /* 0x0c0fe400078f28ff */
[----:B------:R-:W-:Y:S01]  /*0bd0*/  IMAD.IADD R4, R0, 0x1, -R5 ;  /* 0x0000000100047824 */ /* 0x000fe200078e0a05 */
[----:B------:R-:W-:Y:S02]  /*0be0*/  LEA.HI R3, R3, R0, RZ, 0x4 ;  /* 0x0000000003037211 */ /* 0x000fe400078f20ff */
[----:B------:R-:W-:-:S02]  /*0bf0*/  LEA.HI R5, R2, R2, RZ, 0x1 ;  /* 0x0000000202057211 */ /* 0x000fc400078f08ff */
[----:B------:R-:W-:Y:S02]  /*0c00*/  SHF.R.S32.HI R9, RZ, 0x1f, R4 ;  /* 0x0000001fff097819 */ /* 0x000fe40000011404 */
[----:B------:R-:W-:Y:S01]  /*0c10*/  SHF.R.S32.HI R152, RZ, 0x5, R6 ;  /* 0x00000005ff987819 */ /* 0x000fe20000011406 */
[----:B------:R-:W-:Y:S01]  /*0c20*/  IMAD R5, R5, -0x3, R14 ;  /* 0xfffffffd05057824 */ /* 0x000fe200078e020e */
[----:B------:R-:W-:Y:S02]  /*0c30*/  LEA.HI R8, R9, R4, RZ, 0x2 ;  /* 0x0000000409087211 */ /* 0x000fe400078f10ff */
[----:B------:R-:W-:Y:S02]  /*0c40*/  SHF.R.S32.HI R7, RZ, 0x1f, R6 ;  /* 0x0000001fff077819 */ /* 0x000fe40000011406 */
[----:B------:R-:W-:Y:S02]  /*0c50*/  SHF.R.S32.HI R2, RZ, 0x4, R3 ;  /* 0x00000004ff027819 */ /* 0x000fe40000011403 */
[----:B------:R-:W-:-:S02]  /*0c60*/  SHF.R.S32.HI R10, RZ, 0x2, R8 ;  /* 0x00000002ff0a7819 */ /* 0x000fc40000011408 */
[----:B------:R-:W-:Y:S02]  /*0c70*/  SHF.R.S32.HI R11, RZ, 0x1f, R8 ;  /* 0x0000001fff0b7819 */ /* 0x000fe40000011408 */
[----:B------:R-:W-:Y:S02]  /*0c80*/  LEA.HI R6, R3, R2, RZ, 0x1 ;  /* 0x0000000203067211 */ /* 0x000fe400078f08ff */
[----:B------:R-:W-:Y:S02]  /*0c90*/  LEA.HI R7, R7, R152, RZ, 0x2 ;  /* 0x0000009807077211 */ /* 0x000fe400078f10ff */
[----:B------:R-:W-:Y:S02]  /*0ca0*/  LEA.HI R11, R11, R10, RZ, 0x3 ;  /* 0x0000000a0b0b7211 */ /* 0x000fe400078f18ff */
[----:B------:R-:W-:Y:S02]  /*0cb0*/  LOP3.LUT R153, R6, 0xfffffffe, RZ, 0xc0, !PT ;  /* 0xfffffffe06997812 */ /* 0x000fe400078ec0ff */
[----:B------:R-:W-:-:S02]  /*0cc0*/  LOP3.LUT R7, R7, 0xfffffffc, RZ, 0xc0, !PT ;  /* 0xfffffffc07077812 */ /* 0x000fc400078ec0ff */
[----:B------:R-:W-:Y:S01]  /*0cd0*/  LOP3.LUT R11, R11, 0xfffffff8, RZ, 0xc0, !PT ;  /* 0xfffffff80b0b7812 */ /* 0x000fe200078ec0ff */
[----:B------:R-:W-:Y:S01]  /*0ce0*/  IMAD.IADD R153, R2, 0x1, -R153 ;  /* 0x0000000102997824 */ /* 0x000fe200078e0a99 */
[----:B------:R-:W-:Y:S01]  /*0cf0*/  LEA.HI R9, R9, R4, RZ, 0x5 ;  /* 0x0000000409097211 */ /* 0x000fe200078f28ff */
[----:B------:R-:W-:Y:S02]  /*0d00*/  IMAD.IADD R152, R152, 0x1, -R7 ;  /* 0x0000000198987824 */ /* 0x000fe400078e0a07 */
[----:B------:R-:W-:Y:S01]  /*0d10*/  IMAD.IADD R16, R10, 0x1, -R11 ;  /* 0x000000010a107824 */ /* 0x000fe200078e0a0b */
[----:B------:R-:W-:Y:S01]  /*0d20*/  SHF.R.S32.HI R9, RZ, 0x5, R9 ;  /* 0x00000005ff097819 */ /* 0x000fe20000011409 */
[----:B--2---:R-:W-:Y:S06]  /*0d30*/  @P0 BRA `(.L_x_3805) ;  /* 0x0000000000080947 */ /* 0x004fec0003800000 */
[----:B------:R-:W2:Y:S02]  /*0d40*/  SYNCS.PHASECHK.TRANS64.TRYWAIT P0, [UR37+0x36400], R12 ;  /* 0x0364000cff0075a7 */ /* 0x000ea40008000165 */
[----:B--2---:R-:W-:Y:S05]  /*0d50*/  @!P0 BRA `(.L_x_3806) ;  /* 0x0000006400bc8947 */ /* 0x004fea0003800000 */
.L_x_3805:
[----:B--2---:R-:W2:Y:S01]  /*0d60*/  LDC R12, c[0x0][0x280] ;  /* 0x0000a000ff0c7b82 */ /* 0x004ea20000000800 */
        /* <DEDUP_REMOVED lines=23> */
[----:B--2---:R-:W-:-:S02]  /*0ee0*/  ISETP.GE.AND P0, PT, R12, 0x1, PT ;  /* 0x000000010c00780c */ /* 0x004fc40003f06270 */
        /* <DEDUP_REMOVED lines=27> */
[----:B------:R-:W-:Y:S01]  /*10a0*/  LOP3.LUT R3, R3, 0xfffffff0, RZ, 0xc0, !PT ;  /* 0xfffffff003037812 */ /* 0x000fe200078ec0ff */
[----:B------:R-:W2:Y:S01]  /*10b0*/  S2R R11, SR_CTAID.X ;  /* 0x00000000000b7919 */ /* 0x000ea20000002500 */
[----:B------:R-:W-:Y:S01]  /*10c0*/  LOP3.LUT R9, R8, 0xfffffffc, RZ, 0xc0, !PT ;  /* 0xfffffffc08097812 */ /* 0x000fe200078ec0ff */
[----:B------:R-:W2:Y:S01]  /*10d0*/  LDC R20, c[0x0][0x290] ;  /* 0x0000a400ff147b82 */ /* 0x000ea20000000800 */
[----:B------:R-:W-:-:S04]  /*10e0*/  IMAD.HI R10, R13, 0x55555556, RZ ;  /* 0x555555560d0a7827 */ /* 0x000fc800078e02ff */
[----:B------:R-:W-:Y:S01]  /*10f0*/  IMAD.IADD R3, R0, 0x1, -R3 ;  /* 0x0000000100037824 */ /* 0x000fe200078e0a03 */
[----:B------:R-:W-:Y:S01]  /*1100*/  LEA.HI R10, R10, R10, RZ, 0x1 ;  /* 0x0000000a0a0a7211 */ /* 0x000fe200078f08ff */
[----:B------:R-:W-:Y:S02]  /*1110*/  IMAD R14, R13, 0x400, R4 ;  /* 0x000004000d0e7824 */ /* 0x000fe400078e0204 */
[----:B------:R-:W-:Y:S01]  /*1120*/  IMAD.MOV.U32 R15, RZ, RZ, 0x20 ;  /* 0x00000020ff0f7424 */ /* 0x000fe200078e00ff */
[----:B------:R-:W-:Y:S01]  /*1130*/  LEA.HI R0, R3, R3, RZ, 0x1 ;  /* 0x0000000303007211 */ /* 0x000fe200078f08ff */
[----:B------:R-:W-:Y:S01]  /*1140*/  IMAD R10, R10, -0x3, R13 ;  /* 0xfffffffd0a0a7824 */ /* 0x000fe200078e020d */
[----:B------:R-:W-:Y:S01]  /*1150*/  SHF.R.S32.HI R6, RZ, 0x1f, R3 ;  /* 0x0000001fff067819 */ /* 0x000fe20000011403 */
[----:B------:R-:W-:Y:S01]  /*1160*/  IMAD.MOV.U32 R119, RZ, RZ, RZ ;  /* 0x000000ffff777224 */ /* 0x000fe200078e00ff */
        /* <DEDUP_REMOVED lines=10> */
[----:B------:R-:W-:Y:S02]  /*1210*/  IMAD.SHL.U32 R3, R153, 0x8, RZ ;  /* 0x0000000899037824 */ /* 0x000fe400078e00ff */
[C---:B------:R-:W-:Y:S01]  /*1220*/  IMAD.SHL.U32 R0, R7.reuse, 0x40, RZ ;  /* 0x0000004007007824 */ /* 0x040fe200078e00ff */
[----:B------:R-:W-:Y:S01]  /*1230*/  LOP3.LUT P0, RZ, R7, 0x2, RZ, 0xc0, !PT ;  /* 0x0000000207ff7812 */ /* 0x000fe2000780c0ff */
[----:B-1----:R-:W-:Y:S02]  /*1240*/  IMAD R13, R13, 0x800, R8 ;  /* 0x000008000d0d7824 */ /* 0x002fe400078e0208 */
[----:B------:R-:W-:Y:S01]  /*1250*/  IMAD.IADD R2, R4, 0x1, -R9 ;  /* 0x0000000104027824 */ /* 0x000fe200078e0a09 */
[----:B------:R-:W-:Y:S01]  /*1260*/  LOP3.LUT R0, R0, 0xc0, RZ, 0xc0, !PT ;  /* 0x000000c000007812 */ /* 0x000fe200078ec0ff */
[----:B------:R-:W-:Y:S01]  /*1270*/  IMAD R13, R6, 0x20, R13 ;  /* 0x00000020060d7824 */ /* 0x000fe200078e020d */
[----:B------:R-:W-:Y:S01]  /*1280*/  SEL R15, R15, 0xffffffe0, !P0 ;  /* 0xffffffe00f0f7807 */ /* 0x000fe20004000000 */
[----:B------:R-:W-:Y:S01]  /*1290*/  VIADD R4, R12, 0x3f ;  /* 0x0000003f0c047836 */ /* 0x000fe20000000000 */
[----:B------:R-:W-:Y:S01]  /*12a0*/  LOP3.LUT R3, R0, 0x8, R3, 0xf8, !PT ;  /* 0x0000000800037812 */ /* 0x000fe200078ef803 */
[----:B------:R-:W-:Y:S01]  /*12b0*/  IMAD R13, R152, 0x200, R13 ;  /* 0x00000200980d7824 */ /* 0x000fe200078e020d */
[----:B------:R-:W-:Y:S01]  /*12c0*/  SHF.R.U32.HI R0, RZ, 0x3, R0 ;  /* 0x00000003ff007819 */ /* 0x000fe20000011600 */
[----:B--2---:R-:W-:Y:S01]  /*12d0*/  IMAD R9, R11, -0x60, R20 ;  /* 0xffffffa00b097824 */ /* 0x004fe200078e0214 */
[----:B------:R-:W-:-:S02]  /*12e0*/  SHF.R.S32.HI R11, RZ, 0x1f, R4 ;  /* 0x0000001fff0b7819 */ /* 0x000fc40000011404 */
[----:B------:R-:W-:Y:S02]  /*12f0*/  CS2R R6, SRZ ;  /* 0x0000000000067805 */ /* 0x000fe4000001ff00 */
[----:B------:R-:W-:Y:S01]  /*1300*/  LOP3.LUT R0, R3, R0, RZ, 0x3c, !PT ;  /* 0x0000000003007212 */ /* 0x000fe200078e3cff */
[----:B------:R-:W-:Y:S01]  /*1310*/  IMAD R9, R10, -0x20, R9 ;  /* 0xffffffe00a097824 */ /* 0x000fe200078e0209 */
[----:B------:R-:W-:Y:S01]  /*1320*/  LEA.HI R11, R11, R4, RZ, 0x6 ;  /* 0x000000040b0b7211 */ /* 0x000fe200078f30ff */
[----:B------:R-:W-:Y:S02]  /*1330*/  IMAD.SHL.U32 R4, R14, 0x4, RZ ;  /* 0x000000040e047824 */ /* 0x000fe400078e00ff */
[----:B------:R-:W-:Y:S01]  /*1340*/  IMAD.IADD R0, R0, 0x1, R13 ;  /* 0x0000000100007824 */ /* 0x000fe200078e020d */
[----:B------:R-:W-:Y:S01]  /*1350*/  LOP3.LUT R13, R17, 0x1, RZ, 0xfc, !PT ;  /* 0x00000001110d7812 */ /* 0x000fe200078efcff */
[----:B------:R-:W-:Y:S01]  /*1360*/  IMAD R2, R2, -0x2, R9 ;  /* 0xfffffffe02027824 */ /* 0x000fe200078e0209 */
[----:B------:R-:W-:Y:S01]  /*1370*/  SHF.R.S32.HI R17, RZ, 0x6, R11 ;  /* 0x00000006ff117819 */ /* 0x000fe2000001140b */
[----:B------:R-:W-:Y:S01]  /*1380*/  IMAD.MOV.U32 R12, RZ, RZ, RZ ;  /* 0x000000ffff0c7224 */ /* 0x000fe200078e00ff */
[----:B------:R-:W-:Y:S01]  /*1390*/  LEA R14, R0, UR37, 0x1 ;  /* 0x00000025000e7c11 */ /* 0x000fe2000f8e08ff */
[----:B------:R-:W-:Y:S01]  /*13a0*/  IMAD.MOV.U32 R3, RZ, RZ, RZ ;  /* 0x000000ffff037224 */ /* 0x000fe200078e00ff */
[----:B------:R-:W-:-:S02]  /*13b0*/  LEA R0, R4, UR37, 0x2 ;  /* 0x0000002504007c11 */ /* 0x000fc4000f8e10ff */
[----:B------:R-:W-:-:S07]  /*13c0*/  IADD3 R15, R15, 0x30400, R14 ;  /* 0x000304000f0f7810 */ /* 0x000fce0007ffe00e */
.L_x_3818:
[----:B------:R-:W-:Y:S01]  /*13d0*/  ISETP.NE.AND P0, PT, R13, 0x3, PT ;  /* 0x000000030d00780c */ /* 0x000fe20003f05270 */
[----:B------:R-:W-:-:S12]  /*13e0*/  YIELD ;  /* 0x0000000000007946 */ /* 0x000fd80003800000 */
[----:B--2---:R-:W-:Y:S05]  /*13f0*/  @!P0 BRA `(.L_x_3808) ;  /* 0x0000000000048947 */ /* 0x004fea0003800000 */
[----:B------:R-:W-:Y:S01]  /*1400*/  BPT.TRAP 0x1 ;  /* 0x000000040000795c */ /* 0x000fe20000300000 */
.L_x_3808:
[----:B------:R-:W-:Y:S02]  /*1410*/  LEA R4, R3, UR37, 0x3 ;  /* 0x0000002503047c11 */ /* 0x000fe4000f8e18ff */
[----:B------:R-:W-:-:S04]  /*1420*/  SHF.L.U32 R9, R12, 0x1f, RZ ;  /* 0x0000001f0c097819 */ /* 0x000fc800000006ff */
[----:B------:R1:W2:Y:S01]  /*1430*/  SYNCS.PHASECHK.TRANS64.TRYWAIT P1, [R4+URZ+0x36410], R9 ;  /* 0x03641009040075a7 */ /* 0x0002a2000802017f */
[----:B------:R-:W-:Y:S05]  /*1440*/  @!P0 BRA `(.L_x_3809) ;  /* 0x0000000000048947 */ /* 0x000fea0003800000 */
[----:B------:R-:W-:Y:S01]  /*1450*/  BPT.TRAP 0x1 ;  /* 0x000000040000795c */ /* 0x000fe20000300000 */
.L_x_3809:
[----:B--2---:R-:W-:Y:S05]  /*1460*/  @P1 BRA `(.L_x_3810) ;  /* 0x0000000000081947 */ /* 0x004fea0003800000 */
[----:B------:R-:W2:Y:S02]  /*1470*/  SYNCS.PHASECHK.TRANS64.TRYWAIT P1, [R4+URZ+0x36410], R9 ;  /* 0x03641009040075a7 */ /* 0x000ea4000802017f */
[----:B--2---:R-:W-:Y:S05]  /*1480*/  @!P1 BRA `(.L_x_3811) ;  /* 0x0000006000049947 */ /* 0x004fea0003800000 */
.L_x_3810:
        /* <DEDUP_REMOVED lines=100> */
[----:B------:R3:W5:Y:S01]  /*1ad0*/  LDS R20, [R8+0x30020] ;  /* 0x0300200008147984 */ /* 0x0007620000000800 */
[----:B------:R-:W-:Y:S05]  /*1ae0*/  @!P0 BRA `(.L_x_3812) ;  /* 0x0000000000048947 */ /* 0x000fea0003800000 */
[----:B------:R-:W-:Y:S01]  /*1af0*/  BPT.TRAP 0x1 ;  /* 0x000000040000795c */ /* 0x000fe20000300000 */
.L_x_3812:
[----:B---3--:R-:W-:-:S04]  /*1b00*/  SHF.L.U32 R8, R7, 0x1f, RZ ;  /* 0x0000001f07087819 */ /* 0x008fc800000006ff */
[----:B------:R3:W1:Y:S01]  /*1b10*/  SYNCS.PHASECHK.TRANS64.TRYWAIT P1, [UR37+0x36430], R8 ;  /* 0x03643008ff0075a7 */ /* 0x0006620008020165 */
[----:B------:R-:W-:Y:S05]  /*1b20*/  @!P0 BRA `(.L_x_3813) ;  /* 0x0000000000048947 */ /* 0x000fea0003800000 */
[----:B------:R-:W-:Y:S01]  /*1b30*/  BPT.TRAP 0x1 ;  /* 0x000000040000795c */ /* 0x000fe20000300000 */
.L_x_3813:
[----:B-1----:R-:W-:Y:S05]  /*1b40*/  @P1 BRA `(.L_x_3814) ;  /* 0x0000000000081947 */ /* 0x002fea0003800000 */
[----:B------:R-:W1:Y:S02]  /*1b50*/  SYNCS.PHASECHK.TRANS64.TRYWAIT P1, [UR37+0x36430], R8 ;  /* 0x03643008ff0075a7 */ /* 0x000e640008020165 */
[----:B-1----:R-:W-:Y:S05]  /*1b60*/  @!P1 BRA `(.L_x_3815) ;  /* 0x0000005800609947 */ /* 0x002fea0003800000 */
.L_x_3814:
[----:B------:R-:W-:Y:S01]  /*1b70*/  UIADD3 UR5, UR37, 0x2a000, URZ ;  /* 0x0002a00025057890 */ /* 0x000fe2000fffe03f */
[----:B------:R-:W-:Y:S01]  /*1b80*/  WARPGROUP.ARRIVE ;  /* 0x00000000000079c5 */ /* 0x000fe20000000000 */
[----:B------:R-:W-:Y:S01]  /*1b90*/  UIADD3 UR4, UR4, 0x9000, URZ ;  /* 0x0000900004047890 */ /* 0x000fe2000fffe03f */
[C---:B------:R-:W-:Y:S01]  /*1ba0*/  ISETP.GT.AND P1, PT, R2.reuse, RZ, PT ;  /* 0x000000ff0200720c */ /* 0x040fe20003f24270 */
[----:B------:R-:W-:Y:S01]  /*1bb0*/  USHF.R.U32.HI UR6, URZ, 0x4, UR5 ;  /* 0x000000043f067899 */ /* 0x000fe20008011605 */
[----:B------:R-:W-:Y:S01]  /*1bc0*/  ISETP.GT.AND P2, PT, R2, 0x1, PT ;  /* 0x000000010200780c */ /* 0x000fe20003f44270 */
[----:B------:R-:W-:Y:S01]  /*1bd0*/  USHF.R.U32.HI UR4, URZ, 0x4, UR4 ;  /* 0x000000043f047899 */ /* 0x000fe20008011604 */
[----:B--2---:R-:W-:Y:S01]  /*1be0*/  FSEL R9, R138, -INF , P1 ;  /* 0xff8000008a097808 */ /* 0x004fe20000800000 */
[----:B------:R-:W-:Y:S01]  /*1bf0*/  ULOP3.LUT UR7, UR6, 0x3fff, URZ, 0xc0, !UPT ;  /* 0x00003fff06077892 */ /* 0x000fe2000f8ec03f */
[----:B---3--:R-:W-:Y:S01]  /*1c00*/  FSEL R8, R137, -INF , P2 ;  /* 0xff80000089087808 */ /* 0x008fe20001000000 */
[----:B------:R-:W-:Y:S01]  /*1c10*/  ULOP3.LUT UR6, UR4, 0x3fff, URZ, 0xc0, !UPT ;  /* 0x00003fff04067892 */ /* 0x000fe2000f8ec03f */
[C---:B------:R-:W-:Y:S01]  /*1c20*/  ISETP.GT.AND P3, PT, R2.reuse, 0x8, PT ;  /* 0x000000080200780c */ /* 0x040fe20003f64270 */
[----:B------:R-:W-:Y:S01]  /*1c30*/  ULOP3.LUT UR4, UR7, 0x10000, URZ, 0xfc, !UPT ;  /* 0x0001000007047892 */ /* 0x000fe2000f8efc3f */
[----:B------:R-:W-:Y:S01]  /*1c40*/  ISETP.GT.AND P4, PT, R2, 0x9, PT ;  /* 0x000000090200780c */ /* 0x000fe20003f84270 */
[----:B------:R-:W-:Y:S01]  /*1c50*/  ULOP3.LUT UR6, UR6, 0x10000, URZ, 0xfc, !UPT ;  /* 0x0001000006067892 */ /* 0x000fe2000f8efc3f */
[----:B------:R-:W-:Y:S01]  /*1c60*/  FSEL R136, R136, -INF , P1 ;  /* 0xff80000088887808 */ /* 0x000fe20000800000 */
[----:B------:R-:W-:Y:S01]  /*1c70*/  UMOV UR9, 0x40000040 ;  /* 0x4000004000097882 */ /* 0x000fe20000000000 */
[----:B------:R-:W-:Y:S01]  /*1c80*/  UMOV UR11, 0x40000040 ;  /* 0x40000040000b7882 */ /* 0x000fe20000000000 */
[----:B------:R-:W-:Y:S01]  /*1c90*/  ULDC UR7, c[0x0][0x744] ;  /* 0x0001d10000077ab9 */ /* 0x000fe20000000800 */
[----:B------:R-:W-:Y:S01]  /*1ca0*/  UMOV UR8, UR4 ;  /* 0x0000000400087c82 */ /* 0x000fe20008000000 */
[--C-:B-----5:R-:W-:Y:S01]  /*1cb0*/  FFMA.FTZ R138, R9, UR7, -R20.reuse ;  /* 0x00000007098a7c23 */ /* 0x120fe20008010814 */
[----:B------:R-:W-:Y:S01]  /*1cc0*/  UMOV UR10, UR6 ;  /* 0x00000006000a7c82 */ /* 0x000fe20008000000 */
[----:B------:R-:W-:Y:S01]  /*1cd0*/  FSEL R140, R140, -INF , P3 ;  /* 0xff8000008c8c7808 */ /* 0x000fe20001800000 */
[----:B------:R-:W-:Y:S01]  /*1ce0*/  HGMMA.64x32x16.F32.BF16 R120, gdesc[UR8], RZ, !UPT, gsb0 ;  /* 0x00600000087879f0 */ /* 0x000fe2000c0018ff */
[----:B------:R-:W-:Y:S01]  /*1cf0*/  UIADD3 UR10, UR6, 0x2, URZ ;  /* 0x00000002060a7890 */ /* 0x000fe2000fffe03f */
[----:B------:R-:W-:Y:S01]  /*1d00*/  FSEL R139, R139, -INF , P2 ;  /* 0xff8000008b8b7808 */ /* 0x000fe20001000000 */
[----:B------:R-:W-:Y:S01]  /*1d10*/  UIADD3 UR8, UR4, 0x2, URZ ;  /* 0x0000000204087890 */ /* 0x000fe2000fffe03f */
[----:B------:R-:W-:Y:S01]  /*1d20*/  FSEL R9, R142, -INF , P3 ;  /* 0xff8000008e097808 */ /* 0x000fe20001800000 */
[----:B------:R-:W-:Y:S01]  /*1d30*/  UMOV UR11, 0x40000040 ;  /* 0x40000040000b7882 */ /* 0x000fe20000000000 */
[----:B------:R-:W-:Y:S01]  /*1d40*/  UMOV UR9, 0x40000040 ;  /* 0x4000004000097882 */ /* 0x000fe20000000000 */
[----:B------:R-:W-:Y:S01]  /*1d50*/  FSEL R11, R143, -INF , P4 ;  /* 0xff8000008f0b7808 */ /* 0x000fe20002000000 */
[--C-:B----4-:R-:W-:Y:S01]  /*1d60*/  FFMA.FTZ R23, R8, UR7, -R21.reuse ;  /* 0x0000000708177c23 */ /* 0x110fe20008010815 */
[----:B------:R-:W-:Y:S01]  /*1d70*/  FSEL R8, R141, -INF , P4 ;  /* 0xff8000008d087808 */ /* 0x000fe20002000000 */
[--C-:B------:R-:W-:Y:S01]  /*1d80*/  FFMA.FTZ R22, R136, UR7, -R21.reuse ;  /* 0x0000000788167c23 */ /* 0x100fe20008010815 */
[----:B------:R-:W-:Y:S01]  /*1d90*/  LEA R155, R16, UR37, 0x2 ;  /* 0x00000025109b7c11 */ /* 0x000fe2000f8e10ff */
[--C-:B------:R-:W-:Y:S01]  /*1da0*/  FFMA.FTZ R136, R140, UR7, -R21.reuse ;  /* 0x000000078c887c23 */ /* 0x100fe20008010815 */
[--C-:B------:R-:W-:Y:S01]  /*1db0*/  FFMA.FTZ R139, R139, UR7, -R20.reuse ;  /* 0x000000078b8b7c23 */ /* 0x100fe20008010814 */
[--C-:B------:R-:W-:Y:S01]  /*1dc0*/  FFMA.FTZ R143, R9, UR7, -R20.reuse ;  /* 0x00000007098f7c23 */ /* 0x100fe20008010814 */
[----:B------:R-:W-:Y:S01]  /*1dd0*/  FFMA.FTZ R142, R11, UR7, -R20 ;  /* 0x000000070b8e7c23 */ /* 0x000fe20008010814 */
[----:B------:R-:W-:Y:S01]  /*1de0*/  FFMA.FTZ R8, R8, UR7, -R21 ;  /* 0x0000000708087c23 */ /* 0x000fe20008010815 */
[----:B------:R-:W-:Y:S01]  /*1df0*/  MUFU.EX2 R22, R22 ;  /* 0x0000001600167308 */ /* 0x000fe20000000800 */
[----:B------:R-:W-:-:S02]  /*1e00*/  ISETP.GT.AND P1, PT, R2, 0x10, PT ;  /* 0x000000100200780c */ /* 0x000fc40003f24270 */
[C---:B------:R-:W-:Y:S02]  /*1e10*/  ISETP.GT.AND P2, PT, R2.reuse, 0x11, PT ;  /* 0x000000110200780c */ /* 0x040fe40003f44270 */
[C---:B------:R-:W-:Y:S02]  /*1e20*/  ISETP.GT.AND P3, PT, R2.reuse, 0x18, PT ;  /* 0x000000180200780c */ /* 0x040fe40003f64270 */
[----:B------:R-:W-:Y:S01]  /*1e30*/  ISETP.GT.AND P4, PT, R2, 0x19, PT ;  /* 0x000000190200780c */ /* 0x000fe20003f84270 */
[----:B------:R-:W1:Y:S01]  /*1e40*/  MUFU.EX2 R23, R23 ;  /* 0x0000001700177308 */ /* 0x000e620000000800 */
[----:B------:R-:W-:Y:S02]  /*1e50*/  FSEL R144, R144, -INF , P1 ;  /* 0xff80000090907808 */ /* 0x000fe40000800000 */
[----:B------:R-:W-:Y:S02]  /*1e60*/  FSEL R154, R145, -INF , P2 ;  /* 0xff800000919a7808 */ /* 0x000fe40001000000 */
[----:B------:R-:W-:Y:S01]  /*1e70*/  FSEL R148, R148, -INF , P3 ;  /* 0xff80000094947808 */ /* 0x000fe20001800000 */
[--C-:B------:R-:W-:Y:S01]  /*1e80*/  FFMA.FTZ R144, R144, UR7, -R21.reuse ;  /* 0x0000000790907c23 */ /* 0x100fe20008010815 */
[----:B------:R-:W-:Y:S01]  /*1e90*/  FSEL R145, R150, -INF , P3 ;  /* 0xff80000096917808 */ /* 0x000fe20001800000 */
[----:B------:R-:W-:Y:S01]  /*1ea0*/  MUFU.EX2 R136, R136 ;  /* 0x0000008800887308 */ /* 0x000fe20000000800 */
[----:B------:R-:W-:Y:S01]  /*1eb0*/  FSEL R147, R147, -INF , P2 ;  /* 0xff80000093937808 */ /* 0x000fe20001000000 */
[----:B------:R-:W-:Y:S01]  /*1ec0*/  FFMA.FTZ R154, R154, UR7, -R21 ;  /* 0x000000079a9a7c23 */ /* 0x000fe20008010815 */
[----:B------:R-:W-:-:S05]  /*1ed0*/  FSEL R151, R151, -INF , P4 ;  /* 0xff80000097977808 */ /* 0x000fca0002000000 */
[----:B------:R1:W2:Y:S08]  /*1ee0*/  MUFU.EX2 R137, R8 ;  /* 0x0000000800897308 */ /* 0x0002b00000000800 */
[----:B------:R-:W-:Y:S01]  /*1ef0*/  MUFU.EX2 R138, R138 ;  /* 0x0000008a008a7308 */ /* 0x000fe20000000800 */
[----:B-1----:R-:W-:-:S07]  /*1f00*/  F2FP.BF16.F32.PACK_AB R8, R23, R22 ;  /* 0x000000161708723e */ /* 0x002fce00000010ff */
[----:B------:R-:W1:Y:S01]  /*1f10*/  MUFU.EX2 R139, R139 ;  /* 0x0000008b008b7308 */ /* 0x000e620000000800 */
[----:B--2---:R-:W-:Y:S01]  /*1f20*/  F2FP.BF16.F32.PACK_AB R10, R137, R136 ;  /* 0x00000088890a723e */ /* 0x004fe200000010ff */
[----:B------:R-:W-:Y:S02]  /*1f30*/  WARPGROUP.DEPBAR.LE gsb0, 0x0 ;  /* 0x00008000000079c5 */ /* 0x000fe40000010000 */
[----:B------:R-:W-:-:S04]  /*1f40*/  WARPGROUP.ARRIVE ;  /* 0x00000000000079c5 */ /* 0x000fc80000000000 */
[----:B------:R-:W-:Y:S02]  /*1f50*/  MUFU.EX2 R143, R143 ;  /* 0x0000008f008f7308 */ /* 0x000fe40000000800 */
[----:B------:R-:W-:Y:S01]  /*1f60*/  HGMMA.64x32x16.F32.BF16 R120, gdesc[UR8], R120, gsb0 ;  /* 0x00600000087879f0 */ /* 0x000fe20008001878 */
[----:B------:R-:W-:Y:S02]  /*1f70*/  UIADD3 UR10, UR6, 0x4, URZ ;  /* 0x00000004060a7890 */ /* 0x000fe4000fffe03f */
[----:B------:R-:W-:Y:S01]  /*1f80*/  UIADD3 UR8, UR4, 0x4, URZ ;  /* 0x0000000404087890 */ /* 0x000fe2000fffe03f */
[----:B------:R-:W-:Y:S01]  /*1f90*/  UMOV UR11, 0x40000040 ;  /* 0x40000040000b7882 */ /* 0x000fe20000000000 */
[----:B------:R-:W-:Y:S01]  /*1fa0*/  UMOV UR9, 0x40000040 ;  /* 0x4000004000097882 */ /* 0x000fe20000000000 */
[----:B------:R-:W2:Y:S01]  /*1fb0*/  MUFU.EX2 R142, R142 ;  /* 0x0000008e008e7308 */ /* 0x000ea20000000800 */
[----:B-1----:R-:W-:-:S07]  /*1fc0*/  F2FP.BF16.F32.PACK_AB R9, R139, R138 ;  /* 0x0000008a8b09723e */ /* 0x002fce00000010ff */
[----:B------:R-:W1:Y:S01]  /*1fd0*/  MUFU.EX2 R144, R144 ;  /* 0x0000009000907308 */ /* 0x000e620000000800 */
[----:B--2---:R-:W-:Y:S01]  /*1fe0*/  F2FP.BF16.F32.PACK_AB R11, R142, R143 ;  /* 0x0000008f8e0b723e */ /* 0x004fe200000010ff */
        /* <DEDUP_REMOVED lines=78> */
[----:B------:R-:W2:Y:S04]  /*24d0*/  LDS R141, [R155+0x30200] ;  /* 0x030200009b8d7984 */ /* 0x000ea80000000800 */
[----:B------:R-:W3:Y:S01]  /*24e0*/  LDS R140, [R155+0x30220] ;  /* 0x030220009b8c7984 */ /* 0x000ee20000000800 */
[----:B------:R-:W-:Y:S06]  /*24f0*/  BAR.SYNC.DEFER_BLOCKING 0x9, 0x180 ;  /* 0x0246000000007b1d */ /* 0x000fec0000010000 */
[----:B------:R4:W-:Y:S01]  /*2500*/  STSM.16.M88.4 [R14+0x30400], R8 ;  /* 0x030400080e007844 */ /* 0x0009e20000000200 */
[--C-:B--2---:R-:W-:Y:S01]  /*2510*/  FADD.FTZ R150, R125, -R141.reuse ;  /* 0x8000008d7d967221 */ /* 0x104fe20000010000 */
[----:B------:R-:W-:-:S03]  /*2520*/  FADD.FTZ R125, R132, -R141 ;  /* 0x8000008d847d7221 */ /* 0x000fc60000010000 */
[----:B------:R-:W-:Y:S01]  /*2530*/  FMUL.FTZ R137, R137, R150 ;  /* 0x0000009689897220 */ /* 0x000fe20000410000 */
[----:B----4-:R-:W-:Y:S01]  /*2540*/  FSEL R8, R149, -INF , P4 ;  /* 0xff80000095087808 */ /* 0x010fe20002000000 */
[--C-:B------:R-:W-:Y:S01]  /*2550*/  FFMA.FTZ R10, R148, UR7, -R21.reuse ;  /* 0x00000007940a7c23 */ /* 0x100fe20008010815 */
[----:B------:R-:W-:Y:S01]  /*2560*/  FSEL R11, R146, -INF , P1 ;  /* 0xff800000920b7808 */ /* 0x000fe20000800000 */
[--C-:B------:R-:W-:Y:S01]  /*2570*/  FFMA.FTZ R146, R145, UR7, -R20.reuse ;  /* 0x0000000791927c23 */ /* 0x100fe20008010814 */
[--C-:B------:R-:W-:Y:S01]  /*2580*/  FFMA.FTZ R145, R151, UR7, -R20.reuse ;  /* 0x0000000797917c23 */ /* 0x100fe20008010814 */
[----:B------:R-:W-:Y:S01]  /*2590*/  FFMA.FTZ R21, R8, UR7, -R21 ;  /* 0x0000000708157c23 */ /* 0x000fe20008010815 */
[----:B------:R-:W2:Y:S01]  /*25a0*/  MUFU.EX2 R9, R154 ;  /* 0x0000009a00097308 */ /* 0x000ea20000000800 */
[--C-:B------:R-:W-:Y:S01]  /*25b0*/  FFMA.FTZ R8, R11, UR7, -R20.reuse ;  /* 0x000000070b087c23 */ /* 0x100fe20008010814 */
[----:B------:R-:W-:Y:S01]  /*25c0*/  FFMA.FTZ R11, R147, UR7, -R20 ;  /* 0x00000007930b7c23 */ /* 0x000fe20008010814 */
[--C-:B------:R-:W-:Y:S01]  /*25d0*/  FADD.FTZ R149, R124, -R141.reuse ;  /* 0x8000008d7c957221 */ /* 0x100fe20000010000 */
[--C-:B------:R-:W-:Y:S01]  /*25e0*/  FADD.FTZ R148, R121, -R141.reuse ;  /* 0x8000008d79947221 */ /* 0x100fe20000010000 */
[--C-:B------:R-:W-:Y:S01]  /*25f0*/  FADD.FTZ R124, R133, -R141.reuse ;  /* 0x8000008d857c7221 */ /* 0x100fe20000010000 */
[--C-:B------:R-:W-:Y:S01]  /*2600*/  FADD.FTZ R121, R128, -R141.reuse ;  /* 0x8000008d80797221 */ /* 0x100fe20000010000 */
[--C-:B---3--:R-:W-:Y:S01]  /*2610*/  FADD.FTZ R133, R122, -R140.reuse ;  /* 0x8000008c7a857221 */ /* 0x108fe20000010000 */
[----:B------:R-:W3:Y:S01]  /*2620*/  MUFU.EX2 R10, R10 ;  /* 0x0000000a000a7308 */ /* 0x000ee20000000800 */
[--C-:B------:R-:W-:Y:S01]  /*2630*/  FADD.FTZ R147, R120, -R141.reuse ;  /* 0x8000008d78937221 */ /* 0x100fe20000010000 */
[--C-:B------:R-:W-:Y:S01]  /*2640*/  FADD.FTZ R122, R123, -R140.reuse ;  /* 0x8000008c7b7a7221 */ /* 0x100fe20000010000 */
[--C-:B------:R-:W-:Y:S01]  /*2650*/  FADD.FTZ R128, R126, -R140.reuse ;  /* 0x8000008c7e807221 */ /* 0x100fe20000010000 */
[----:B------:R-:W-:Y:S01]  /*2660*/  FADD.FTZ R120, R129, -R141 ;  /* 0x8000008d81787221 */ /* 0x000fe20000010000 */
[--C-:B------:R-:W-:Y:S01]  /*2670*/  FADD.FTZ R123, R127, -R140.reuse ;  /* 0x8000008c7f7b7221 */ /* 0x100fe20000010000 */
[--C-:B------:R-:W-:Y:S01]  /*2680*/  FADD.FTZ R126, R131, -R140.reuse ;  /* 0x8000008c837e7221 */ /* 0x100fe20000010000 */
[----:B------:R-:W-:Y:S01]  /*2690*/  FMUL.FTZ R143, R143, R128 ;  /* 0x000000808f8f7220 */ /* 0x000fe20000410000 */
[----:B------:R-:W4:Y:S01]  /*26a0*/  MUFU.EX2 R21, R21 ;  /* 0x0000001500157308 */ /* 0x000f220000000800 */
[----:B------:R-:W-:Y:S01]  /*26b0*/  FMUL.FTZ R139, R139, R122 ;  /* 0x0000007a8b8b7220 */ /* 0x000fe20000410000 */
[----:B------:R-:W-:Y:S01]  /*26c0*/  FMUL.FTZ R142, R142, R123 ;  /* 0x0000007b8e8e7220 */ /* 0x000fe20000410000 */
[----:B-1----:R-:W-:Y:S01]  /*26d0*/  FMUL.FTZ R128, R144, R121 ;  /* 0x0000007990807220 */ /* 0x002fe20000410000 */
[C---:B--2---:R-:W-:Y:S01]  /*26e0*/  FMUL.FTZ R131, R9.reuse, R120 ;  /* 0x0000007809837220 */ /* 0x044fe20000410000 */
[----:B------:R-:W-:Y:S01]  /*26f0*/  F2FP.BF16.F32.PACK_AB R120, R9, R144 ;  /* 0x000000900978723e */ /* 0x000fe200000010ff */
[--C-:B------:R-:W-:Y:S01]  /*2700*/  FADD.FTZ R127, R130, -R140.reuse ;  /* 0x8000008c827f7221 */ /* 0x100fe20000010000 */
[--C-:B------:R-:W-:Y:S01]  /*2710*/  FADD.FTZ R129, R134, -R140.reuse ;  /* 0x8000008c86817221 */ /* 0x100fe20000010000 */
[----:B------:R-:W1:Y:S01]  /*2720*/  MUFU.EX2 R8, R8 ;  /* 0x0000000800087308 */ /* 0x000e620000000800 */
[----:B------:R-:W-:Y:S01]  /*2730*/  FADD.FTZ R140, R135, -R140 ;  /* 0x8000008c878c7221 */ /* 0x000fe20000010000 */
[----:B------:R-:W-:Y:S01]  /*2740*/  FMUL.FTZ R22, R22, R147 ;  /* 0x0000009316167220 */ /* 0x000fe20000410000 */
[----:B------:R-:W-:Y:S01]  /*2750*/  FMUL.FTZ R23, R23, R148 ;  /* 0x0000009417177220 */ /* 0x000fe20000410000 */
[----:B------:R-:W-:Y:S01]  /*2760*/  FMUL.FTZ R136, R136, R149 ;  /* 0x0000009588887220 */ /* 0x000fe20000410000 */
[----:B------:R-:W-:Y:S01]  /*2770*/  FMUL.FTZ R138, R138, R133 ;  /* 0x000000858a8a7220 */ /* 0x000fe20000410000 */
[----:B---3--:R-:W-:Y:S01]  /*2780*/  FMUL.FTZ R125, R10, R125 ;  /* 0x0000007d0a7d7220 */ /* 0x008fe20000410000 */
[----:B------:R-:W-:Y:S01]  /*2790*/  UMOV UR7, 0x80000020 ;  /* 0x8000002000077882 */ /* 0x000fe20000000000 */
[----:B------:R-:W2:Y:S01]  /*27a0*/  MUFU.EX2 R11, R11 ;  /* 0x0000000b000b7308 */ /* 0x000ea20000000800 */
[C---:B----4-:R-:W-:Y:S01]  /*27b0*/  F2FP.BF16.F32.PACK_AB R122, R21.reuse, R10 ;  /* 0x0000000a157a723e */ /* 0x050fe200000010ff */
[----:B------:R-:W-:Y:S01]  /*27c0*/  FMUL.FTZ R124, R21, R124 ;  /* 0x0000007c157c7220 */ /* 0x000fe20000410000 */
[----:B------:R-:W-:-:S02]  /*27d0*/  F2FP.BF16.F32.PACK_AB R10, R137, R136 ;  /* 0x00000088890a723e */ /* 0x000fc400000010ff */
[----:B------:R-:W-:-:S03]  /*27e0*/  F2FP.BF16.F32.PACK_AB R9, R139, R138 ;  /* 0x0000008a8b09723e */ /* 0x000fc600000010ff */
[----:B------:R-:W3:Y:S01]  /*27f0*/  MUFU.EX2 R20, R146 ;  /* 0x0000009200147308 */ /* 0x000ee20000000800 */
[----:B-1----:R-:W-:-:S07]  /*2800*/  FMUL.FTZ R21, R8, R127 ;  /* 0x0000007f08157220 */ /* 0x002fce0000410000 */
[----:B------:R-:W1:Y:S01]  /*2810*/  MUFU.EX2 R145, R145 ;  /* 0x0000009100917308 */ /* 0x000e620000000800 */
[C---:B--2---:R-:W-:Y:S01]  /*2820*/  F2FP.BF16.F32.PACK_AB R121, R11.reuse, R8 ;  /* 0x000000080b79723e */ /* 0x044fe200000010ff */
[----:B------:R-:W-:Y:S01]  /*2830*/  FMUL.FTZ R126, R11, R126 ;  /* 0x0000007e0b7e7220 */ /* 0x000fe20000410000 */
[----:B------:R-:W-:Y:S02]  /*2840*/  F2FP.BF16.F32.PACK_AB R8, R23, R22 ;  /* 0x000000161708723e */ /* 0x000fe400000010ff */
[----:B------:R-:W-:Y:S02]  /*2850*/  F2FP.BF16.F32.PACK_AB R11, R142, R143 ;  /* 0x0000008f8e0b723e */ /* 0x000fe400000010ff */
[----:B------:R-:W-:Y:S01]  /*2860*/  F2FP.BF16.F32.PACK_AB R22, R124, R125 ;  /* 0x0000007d7c16723e */ /* 0x000fe200000010ff */
[----:B---3--:R-:W-:Y:S01]  /*2870*/  FMUL.FTZ R129, R20, R129 ;  /* 0x0000008114817220 */ /* 0x008fe20000410000 */
[----:B------:R-:W-:Y:S02]  /*2880*/  F2FP.BF16.F32.PACK_AB R21, R126, R21 ;  /* 0x000000157e15723e */ /* 0x000fe400000010ff */
[C---:B-1----:R-:W-:Y:S01]  /*2890*/  F2FP.BF16.F32.PACK_AB R123, R145.reuse, R20 ;  /* 0x00000014917b723e */ /* 0x042fe200000010ff */
[----:B------:R-:W-:Y:S01]  /*28a0*/  FMUL.FTZ R140, R145, R140 ;  /* 0x0000008c918c7220 */ /* 0x000fe20000410000 */
[----:B------:R-:W-:-:S03]  /*28b0*/  F2FP.BF16.F32.PACK_AB R20, R131, R128 ;  /* 0x000000808314723e */ /* 0x000fc600000010ff */
[----:B------:R1:W-:Y:S01]  /*28c0*/  STSM.16.M88.4 [R15], R120 ;  /* 0x000000780f007844 */ /* 0x0003e20000000200 */
[----:B------:R-:W-:Y:S01]  /*28d0*/  F2FP.BF16.F32.PACK_AB R23, R140, R129 ;  /* 0x000000818c17723e */ /* 0x000fe200000010ff */
[----:B------:R-:W-:Y:S01]  /*28e0*/  @!PT LDS RZ, [RZ] ;  /* 0x00000000fffff984 */ /* 0x000fe20000000800 */
[----:B------:R-:W-:Y:S01]  /*28f0*/  @!PT LDS RZ, [RZ] ;  /* 0x00000000fffff984 */ /* 0x000fe20000000800 */
[----:B------:R-:W-:Y:S01]  /*2900*/  @!PT LDS RZ, [RZ] ;  /* 0x00000000fffff984 */ /* 0x000fe20000000800 */
[----:B------:R-:W-:Y:S01]  /*2910*/  @!PT LDS RZ, [RZ] ;  /* 0x00000000fffff984 */ /* 0x000fe20000000800 */
[----:B------:R2:W-:Y:S06]  /*2920*/  MEMBAR.ALL.CTA ;  /* 0x0000000000007992 */ /* 0x0005ec0000008000 */
[----:B--2---:R-:W2:Y:S02]  /*2930*/  FENCE.VIEW.ASYNC.S ;  /* 0x00000000000073c6 */ /* 0x004ea40000000000 */
        /* <DEDUP_REMOVED lines=83> */
.L_x_3816:
        /* <DEDUP_REMOVED lines=60> */
.L_x_3817:
        /* <DEDUP_REMOVED lines=12> */
.L_x_3807:
        /* <DEDUP_REMOVED lines=55> */
[----:B--2---:R-:W-:Y:S02]  /*3660*/  IMAD.U32 R4, RZ, RZ, UR4 ;  /* 0x00000004ff047e24 */ /* 0x004fe4000f8e00ff */
[----:B------:R-:W-:Y:S01]  /*3670*/  IMAD.U32 R5, RZ, RZ, UR5 ;  /* 0x00000005ff057e24 */ /* 0x000fe2000f8e00ff */
[----:B------:R-:W2:Y:S01]  /*3680*/  LDC.64 R14, c[0x4][R14] ;  /* 0x010000000e0e7b82 */ /* 0x000ea20000000a00 */
        /* <DEDUP_REMOVED lines=9> */
[----:B--2---:R-:W-:Y:S05]  /*3720*/  CALL.ABS.NOINC R14 ;  /* 0x000000000e007343 */ /* 0x004fea0003c00000 */
.L_x_3819:
[----:B------:R-:W-:-:S06]  /*3730*/  UIADD3 UR4, UR37, 0x9000, URZ ;  /* 0x0000900025047890 */ /* 0x000fcc000fffe03f */
[----:B------:R-:W-:-:S05]  /*3740*/  IMAD.U32 R16, RZ, RZ, UR4 ;  /* 0x00000004ff107e24 */ /* 0x000fca000f8e00ff */
[----:B------:R-:W-:-:S13]  /*3750*/  LOP3.LUT P0, RZ, R16, 0x3ff, RZ, 0xc0, !PT ;  /* 0x000003ff10ff7812 */ /* 0x000fda000780c0ff */
[----:B------:R-:W-:Y:S05]  /*3760*/  @!P0 BRA `(.L_x_3820) ;  /* 0x0000000000408947 */ /* 0x000fea0003800000 */
        /* <DEDUP_REMOVED lines=16> */
.L_x_3820:
        /* <DEDUP_REMOVED lines=18> */
.L_x_3821:
        /* <DEDUP_REMOVED lines=18> */
.L_x_3822:
[----:B------:R-:W2:Y:S01]  /*3ab0*/  S2R R0, SR_TID.X ;  /* 0x0000000000007919 */ /* 0x000ea20000002100 */
[----:B------:R-:W-:Y:S01]  /*3ac0*/  IMAD.SHL.U32 R3, R152, 0x10, RZ ;  /* 0x0000001098037824 */ /* 0x000fe200078e00ff */
[----:B------:R-:W-:Y:S05]  /*3ad0*/  WARPSYNC.ALL ;  /* 0x0000000000007948 */ /* 0x000fea0003800000 */
[----:B------:R-:W-:Y:S01]  /*3ae0*/  BAR.SYNC.DEFER_BLOCKING 0x1, 0x180 ;  /* 0x0046000000007b1d */ /* 0x000fe20000010000 */
        /* <DEDUP_REMOVED lines=18> */
[----:B------:R-:W-:Y:S02]  /*3c10*/  LOP3.LUT R2, R0, 0x1c0, RZ, 0xc0, !PT ;  /* 0x000001c000027812 */ /* 0x000fe400078ec0ff */
[CC--:B------:R-:W-:Y:S02]  /*3c20*/  LEA.HI R5, R7.reuse, R4.reuse, RZ, 0x7 ;  /* 0x0000000407057211 */ /* 0x0c0fe400078f38ff */
[----:B------:R-:W-:Y:S02]  /*3c30*/  LEA.HI R0, R7, R4, RZ, 0x3 ;  /* 0x0000000407007211 */ /* 0x000fe400078f18ff */
[----:B------:R-:W-:Y:S02]  /*3c40*/  LOP3.LUT R3, R2, 0x30, R3, 0xf8, !PT ;  /* 0x0000003002037812 */ /* 0x000fe400078ef803 */
[----:B------:R-:W-:-:S02]  /*3c50*/  SHF.R.S32.HI R6, RZ, 0x7, R5 ;  /* 0x00000007ff067819 */ /* 0x000fc40000011405 */
[----:B------:R-:W-:Y:S02]  /*3c60*/  SHF.R.U32.HI R5, RZ, 0x3, R2 ;  /* 0x00000003ff057819 */ /* 0x000fe40000011602 */
[----:B------:R-:W-:Y:S01]  /*3c70*/  LOP3.LUT R0, R3, 0x8, R0, 0xf8, !PT ;  /* 0x0000000803007812 */ /* 0x000fe200078ef800 */
[----:B------:R-:W-:Y:S01]  /*3c80*/  IMAD R153, R6, 0xc, R153 ;  /* 0x0000000c06997824 */ /* 0x000fe200078e0299 */
[----:B------:R-:W-:Y:S02]  /*3c90*/  LEA.HI R4, R7, R4, RZ, 0x5 ;  /* 0x0000000407047211 */ /* 0x000fe400078f28ff */
[----:B------:R-:W-:Y:S02]  /*3ca0*/  LOP3.LUT R0, R0, R5, RZ, 0x3c, !PT ;  /* 0x0000000500007212 */ /* 0x000fe400078e3cff */
[----:B------:R-:W-:Y:S02]  /*3cb0*/  SHF.R.S32.HI R2, RZ, 0x5, R4 ;  /* 0x00000005ff027819 */ /* 0x000fe40000011404 */
[----:B------:R-:W-:Y:S01]  /*3cc0*/  F2FP.BF16.F32.PACK_AB R50, R53, R52 ;  /* 0x000000343532723e */ /* 0x000fe200000010ff */
[----:B------:R-:W-:Y:S01]  /*3cd0*/  IMAD.U32 R0, R153, 0x200, R0 ;  /* 0x0000020099007824 */ /* 0x000fe200078e0000 */
[----:B------:R-:W-:-:S02]  /*3ce0*/  F2FP.BF16.F32.PACK_AB R51, R55, R54 ;  /* 0x000000363733723e */ /* 0x000fc400000010ff */
[----:B------:R-:W-:Y:S01]  /*3cf0*/  F2FP.BF16.F32.PACK_AB R57, R59, R58 ;  /* 0x0000003a3b39723e */ /* 0x000fe200000010ff */
[----:B------:R-:W2:Y:S01]  /*3d00*/  SHFL.IDX PT, R2, R2, RZ, 0x1f ;  /* 0x00001fff02027589 */ /* 0x000ea200000e0000 */
        /* <DEDUP_REMOVED lines=32> */
[----:B------:R-:W-:Y:S02]  /*3f10*/  F2FP.BF16.F32.PACK_AB R99, R103, R102 ;  /* 0x000000666763723e */ /* 0x000fe400000010ff */
        /* <DEDUP_REMOVED lines=9> */
[----:B--2---:R-:W-:-:S03]  /*3fb0*/  ISETP.NE.AND P0, PT, R2, 0xb, PT ;  /* 0x0000000b0200780c */ /* 0x004fc60003f05270 */
[----:B------:R3:W-:Y:S01]  /*3fc0*/  STSM.16.MT88.4 [R0+0x2800], R112 ;  /* 0x0028007000007844 */ /* 0x0007e20000004200 */
[----:B------:R-:W-:Y:S01]  /*3fd0*/  @!PT LDS RZ, [RZ] ;  /* 0x00000000fffff984 */ /* 0x000fe20000000800 */
[----:B------:R-:W-:Y:S01]  /*3fe0*/  @!PT LDS RZ, [RZ] ;  /* 0x00000000fffff984 */ /* 0x000fe20000000800 */
[----:B------:R-:W-:Y:S01]  /*3ff0*/  @!PT LDS RZ, [RZ] ;  /* 0x00000000fffff984 */ /* 0x000fe20000000800 */
[----:B------:R2:W-:Y:S06]  /*4000*/  MEMBAR.ALL.CTA ;  /* 0x0000000000007992 */ /* 0x0005ec0000008000 */
[----:B--2---:R-:W2:Y:S02]  /*4010*/  FENCE.VIEW.ASYNC.S ;  /* 0x00000000000073c6 */ /* 0x004ea40000000000 */
[----:B--2---:R-:W-:Y:S06]  /*4020*/  BAR.ARV 0x1, 0x1a0 ;  /* 0x0046800000007b1d */ /* 0x004fec0000002000 */
[----:B------:R-:W-:Y:S05]  /*4030*/  @P0 BRA `(.L_x_3823) ;  /* 0x0000000000b00947 */ /* 0x000fea0003800000 */
[----:B------:R-:W-:Y:S01]  /*4040*/  BAR.SYNC.DEFER_BLOCKING 0x1, 0x1a0 ;  /* 0x0046800000007b1d */ /* 0x000fe20000010000 */
[----:B------:R-:W-:-:S05]  /*4050*/  ELECT P0, URZ, PT ;  /* 0x00000000003f782f */ /* 0x000fca0003800000 */
[----:B------:R-:W-:Y:S08]  /*4060*/  BSSY B0, `(.L_x_3823) ;  /* 0x0000029000007945 */ /* 0x000ff00003800000 */
[----:B------:R-:W-:Y:S05]  /*4070*/  @!P0 BRA `(.L_x_3824) ;  /* 0x00000000009c8947 */ /* 0x000fea0003800000 */
[----:B------:R-:W2:Y:S01]  /*4080*/  S2UR UR10, SR_CTAID.X ;  /* 0x00000000000a79c3 */ /* 0x000ea20000002500 */
[----:B------:R-:W-:Y:S01]  /*4090*/  ULDC.64 UR6, c[0x0][0x198] ;  /* 0x0000660000067ab9 */ /* 0x000fe20000000a00 */
[----:B------:R-:W-:Y:S02]  /*40a0*/  UIADD3 UR8, UR37, 0x9000, URZ ;  /* 0x0000900025087890 */ /* 0x000fe4000fffe03f */
[----:B------:R-:W-:Y:S02]  /*40b0*/  UIADD3 UR4, UP0, UR6, 0x770, URZ ;  /* 0x0000077006047890 */ /* 0x000fe4000ff1e03f */
[----:B------:R-:W-:Y:S02]  /*40c0*/  UIADD3 UR40, UR37, 0xc000, URZ ;  /* 0x0000c00025287890 */ /* 0x000fe4000fffe03f */
[----:B------:R-:W4:Y:S01]  /*40d0*/  S2UR UR11, SR_CTAID.Y ;  /* 0x00000000000b79c3 */ /* 0x000f220000002600 */
[----:B------:R-:W-:Y:S02]  /*40e0*/  UIADD3.X UR5, URZ, UR7, URZ, UP0, !UPT ;  /* 0x000000073f057290 */ /* 0x000fe400087fe43f */
[----:B------:R-:W-:-:S02]  /*40f0*/  UIADD3 UR6, UP0, UR6, 0x670, URZ ;  /* 0x0000067006067890 */ /* 0x000fc4000ff1e03f */
[----:B------:R-:W-:Y:S02]  /*4100*/  UIADD3 UR32, UR37, 0xf000, URZ ;  /* 0x0000f00025207890 */ /* 0x000fe4000fffe03f */
[----:B------:R-:W-:Y:S01]  /*4110*/  UIADD3.X UR7, URZ, UR7, URZ, UP0, !UPT ;  /* 0x000000073f077290 */ /* 0x000fe200087fe43f */
[----:B------:R-:W5:Y:S01]  /*4120*/  S2UR UR12, SR_CTAID.Z ;  /* 0x00000000000c79c3 */ /* 0x000f620000002700 */
[----:B------:R-:W-:Y:S02]  /*4130*/  UIADD3 UR24, UR37, 0x3000, URZ ;  /* 0x0000300025187890 */ /* 0x000fe4000fffe03f */
[----:B------:R-:W-:Y:S01]  /*4140*/  UIADD3 UR16, UR37, 0x6000, URZ ;  /* 0x0000600025107890 */ /* 0x000fe2000fffe03f */
[----:B------:R-:W-:Y:S01]  /*4150*/  UMOV UR9, URZ ;  /* 0x0000003f00097c82 */ /* 0x000fe20008000000 */
[----:B------:R-:W-:Y:S01]  /*4160*/  UMOV UR41, 0x40 ;  /* 0x0000004000297882 */ /* 0x000fe20000000000 */
[----:B------:R-:W-:Y:S01]  /*4170*/  UMOV UR33, 0x80 ;  /* 0x0000008000217882 */ /* 0x000fe20000000000 */
[----:B--2---:R-:W-:Y:S01]  /*4180*/  UIMAD UR10, UR10, 0x60, URZ ;  /* 0x000000600a0a78a4 */ /* 0x004fe2000f8e023f */
[----:B------:R-:W-:Y:S01]  /*4190*/  UMOV UR25, 0x40 ;  /* 0x0000004000197882 */ /* 0x000fe20000000000 */
[----:B------:R-:W-:-:S05]  /*41a0*/  UMOV UR17, 0x80 ;  /* 0x0000008000117882 */ /* 0x000fca0000000000 */
[----:B------:R-:W-:Y:S01]  /*41b0*/  UMOV UR42, UR10 ;  /* 0x0000000a002a7c82 */ /* 0x000fe20008000000 */
[----:B----4-:R-:W-:Y:S01]  /*41c0*/  UMOV UR43, UR11 ;  /* 0x0000000b002b7c82 */ /* 0x010fe20008000000 */
[----:B------:R-:W-:Y:S01]  /*41d0*/  UMOV UR35, UR11 ;  /* 0x0000000b00237c82 */ /* 0x000fe20008000000 */
[----:B------:R-:W-:Y:S01]  /*41e0*/  UMOV UR34, UR10 ;  /* 0x0000000a00227c82 */ /* 0x000fe20008000000 */
[----:B------:R-:W-:Y:S01]  /*41f0*/  UMOV UR27, UR11 ;  /* 0x0000000b001b7c82 */ /* 0x000fe20008000000 */
[----:B------:R-:W-:Y:S01]  /*4200*/  UMOV UR26, UR10 ;  /* 0x0000000a001a7c82 */ /* 0x000fe20008000000 */
[----:B------:R-:W-:Y:S01]  /*4210*/  UMOV UR19, UR11 ;  /* 0x0000000b00137c82 */ /* 0x000fe20008000000 */
[----:B------:R-:W-:Y:S01]  /*4220*/  UMOV UR18, UR10 ;  /* 0x0000000a00127c82 */ /* 0x000fe20008000000 */
[----:B-----5:R-:W-:Y:S01]  /*4230*/  UMOV UR44, UR12 ;  /* 0x0000000c002c7c82 */ /* 0x020fe20008000000 */
[----:B------:R2:W-:Y:S01]  /*4240*/  UTMASTG.4D [UR8], [UR4] ;  /* 0x00000008040073b5 */ /* 0x0005e20008018000 */
[----:B------:R-:W-:Y:S01]  /*4250*/  UMOV UR36, UR12 ;  /* 0x0000000c00247c82 */ /* 0x000fe20008000000 */
[----:B------:R-:W-:Y:S01]  /*4260*/  UMOV UR28, UR12 ;  /* 0x0000000c001c7c82 */ /* 0x000fe20008000000 */
[----:B------:R-:W-:Y:S01]  /*4270*/  UMOV UR20, UR12 ;  /* 0x0000000c00147c82 */ /* 0x000fe20008000000 */
[----:B------:R4:W-:Y:S01]  /*4280*/  UTMASTG.4D [UR40], [UR4] ;  /* 0x00000028040073b5 */ /* 0x0009e20008018000 */
[----:B------:R4:W-:Y:S01]  /*4290*/  UTMASTG.4D [UR32], [UR4] ;  /* 0x00000020040073b5 */ /* 0x0009e20008018000 */
[----:B--2---:R-:W-:-:S02]  /*42a0*/  UMOV UR8, UR37 ;  /* 0x0000002500087c82 */ /* 0x004fc40008000000 */
[----:B------:R4:W-:Y:S01]  /*42b0*/  UTMASTG.4D [UR8], [UR6] ;  /* 0x00000008060073b5 */ /* 0x0009e20008018000 */
[----:B------:R4:W-:Y:S01]  /*42c0*/  UTMASTG.4D [UR24], [UR6] ;  /* 0x00000018060073b5 */ /* 0x0009e20008018000 */
[----:B------:R4:W-:Y:S02]  /*42d0*/  UTMASTG.4D [UR16], [UR6] ;  /* 0x00000010060073b5 */ /* 0x0009e40008018000 */
[----:B----4-:R0:W-:Y:S02]  /*42e0*/  UTMACMDFLUSH ;  /* 0x00000000000079b7 */ /* 0x0101e40000000000 */
.L_x_3824:
[----:B------:R-:W-:Y:S05]  /*42f0*/  BSYNC B0 ;  /* 0x0000000000007941 */ /* 0x000fea0003800000 */
.L_x_3823:
[----:B------:R-:W-:-:S04]  /*4300*/  DEPBAR.LE SB0, 0x0 ;  /* 0x000080000000791a */ /* 0x000fc80000000000 */
[----:B------:R-:W-:Y:S05]  /*4310*/  EXIT ;  /* 0x000000000000794d */ /* 0x000fea0003800000 */
.L_x_3798:
        /* <DEDUP_REMOVED lines=55> */
.L_x_3847:
        /* <DEDUP_REMOVED lines=23> */
.L_x_3828:
[----:B------:R-:W-:Y:S05]  /*4800*/  BSYNC B0 ;  /* 0x0000000000007941 */ /* 0x000fea0003800000 */
.L_x_3827:
        /* <DEDUP_REMOVED lines=12> */
.L_x_3830:
[----:B------:R-:W-:Y:S05]  /*48d0*/  BSYNC B0 ;  /* 0x0000000000007941 */ /* 0x000fea0003800000 */
.L_x_3829:
        /* <DEDUP_REMOVED lines=13> */
.L_x_3832:
[----:B------:R-:W-:Y:S05]  /*49b0*/  BSYNC B0 ;  /* 0x0000000000007941 */ /* 0x000fea0003800000 */
.L_x_3831:
[----:B------:R-:W-:Y:S06]  /*49c0*/  BAR.ARV 0xa, 0xa0 ;  /* 0x0282800000007b1d */ /* 0x000fec0000002000 */
[----:B------:R-:W-:Y:S04]  /*49d0*/  BSSY B0, `(.L_x_3833) ;  /* 0x0000003000007945 */ /* 0x000fe80003800000 */
[----:B------:R-:W-:Y:S05]  /*49e0*/  @!P0 BRA `(.L_x_3834) ;  /* 0x0000000000048947 */ /* 0x000fea0003800000 */
[----:B------:R-:W-:-:S04]  /*49f0*/  DEPBAR.LE SB0, 0x1 ;  /* 0x000080400000791a */ /* 0x000fc80000000000 */
.L_x_3834:
[----:B------:R-:W-:Y:S05]  /*4a00*/  BSYNC B0 ;  /* 0x0000000000007941 */ /* 0x000fea0003800000 */
.L_x_3833:
[----:B------:R-:W-:Y:S06]  /*4a10*/  BAR.ARV 0xb, 0xa0 ;  /* 0x02c2800000007b1d */ /* 0x000fec0000002000 */
[----:B------:R-:W-:Y:S04]  /*4a20*/  BSSY B0, `(.L_x_3835) ;  /* 0x0000003000007945 */ /* 0x000fe80003800000 */
[----:B------:R-:W-:Y:S05]  /*4a30*/  @!P0 BRA `(.L_x_3836) ;  /* 0x0000000000048947 */ /* 0x000fea0003800000 */
[----:B------:R-:W-:-:S04]  /*4a40*/  DEPBAR.LE SB0, 0x0 ;  /* 0x000080000000791a */ /* 0x000fc80000000000 */
.L_x_3836:
[----:B------:R-:W-:Y:S05]  /*4a50*/  BSYNC B0 ;  /* 0x0000000000007941 */ /* 0x000fea0003800000 */
.L_x_3835:
        /* <DEDUP_REMOVED lines=13> */
.L_x_3838:
[----:B------:R-:W-:Y:S05]  /*4b30*/  BSYNC B0 ;  /* 0x0000000000007941 */ /* 0x000fea0003800000 */
.L_x_3837:
        /* <DEDUP_REMOVED lines=12> */
.L_x_3840:
[----:B------:R-:W-:Y:S05]  /*4c00*/  BSYNC B0 ;  /* 0x0000000000007941 */ /* 0x000fea0003800000 */
.L_x_3839:
        /* <DEDUP_REMOVED lines=13> */
.L_x_3842:
[----:B------:R-:W-:Y:S05]  /*4ce0*/  BSYNC B0 ;  /* 0x0000000000007941 */ /* 0x000fea0003800000 */
.L_x_3841:
[----:B------:R-:W-:Y:S06]  /*4cf0*/  BAR.ARV 0xa, 0xa0 ;  /* 0x0282800000007b1d */ /* 0x000fec0000002000 */
[----:B------:R-:W-:Y:S04]  /*4d00*/  BSSY B0, `(.L_x_3843) ;  /* 0x0000003000007945 */ /* 0x000fe80003800000 */
[----:B------:R-:W-:Y:S05]  /*4d10*/  @!P0 BRA `(.L_x_3844) ;  /* 0x0000000000048947 */ /* 0x000fea0003800000 */
[----:B------:R-:W-:-:S04]  /*4d20*/  DEPBAR.LE SB0, 0x1 ;  /* 0x000080400000791a */ /* 0x000fc80000000000 */
.L_x_3844:
[----:B------:R-:W-:Y:S05]  /*4d30*/  BSYNC B0 ;  /* 0x0000000000007941 */ /* 0x000fea0003800000 */
.L_x_3843:
[----:B------:R-:W-:Y:S01]  /*4d40*/  VIADD R0, R0, 0xfffffffe ;  /* 0xfffffffe00007836 */ /* 0x000fe20000000000 */
[----:B------:R-:W-:Y:S06]  /*4d50*/  BAR.ARV 0xb, 0xa0 ;  /* 0x02c2800000007b1d */ /* 0x000fec0000002000 */
[----:B------:R-:W-:Y:S01]  /*4d60*/  BSSY B0, `(.L_x_3845) ;  /* 0x0000004000007945 */ /* 0x000fe20003800000 */
[----:B------:R-:W-:-:S03]  /*4d70*/  ISETP.NE.AND P1, PT, R0, RZ, PT ;  /* 0x000000ff0000720c */ /* 0x000fc60003f25270 */
[----:B------:R-:W-:Y:S10]  /*4d80*/  @!P0 BRA `(.L_x_3846) ;  /* 0x0000000000048947 */ /* 0x000ff40003800000 */
[----:B------:R-:W-:-:S04]  /*4d90*/  DEPBAR.LE SB0, 0x0 ;  /* 0x000080000000791a */ /* 0x000fc80000000000 */
.L_x_3846:
[----:B------:R-:W-:Y:S05]  /*4da0*/  BSYNC B0 ;  /* 0x0000000000007941 */ /* 0x000fea0003800000 */
.L_x_3845:
[----:B------:R-:W-:Y:S06]  /*4db0*/  BAR.ARV 0xc, 0xa0 ;  /* 0x0302800000007b1d */ /* 0x000fec0000002000 */
[----:B------:R-:W-:Y:S02]  /*4dc0*/  UIADD3 UR5, UR5, 0x2, URZ ;  /* 0x0000000205057890 */ /* 0x000fe4000fffe03f */
[----:B------:R-:W-:Y:S01]  /*4dd0*/  UIADD3 UR4, UR4, 0x1, URZ ;  /* 0x0000000104047890 */ /* 0x000fe2000fffe03f */
[----:B------:R-:W-:Y:S11]  /*4de0*/  @P1 BRA `(.L_x_3847) ;  /* 0xfffffff800281947 */ /* 0x000ff6000383ffff */
[----:B------:R-:W-:-:S12]  /*4df0*/  UIADD3 UR4, UR9, 0x6000, URZ ;  /* 0x0000600009047890 */ /* 0x000fd8000fffe03f */
.L_x_3826:
        /* <DEDUP_REMOVED lines=19> */
.L_x_3849:
[----:B------:R-:W-:Y:S05]  /*4f30*/  BSYNC B0 ;  /* 0x0000000000007941 */ /* 0x000fea0003800000 */
.L_x_3848:
        /* <DEDUP_REMOVED lines=18> */
.L_x_3851:
[----:B------:R-:W-:Y:S05]  /*5060*/  BSYNC B0 ;  /* 0x0000000000007941 */ /* 0x000fea0003800000 */
.L_x_3850:
        /* <DEDUP_REMOVED lines=19> */
.L_x_3853:
[----:B------:R-:W-:Y:S05]  /*51a0*/  BSYNC B0 ;  /* 0x0000000000007941 */ /* 0x000fea0003800000 */
.L_x_3852:
[----:B------:R-:W-:Y:S06]  /*51b0*/  BAR.ARV 0xa, 0xa0 ;  /* 0x0282800000007b1d */ /* 0x000fec0000002000 */
[----:B------:R-:W-:Y:S04]  /*51c0*/  BSSY B0, `(.L_x_3854) ;  /* 0x0000003000007945 */ /* 0x000fe80003800000 */
[----:B------:R-:W-:Y:S05]  /*51d0*/  @!P0 BRA `(.L_x_3855) ;  /* 0x0000000000048947 */ /* 0x000fea0003800000 */
[----:B------:R-:W-:-:S04]  /*51e0*/  DEPBAR.LE SB0, 0x1 ;  /* 0x000080400000791a */ /* 0x000fc80000000000 */
.L_x_3855:
[----:B------:R-:W-:Y:S05]  /*51f0*/  BSYNC B0 ;  /* 0x0000000000007941 */ /* 0x000fea0003800000 */
.L_x_3854:
[----:B------:R-:W-:Y:S06]  /*5200*/  BAR.ARV 0xb, 0xa0 ;  /* 0x02c2800000007b1d */ /* 0x000fec0000002000 */
[----:B------:R-:W-:Y:S04]  /*5210*/  BSSY B0, `(.L_x_3856) ;  /* 0x0000003000007945 */ /* 0x000fe80003800000 */
[----:B------:R-:W-:Y:S05]  /*5220*/  @!P0 BRA `(.L_x_3857) ;  /* 0x0000000000048947 */ /* 0x000fea0003800000 */
[----:B------:R-:W-:-:S04]  /*5230*/  DEPBAR.LE SB0, 0x0 ;  /* 0x000080000000791a */ /* 0x000fc80000000000 */
.L_x_3857:
[----:B------:R-:W-:Y:S05]  /*5240*/  BSYNC B0 ;  /* 0x0000000000007941 */ /* 0x000fea0003800000 */
.L_x_3856:
[----:B------:R-:W-:Y:S06]  /*5250*/  BAR.ARV 0xc, 0xa0 ;  /* 0x0302800000007b1d */ /* 0x000fec0000002000 */
[----:B------:R-:W-:Y:S05]  /*5260*/  EXIT ;  /* 0x000000000000794d */ /* 0x000fea0003800000 */
.L_x_3825:
        /* <DEDUP_REMOVED lines=57> */
.L_x_3889:
        /* <DEDUP_REMOVED lines=9> */
.L_x_3861:
        /* <DEDUP_REMOVED lines=102> */
.L_x_3872:
[----:B-1----:R-:W-:-:S05]  /*5cf0*/  IMAD.MOV.U32 R10, RZ, RZ, 0x1 ;  /* 0x00000001ff0a7424 */ /* 0x002fca00078e00ff */
[----:B------:R-:W-:-:S04]  /*5d00*/  SHF.L.U32 R10, R10, 0x1f, RZ ;  /* 0x0000001f0a0a7819 */ /* 0x000fc800000006ff */
[----:B------:R-:W1:Y:S02]  /*5d10*/  SYNCS.PHASECHK.TRANS64.TRYWAIT P1, [R0+URZ+0x36438], R10 ;  /* 0x0364380a000075a7 */ /* 0x000e64000802017f */
[----:B-123--:R-:W-:Y:S05]  /*5d20*/  @!P1 BRA `(.L_x_3864) ;  /* 0x0000001800189947 */ /* 0x00efea0003800000 */
.L_x_3890:
[----:B------:R-:W-:Y:S05]  /*5d30*/  @P0 BRA `(.L_x_3865) ;  /* 0x0000000000140947 */ /* 0x000fea0003800000 */
[----:B------:R-:W-:Y:S01]  /*5d40*/  ISETP.NE.AND P1, PT, R16, RZ, PT ;  /* 0x000000ff1000720c */ /* 0x000fe20003f25270 */
[----:B------:R-:W-:-:S04]  /*5d50*/  IMAD.MOV.U32 R3, RZ, RZ, 0x6100 ;  /* 0x00006100ff037424 */ /* 0x000fc800078e00ff */
[----:B------:R2:W-:Y:S08]  /*5d60*/  SYNCS.ARRIVE.TRANS64 RZ, [R0+URZ+0x36430], R3 ;  /* 0x0364300300ff79a7 */ /* 0x0005f0000800003f */
[----:B------:R-:W-:Y:S05]  /*5d70*/  @!P1 BRA `(.L_x_3865) ;  /* 0x0000000000049947 */ /* 0x000fea0003800000 */
[----:B------:R-:W-:Y:S01]  /*5d80*/  BPT.TRAP 0x1 ;  /* 0x000000040000795c */ /* 0x000fe20000300000 */
.L_x_3865:
        /* <DEDUP_REMOVED lines=47> */
.L_x_3891:
[----:B------:R-:W-:Y:S05]  /*6080*/  @P0 BRA `(.L_x_3867) ;  /* 0x0000000000140947 */ /* 0x000fea0003800000 */
[----:B------:R-:W-:Y:S01]  /*6090*/  ISETP.NE.AND P1, PT, R16, RZ, PT ;  /* 0x000000ff1000720c */ /* 0x000fe20003f25270 */
[----:B--2---:R-:W-:-:S04]  /*60a0*/  IMAD.MOV.U32 R3, RZ, RZ, 0x6100 ;  /* 0x00006100ff037424 */ /* 0x004fc800078e00ff */
[----:B------:R3:W-:Y:S08]  /*60b0*/  SYNCS.ARRIVE.TRANS64 RZ, [R0+URZ+0x36418], R3 ;  /* 0x0364180300ff79a7 */ /* 0x0007f0000800003f */
[----:B------:R-:W-:Y:S05]  /*60c0*/  @!P1 BRA `(.L_x_3867) ;  /* 0x0000000000049947 */ /* 0x000fea0003800000 */
[----:B------:R-:W-:Y:S01]  /*60d0*/  BPT.TRAP 0x1 ;  /* 0x000000040000795c */ /* 0x000fe20000300000 */
.L_x_3867:
        /* <DEDUP_REMOVED lines=35> */
.L_x_3892:
        /* <DEDUP_REMOVED lines=9> */
.L_x_3869:
        /* <DEDUP_REMOVED lines=37> */
.L_x_3894:
[----:B------:R-:W-:Y:S05]  /*65f0*/  @P0 BRA `(.L_x_3871) ;  /* 0x0000000000140947 */ /* 0x000fea0003800000 */
[----:B------:R-:W-:Y:S01]  /*6600*/  ISETP.NE.AND P1, PT, R16, RZ, PT ;  /* 0x000000ff1000720c */ /* 0x000fe20003f25270 */
[----:B--2---:R-:W-:-:S04]  /*6610*/  IMAD.MOV.U32 R5, RZ, RZ, 0x6100 ;  /* 0x00006100ff057424 */ /* 0x004fc800078e00ff */
[----:B------:R3:W-:Y:S08]  /*6620*/  SYNCS.ARRIVE.TRANS64 RZ, [R0+URZ+0x36410], R5 ;  /* 0x0364100500ff79a7 */ /* 0x0007f0000800003f */
[----:B------:R-:W-:Y:S05]  /*6630*/  @!P1 BRA `(.L_x_3871) ;  /* 0x0000000000049947 */ /* 0x000fea0003800000 */
[----:B------:R-:W-:Y:S01]  /*6640*/  BPT.TRAP 0x1 ;  /* 0x000000040000795c */ /* 0x000fe20000300000 */
.L_x_3871:
        /* <DEDUP_REMOVED lines=36> */
.L_x_3863:
[----:B------:R-:W-:Y:S01]  /*6890*/  ISETP.NE.AND P1, PT, R21, RZ, PT ;  /* 0x000000ff1500720c */ /* 0x000fe20003f25270 */
[----:B------:R-:W-:-:S12]  /*68a0*/  IMAD.MOV.U32 R4, RZ, RZ, 0x1 ;  /* 0x00000001ff047424 */ /* 0x000fd800078e00ff */
[----:B------:R-:W-:Y:S05]  /*68b0*/  @!P1 BRA `(.L_x_3862) ;  /* 0x0000000400649947 */ /* 0x000fea0003800000 */
[----:B------:R-:W2:Y:S02]  /*68c0*/  SYNCS.PHASECHK.TRANS64.TRYWAIT P1, [R0+URZ+0x36438], R10 ;  /* 0x0364380a000075a7 */ /* 0x000ea4000802017f */
[----:B--2---:R-:W-:Y:S05]  /*68d0*/  @!P1 BRA `(.L_x_3873) ;  /* 0x0000000c00809947 */ /* 0x004fea0003800000 */
.L_x_3895:
[----:B------:R-:W-:Y:S05]  /*68e0*/  @P0 BRA `(.L_x_3874) ;  /* 0x0000000000140947 */ /* 0x000fea0003800000 */
[----:B------:R-:W-:Y:S01]  /*68f0*/  ISETP.NE.AND P1, PT, R16, RZ, PT ;  /* 0x000000ff1000720c */ /* 0x000fe20003f25270 */
[----:B------:R-:W-:-:S04]  /*6900*/  IMAD.MOV.U32 R5, RZ, RZ, 0x6100 ;  /* 0x00006100ff057424 */ /* 0x000fc800078e00ff */
[----:B------:R3:W-:Y:S08]  /*6910*/  SYNCS.ARRIVE.TRANS64 RZ, [R0+URZ+0x36430], R5 ;  /* 0x0364300500ff79a7 */ /* 0x0007f0000800003f */
[----:B------:R-:W-:Y:S05]  /*6920*/  @!P1 BRA `(.L_x_3874) ;  /* 0x0000000000049947 */ /* 0x000fea0003800000 */
[----:B------:R-:W-:Y:S01]  /*6930*/  BPT.TRAP 0x1 ;  /* 0x000000040000795c */ /* 0x000fe20000300000 */
.L_x_3874:
        /* <DEDUP_REMOVED lines=41> */
.L_x_3896:
[----:B------:R-:W-:Y:S01]  /*6bd0*/  IMAD.MOV.U32 R4, RZ, RZ, RZ ;  /* 0x000000ffff047224 */ /* 0x000fe200078e00ff */
[----:B------:R-:W-:Y:S06]  /*6be0*/  @P0 BRA `(.L_x_3876) ;  /* 0x0000000000140947 */ /* 0x000fec0003800000 */
[----:B------:R-:W-:Y:S01]  /*6bf0*/  ISETP.NE.AND P1, PT, R16, RZ, PT ;  /* 0x000000ff1000720c */ /* 0x000fe20003f25270 */
[----:B---3--:R-:W-:-:S04]  /*6c00*/  IMAD.MOV.U32 R5, RZ, RZ, 0x6100 ;  /* 0x00006100ff057424 */ /* 0x008fc800078e00ff */
[----:B------:R4:W-:Y:S08]  /*6c10*/  SYNCS.ARRIVE.TRANS64 RZ, [R0+URZ+0x36418], R5 ;  /* 0x0364180500ff79a7 */ /* 0x0009f0000800003f */
[----:B------:R-:W-:Y:S05]  /*6c20*/  @!P1 BRA `(.L_x_3876) ;  /* 0x0000000000049947 */ /* 0x000fea0003800000 */
[----:B------:R-:W-:Y:S01]  /*6c30*/  BPT.TRAP 0x1 ;  /* 0x000000040000795c */ /* 0x000fe20000300000 */
.L_x_3876:
        /* <DEDUP_REMOVED lines=33> */
.L_x_3862:
[----:B------:R-:W-:-:S04]  /*6e50*/  SHF.L.U32 R3, R4, 0x1f, RZ ;  /* 0x0000001f04037819 */ /* 0x000fc800000006ff */
[----:B------:R-:W3:Y:S02]  /*6e60*/  SYNCS.PHASECHK.TRANS64.TRYWAIT P1, [R0+URZ+0x36438], R3 ;  /* 0x03643803000075a7 */ /* 0x000ee4000802017f */
[----:B---3--:R-:W-:Y:S05]  /*6e70*/  @!P1 BRA `(.L_x_3877) ;  /* 0x0000000800409947 */ /* 0x008fea0003800000 */
.L_x_3897:
[----:B------:R-:W-:Y:S05]  /*6e80*/  @P0 BRA `(.L_x_3878) ;  /* 0x0000000000180947 */ /* 0x000fea0003800000 */
[----:B------:R-:W4:Y:S01]  /*6e90*/  S2R R2, SR_TID.X ;  /* 0x0000000000027919 */ /* 0x000f220000002100 */
[----:B---3--:R-:W-:-:S04]  /*6ea0*/  IMAD.MOV.U32 R3, RZ, RZ, 0x6100 ;  /* 0x00006100ff037424 */ /* 0x008fc800078e00ff */
[----:B------:R5:W-:Y:S01]  /*6eb0*/  SYNCS.ARRIVE.TRANS64 RZ, [R0+URZ+0x36430], R3 ;  /* 0x0364300300ff79a7 */ /* 0x000be2000800003f */
[----:B----4-:R-:W-:-:S13]  /*6ec0*/  LOP3.LUT P0, RZ, R2, 0x1f, RZ, 0xc0, !PT ;  /* 0x0000001f02ff7812 */ /* 0x010fda000780c0ff */
[----:B-----5:R-:W-:Y:S05]  /*6ed0*/  @!P0 BRA `(.L_x_3878) ;  /* 0x0000000000048947 */ /* 0x020fea0003800000 */
[----:B------:R-:W-:Y:S01]  /*6ee0*/  BPT.TRAP 0x1 ;  /* 0x000000040000795c */ /* 0x000fe20000300000 */
.L_x_3878:
        /* <DEDUP_REMOVED lines=43> */
.L_x_3859:
[----:B------:R-:W-:Y:S05]  /*71a0*/  BSYNC B0 ;  /* 0x0000000000007941 */ /* 0x000fea0003800000 */
.L_x_3858:
[----:B------:R-:W-:-:S03]  /*71b0*/  UMOV UR6, 0xffffffff ;  /* 0xffffffff00067882 */ /* 0x000fc60000000000 */
[----:B------:R-:W-:Y:S05]  /*71c0*/  BRA.DIV UR6, `(.L_x_3879) ;  /* 0x0000000606807947 */ /* 0x000fea000b800000 */
[----:B------:R-:W-:-:S13]  /*71d0*/  ELECT P0, URZ, PT ;  /* 0x00000000003f782f */ /* 0x000fda0003800000 */
.L_x_3900:
[----:B------:R-:W-:Y:S04]  /*71e0*/  BSSY B0, `(.L_x_3880) ;  /* 0x000001e000007945 */ /* 0x000fe80003800000 */
[----:B------:R-:W-:Y:S05]  /*71f0*/  @!P0 BRA `(.L_x_3881) ;  /* 0x0000000000708947 */ /* 0x000fea0003800000 */
[----:B------:R-:W-:-:S04]  /*7200*/  LOP3.LUT R17, R17, 0x2, RZ, 0xfc, !PT ;  /* 0x0000000211117812 */ /* 0x000fc800078efcff */
[----:B------:R-:W-:-:S13]  /*7210*/  ISETP.NE.AND P0, PT, R17, 0x3, PT ;  /* 0x000000031100780c */ /* 0x000fda0003f05270 */
[----:B------:R-:W-:Y:S05]  /*7220*/  @!P0 BRA `(.L_x_3882) ;  /* 0x0000000000048947 */ /* 0x000fea0003800000 */
[----:B------:R-:W-:Y:S01]  /*7230*/  BPT.TRAP 0x1 ;  /* 0x000000040000795c */ /* 0x000fe20000300000 */
.L_x_3882:
        /* <DEDUP_REMOVED lines=15> */
.L_x_3901:
[----:B------:R-:W2:Y:S02]  /*7330*/  SYNCS.PHASECHK.TRANS64.TRYWAIT P1, [R3+URZ], R2 ;  /* 0x00000002030075a7 */ /* 0x000ea4000802017f */
[----:B--2---:R-:W-:Y:S05]  /*7340*/  @!P1 BRA `(.L_x_3884) ;  /* 0x0000000400589947 */ /* 0x004fea0003800000 */
.L_x_3902:
[----:B------:R-:W-:Y:S05]  /*7350*/  @!P0 BRA `(.L_x_3885) ;  /* 0x0000000000048947 */ /* 0x000fea0003800000 */
[----:B------:R-:W-:Y:S01]  /*7360*/  BPT.TRAP 0x1 ;  /* 0x000000040000795c */ /* 0x000fe20000300000 */
.L_x_3885:
[----:B------:R-:W-:-:S07]  /*7370*/  SHF.L.U32 R4, R4, 0x1f, RZ ;  /* 0x0000001f04047819 */ /* 0x000fce00000006ff */
.L_x_3886:
[----:B---3--:R3:W4:Y:S02]  /*7380*/  SYNCS.PHASECHK.TRANS64.TRYWAIT P0, [R9+URZ+0x36438], R4 ;  /* 0x03643804090075a7 */ /* 0x008724000800017f */
[----:B----4-:R-:W-:Y:S05]  /*7390*/  @!P0 NANOSLEEP.SYNCS 0x989680 ;  /* 0x009896800000895d */ /* 0x010fea0003900000 */
[----:B------:R-:W4:Y:S02]  /*73a0*/  @!P0 SYNCS.PHASECHK.TRANS64 P0, [R9+URZ+0x36438], R4 ;  /* 0x03643804090085a7 */ /* 0x000f24000800007f */
[----:B----4-:R-:W-:Y:S05]  /*73b0*/  @!P0 BRA `(.L_x_3886) ;  /* 0xfffffffc00f08947 */ /* 0x010fea000383ffff */
.L_x_3881:
[----:B------:R-:W-:Y:S05]  /*73c0*/  BSYNC B0 ;  /* 0x0000000000007941 */ /* 0x000fea0003800000 */
.L_x_3880:
[----:B------:R-:W-:Y:S05]  /*73d0*/  EXIT ;  /* 0x000000000000794d */ /* 0x000fea0003800000 */
.L_x_3804:
[----:B------:R-:W-:Y:S02]  /*73e0*/  IMAD.MOV.U32 R12, RZ, RZ, RZ ;  /* 0x000000ffff0c7224 */ /* 0x000fe400078e00ff */
[----:B------:R-:W-:Y:S02]  /*73f0*/  IMAD.MOV.U32 R11, RZ, RZ, 0x1f ;  /* 0x0000001fff0b7424 */ /* 0x000fe400078e00ff */
[----:B------:R-:W-:-:S07]  /*7400*/  IMAD.MOV.U32 R15, RZ, RZ, -0x1 ;  /* 0xffffffffff0f7424 */ /* 0x000fce00078e00ff */
[----:B------:R-:W-:Y:S05]  /*7410*/  WARPSYNC.COLLECTIVE R15, `(.L_x_3887) ;  /* 0x000000000f087348 */ /* 0x000fea0003c00000 */
[----:B------:R1:W2:Y:S02]  /*7420*/  SHFL.IDX P6, R14, R13, R12, R11 ;  /* 0x0000000c0d0e7389 */ /* 0x0002a400000c000b */
[----:B-12---:R-:W-:Y:S01]  /*7430*/  ENDCOLLECTIVE ;  /* 0x000000000000791b */ /* 0x006fe20003800000 */
.L_x_3887:
[----:B------:R-:W-:Y:S05]  /*7440*/  BRA `(.L_x_3888) ;  /* 0xffffff9400cc7947 */ /* 0x000fea000383ffff */
.L_x_3806:
[----:B--2---:R2:W3:Y:S02]  /*7450*/  SYNCS.PHASECHK.TRANS64.TRYWAIT P0, [R19+URZ+0x36400], R12 ;  /* 0x0364000c130075a7 */ /* 0x0044e4000800017f */
[----:B---3--:R-:W-:Y:S05]  /*7460*/  @!P0 NANOSLEEP.SYNCS 0x989680 ;  /* 0x009896800000895d */ /* 0x008fea0003900000 */
[----:B------:R-:W3:Y:S02]  /*7470*/  @!P0 SYNCS.PHASECHK.TRANS64 P0, [R19+URZ+0x36400], R12 ;  /* 0x0364000c130085a7 */ /* 0x000ee4000800007f */
[----:B---3--:R-:W-:Y:S05]  /*7480*/  @!P0 BRA `(.L_x_3806) ;  /* 0xfffffffc00f08947 */ /* 0x008fea000383ffff */
[----:B------:R-:W-:Y:S05]  /*7490*/  BRA `(.L_x_3805) ;  /* 0xffffff9800307947 */ /* 0x000fea000383ffff */
.L_x_3811:
[----:B--2---:R2:W3:Y:S02]  /*74a0*/  SYNCS.PHASECHK.TRANS64.TRYWAIT P1, [R4+URZ+0x36410], R9 ;  /* 0x03641009040075a7 */ /* 0x0044e4000802017f */
[----:B---3--:R-:W-:Y:S05]  /*74b0*/  @!P1 NANOSLEEP.SYNCS 0x989680 ;  /* 0x009896800000995d */ /* 0x008fea0003900000 */
[----:B------:R-:W3:Y:S02]  /*74c0*/  @!P1 SYNCS.PHASECHK.TRANS64 P1, [R4+URZ+0x36410], R9 ;  /* 0x03641009040095a7 */ /* 0x000ee4000802007f */
[----:B---3--:R-:W-:Y:S05]  /*74d0*/  @!P1 BRA `(.L_x_3811) ;  /* 0xfffffffc00f09947 */ /* 0x008fea000383ffff */
[----:B------:R-:W-:Y:S05]  /*74e0*/  BRA `(.L_x_3810) ;  /* 0xffffff9c00e87947 */ /* 0x000fea000383ffff */
.L_x_3815:
[----:B------:R1:W1:Y:S02]  /*74f0*/  SYNCS.PHASECHK.TRANS64.TRYWAIT P1, [R19+URZ+0x36430], R8 ;  /* 0x03643008130075a7 */ /* 0x000264000802017f */
[----:B-1----:R-:W-:Y:S05]  /*7500*/  @!P1 NANOSLEEP.SYNCS 0x989680 ;  /* 0x009896800000995d */ /* 0x002fea0003900000 */
[----:B------:R-:W1:Y:S02]  /*7510*/  @!P1 SYNCS.PHASECHK.TRANS64 P1, [R19+URZ+0x36430], R8 ;  /* 0x03643008130095a7 */ /* 0x000e64000802007f */
[----:B-1----:R-:W-:Y:S05]  /*7520*/  @!P1 BRA `(.L_x_3815) ;  /* 0xfffffffc00f09947 */ /* 0x002fea000383ffff */
[----:B------:R-:W-:Y:S05]  /*7530*/  BRA `(.L_x_3814) ;  /* 0xffffffa4008c7947 */ /* 0x000fea000383ffff */
.L_x_3860:
[----:B-1----:R1:W2:Y:S02]  /*7540*/  SYNCS.PHASECHK.TRANS64.TRYWAIT P1, [R0+URZ+0x36420], R10 ;  /* 0x0364200a000075a7 */ /* 0x0022a4000802017f */
[----:B--2---:R-:W-:Y:S05]  /*7550*/  @!P1 NANOSLEEP.SYNCS 0x989680 ;  /* 0x009896800000995d */ /* 0x004fea0003900000 */
[----:B------:R-:W2:Y:S02]  /*7560*/  @!P1 SYNCS.PHASECHK.TRANS64 P1, [R0+URZ+0x36420], R10 ;  /* 0x0364200a000095a7 */ /* 0x000ea4000802007f */
[----:B--2---:R-:W-:Y:S05]  /*7570*/  @!P1 BRA `(.L_x_3860) ;  /* 0xfffffffc00f09947 */ /* 0x004fea000383ffff */
[----:B------:R-:W-:Y:S05]  /*7580*/  BRA `(.L_x_3889) ;  /* 0xffffffe0001c7947 */ /* 0x000fea000383ffff */
.L_x_3864:
[----:B-1----:R1:W2:Y:S02]  /*7590*/  SYNCS.PHASECHK.TRANS64.TRYWAIT P1, [R0+URZ+0x36438], R10 ;  /* 0x0364380a000075a7 */ /* 0x0022a4000802017f */
[----:B--2---:R-:W-:Y:S05]  /*75a0*/  @!P1 NANOSLEEP.SYNCS 0x989680 ;  /* 0x009896800000995d */ /* 0x004fea0003900000 */
[----:B------:R-:W2:Y:S02]  /*75b0*/  @!P1 SYNCS.PHASECHK.TRANS64 P1, [R0+URZ+0x36438], R10 ;  /* 0x0364380a000095a7 */ /* 0x000ea4000802007f */
[----:B--2---:R-:W-:Y:S05]  /*75c0*/  @!P1 BRA `(.L_x_3864) ;  /* 0xfffffffc00f09947 */ /* 0x004fea000383ffff */
[----:B------:R-:W-:Y:S05]  /*75d0*/  BRA `(.L_x_3890) ;  /* 0xffffffe400d47947 */ /* 0x000fea000383ffff */
.L_x_3866:
[----:B--2---:R2:W3:Y:S02]  /*75e0*/  SYNCS.PHASECHK.TRANS64.TRYWAIT P1, [R0+URZ+0x36428], R3 ;  /* 0x03642803000075a7 */ /* 0x0044e4000802017f */
[----:B---3--:R-:W-:Y:S05]  /*75f0*/  @!P1 NANOSLEEP.SYNCS 0x989680 ;  /* 0x009896800000995d */ /* 0x008fea0003900000 */
[----:B------:R-:W3:Y:S02]  /*7600*/  @!P1 SYNCS.PHASECHK.TRANS64 P1, [R0+URZ+0x36428], R3 ;  /* 0x03642803000095a7 */ /* 0x000ee4000802007f */
[----:B---3--:R-:W-:Y:S05]  /*7610*/  @!P1 BRA `(.L_x_3866) ;  /* 0xfffffffc00f09947 */ /* 0x008fea000383ffff */
[----:B------:R-:W-:Y:S05]  /*7620*/  BRA `(.L_x_3891) ;  /* 0xffffffe800947947 */ /* 0x000fea000383ffff */
.L_x_3868:
[----:B--2---:R2:W3:Y:S02]  /*7630*/  SYNCS.PHASECHK.TRANS64.TRYWAIT P1, [R0+URZ+0x36438], R29 ;  /* 0x0364381d000075a7 */ /* 0x0044e4000802017f */
[----:B---3--:R-:W-:Y:S05]  /*7640*/  @!P1 NANOSLEEP.SYNCS 0x989680 ;  /* 0x009896800000995d */ /* 0x008fea0003900000 */
[----:B------:R-:W3:Y:S02]  /*7650*/  @!P1 SYNCS.PHASECHK.TRANS64 P1, [R0+URZ+0x36438], R29 ;  /* 0x0364381d000095a7 */ /* 0x000ee4000802007f */
[----:B---3--:R-:W-:Y:S05]  /*7660*/  @!P1 BRA `(.L_x_3868) ;  /* 0xfffffffc00f09947 */ /* 0x008fea000383ffff */
[----:B------:R-:W-:Y:S05]  /*7670*/  BRA `(.L_x_3892) ;  /* 0xffffffec00247947 */ /* 0x000fea000383ffff */
.L_x_3870:
[----:B------:R-:W-:-:S07]  /*7680*/  SHF.L.U32 R5, R12, 0x1f, RZ ;  /* 0x0000001f0c057819 */ /* 0x000fce00000006ff */
.L_x_3893:
[----:B--2---:R2:W3:Y:S02]  /*7690*/  SYNCS.PHASECHK.TRANS64.TRYWAIT P1, [R0+URZ+0x36420], R5 ;  /* 0x03642005000075a7 */ /* 0x0044e4000802017f */
[----:B---3--:R-:W-:Y:S05]  /*76a0*/  @!P1 NANOSLEEP.SYNCS 0x989680 ;  /* 0x009896800000995d */ /* 0x008fea0003900000 */
[----:B------:R-:W3:Y:S02]  /*76b0*/  @!P1 SYNCS.PHASECHK.TRANS64 P1, [R0+URZ+0x36420], R5 ;  /* 0x03642005000095a7 */ /* 0x000ee4000802007f */
[----:B---3--:R-:W-:Y:S05]  /*76c0*/  @!P1 BRA `(.L_x_3893) ;  /* 0xfffffffc00f09947 */ /* 0x008fea000383ffff */
[----:B------:R-:W-:Y:S05]  /*76d0*/  BRA `(.L_x_3894) ;  /* 0xffffffec00c47947 */ /* 0x000fea000383ffff */
.L_x_3873:
[----:B--2---:R2:W3:Y:S02]  /*76e0*/  SYNCS.PHASECHK.TRANS64.TRYWAIT P1, [R0+URZ+0x36438], R10 ;  /* 0x0364380a000075a7 */ /* 0x0044e4000802017f */
[----:B---3--:R-:W-:Y:S05]  /*76f0*/  @!P1 NANOSLEEP.SYNCS 0x989680 ;  /* 0x009896800000995d */ /* 0x008fea0003900000 */
[----:B------:R-:W3:Y:S02]  /*7700*/  @!P1 SYNCS.PHASECHK.TRANS64 P1, [R0+URZ+0x36438], R10 ;  /* 0x0364380a000095a7 */ /* 0x000ee4000802007f */
[----:B---3--:R-:W-:Y:S05]  /*7710*/  @!P1 BRA `(.L_x_3873) ;  /* 0xfffffffc00f09947 */ /* 0x008fea000383ffff */
[----:B------:R-:W-:Y:S05]  /*7720*/  BRA `(.L_x_3895) ;  /* 0xfffffff0006c7947 */ /* 0x000fea000383ffff */
.L_x_3875:
[----:B---3--:R3:W4:Y:S02]  /*7730*/  SYNCS.PHASECHK.TRANS64.TRYWAIT P1, [R0+URZ+0x36428], R5 ;  /* 0x03642805000075a7 */ /* 0x008724000802017f */
[----:B----4-:R-:W-:Y:S05]  /*7740*/  @!P1 NANOSLEEP.SYNCS 0x989680 ;  /* 0x009896800000995d */ /* 0x010fea0003900000 */
[----:B------:R-:W4:Y:S02]  /*7750*/  @!P1 SYNCS.PHASECHK.TRANS64 P1, [R0+URZ+0x36428], R5 ;  /* 0x03642805000095a7 */ /* 0x000f24000802007f */
[----:B----4-:R-:W-:Y:S05]  /*7760*/  @!P1 BRA `(.L_x_3875) ;  /* 0xfffffffc00f09947 */ /* 0x010fea000383ffff */
[----:B------:R-:W-:Y:S05]  /*7770*/  BRA `(.L_x_3896) ;  /* 0xfffffff400147947 */ /* 0x000fea000383ffff */
.L_x_3877:
[----:B---3--:R3:W4:Y:S02]  /*7780*/  SYNCS.PHASECHK.TRANS64.TRYWAIT P1, [R0+URZ+0x36438], R3 ;  /* 0x03643803000075a7 */ /* 0x008724000802017f */
[----:B----4-:R-:W-:Y:S05]  /*7790*/  @!P1 NANOSLEEP.SYNCS 0x989680 ;  /* 0x009896800000995d */ /* 0x010fea0003900000 */
[----:B------:R-:W4:Y:S02]  /*77a0*/  @!P1 SYNCS.PHASECHK.TRANS64 P1, [R0+URZ+0x36438], R3 ;  /* 0x03643803000095a7 */ /* 0x000f24000802007f */
[----:B----4-:R-:W-:Y:S05]  /*77b0*/  @!P1 BRA `(.L_x_3877) ;  /* 0xfffffffc00f09947 */ /* 0x010fea000383ffff */
[----:B------:R-:W-:Y:S05]  /*77c0*/  BRA `(.L_x_3897) ;  /* 0xfffffff400ac7947 */ /* 0x000fea000383ffff */
.L_x_3879:
[----:B------:R-:W-:Y:S01]  /*77d0*/  BSSY B0, `(.L_x_3898) ;  /* 0x0000006000007945 */ /* 0x000fe20003800000 */
[----:B------:R-:W-:-:S07]  /*77e0*/  IMAD.MOV.U32 R15, RZ, RZ, -0x1 ;  /* 0xffffffffff0f7424 */ /* 0x000fce00078e00ff */
[----:B-12---:R-:W-:Y:S05]  /*77f0*/  WARPSYNC.COLLECTIVE R15, `(.L_x_3899) ;  /* 0x000000000f0c7348 */ /* 0x006fea0003c00000 */
[----:B------:R-:W-:Y:S02]  /*7800*/  ELECT P6, UR62, PT ;  /* 0x00000000003e782f */ /* 0x000fe400038c0000 */
[----:B------:R-:W-:Y:S01]  /*7810*/  MOV R14, UR62 ;  /* 0x0000003e000e7c02 */ /* 0x000fe20008000f00 */
[----:B-12---:R-:W-:Y:S10]  /*7820*/  ENDCOLLECTIVE ;  /* 0x000000000000791b */ /* 0x006ff40003800000 */
.L_x_3899:
[----:B------:R-:W-:Y:S05]  /*7830*/  BSYNC B0 ;  /* 0x0000000000007941 */ /* 0x000fea0003800000 */
.L_x_3898:
[----:B------:R-:W-:Y:S01]  /*7840*/  PLOP3.LUT P0, PT, P6, PT, PT, 0x80, 0x0 ;  /* 0x000000000000781c */ /* 0x000fe2000370f070 */
[----:B------:R-:W-:-:S12]  /*7850*/  BRA `(.L_x_3900) ;  /* 0xfffffff800607947 */ /* 0x000fd8000383ffff */
.L_x_3883:
[----:B-1----:R1:W2:Y:S02]  /*7860*/  SYNCS.PHASECHK.TRANS64.TRYWAIT P1, [R7+URZ], R0 ;  /* 0x00000000070075a7 */ /* 0x0022a4000802017f */
[----:B--2---:R-:W-:Y:S05]  /*7870*/  @!P1 NANOSLEEP.SYNCS 0x989680 ;  /* 0x009896800000995d */ /* 0x004fea0003900000 */
[----:B------:R-:W2:Y:S02]  /*7880*/  @!P1 SYNCS.PHASECHK.TRANS64 P1, [R7+URZ], R0 ;  /* 0x00000000070095a7 */ /* 0x000ea4000802007f */
[----:B--2---:R-:W-:Y:S05]  /*7890*/  @!P1 BRA `(.L_x_3883) ;  /* 0xfffffffc00f09947 */ /* 0x004fea000383ffff */
[----:B------:R-:W-:Y:S05]  /*78a0*/  BRA `(.L_x_3901) ;  /* 0xfffffff800a07947 */ /* 0x000fea000383ffff */
.L_x_3884:
[----:B--2---:R2:W3:Y:S02]  /*78b0*/  SYNCS.PHASECHK.TRANS64.TRYWAIT P1, [R3+URZ], R2 ;  /* 0x00000002030075a7 */ /* 0x0044e4000802017f */
[----:B---3--:R-:W-:Y:S05]  /*78c0*/  @!P1 NANOSLEEP.SYNCS 0x989680 ;  /* 0x009896800000995d */ /* 0x008fea0003900000 */
[----:B------:R-:W3:Y:S02]  /*78d0*/  @!P1 SYNCS.PHASECHK.TRANS64 P1, [R3+URZ], R2 ;  /* 0x00000002030095a7 */ /* 0x000ee4000802007f */
[----:B---3--:R-:W-:Y:S05]  /*78e0*/  @!P1 BRA `(.L_x_3884) ;  /* 0xfffffffc00f09947 */ /* 0x008fea000383ffff */
[----:B------:R-:W-:Y:S05]  /*78f0*/  BRA `(.L_x_3902) ;  /* 0xfffffff800947947 */ /* 0x000fea000383ffff */
.L_x_3903:
        /* <DEDUP_REMOVED lines=16> */
.L_x_7673:


//--------------------- .text._ZN7cutlass13device_kernelIN5flash11enable_sm90INS1_16FlashAttnBwdSm90INS1_25CollectiveMainloopBwdSm90ILi2ELi1ELi1EN4cute5tupleIJNS5_1CILi1EEES8_S8_EEENS6_IJNS7_ILi64EEENS7_ILi96EEENS7_ILi192EEEEEENS_10bfloat16_tEfNS_4arch4Sm90ELb0ELb0ELb0ELb0ELb1ELb0ELb1ELb0ELi3ELi1ELi1ELi1ELb0EEENS1_21CollectiveEpilogueBwdISD_SE_SG_Li384ELb0ELb1ELi3EEENS1_19SingleTileSchedulerILb0ELb0ELb0ELi96EEEEEEEEEvNT_6ParamsE --------------------------
	.section	.text._ZN7cutlass13device_kernelIN5flash11enable_sm90INS1_16FlashAttnBwdSm90INS1_25CollectiveMainloopBwdSm90ILi2ELi1ELi1EN4cute5tupleIJNS5_1CILi1EEES8_S8_EEENS6_IJNS7_ILi64EEENS7_ILi96EEENS7_ILi192EEEEEENS_10bfloat16_tEfNS_4arch4Sm90ELb0ELb0ELb0ELb0ELb1ELb0ELb1ELb0ELi3ELi1ELi1ELi1ELb0EEENS1_21CollectiveEpilogueBwdISD_SE_SG_Li384ELb0ELb1ELi3EEENS1_19SingleTileSchedulerILb0ELb0ELb0ELi96EEEEEEEEEvNT_6ParamsE,"ax",@progbits
	.align	128
.text._ZN7cutlass13device_kernelIN5flash11enable_sm90INS1_16FlashAttnBwdSm90INS1_25CollectiveMainloopBwdSm90ILi2ELi1ELi1EN4cute5tupleIJNS5_1CILi1EEES8_S8_EEENS6_IJNS7_ILi64EEENS7_ILi96EEENS7_ILi192EEEEEENS_10bfloat16_tEfNS_4arch4Sm90ELb0ELb0ELb0ELb0ELb1ELb0ELb1ELb0ELi3ELi1ELi1ELi1ELb0EEENS1_21CollectiveEpilogueBwdISD_SE_SG_Li384ELb0ELb1ELi3EEENS1_19SingleTileSchedulerILb0ELb0ELb0ELi96EEEEEEEEEvNT_6ParamsE:
        .type           _ZN7cutlass13device_kernelIN5flash11enable_sm90INS1_16FlashAttnBwdSm90INS1_25CollectiveMainloopBwdSm90ILi2ELi1ELi1EN4cute5tupleIJNS5_1CILi1EEES8_S8_EEENS6_IJNS7_ILi64EEENS7_ILi96EEENS7_ILi192EEEEEENS_10bfloat16_tEfNS_4arch4Sm90ELb0ELb0ELb0ELb0ELb1ELb0ELb1ELb0ELi3ELi1ELi1ELi1ELb0EEENS1_21CollectiveEpilogueBwdISD_SE_SG_Li384ELb0ELb1ELi3EEENS1_19SingleTileSchedulerILb0ELb0ELb0ELi96EEEEEEEEEvNT_6ParamsE,@function
        .size           _ZN7cutlass13device_kernelIN5flash11enable_sm90INS1_16FlashAttnBwdSm90INS1_25CollectiveMainloopBwdSm90ILi2ELi1ELi1EN4cute5tupleIJNS5_1CILi1EEES8_S8_EEENS6_IJNS7_ILi64EEENS7_ILi96EEENS7_ILi192EEEEEENS_10bfloat16_tEfNS_4arch4Sm90ELb0ELb0ELb0ELb0ELb1ELb0ELb1ELb0ELi3ELi1ELi1ELi1ELb0EEENS1_21CollectiveEpilogueBwdISD_SE_SG_Li384ELb0ELb1ELi3EEENS1_19SingleTileSchedulerILb0ELb0ELb0ELi96EEEEEEEEEvNT_6ParamsE,(.L_x_7674 - _ZN7cutlass13device_kernelIN5flash11enable_sm90INS1_16FlashAttnBwdSm90INS1_25CollectiveMainloopBwdSm90ILi2ELi1ELi1EN4cute5tupleIJNS5_1CILi1EEES8_S8_EEENS6_IJNS7_ILi64EEENS7_ILi96EEENS7_ILi192EEEEEENS_10bfloat16_tEfNS_4arch4Sm90ELb0ELb0ELb0ELb0ELb1ELb0ELb1ELb0ELi3ELi1ELi1ELi1ELb0EEENS1_21CollectiveEpilogueBwdISD_SE_SG_Li384ELb0ELb1ELi3EEENS1_19SingleTileSchedulerILb0ELb0ELb0ELi96EEEEEEEEEvNT_6ParamsE)
        .other          _ZN7cutlass13device_kernelIN5flash11enable_sm90INS1_16FlashAttnBwdSm90INS1_25CollectiveMainloopBwdSm90ILi2ELi1ELi1EN4cute5tupleIJNS5_1CILi1EEES8_S8_EEENS6_IJNS7_ILi64EEENS7_ILi96EEENS7_ILi192EEEEEENS_10bfloat16_tEfNS_4arch4Sm90ELb0ELb0ELb0ELb0ELb1ELb0ELb1ELb0ELi3ELi1ELi1ELi1ELb0EEENS1_21CollectiveEpilogueBwdISD_SE_SG_Li384ELb0ELb1ELi3EEENS1_19SingleTileSchedulerILb0ELb0ELb0ELi96EEEEEEEEEvNT_6ParamsE,@"STO_CUDA_ENTRY STV_DEFAULT"
_ZN7cutlass13device_kernelIN5flash11enable_sm90INS1_16FlashAttnBwdSm90INS1_25CollectiveMainloopBwdSm90ILi2ELi1ELi1EN4cute5tupleIJNS5_1CILi1EEES8_S8_EEENS6_IJNS7_ILi64EEENS7_ILi96EEENS7_ILi192EEEEEENS_10bfloat16_tEfNS_4arch4Sm90ELb0ELb0ELb0ELb0ELb1ELb0ELb1ELb0ELi3ELi1ELi1ELi1ELb0EEENS1_21CollectiveEpilogueBwdISD_SE_SG_Li384ELb0ELb1ELi3EEENS1_19SingleTileSchedulerILb0ELb0ELb0ELi96EEEEEEEEEvNT_6ParamsE:
        /* <DEDUP_REMOVED lines=28> */
.L_x_3905:
[----:B------:R-:W-:Y:S05]  /*01c0*/  BSYNC B0 ;  /* 0x0000000000007941 */ /* 0x000fea0003800000 */
.L_x_3904:
        /* <DEDUP_REMOVED lines=34> */
.L_x_3906:
        /* <DEDUP_REMOVED lines=20> */
.L_x_3907:
[----:B---3--:R-:W-:Y:S01]  /*0530*/  ISETP.NE.AND P0, PT, R2, RZ, PT ;  /* 0x000000ff0200720c */ /* 0x008fe20003f05270 */
[----:B------:R-:W-:Y:S01]  /*0540*/  IMAD.MOV.U32 R17, RZ, RZ, 0x1 ;  /* 0x00000001ff117424 */ /* 0x000fe200078e00ff */
[----:B------:R-:W-:-:S04]  /*0550*/  NOP ;  /* 0x0000000000007918 */ /* 0x000fc80000000000 */
[----:B------:R-:W-:Y:S01]  /*0560*/  SEL R17, R17, 0x2, !P0 ;  /* 0x0000000211117807 */ /* 0x000fe20004000000 */
[----:B-12-4-:R-:W-:Y:S06]  /*0570*/  BAR.SYNC.DEFER_BLOCKING 0x0 ;  /* 0x0000000000007b1d */ /* 0x016fec0000010000 */
[----:B------:R-:W-:Y:S05]  /*0580*/  @!P0 BRA `(.L_x_3908) ;  /* 0x0000003c00648947 */ /* 0x000fea0003800000 */
.L_x_3909:
        /* <DEDUP_REMOVED lines=37> */
.L_x_3911:
        /* <DEDUP_REMOVED lines=15> */
.L_x_3910:
        /* <DEDUP_REMOVED lines=20> */
.L_x_3913:
        /* <DEDUP_REMOVED lines=15> */
.L_x_3912:
        /* <DEDUP_REMOVED lines=8> */
.L_x_4016:
        /* <DEDUP_REMOVED lines=30> */
.L_x_3915:
        /* <DEDUP_REMOVED lines=103> */
.L_x_3928:
[----:B------:R-:W-:Y:S01]  /*13d0*/  ISETP.NE.AND P0, PT, R13, 0x3, PT ;  /* 0x000000030d00780c */ /* 0x000fe20003f05270 */
[----:B------:R-:W-:-:S12]  /*13e0*/  YIELD ;  /* 0x0000000000007946 */ /* 0x000fd80003800000 */
[----:B--2---:R-:W-:Y:S05]  /*13f0*/  @!P0 BRA `(.L_x_3918) ;  /* 0x0000000000048947 */ /* 0x004fea0003800000 */
[----:B------:R-:W-:Y:S01]  /*1400*/  BPT.TRAP 0x1 ;  /* 0x000000040000795c */ /* 0x000fe20000300000 */
.L_x_3918:
[----:B------:R-:W-:Y:S02]  /*1410*/  LEA R4, R3, UR37, 0x3 ;  /* 0x0000002503047c11 */ /* 0x000fe4000f8e18ff */
[----:B------:R-:W-:-:S04]  /*1420*/  SHF.L.U32 R9, R12, 0x1f, RZ ;  /* 0x0000001f0c097819 */ /* 0x000fc800000006ff */
[----:B------:R1:W2:Y:S01]  /*1430*/  SYNCS.PHASECHK.TRANS64.TRYWAIT P1, [R4+URZ+0x36410], R9 ;  /* 0x03641009040075a7 */ /* 0x0002a2000802017f */
[----:B------:R-:W-:Y:S05]  /*1440*/  @!P0 BRA `(.L_x_3919) ;  /* 0x0000000000048947 */ /* 0x000fea0003800000 */
[----:B------:R-:W-:Y:S01]  /*1450*/  BPT.TRAP 0x1 ;  /* 0x000000040000795c */ /* 0x000fe20000300000 */
.L_x_3919:
[----:B--2---:R-:W-:Y:S05]  /*1460*/  @P1 BRA `(.L_x_3920) ;  /* 0x0000000000081947 */ /* 0x004fea0003800000 */
[----:B------:R-:W2:Y:S02]  /*1470*/  SYNCS.PHASECHK.TRANS64.TRYWAIT P1, [R4+URZ+0x36410], R9 ;  /* 0x03641009040075a7 */ /* 0x000ea4000802017f */
[----:B--2---:R-:W-:Y:S05]  /*1480*/  @!P1 BRA `(.L_x_3921) ;  /* 0x0000006800089947 */ /* 0x004fea0003800000 */
.L_x_3920:
        /* <DEDUP_REMOVED lines=103> */
.L_x_3922:
[----:B---3--:R-:W-:-:S04]  /*1b00*/  SHF.L.U32 R8, R7, 0x1f, RZ ;  /* 0x0000001f07087819 */ /* 0x008fc800000006ff */
[----:B------:R3:W1:Y:S01]  /*1b10*/  SYNCS.PHASECHK.TRANS64.TRYWAIT P1, [UR37+0x36430], R8 ;  /* 0x03643008ff0075a7 */ /* 0x0006620008020165 */
[----:B------:R-:W-:Y:S05]  /*1b20*/  @!P0 BRA `(.L_x_3923) ;  /* 0x0000000000048947 */ /* 0x000fea0003800000 */
[----:B------:R-:W-:Y:S01]  /*1b30*/  BPT.TRAP 0x1 ;  /* 0x000000040000795c */ /* 0x000fe20000300000 */
.L_x_3923:
[----:B-1----:R-:W-:Y:S05]  /*1b40*/  @P1 BRA `(.L_x_3924) ;  /* 0x0000000000081947 */ /* 0x002fea0003800000 */
[----:B------:R-:W1:Y:S02]  /*1b50*/  SYNCS.PHASECHK.TRANS64.TRYWAIT P1, [UR37+0x36430], R8 ;  /* 0x03643008ff0075a7 */ /* 0x000e640008020165 */
[----:B-1----:R-:W-:Y:S05]  /*1b60*/  @!P1 BRA `(.L_x_3925) ;  /* 0x0000006000649947 */ /* 0x002fea0003800000 */
.L_x_3924:
        /* <DEDUP_REMOVED lines=20> */
[--C-:B------:R-:W-:Y:S01]  /*1cb0*/  FFMA.FTZ R138, R9, UR7, -R20.reuse ;  /* 0x00000007098a7c23 */ /* 0x100fe20008010814 */
        /* <DEDUP_REMOVED lines=283> */
.L_x_3926:
        /* <DEDUP_REMOVED lines=60> */
.L_x_3927:
        /* <DEDUP_REMOVED lines=12> */
.L_x_3917:
        /* <DEDUP_REMOVED lines=68> */
.L_x_3929:
        /* <DEDUP_REMOVED lines=20> */
.L_x_3930:
        /* <DEDUP_REMOVED lines=18> */
.L_x_3931:
        /* <DEDUP_REMOVED lines=18> */
.L_x_3932:
        /* <DEDUP_REMOVED lines=132> */
.L_x_3934:
[----:B------:R-:W-:Y:S05]  /*42f0*/  BSYNC B0 ;  /* 0x0000000000007941 */ /* 0x000fea0003800000 */
.L_x_3933:
[----:B------:R-:W-:-:S04]  /*4300*/  DEPBAR.LE SB0, 0x0 ;  /* 0x000080000000791a */ /* 0x000fc80000000000 */
[----:B------:R-:W-:Y:S05]  /*4310*/  EXIT ;  /* 0x000000000000794d */ /* 0x000fea0003800000 */
.L_x_3908:
        /* <DEDUP_REMOVED lines=56> */
.L_x_3969:
        /* <DEDUP_REMOVED lines=13> */
.L_x_3939:
[----:B------:R-:W2:Y:S04]  /*4770*/  LDG.E.STRONG.GPU R6, desc[UR20][R2.64] ;  /* 0x0000001402067981 */ /* 0x000ea8000c1ef900 */
[----:B--2---:R-:W-:Y:S01]  /*4780*/  CCTL.IVALL ;  /* 0x00000000ff00798f */ /* 0x004fe20002000000 */
[----:B------:R-:W-:Y:S05]  /*4790*/  YIELD ;  /* 0x0000000000007946 */ /* 0x000fea0003800000 */
[----:B------:R-:W-:-:S13]  /*47a0*/  ISETP.NE.AND P3, PT, R6, UR24, PT ;  /* 0x0000001806007c0c */ /* 0x000fda000bf65270 */
[----:B------:R-:W-:Y:S05]  /*47b0*/  @P3 BRA `(.L_x_3939) ;  /* 0xfffffffc00ec3947 */ /* 0x000fea000383ffff */
.L_x_3938:
[----:B------:R-:W-:Y:S05]  /*47c0*/  BSYNC B0 ;  /* 0x0000000000007941 */ /* 0x000fea0003800000 */
.L_x_3937:
[----:B------:R-:W-:-:S03]  /*47d0*/  UMOV UR14, 0xffffffff ;  /* 0xffffffff000e7882 */ /* 0x000fc60000000000 */
[----:B------:R-:W-:Y:S05]  /*47e0*/  BRA.DIV UR14, `(.L_x_3940) ;  /* 0x000000360e587947 */ /* 0x000fea000b800000 */
[----:B------:R-:W-:Y:S01]  /*47f0*/  NOP ;  /* 0x0000000000007918 */ /* 0x000fe20000000000 */
.L_x_4019:
        /* <DEDUP_REMOVED lines=19> */
.L_x_3942:
[----:B------:R-:W-:Y:S05]  /*4930*/  BSYNC B0 ;  /* 0x0000000000007941 */ /* 0x000fea0003800000 */
.L_x_3941:
        /* <DEDUP_REMOVED lines=14> */
.L_x_3944:
[----:B------:R-:W-:Y:S05]  /*4a20*/  BSYNC B0 ;  /* 0x0000000000007941 */ /* 0x000fea0003800000 */
.L_x_3943:
        /* <DEDUP_REMOVED lines=15> */
.L_x_3946:
[----:B------:R-:W-:Y:S05]  /*4b20*/  BSYNC B0 ;  /* 0x0000000000007941 */ /* 0x000fea0003800000 */
.L_x_3945:
[----:B------:R-:W-:Y:S06]  /*4b30*/  BAR.ARV 0xa, 0xa0 ;  /* 0x0282800000007b1d */ /* 0x000fec0000002000 */
[----:B------:R-:W-:Y:S04]  /*4b40*/  BSSY B0, `(.L_x_3947) ;  /* 0x0000003000007945 */ /* 0x000fe80003800000 */
[----:B------:R-:W-:Y:S05]  /*4b50*/  @!P0 BRA `(.L_x_3948) ;  /* 0x0000000000048947 */ /* 0x000fea0003800000 */
[----:B------:R-:W-:-:S04]  /*4b60*/  DEPBAR.LE SB0, 0x1 ;  /* 0x000080400000791a */ /* 0x000fc80000000000 */
.L_x_3948:
[----:B------:R-:W-:Y:S05]  /*4b70*/  BSYNC B0 ;  /* 0x0000000000007941 */ /* 0x000fea0003800000 */
.L_x_3947:
[----:B------:R-:W-:Y:S06]  /*4b80*/  BAR.ARV 0xb, 0xa0 ;  /* 0x02c2800000007b1d */ /* 0x000fec0000002000 */
[----:B------:R-:W-:Y:S04]  /*4b90*/  BSSY B0, `(.L_x_3949) ;  /* 0x0000003000007945 */ /* 0x000fe80003800000 */
[----:B------:R-:W-:Y:S05]  /*4ba0*/  @!P0 BRA `(.L_x_3950) ;  /* 0x0000000000048947 */ /* 0x000fea0003800000 */
[----:B------:R-:W-:-:S04]  /*4bb0*/  DEPBAR.LE SB0, 0x0 ;  /* 0x000080000000791a */ /* 0x000fc80000000000 */
.L_x_3950:
[----:B------:R-:W-:Y:S05]  /*4bc0*/  BSYNC B0 ;  /* 0x0000000000007941 */ /* 0x000fea0003800000 */
.L_x_3949:
        /* <DEDUP_REMOVED lines=19> */
.L_x_3952:
[----:B------:R-:W-:Y:S05]  /*4d00*/  BSYNC B0 ;  /* 0x0000000000007941 */ /* 0x000fea0003800000 */
.L_x_3951:
        /* <DEDUP_REMOVED lines=9> */
.L_x_3955:
[----:B------:R-:W2:Y:S04]  /*4da0*/  LDG.E.STRONG.GPU R6, desc[UR20][R2.64] ;  /* 0x0000001402067981 */ /* 0x000ea8000c1ef900 */
[----:B--2---:R-:W-:Y:S01]  /*4db0*/  CCTL.IVALL ;  /* 0x00000000ff00798f */ /* 0x004fe20002000000 */
[----:B------:R-:W-:Y:S05]  /*4dc0*/  YIELD ;  /* 0x0000000000007946 */ /* 0x000fea0003800000 */
[----:B------:R-:W-:-:S13]  /*4dd0*/  ISETP.NE.AND P3, PT, R6, UR24, PT ;  /* 0x0000001806007c0c */ /* 0x000fda000bf65270 */
[----:B------:R-:W-:Y:S05]  /*4de0*/  @P3 BRA `(.L_x_3955) ;  /* 0xfffffffc00ec3947 */ /* 0x000fea000383ffff */
.L_x_3954:
[----:B------:R-:W-:Y:S05]  /*4df0*/  BSYNC B0 ;  /* 0x0000000000007941 */ /* 0x000fea0003800000 */
.L_x_3953:
[----:B------:R-:W-:-:S03]  /*4e00*/  UMOV UR10, 0xffffffff ;  /* 0xffffffff000a7882 */ /* 0x000fc60000000000 */
[----:B------:R-:W-:Y:S05]  /*4e10*/  BRA.DIV UR10, `(.L_x_3956) ;  /* 0x0000002e0ae87947 */ /* 0x000fea000b800000 */
[----:B------:R-:W-:Y:S01]  /*4e20*/  NOP ;  /* 0x0000000000007918 */ /* 0x000fe20000000000 */
.L_x_4022:
        /* <DEDUP_REMOVED lines=15> */
.L_x_3958:
[----:B------:R-:W-:Y:S05]  /*4f20*/  BSYNC B0 ;  /* 0x0000000000007941 */ /* 0x000fea0003800000 */
.L_x_3957:
        /* <DEDUP_REMOVED lines=14> */
.L_x_3960:
[----:B------:R-:W-:Y:S05]  /*5010*/  BSYNC B0 ;  /* 0x0000000000007941 */ /* 0x000fea0003800000 */
.L_x_3959:
        /* <DEDUP_REMOVED lines=15> */
.L_x_3962:
[----:B------:R-:W-:Y:S05]  /*5110*/  BSYNC B0 ;  /* 0x0000000000007941 */ /* 0x000fea0003800000 */
.L_x_3961:
[----:B------:R-:W-:Y:S06]  /*5120*/  BAR.ARV 0xa, 0xa0 ;  /* 0x0282800000007b1d */ /* 0x000fec0000002000 */
[----:B------:R-:W-:Y:S04]  /*5130*/  BSSY B0, `(.L_x_3963) ;  /* 0x0000003000007945 */ /* 0x000fe80003800000 */
[----:B------:R-:W-:Y:S05]  /*5140*/  @!P0 BRA `(.L_x_3964) ;  /* 0x0000000000048947 */ /* 0x000fea0003800000 */
[----:B------:R-:W-:-:S04]  /*5150*/  DEPBAR.LE SB0, 0x1 ;  /* 0x000080400000791a */ /* 0x000fc80000000000 */
.L_x_3964:
[----:B------:R-:W-:Y:S05]  /*5160*/  BSYNC B0 ;  /* 0x0000000000007941 */ /* 0x000fea0003800000 */
.L_x_3963:
[----:B------:R-:W-:Y:S06]  /*5170*/  BAR.ARV 0xb, 0xa0 ;  /* 0x02c2800000007b1d */ /* 0x000fec0000002000 */
[----:B------:R-:W-:Y:S04]  /*5180*/  BSSY B0, `(.L_x_3965) ;  /* 0x0000003000007945 */ /* 0x000fe80003800000 */
[----:B------:R-:W-:Y:S05]  /*5190*/  @!P0 BRA `(.L_x_3966) ;  /* 0x0000000000048947 */ /* 0x000fea0003800000 */
[----:B------:R-:W-:-:S04]  /*51a0*/  DEPBAR.LE SB0, 0x0 ;  /* 0x000080000000791a */ /* 0x000fc80000000000 */
.L_x_3966:
[----:B------:R-:W-:Y:S05]  /*51b0*/  BSYNC B0 ;  /* 0x0000000000007941 */ /* 0x000fea0003800000 */
.L_x_3965:
        /* <DEDUP_REMOVED lines=19> */
.L_x_3968:
[----:B------:R-:W-:Y:S05]  /*52f0*/  BSYNC B0 ;  /* 0x0000000000007941 */ /* 0x000fea0003800000 */
.L_x_3967:
[----:B------:R-:W-:Y:S02]  /*5300*/  UIADD3 UR4, UR4, 0x2, URZ ;  /* 0x0000000204047890 */ /* 0x000fe4000fffe03f */
[----:B------:R-:W-:Y:S01]  /*5310*/  UIADD3 UR5, UR5, 0x1, URZ ;  /* 0x0000000105057890 */ /* 0x000fe2000fffe03f */
[----:B------:R-:W-:Y:S11]  /*5320*/  @P2 BRA `(.L_x_3969) ;  /* 0xfffffff000dc2947 */ /* 0x000ff6000383ffff */
.L_x_3936:
        /* <DEDUP_REMOVED lines=13> */
.L_x_3972:
[----:B------:R-:W2:Y:S04]  /*5400*/  LDG.E.STRONG.GPU R0, desc[UR20][R2.64] ;  /* 0x0000001402007981 */ /* 0x000ea8000c1ef900 */
[----:B--2---:R-:W-:Y:S01]  /*5410*/  CCTL.IVALL ;  /* 0x00000000ff00798f */ /* 0x004fe20002000000 */
[----:B------:R-:W-:Y:S05]  /*5420*/  YIELD ;  /* 0x0000000000007946 */ /* 0x000fea0003800000 */
[----:B------:R-:W-:-:S13]  /*5430*/  ISETP.NE.AND P1, PT, R0, UR24, PT ;  /* 0x0000001800007c0c */ /* 0x000fda000bf25270 */
[----:B------:R-:W-:Y:S05]  /*5440*/  @P1 BRA `(.L_x_3972) ;  /* 0xfffffffc00ec1947 */ /* 0x000fea000383ffff */
.L_x_3971:
[----:B------:R-:W-:Y:S05]  /*5450*/  BSYNC B0 ;  /* 0x0000000000007941 */ /* 0x000fea0003800000 */
.L_x_3970:
[----:B------:R-:W-:-:S03]  /*5460*/  UMOV UR5, 0xffffffff ;  /* 0xffffffff00057882 */ /* 0x000fc60000000000 */
[----:B------:R-:W-:Y:S05]  /*5470*/  BRA.DIV UR5, `(.L_x_3973) ;  /* 0x0000002a056c7947 */ /* 0x000fea000b800000 */
[----:B------:R-:W-:Y:S01]  /*5480*/  NOP ;  /* 0x0000000000007918 */ /* 0x000fe20000000000 */
.L_x_4025:
        /* <DEDUP_REMOVED lines=22> */
.L_x_3975:
[----:B------:R-:W-:Y:S05]  /*55f0*/  BSYNC B0 ;  /* 0x0000000000007941 */ /* 0x000fea0003800000 */
.L_x_3974:
        /* <DEDUP_REMOVED lines=19> */
.L_x_3977:
[----:B------:R-:W-:Y:S05]  /*5730*/  BSYNC B0 ;  /* 0x0000000000007941 */ /* 0x000fea0003800000 */
.L_x_3976:
        /* <DEDUP_REMOVED lines=20> */
.L_x_3979:
[----:B------:R-:W-:Y:S05]  /*5880*/  BSYNC B0 ;  /* 0x0000000000007941 */ /* 0x000fea0003800000 */
.L_x_3978:
[----:B------:R-:W-:Y:S06]  /*5890*/  BAR.ARV 0xa, 0xa0 ;  /* 0x0282800000007b1d */ /* 0x000fec0000002000 */
[----:B------:R-:W-:Y:S04]  /*58a0*/  BSSY B0, `(.L_x_3980) ;  /* 0x0000003000007945 */ /* 0x000fe80003800000 */
[----:B------:R-:W-:Y:S05]  /*58b0*/  @!P0 BRA `(.L_x_3981) ;  /* 0x0000000000048947 */ /* 0x000fea0003800000 */
[----:B------:R-:W-:-:S04]  /*58c0*/  DEPBAR.LE SB0, 0x1 ;  /* 0x000080400000791a */ /* 0x000fc80000000000 */
.L_x_3981:
[----:B------:R-:W-:Y:S05]  /*58d0*/  BSYNC B0 ;  /* 0x0000000000007941 */ /* 0x000fea0003800000 */
.L_x_3980:
[----:B------:R-:W-:Y:S06]  /*58e0*/  BAR.ARV 0xb, 0xa0 ;  /* 0x02c2800000007b1d */ /* 0x000fec0000002000 */
[----:B------:R-:W-:Y:S04]  /*58f0*/  BSSY B0, `(.L_x_3982) ;  /* 0x0000003000007945 */ /* 0x000fe80003800000 */
[----:B------:R-:W-:Y:S05]  /*5900*/  @!P0 BRA `(.L_x_3983) ;  /* 0x0000000000048947 */ /* 0x000fea0003800000 */
[----:B------:R-:W-:-:S04]  /*5910*/  DEPBAR.LE SB0, 0x0 ;  /* 0x000080000000791a */ /* 0x000fc80000000000 */
.L_x_3983:
[----:B------:R-:W-:Y:S05]  /*5920*/  BSYNC B0 ;  /* 0x0000000000007941 */ /* 0x000fea0003800000 */
.L_x_3982:
        /* <DEDUP_REMOVED lines=19> */
.L_x_3985:
[----:B------:R-:W-:Y:S05]  /*5a60*/  BSYNC B0 ;  /* 0x0000000000007941 */ /* 0x000fea0003800000 */
.L_x_3984:
[----:B------:R-:W-:Y:S05]  /*5a70*/  EXIT ;  /* 0x000000000000794d */ /* 0x000fea0003800000 */
.L_x_3935:
        /* <DEDUP_REMOVED lines=57> */
.L_x_4026:
        /* <DEDUP_REMOVED lines=9> */
.L_x_3989:
        /* <DEDUP_REMOVED lines=102> */
.L_x_4000:
[----:B-1----:R-:W-:-:S05]  /*6500*/  IMAD.MOV.U32 R10, RZ, RZ, 0x1 ;  /* 0x00000001ff0a7424 */ /* 0x002fca00078e00ff */
[----:B------:R-:W-:-:S04]  /*6510*/  SHF.L.U32 R10, R10, 0x1f, RZ ;  /* 0x0000001f0a0a7819 */ /* 0x000fc800000006ff */
[----:B------:R-:W1:Y:S02]  /*6520*/  SYNCS.PHASECHK.TRANS64.TRYWAIT P1, [R0+URZ+0x36438], R10 ;  /* 0x0364380a000075a7 */ /* 0x000e64000802017f */
[----:B-123--:R-:W-:Y:S05]  /*6530*/  @!P1 BRA `(.L_x_3992) ;  /* 0x00000018006c9947 */ /* 0x00efea0003800000 */
.L_x_4027:
[----:B------:R-:W-:Y:S05]  /*6540*/  @P0 BRA `(.L_x_3993) ;  /* 0x0000000000140947 */ /* 0x000fea0003800000 */
[----:B------:R-:W-:Y:S01]  /*6550*/  ISETP.NE.AND P1, PT, R16, RZ, PT ;  /* 0x000000ff1000720c */ /* 0x000fe20003f25270 */
[----:B------:R-:W-:-:S04]  /*6560*/  IMAD.MOV.U32 R3, RZ, RZ, 0x6100 ;  /* 0x00006100ff037424 */ /* 0x000fc800078e00ff */
[----:B------:R2:W-:Y:S08]  /*6570*/  SYNCS.ARRIVE.TRANS64 RZ, [R0+URZ+0x36430], R3 ;  /* 0x0364300300ff79a7 */ /* 0x0005f0000800003f */
[----:B------:R-:W-:Y:S05]  /*6580*/  @!P1 BRA `(.L_x_3993) ;  /* 0x0000000000049947 */ /* 0x000fea0003800000 */
[----:B------:R-:W-:Y:S01]  /*6590*/  BPT.TRAP 0x1 ;  /* 0x000000040000795c */ /* 0x000fe20000300000 */
.L_x_3993:
        /* <DEDUP_REMOVED lines=47> */
.L_x_4028:
[----:B------:R-:W-:Y:S05]  /*6890*/  @P0 BRA `(.L_x_3995) ;  /* 0x0000000000140947 */ /* 0x000fea0003800000 */
[----:B------:R-:W-:Y:S01]  /*68a0*/  ISETP.NE.AND P1, PT, R16, RZ, PT ;  /* 0x000000ff1000720c */ /* 0x000fe20003f25270 */
[----:B--2---:R-:W-:-:S04]  /*68b0*/  IMAD.MOV.U32 R3, RZ, RZ, 0x6100 ;  /* 0x00006100ff037424 */ /* 0x004fc800078e00ff */
[----:B------:R3:W-:Y:S08]  /*68c0*/  SYNCS.ARRIVE.TRANS64 RZ, [R0+URZ+0x36418], R3 ;  /* 0x0364180300ff79a7 */ /* 0x0007f0000800003f */
[----:B------:R-:W-:Y:S05]  /*68d0*/  @!P1 BRA `(.L_x_3995) ;  /* 0x0000000000049947 */ /* 0x000fea0003800000 */
[----:B------:R-:W-:Y:S01]  /*68e0*/  BPT.TRAP 0x1 ;  /* 0x000000040000795c */ /* 0x000fe20000300000 */
.L_x_3995:
        /* <DEDUP_REMOVED lines=35> */
.L_x_4029:
        /* <DEDUP_REMOVED lines=9> */
.L_x_3997:
        /* <DEDUP_REMOVED lines=37> */
.L_x_4031:
[----:B------:R-:W-:Y:S05]  /*6e00*/  @P0 BRA `(.L_x_3999) ;  /* 0x0000000000140947 */ /* 0x000fea0003800000 */
[----:B------:R-:W-:Y:S01]  /*6e10*/  ISETP.NE.AND P1, PT, R16, RZ, PT ;  /* 0x000000ff1000720c */ /* 0x000fe20003f25270 */
[----:B--2---:R-:W-:-:S04]  /*6e20*/  IMAD.MOV.U32 R5, RZ, RZ, 0x6100 ;  /* 0x00006100ff057424 */ /* 0x004fc800078e00ff */
[----:B------:R3:W-:Y:S08]  /*6e30*/  SYNCS.ARRIVE.TRANS64 RZ, [R0+URZ+0x36410], R5 ;  /* 0x0364100500ff79a7 */ /* 0x0007f0000800003f */
[----:B------:R-:W-:Y:S05]  /*6e40*/  @!P1 BRA `(.L_x_3999) ;  /* 0x0000000000049947 */ /* 0x000fea0003800000 */
[----:B------:R-:W-:Y:S01]  /*6e50*/  BPT.TRAP 0x1 ;  /* 0x000000040000795c */ /* 0x000fe20000300000 */
.L_x_3999:
        /* <DEDUP_REMOVED lines=36> */
.L_x_3991:
[----:B------:R-:W-:Y:S01]  /*70a0*/  ISETP.NE.AND P1, PT, R21, RZ, PT ;  /* 0x000000ff1500720c */ /* 0x000fe20003f25270 */
[----:B------:R-:W-:-:S12]  /*70b0*/  IMAD.MOV.U32 R4, RZ, RZ, 0x1 ;  /* 0x00000001ff047424 */ /* 0x000fd800078e00ff */
[----:B------:R-:W-:Y:S05]  /*70c0*/  @!P1 BRA `(.L_x_3990) ;  /* 0x0000000400649947 */ /* 0x000fea0003800000 */
[----:B------:R-:W2:Y:S02]  /*70d0*/  SYNCS.PHASECHK.TRANS64.TRYWAIT P1, [R0+URZ+0x36438], R10 ;  /* 0x0364380a000075a7 */ /* 0x000ea4000802017f */
[----:B--2---:R-:W-:Y:S05]  /*70e0*/  @!P1 BRA `(.L_x_4001) ;  /* 0x0000000c00d49947 */ /* 0x004fea0003800000 */
.L_x_4032:
[----:B------:R-:W-:Y:S05]  /*70f0*/  @P0 BRA `(.L_x_4002) ;  /* 0x0000000000140947 */ /* 0x000fea0003800000 */
[----:B------:R-:W-:Y:S01]  /*7100*/  ISETP.NE.AND P1, PT, R16, RZ, PT ;  /* 0x000000ff1000720c */ /* 0x000fe20003f25270 */
[----:B------:R-:W-:-:S04]  /*7110*/  IMAD.MOV.U32 R5, RZ, RZ, 0x6100 ;  /* 0x00006100ff057424 */ /* 0x000fc800078e00ff */
[----:B------:R3:W-:Y:S08]  /*7120*/  SYNCS.ARRIVE.TRANS64 RZ, [R0+URZ+0x36430], R5 ;  /* 0x0364300500ff79a7 */ /* 0x0007f0000800003f */
[----:B------:R-:W-:Y:S05]  /*7130*/  @!P1 BRA `(.L_x_4002) ;  /* 0x0000000000049947 */ /* 0x000fea0003800000 */
[----:B------:R-:W-:Y:S01]  /*7140*/  BPT.TRAP 0x1 ;  /* 0x000000040000795c */ /* 0x000fe20000300000 */
.L_x_4002:
        /* <DEDUP_REMOVED lines=41> */
.L_x_4033:
[----:B------:R-:W-:Y:S01]  /*73e0*/  IMAD.MOV.U32 R4, RZ, RZ, RZ ;  /* 0x000000ffff047224 */ /* 0x000fe200078e00ff */
[----:B------:R-:W-:Y:S06]  /*73f0*/  @P0 BRA `(.L_x_4004) ;  /* 0x0000000000140947 */ /* 0x000fec0003800000 */
[----:B------:R-:W-:Y:S01]  /*7400*/  ISETP.NE.AND P1, PT, R16, RZ, PT ;  /* 0x000000ff1000720c */ /* 0x000fe20003f25270 */
[----:B---3--:R-:W-:-:S04]  /*7410*/  IMAD.MOV.U32 R5, RZ, RZ, 0x6100 ;  /* 0x00006100ff057424 */ /* 0x008fc800078e00ff */
[----:B------:R4:W-:Y:S08]  /*7420*/  SYNCS.ARRIVE.TRANS64 RZ, [R0+URZ+0x36418], R5 ;  /* 0x0364180500ff79a7 */ /* 0x0009f0000800003f */
[----:B------:R-:W-:Y:S05]  /*7430*/  @!P1 BRA `(.L_x_4004) ;  /* 0x0000000000049947 */ /* 0x000fea0003800000 */
[----:B------:R-:W-:Y:S01]  /*7440*/  BPT.TRAP 0x1 ;  /* 0x000000040000795c */ /* 0x000fe20000300000 */
.L_x_4004:
        /* <DEDUP_REMOVED lines=33> */
.L_x_3990:
[----:B------:R-:W-:-:S04]  /*7660*/  SHF.L.U32 R3, R4, 0x1f, RZ ;  /* 0x0000001f04037819 */ /* 0x000fc800000006ff */
[----:B------:R-:W3:Y:S02]  /*7670*/  SYNCS.PHASECHK.TRANS64.TRYWAIT P1, [R0+URZ+0x36438], R3 ;  /* 0x03643803000075a7 */ /* 0x000ee4000802017f */
[----:B---3--:R-:W-:Y:S05]  /*7680*/  @!P1 BRA `(.L_x_4005) ;  /* 0x0000000800949947 */ /* 0x008fea0003800000 */
.L_x_4034:
[----:B------:R-:W-:Y:S05]  /*7690*/  @P0 BRA `(.L_x_4006) ;  /* 0x0000000000180947 */ /* 0x000fea0003800000 */
[----:B------:R-:W4:Y:S01]  /*76a0*/  S2R R2, SR_TID.X ;  /* 0x0000000000027919 */ /* 0x000f220000002100 */
[----:B---3--:R-:W-:-:S04]  /*76b0*/  IMAD.MOV.U32 R3, RZ, RZ, 0x6100 ;  /* 0x00006100ff037424 */ /* 0x008fc800078e00ff */
[----:B------:R3:W-:Y:S01]  /*76c0*/  SYNCS.ARRIVE.TRANS64 RZ, [R0+URZ+0x36430], R3 ;  /* 0x0364300300ff79a7 */ /* 0x0007e2000800003f */
[----:B----4-:R-:W-:-:S13]  /*76d0*/  LOP3.LUT P0, RZ, R2, 0x1f, RZ, 0xc0, !PT ;  /* 0x0000001f02ff7812 */ /* 0x010fda000780c0ff */
[----:B---3--:R-:W-:Y:S05]  /*76e0*/  @!P0 BRA `(.L_x_4006) ;  /* 0x0000000000048947 */ /* 0x008fea0003800000 */
[----:B------:R-:W-:Y:S01]  /*76f0*/  BPT.TRAP 0x1 ;  /* 0x000000040000795c */ /* 0x000fe20000300000 */
.L_x_4006:
        /* <DEDUP_REMOVED lines=43> */
.L_x_3987:
[----:B------:R-:W-:Y:S05]  /*79b0*/  BSYNC B0 ;  /* 0x0000000000007941 */ /* 0x000fea0003800000 */
.L_x_3986:
[----:B------:R-:W-:-:S03]  /*79c0*/  UMOV UR6, 0xffffffff ;  /* 0xffffffff00067882 */ /* 0x000fc60000000000 */
[----:B------:R-:W-:Y:S05]  /*79d0*/  BRA.DIV UR6, `(.L_x_4007) ;  /* 0x0000000606d47947 */ /* 0x000fea000b800000 */
[----:B------:R-:W-:-:S13]  /*79e0*/  ELECT P0, URZ, PT ;  /* 0x00000000003f782f */ /* 0x000fda0003800000 */
.L_x_4037:
[----:B------:R-:W-:Y:S04]  /*79f0*/  BSSY B0, `(.L_x_4008) ;  /* 0x000001e000007945 */ /* 0x000fe80003800000 */
[----:B------:R-:W-:Y:S05]  /*7a00*/  @!P0 BRA `(.L_x_4009) ;  /* 0x0000000000708947 */ /* 0x000fea0003800000 */
[----:B------:R-:W-:-:S04]  /*7a10*/  LOP3.LUT R17, R17, 0x2, RZ, 0xfc, !PT ;  /* 0x0000000211117812 */ /* 0x000fc800078efcff */
[----:B------:R-:W-:-:S13]  /*7a20*/  ISETP.NE.AND P0, PT, R17, 0x3, PT ;  /* 0x000000031100780c */ /* 0x000fda0003f05270 */
[----:B------:R-:W-:Y:S05]  /*7a30*/  @!P0 BRA `(.L_x_4010) ;  /* 0x0000000000048947 */ /* 0x000fea0003800000 */
[----:B------:R-:W-:Y:S01]  /*7a40*/  BPT.TRAP 0x1 ;  /* 0x000000040000795c */ /* 0x000fe20000300000 */
.L_x_4010:
        /* <DEDUP_REMOVED lines=15> */
.L_x_4038:
[----:B------:R-:W2:Y:S02]  /*7b40*/  SYNCS.PHASECHK.TRANS64.TRYWAIT P1, [R3+URZ], R2 ;  /* 0x00000002030075a7 */ /* 0x000ea4000802017f */
[----:B--2---:R-:W-:Y:S05]  /*7b50*/  @!P1 BRA `(.L_x_4012) ;  /* 0x0000000400ac9947 */ /* 0x004fea0003800000 */
.L_x_4039:
[----:B------:R-:W-:Y:S05]  /*7b60*/  @!P0 BRA `(.L_x_4013) ;  /* 0x0000000000048947 */ /* 0x000fea0003800000 */
[----:B------:R-:W-:Y:S01]  /*7b70*/  BPT.TRAP 0x1 ;  /* 0x000000040000795c */ /* 0x000fe20000300000 */
.L_x_4013:
[----:B------:R-:W-:-:S07]  /*7b80*/  SHF.L.U32 R4, R4, 0x1f, RZ ;  /* 0x0000001f04047819 */ /* 0x000fce00000006ff */
.L_x_4014:
[----:B---3--:R3:W4:Y:S02]  /*7b90*/  SYNCS.PHASECHK.TRANS64.TRYWAIT P0, [R9+URZ+0x36438], R4 ;  /* 0x03643804090075a7 */ /* 0x008724000800017f */
[----:B----4-:R-:W-:Y:S05]  /*7ba0*/  @!P0 NANOSLEEP.SYNCS 0x989680 ;  /* 0x009896800000895d */ /* 0x010fea0003900000 */
[----:B------:R-:W4:Y:S02]  /*7bb0*/  @!P0 SYNCS.PHASECHK.TRANS64 P0, [R9+URZ+0x36438], R4 ;  /* 0x03643804090085a7 */ /* 0x000f24000800007f */
[----:B----4-:R-:W-:Y:S05]  /*7bc0*/  @!P0 BRA `(.L_x_4014) ;  /* 0xfffffffc00f08947 */ /* 0x010fea000383ffff */
.L_x_4009:
[----:B------:R-:W-:Y:S05]  /*7bd0*/  BSYNC B0 ;  /* 0x0000000000007941 */ /* 0x000fea0003800000 */
.L_x_4008:
[----:B------:R-:W-:Y:S05]  /*7be0*/  EXIT ;  /* 0x000000000000794d */ /* 0x000fea0003800000 */
.L_x_3914:
[----:B------:R-:W-:Y:S02]  /*7bf0*/  IMAD.MOV.U32 R12, RZ, RZ, RZ ;  /* 0x000000ffff0c7224 */ /* 0x000fe400078e00ff */
[----:B------:R-:W-:Y:S02]  /*7c00*/  IMAD.MOV.U32 R11, RZ, RZ, 0x1f ;  /* 0x0000001fff0b7424 */ /* 0x000fe400078e00ff */
[----:B------:R-:W-:-:S07]  /*7c10*/  IMAD.MOV.U32 R15, RZ, RZ, -0x1 ;  /* 0xffffffffff0f7424 */ /* 0x000fce00078e00ff */
[----:B------:R-:W-:Y:S05]  /*7c20*/  WARPSYNC.COLLECTIVE R15, `(.L_x_4015) ;  /* 0x000000000f087348 */ /* 0x000fea0003c00000 */
[----:B------:R1:W2:Y:S02]  /*7c30*/  SHFL.IDX P6, R14, R13, R12, R11 ;  /* 0x0000000c0d0e7389 */ /* 0x0002a400000c000b */
[----:B-12---:R-:W-:Y:S01]  /*7c40*/  ENDCOLLECTIVE ;  /* 0x000000000000791b */ /* 0x006fe20003800000 */
.L_x_4015:
[----:B------:R-:W-:Y:S05]  /*7c50*/  BRA `(.L_x_4016) ;  /* 0xffffff8c00c87947 */ /* 0x000fea000383ffff */
.L_x_3916:
[----:B--2---:R2:W3:Y:S02]  /*7c60*/  SYNCS.PHASECHK.TRANS64.TRYWAIT P0, [R19+URZ+0x36400], R12 ;  /* 0x0364000c130075a7 */ /* 0x0044e4000800017f */
[----:B---3--:R-:W-:Y:S05]  /*7c70*/  @!P0 NANOSLEEP.SYNCS 0x989680 ;  /* 0x009896800000895d */ /* 0x008fea0003900000 */
[----:B------:R-:W3:Y:S02]  /*7c80*/  @!P0 SYNCS.PHASECHK.TRANS64 P0, [R19+URZ+0x36400], R12 ;  /* 0x0364000c130085a7 */ /* 0x000ee4000800007f */
[----:B---3--:R-:W-:Y:S05]  /*7c90*/  @!P0 BRA `(.L_x_3916) ;  /* 0xfffffffc00f08947 */ /* 0x008fea000383ffff */
[----:B------:R-:W-:Y:S05]  /*7ca0*/  BRA `(.L_x_3915) ;  /* 0xffffff90002c7947 */ /* 0x000fea000383ffff */
.L_x_3921:
[----:B--2---:R2:W3:Y:S02]  /*7cb0*/  SYNCS.PHASECHK.TRANS64.TRYWAIT P1, [R4+URZ+0x36410], R9 ;  /* 0x03641009040075a7 */ /* 0x0044e4000802017f */
[----:B---3--:R-:W-:Y:S05]  /*7cc0*/  @!P1 NANOSLEEP.SYNCS 0x989680 ;  /* 0x009896800000995d */ /* 0x008fea0003900000 */
[----:B------:R-:W3:Y:S02]  /*7cd0*/  @!P1 SYNCS.PHASECHK.TRANS64 P1, [R4+URZ+0x36410], R9 ;  /* 0x03641009040095a7 */ /* 0x000ee4000802007f */
[----:B---3--:R-:W-:Y:S05]  /*7ce0*/  @!P1 BRA `(.L_x_3921) ;  /* 0xfffffffc00f09947 */ /* 0x008fea000383ffff */
[----:B------:R-:W-:Y:S05]  /*7cf0*/  BRA `(.L_x_3920) ;  /* 0xffffff9400e47947 */ /* 0x000fea000383ffff */
.L_x_3925:
[----:B------:R1:W1:Y:S02]  /*7d00*/  SYNCS.PHASECHK.TRANS64.TRYWAIT P1, [R19+URZ+0x36430], R8 ;  /* 0x03643008130075a7 */ /* 0x000264000802017f */
[----:B-1----:R-:W-:Y:S05]  /*7d10*/  @!P1 NANOSLEEP.SYNCS 0x989680 ;  /* 0x009896800000995d */ /* 0x002fea0003900000 */
[----:B------:R-:W1:Y:S02]  /*7d20*/  @!P1 SYNCS.PHASECHK.TRANS64 P1, [R19+URZ+0x36430], R8 ;  /* 0x03643008130095a7 */ /* 0x000e64000802007f */
[----:B-1----:R-:W-:Y:S05]  /*7d30*/  @!P1 BRA `(.L_x_3925) ;  /* 0xfffffffc00f09947 */ /* 0x002fea000383ffff */
[----:B------:R-:W-:Y:S05]  /*7d40*/  BRA `(.L_x_3924) ;  /* 0xffffff9c00887947 */ /* 0x000fea000383ffff */
.L_x_3940:
[----:B------:R-:W-:Y:S01]  /*7d50*/  BSSY B0, `(.L_x_4017) ;  /* 0x0000005000007945 */ /* 0x000fe20003800000 */
[----:B------:R-:W-:-:S07]  /*7d60*/  IMAD.MOV.U32 R15, RZ, RZ, -0x1 ;  /* 0xffffffffff0f7424 */ /* 0x000fce00078e00ff */
[----:B------:R-:W-:Y:S05]  /*7d70*/  WARPSYNC.COLLECTIVE R15, `(.L_x_4018) ;  /* 0x000000000f087348 */ /* 0x000fea0003c00000 */
[----:B------:R-:W-:Y:S01]  /*7d80*/  NOP ;  /* 0x0000000000007918 */ /* 0x000fe20000000000 */
[----:B------:R-:W-:Y:S01]  /*7d90*/  ENDCOLLECTIVE ;  /* 0x000000000000791b */ /* 0x000fe20003800000 */
.L_x_4018:
[----:B------:R-:W-:Y:S05]  /*7da0*/  BSYNC B0 ;  /* 0x0000000000007941 */ /* 0x000fea0003800000 */
.L_x_4017:
[----:B------:R-:W-:Y:S05]  /*7db0*/  BRA `(.L_x_4019) ;  /* 0xffffffc800907947 */ /* 0x000fea000383ffff */
.L_x_3956:
[----:B------:R-:W-:Y:S01]  /*7dc0*/  BSSY B0, `(.L_x_4020) ;  /* 0x0000005000007945 */ /* 0x000fe20003800000 */
[----:B------:R-:W-:-:S07]  /*7dd0*/  IMAD.MOV.U32 R15, RZ, RZ, -0x1 ;  /* 0xffffffffff0f7424 */ /* 0x000fce00078e00ff */
[----:B------:R-:W-:Y:S05]  /*7de0*/  WARPSYNC.COLLECTIVE R15, `(.L_x_4021) ;  /* 0x000000000f087348 */ /* 0x000fea0003c00000 */
[----:B------:R-:W-:Y:S01]  /*7df0*/  NOP ;  /* 0x0000000000007918 */ /* 0x000fe20000000000 */
[----:B------:R-:W-:Y:S01]  /*7e00*/  ENDCOLLECTIVE ;  /* 0x000000000000791b */ /* 0x000fe20003800000 */
.L_x_4021:
[----:B------:R-:W-:Y:S05]  /*7e10*/  BSYNC B0 ;  /* 0x0000000000007941 */ /* 0x000fea0003800000 */
.L_x_4020:
[----:B------:R-:W-:Y:S05]  /*7e20*/  BRA `(.L_x_4022) ;  /* 0xffffffd000007947 */ /* 0x000fea000383ffff */
.L_x_3973:
[----:B------:R-:W-:Y:S01]  /*7e30*/  BSSY B0, `(.L_x_4023) ;  /* 0x0000005000007945 */ /* 0x000fe20003800000 */
[----:B------:R-:W-:-:S07]  /*7e40*/  IMAD.MOV.U32 R15, RZ, RZ, -0x1 ;  /* 0xffffffffff0f7424 */ /* 0x000fce00078e00ff */
[----:B------:R-:W-:Y:S05]  /*7e50*/  WARPSYNC.COLLECTIVE R15, `(.L_x_4024) ;  /* 0x000000000f087348 */ /* 0x000fea0003c00000 */
[----:B------:R-:W-:Y:S01]  /*7e60*/  NOP ;  /* 0x0000000000007918 */ /* 0x000fe20000000000 */
[----:B------:R-:W-:Y:S01]  /*7e70*/  ENDCOLLECTIVE ;  /* 0x000000000000791b */ /* 0x000fe20003800000 */
.L_x_4024:
[----:B------:R-:W-:Y:S05]  /*7e80*/  BSYNC B0 ;  /* 0x0000000000007941 */ /* 0x000fea0003800000 */
.L_x_4023:
[----:B------:R-:W-:Y:S05]  /*7e90*/  BRA `(.L_x_4025) ;  /* 0xffffffd4007c7947 */ /* 0x000fea000383ffff */
.L_x_3988:
[----:B-1----:R1:W2:Y:S02]  /*7ea0*/  SYNCS.PHASECHK.TRANS64.TRYWAIT P1, [R0+URZ+0x36420], R10 ;  /* 0x0364200a000075a7 */ /* 0x0022a4000802017f */
[----:B--2---:R-:W-:Y:S05]  /*7eb0*/  @!P1 NANOSLEEP.SYNCS 0x989680 ;  /* 0x009896800000995d */ /* 0x004fea0003900000 */
[----:B------:R-:W2:Y:S02]  /*7ec0*/  @!P1 SYNCS.PHASECHK.TRANS64 P1, [R0+URZ+0x36420], R10 ;  /* 0x0364200a000095a7 */ /* 0x000ea4000802007f */
[----:B--2---:R-:W-:Y:S05]  /*7ed0*/  @!P1 BRA `(.L_x_3988) ;  /* 0xfffffffc00f09947 */ /* 0x004fea000383ffff */
[----:B------:R-:W-:Y:S05]  /*7ee0*/  BRA `(.L_x_4026) ;  /* 0xffffffdc00c87947 */ /* 0x000fea000383ffff */
.L_x_3992:
[----:B-1----:R1:W2:Y:S02]  /*7ef0*/  SYNCS.PHASECHK.TRANS64.TRYWAIT P1, [R0+URZ+0x36438], R10 ;  /* 0x0364380a000075a7 */ /* 0x0022a4000802017f */
[----:B--2---:R-:W-:Y:S05]  /*7f00*/  @!P1 NANOSLEEP.SYNCS 0x989680 ;  /* 0x009896800000995d */ /* 0x004fea0003900000 */
[----:B------:R-:W2:Y:S02]  /*7f10*/  @!P1 SYNCS.PHASECHK.TRANS64 P1, [R0+URZ+0x36438], R10 ;  /* 0x0364380a000095a7 */ /* 0x000ea4000802007f */
[----:B--2---:R-:W-:Y:S05]  /*7f20*/  @!P1 BRA `(.L_x_3992) ;  /* 0xfffffffc00f09947 */ /* 0x004fea000383ffff */
[----:B------:R-:W-:Y:S05]  /*7f30*/  BRA `(.L_x_4027) ;  /* 0xffffffe400807947 */ /* 0x000fea000383ffff */
.L_x_3994:
[----:B--2---:R2:W3:Y:S02]  /*7f40*/  SYNCS.PHASECHK.TRANS64.TRYWAIT P1, [R0+URZ+0x36428], R3 ;  /* 0x03642803000075a7 */ /* 0x0044e4000802017f */
[----:B---3--:R-:W-:Y:S05]  /*7f50*/  @!P1 NANOSLEEP.SYNCS 0x989680 ;  /* 0x009896800000995d */ /* 0x008fea0003900000 */
[----:B------:R-:W3:Y:S02]  /*7f60*/  @!P1 SYNCS.PHASECHK.TRANS64 P1, [R0+URZ+0x36428], R3 ;  /* 0x03642803000095a7 */ /* 0x000ee4000802007f */
[----:B---3--:R-:W-:Y:S05]  /*7f70*/  @!P1 BRA `(.L_x_3994) ;  /* 0xfffffffc00f09947 */ /* 0x008fea000383ffff */
[----:B------:R-:W-:Y:S05]  /*7f80*/  BRA `(.L_x_4028) ;  /* 0xffffffe800407947 */ /* 0x000fea000383ffff */
.L_x_3996:
[----:B--2---:R2:W3:Y:S02]  /*7f90*/  SYNCS.PHASECHK.TRANS64.TRYWAIT P1, [R0+URZ+0x36438], R29 ;  /* 0x0364381d000075a7 */ /* 0x0044e4000802017f */
[----:B---3--:R-:W-:Y:S05]  /*7fa0*/  @!P1 NANOSLEEP.SYNCS 0x989680 ;  /* 0x009896800000995d */ /* 0x008fea0003900000 */
[----:B------:R-:W3:Y:S02]  /*7fb0*/  @!P1 SYNCS.PHASECHK.TRANS64 P1, [R0+URZ+0x36438], R29 ;  /* 0x0364381d000095a7 */ /* 0x000ee4000802007f */
[----:B---3--:R-:W-:Y:S05]  /*7fc0*/  @!P1 BRA `(.L_x_3996) ;  /* 0xfffffffc00f09947 */ /* 0x008fea000383ffff */
[----:B------:R-:W-:Y:S05]  /*7fd0*/  BRA `(.L_x_4029) ;  /* 0xffffffe800d07947 */ /* 0x000fea000383ffff */
.L_x_3998:
[----:B------:R-:W-:-:S07]  /*7fe0*/  SHF.L.U32 R5, R12, 0x1f, RZ ;  /* 0x0000001f0c057819 */ /* 0x000fce00000006ff */
.L_x_4030:
[----:B--2---:R2:W3:Y:S02]  /*7ff0*/  SYNCS.PHASECHK.TRANS64.TRYWAIT P1, [R0+URZ+0x36420], R5 ;  /* 0x03642005000075a7 */ /* 0x0044e4000802017f */
[----:B---3--:R-:W-:Y:S05]  /*8000*/  @!P1 NANOSLEEP.SYNCS 0x989680 ;  /* 0x009896800000995d */ /* 0x008fea0003900000 */
[----:B------:R-:W3:Y:S02]  /*8010*/  @!P1 SYNCS.PHASECHK.TRANS64 P1, [R0+URZ+0x36420], R5 ;  /* 0x03642005000095a7 */ /* 0x000ee4000802007f */
[----:B---3--:R-:W-:Y:S05]  /*8020*/  @!P1 BRA `(.L_x_4030) ;  /* 0xfffffffc00f09947 */ /* 0x008fea000383ffff */
[----:B------:R-:W-:Y:S05]  /*8030*/  BRA `(.L_x_4031) ;  /* 0xffffffec00707947 */ /* 0x000fea000383ffff */
.L_x_4001:
[----:B--2---:R2:W3:Y:S02]  /*8040*/  SYNCS.PHASECHK.TRANS64.TRYWAIT P1, [R0+URZ+0x36438], R10 ;  /* 0x0364380a000075a7 */ /* 0x0044e4000802017f */
[----:B---3--:R-:W-:Y:S05]  /*8050*/  @!P1 NANOSLEEP.SYNCS 0x989680 ;  /* 0x009896800000995d */ /* 0x008fea0003900000 */
[----:B------:R-:W3:Y:S02]  /*8060*/  @!P1 SYNCS.PHASECHK.TRANS64 P1, [R0+URZ+0x36438], R10 ;  /* 0x0364380a000095a7 */ /* 0x000ee4000802007f */
[----:B---3--:R-:W-:Y:S05]  /*8070*/  @!P1 BRA `(.L_x_4001) ;  /* 0xfffffffc00f09947 */ /* 0x008fea000383ffff */
[----:B------:R-:W-:Y:S05]  /*8080*/  BRA `(.L_x_4032) ;  /* 0xfffffff000187947 */ /* 0x000fea000383ffff */
.L_x_4003:
[----:B---3--:R3:W4:Y:S02]  /*8090*/  SYNCS.PHASECHK.TRANS64.TRYWAIT P1, [R0+URZ+0x36428], R5 ;  /* 0x03642805000075a7 */ /* 0x008724000802017f */
[----:B----4-:R-:W-:Y:S05]  /*80a0*/  @!P1 NANOSLEEP.SYNCS 0x989680 ;  /* 0x009896800000995d */ /* 0x010fea0003900000 */
[----:B------:R-:W4:Y:S02]  /*80b0*/  @!P1 SYNCS.PHASECHK.TRANS64 P1, [R0+URZ+0x36428], R5 ;  /* 0x03642805000095a7 */ /* 0x000f24000802007f */
[----:B----4-:R-:W-:Y:S05]  /*80c0*/  @!P1 BRA `(.L_x_4003) ;  /* 0xfffffffc00f09947 */ /* 0x010fea000383ffff */
[----:B------:R-:W-:Y:S05]  /*80d0*/  BRA `(.L_x_4033) ;  /* 0xfffffff000c07947 */ /* 0x000fea000383ffff */
.L_x_4005:
[----:B---3--:R3:W4:Y:S02]  /*80e0*/  SYNCS.PHASECHK.TRANS64.TRYWAIT P1, [R0+URZ+0x36438], R3 ;  /* 0x03643803000075a7 */ /* 0x008724000802017f */
[----:B----4-:R-:W-:Y:S05]  /*80f0*/  @!P1 NANOSLEEP.SYNCS 0x989680 ;  /* 0x009896800000995d */ /* 0x010fea0003900000 */
[----:B------:R-:W4:Y:S02]  /*8100*/  @!P1 SYNCS.PHASECHK.TRANS64 P1, [R0+URZ+0x36438], R3 ;  /* 0x03643803000095a7 */ /* 0x000f24000802007f */
[----:B----4-:R-:W-:Y:S05]  /*8110*/  @!P1 BRA `(.L_x_4005) ;  /* 0xfffffffc00f09947 */ /* 0x010fea000383ffff */
[----:B------:R-:W-:Y:S05]  /*8120*/  BRA `(.L_x_4034) ;  /* 0xfffffff400587947 */ /* 0x000fea000383ffff */
.L_x_4007:
[----:B------:R-:W-:Y:S01]  /*8130*/  BSSY B0, `(.L_x_4035) ;  /* 0x0000006000007945 */ /* 0x000fe20003800000 */
[----:B------:R-:W-:-:S07]  /*8140*/  IMAD.MOV.U32 R15, RZ, RZ, -0x1 ;  /* 0xffffffffff0f7424 */ /* 0x000fce00078e00ff */
[----:B-12---:R-:W-:Y:S05]  /*8150*/  WARPSYNC.COLLECTIVE R15, `(.L_x_4036) ;  /* 0x000000000f0c7348 */ /* 0x006fea0003c00000 */
[----:B------:R-:W-:Y:S02]  /*8160*/  ELECT P6, UR62, PT ;  /* 0x00000000003e782f */ /* 0x000fe400038c0000 */
[----:B------:R-:W-:Y:S01]  /*8170*/  MOV R14, UR62 ;  /* 0x0000003e000e7c02 */ /* 0x000fe20008000f00 */
[----:B-12---:R-:W-:Y:S10]  /*8180*/  ENDCOLLECTIVE ;  /* 0x000000000000791b */ /* 0x006ff40003800000 */
.L_x_4036:
[----:B------:R-:W-:Y:S05]  /*8190*/  BSYNC B0 ;  /* 0x0000000000007941 */ /* 0x000fea0003800000 */
.L_x_4035:
[----:B------:R-:W-:Y:S01]  /*81a0*/  PLOP3.LUT P0, PT, P6, PT, PT, 0x80, 0x0 ;  /* 0x000000000000781c */ /* 0x000fe2000370f070 */
[----:B------:R-:W-:-:S12]  /*81b0*/  BRA `(.L_x_4037) ;  /* 0xfffffff8000c7947 */ /* 0x000fd8000383ffff */
.L_x_4011:
[----:B-1----:R1:W2:Y:S02]  /*81c0*/  SYNCS.PHASECHK.TRANS64.TRYWAIT P1, [R7+URZ], R0 ;  /* 0x00000000070075a7 */ /* 0x0022a4000802017f */
[----:B--2---:R-:W-:Y:S05]  /*81d0*/  @!P1 NANOSLEEP.SYNCS 0x989680 ;  /* 0x009896800000995d */ /* 0x004fea0003900000 */
[----:B------:R-:W2:Y:S02]  /*81e0*/  @!P1 SYNCS.PHASECHK.TRANS64 P1, [R7+URZ], R0 ;  /* 0x00000000070095a7 */ /* 0x000ea4000802007f */
[----:B--2---:R-:W-:Y:S05]  /*81f0*/  @!P1 BRA `(.L_x_4011) ;  /* 0xfffffffc00f09947 */ /* 0x004fea000383ffff */
[----:B------:R-:W-:Y:S05]  /*8200*/  BRA `(.L_x_4038) ;  /* 0xfffffff8004c7947 */ /* 0x000fea000383ffff */
.L_x_4012:
[----:B--2---:R2:W3:Y:S02]  /*8210*/  SYNCS.PHASECHK.TRANS64.TRYWAIT P1, [R3+URZ], R2 ;  /* 0x00000002030075a7 */ /* 0x0044e4000802017f */
[----:B---3--:R-:W-:Y:S05]  /*8220*/  @!P1 NANOSLEEP.SYNCS 0x989680 ;  /* 0x009896800000995d */ /* 0x008fea0003900000 */
[----:B------:R-:W3:Y:S02]  /*8230*/  @!P1 SYNCS.PHASECHK.TRANS64 P1, [R3+URZ], R2 ;  /* 0x00000002030095a7 */ /* 0x000ee4000802007f */
[----:B---3--:R-:W-:Y:S05]  /*8240*/  @!P1 BRA `(.L_x_4012) ;  /* 0xfffffffc00f09947 */ /* 0x008fea000383ffff */
[----:B------:R-:W-:Y:S05]  /*8250*/  BRA `(.L_x_4039) ;  /* 0xfffffff800407947 */ /* 0x000fea000383ffff */
.L_x_4040:
        /* <DEDUP_REMOVED lines=10> */
.L_x_7674:


//--------------------- .text._ZN7cutlass13device_kernelIN5flash11enable_sm90INS1_16FlashAttnBwdSm90INS1_25CollectiveMainloopBwdSm90ILi2ELi1ELi1EN4cute5tupleIJNS5_1CILi1EEES8_S8_EEENS6_IJNS7_ILi64EEENS7_ILi96EEENS7_ILi192EEEEEENS_10bfloat16_tEfNS_4arch4Sm90ELb0ELb0ELb0ELb0ELb0ELb0ELb1ELb0ELi3ELi1ELi1ELi1ELb0EEENS1_24CollectiveEpilogueBwdGQAISD_fSG_Li384ELb0ELb0EEENS1_19SingleTileSchedulerILb0ELb0ELb0ELi96EEEEEEEEEvNT_6ParamsE --------------------------
	.section	.text._ZN7cutlass13device_kernelIN5flash11enable_sm90INS1_16FlashAttnBwdSm90INS1_25CollectiveMainloopBwdSm90ILi2ELi1ELi1EN4cute5tupleIJNS5_1CILi1EEES8_S8_EEENS6_IJNS7_ILi64EEENS7_ILi96EEENS7_ILi192EEEEEENS_10bfloat16_tEfNS_4arch4Sm90ELb0ELb0ELb0ELb0ELb0ELb0ELb1ELb0ELi3ELi1ELi1ELi1ELb0EEENS1_24CollectiveEpilogueBwdGQAISD_fSG_Li384ELb0ELb0EEENS1_19SingleTileSchedulerILb0ELb0ELb0ELi96EEEEEEEEEvNT_6ParamsE,"ax",@progbits
	.align	128
.text._ZN7cutlass13device_kernelIN5flash11enable_sm90INS1_16FlashAttnBwdSm90INS1_25CollectiveMainloopBwdSm90ILi2ELi1ELi1EN4cute5tupleIJNS5_1CILi1EEES8_S8_EEENS6_IJNS7_ILi64EEENS7_ILi96EEENS7_ILi192EEEEEENS_10bfloat16_tEfNS_4arch4Sm90ELb0ELb0ELb0ELb0ELb0ELb0ELb1ELb0ELi3ELi1ELi1ELi1ELb0EEENS1_24CollectiveEpilogueBwdGQAISD_fSG_Li384ELb0ELb0EEENS1_19SingleTileSchedulerILb0ELb0ELb0ELi96EEEEEEEEEvNT_6ParamsE:
        .type           _ZN7cutlass13device_kernelIN5flash11enable_sm90INS1_16FlashAttnBwdSm90INS1_25CollectiveMainloopBwdSm90ILi2ELi1ELi1EN4cute5tupleIJNS5_1CILi1EEES8_S8_EEENS6_IJNS7_ILi64EEENS7_ILi96EEENS7_ILi192EEEEEENS_10bfloat16_tEfNS_4arch4Sm90ELb0ELb0ELb0ELb0ELb0ELb0ELb1ELb0ELi3ELi1ELi1ELi1ELb0EEENS1_24CollectiveEpilogueBwdGQAISD_fSG_Li384ELb0ELb0EEENS1_19SingleTileSchedulerILb0ELb0ELb0ELi96EEEEEEEEEvNT_6ParamsE,@function
        .size           _ZN7cutlass13device_kernelIN5flash11enable_sm90INS1_16FlashAttnBwdSm90INS1_25CollectiveMainloopBwdSm90ILi2ELi1ELi1EN4cute5tupleIJNS5_1CILi1EEES8_S8_EEENS6_IJNS7_ILi64EEENS7_ILi96EEENS7_ILi192EEEEEENS_10bfloat16_tEfNS_4arch4Sm90ELb0ELb0ELb0ELb0ELb0ELb0ELb1ELb0ELi3ELi1ELi1ELi1ELb0EEENS1_24CollectiveEpilogueBwdGQAISD_fSG_Li384ELb0ELb0EEENS1_19SingleTileSchedulerILb0ELb0ELb0ELi96EEEEEEEEEvNT_6ParamsE,(.L_x_7675 - _ZN7cutlass13device_kernelIN5flash11enable_sm90INS1_16FlashAttnBwdSm90INS1_25CollectiveMainloopBwdSm90ILi2ELi1ELi1EN4cute5tupleIJNS5_1CILi1EEES8_S8_EEENS6_IJNS7_ILi64EEENS7_ILi96EEENS7_ILi192EEEEEENS_10bfloat16_tEfNS_4arch4Sm90ELb0ELb0ELb0ELb0ELb0ELb0ELb1ELb0ELi3ELi1ELi1ELi1ELb0EEENS1_24CollectiveEpilogueBwdGQAISD_fSG_Li384ELb0ELb0EEENS1_19SingleTileSchedulerILb0ELb0ELb0ELi96EEEEEEEEEvNT_6ParamsE)
        .other          _ZN7cutlass13device_kernelIN5flash11enable_sm90INS1_16FlashAttnBwdSm90INS1_25CollectiveMainloopBwdSm90ILi2ELi1ELi1EN4cute5tupleIJNS5_1CILi1EEES8_S8_EEENS6_IJNS7_ILi64EEENS7_ILi96EEENS7_ILi192EEEEEENS_10bfloat16_tEfNS_4arch4Sm90ELb0ELb0ELb0ELb0ELb0ELb0ELb1ELb0ELi3ELi1ELi1ELi1ELb0EEENS1_24CollectiveEpilogueBwdGQAISD_fSG_Li384ELb0ELb0EEENS1_19SingleTileSchedulerILb0ELb0ELb0ELi96EEEEEEEEEvNT_6ParamsE,@"STO_CUDA_ENTRY STV_DEFAULT"
_ZN7cutlass13device_kernelIN5flash11enable_sm90INS1_16FlashAttnBwdSm90INS1_25CollectiveMainloopBwdSm90ILi2ELi1ELi1EN4cute5tupleIJNS5_1CILi1EEES8_S8_EEENS6_IJNS7_ILi64EEENS7_ILi96EEENS7_ILi192EEEEEENS_10bfloat16_tEfNS_4arch4Sm90ELb0ELb0ELb0ELb0ELb0ELb0ELb1ELb0ELi3ELi1ELi1ELi1ELb0EEENS1_24CollectiveEpilogueBwdGQAISD_fSG_Li384ELb0ELb0EEENS1_19SingleTileSchedulerILb0ELb0ELb0ELi96EEEEEEEEEvNT_6ParamsE:
        /* <DEDUP_REMOVED lines=22> */
.L_x_4042:
[----:B------:R-:W-:Y:S05]  /*0160*/  BSYNC B0 ;  /* 0x0000000000007941 */ /* 0x000fea0003800000 */
.L_x_4041:
        /* <DEDUP_REMOVED lines=34> */
.L_x_4043:
        /* <DEDUP_REMOVED lines=20> */
.L_x_4044:
[----:B------:R-:W-:Y:S01]  /*04d0*/  ISETP.NE.AND P0, PT, R2, RZ, PT ;  /* 0x000000ff0200720c */ /* 0x000fe20003f05270 */
[----:B------:R-:W-:Y:S01]  /*04e0*/  IMAD.MOV.U32 R18, RZ, RZ, 0x1 ;  /* 0x00000001ff127424 */ /* 0x000fe200078e00ff */
[----:B------:R-:W-:Y:S01]  /*04f0*/  NOP ;  /* 0x0000000000007918 */ /* 0x000fe20000000000 */
[----:B------:R-:W-:Y:S03]  /*0500*/  BSSY B6, `(.L_x_4045) ;  /* 0x00006b4000067945 */ /* 0x000fe60003800000 */
[----:B------:R-:W-:Y:S01]  /*0510*/  SEL R18, R18, 0x2, !P0 ;  /* 0x0000000212127807 */ /* 0x000fe20004000000 */
[----:B-12-45:R-:W-:Y:S06]  /*0520*/  BAR.SYNC.DEFER_BLOCKING 0x0 ;  /* 0x0000000000007b1d */ /* 0x036fec0000010000 */
[----:B------:R-:W-:Y:S05]  /*0530*/  @!P0 BRA `(.L_x_4046) ;  /* 0x00000038009c8947 */ /* 0x000fea0003800000 */
.L_x_4047:
[----:B------:R-:W-:-:S08]  /*0540*/  NOP ;  /* 0x0000000000007918 */ /* 0x000fd00000000000 */
[----:B------:R-:W1:Y:S02]  /*0550*/  USETMAXREG.TRY_ALLOC.CTAPOOL UP0, 0xa0 ;  /* 0x000000a0000079c8 */ /* 0x000e640008000600 */
[----:B-1----:R-:W-:-:S13]  /*0560*/  PLOP3.LUT P0, PT, PT, PT, UP0, 0x80, 0x0 ;  /* 0x000000000000781c */ /* 0x002fda0003f0f008 */
[----:B------:R-:W-:Y:S05]  /*0570*/  @!P0 BRA `(.L_x_4047) ;  /* 0xfffffffc00f08947 */ /* 0x000fea000383ffff */
[----:B------:R-:W-:Y:S01]  /*0580*/  LOP3.LUT R0, R0, 0x3, RZ, 0xc0, !PT ;  /* 0x0000000300007812 */ /* 0x000fe200078ec0ff */
[----:B------:R-:W1:Y:S05]  /*0590*/  S2UR UR4, SR_CTAID.Z ;  /* 0x00000000000479c3 */ /* 0x000e6a0000002700 */
[----:B------:R-:W2:Y:S02]  /*05a0*/  SHFL.IDX PT, R0, R0, RZ, 0x1f ;  /* 0x00001fff00007589 */ /* 0x000ea400000e0000 */
[----:B--2---:R-:W-:-:S13]  /*05b0*/  ISETP.NE.AND P0, PT, R0, RZ, PT ;  /* 0x000000ff0000720c */ /* 0x004fda0003f05270 */
[----:B------:R-:W-:-:S05]  /*05c0*/  @!P0 VIADD R2, R19, 0x9 ;  /* 0x0000000913028836 */ /* 0x000fca0000000000 */
[----:B------:R4:W-:Y:S06]  /*05d0*/  @!P0 BAR.ARV R2, 0xa0 ;  /* 0x000280020000851d */ /* 0x0009ec0000002000 */
[----:B-1----:R-:W-:-:S13]  /*05e0*/  ISETP.LE.AND P0, PT, RZ, UR4, PT ;  /* 0x00000004ff007c0c */ /* 0x002fda000bf03270 */
        /* <DEDUP_REMOVED lines=24> */
.L_x_4050:
        /* <DEDUP_REMOVED lines=15> */
.L_x_4049:
        /* <DEDUP_REMOVED lines=20> */
.L_x_4052:
        /* <DEDUP_REMOVED lines=15> */
.L_x_4051:
        /* <DEDUP_REMOVED lines=8> */
.L_x_4133:
        /* <DEDUP_REMOVED lines=19> */
.L_x_4054:
        /* <DEDUP_REMOVED lines=57> */
[----:B------:R-:W-:Y:S01]  /*0fd0*/  LOP3.LUT R5, R2, 0xfffffff0, RZ, 0xc0, !PT ;  /* 0xfffffff002057812 */ /* 0x000fe200078ec0ff */
[----:B------:R-:W-:Y:S01]  /*0fe0*/  IMAD.HI R12, R16, 0x55555556, RZ ;  /* 0x55555556100c7827 */ /* 0x000fe200078e02ff */
[----:B------:R-:W-:Y:S02]  /*0ff0*/  LOP3.LUT R9, R8, 0xfffffffc, RZ, 0xc0, !PT ;  /* 0xfffffffc08097812 */ /* 0x000fe400078ec0ff */
[----:B------:R-:W-:Y:S02]  /*1000*/  CS2R R118, SRZ ;  /* 0x0000000000767805 */ /* 0x000fe4000001ff00 */
[----:B------:R-:W-:Y:S01]  /*1010*/  SHF.R.S32.HI R2, RZ, 0x4, R2 ;  /* 0x00000004ff027819 */ /* 0x000fe20000011402 */
[----:B------:R-:W-:Y:S01]  /*1020*/  IMAD.IADD R5, R0, 0x1, -R5 ;  /* 0x0000000100057824 */ /* 0x000fe200078e0a05 */
[----:B------:R-:W-:Y:S01]  /*1030*/  CS2R R116, SRZ ;  /* 0x0000000000747805 */ /* 0x000fe2000001ff00 */
[----:B------:R-:W-:Y:S01]  /*1040*/  IMAD.IADD R11, R6, 0x1, -R9 ;  /* 0x00000001060b7824 */ /* 0x000fe200078e0a09 */
[----:B------:R-:W-:-:S02]  /*1050*/  SHF.R.S32.HI R6, RZ, 0x5, R7 ;  /* 0x00000005ff067819 */ /* 0x000fc40000011407 */
[----:B------:R-:W-:Y:S02]  /*1060*/  CS2R R114, SRZ ;  /* 0x0000000000727805 */ /* 0x000fe4000001ff00 */
[----:B------:R-:W-:Y:S02]  /*1070*/  LEA.HI R0, R5, R5, RZ, 0x1 ;  /* 0x0000000505007211 */ /* 0x000fe400078f08ff */
[----:B------:R-:W-:Y:S02]  /*1080*/  CS2R R112, SRZ ;  /* 0x0000000000707805 */ /* 0x000fe4000001ff00 */
[----:B--2---:R-:W-:Y:S02]  /*1090*/  SHF.R.S32.HI R10, RZ, 0x1f, R5 ;  /* 0x0000001fff0a7819 */ /* 0x004fe40000011405 */
[----:B------:R-:W-:Y:S02]  /*10a0*/  CS2R R110, SRZ ;  /* 0x00000000006e7805 */ /* 0x000fe4000001ff00 */
[----:B------:R-:W-:-:S02]  /*10b0*/  SHF.R.S32.HI R3, RZ, 0x1, R0 ;  /* 0x00000001ff037819 */ /* 0x000fc40000011400 */
[----:B------:R-:W-:Y:S02]  /*10c0*/  CS2R R108, SRZ ;  /* 0x00000000006c7805 */ /* 0x000fe4000001ff00 */
[----:B------:R-:W-:Y:S02]  /*10d0*/  SHF.R.S32.HI R8, RZ, 0x1f, R0 ;  /* 0x0000001fff087819 */ /* 0x000fe40000011400 */
[----:B------:R-:W-:Y:S02]  /*10e0*/  CS2R R106, SRZ ;  /* 0x00000000006a7805 */ /* 0x000fe4000001ff00 */
[----:B------:R-:W-:Y:S02]  /*10f0*/  LEA.HI R10, R10, R5, RZ, 0x3 ;  /* 0x000000050a0a7211 */ /* 0x000fe400078f18ff */
[----:B------:R-:W-:Y:S02]  /*1100*/  CS2R R104, SRZ ;  /* 0x0000000000687805 */ /* 0x000fe4000001ff00 */
[----:B------:R-:W-:-:S02]  /*1110*/  LEA.HI R8, R8, R3, RZ, 0x2 ;  /* 0x0000000308087211 */ /* 0x000fc400078f10ff */
[----:B------:R-:W-:Y:S02]  /*1120*/  CS2R R102, SRZ ;  /* 0x0000000000667805 */ /* 0x000fe4000001ff00 */
        /* <DEDUP_REMOVED lines=18> */
[----:B------:R-:W-:Y:S01]  /*1250*/  CS2R R96, SRZ ;  /* 0x0000000000607805 */ /* 0x000fe2000001ff00 */
[----:B------:R-:W-:Y:S01]  /*1260*/  IMAD R10, R5, 0x20, R10 ;  /* 0x00000020050a7824 */ /* 0x000fe200078e020a */
[----:B------:R-:W-:Y:S01]  /*1270*/  LOP3.LUT R3, R0, 0x8, R3, 0xf8, !PT ;  /* 0x0000000800037812 */ /* 0x000fe200078ef803 */
[----:B------:R-:W-:Y:S01]  /*1280*/  VIADD R6, R14, 0x3f ;  /* 0x0000003f0e067836 */ /* 0x000fe20000000000 */
[----:B------:R-:W-:Y:S01]  /*1290*/  SHF.R.U32.HI R0, RZ, 0x3, R0 ;  /* 0x00000003ff007819 */ /* 0x000fe20000011600 */
[----:B------:R-:W-:Y:S01]  /*12a0*/  IMAD R7, R7, 0x200, R10 ;  /* 0x0000020007077824 */ /* 0x000fe200078e020a */
[----:B------:R-:W-:Y:S01]  /*12b0*/  LEA.HI R5, R12, R12, RZ, 0x1 ;  /* 0x0000000c0c057211 */ /* 0x000fe200078f08ff */
[----:B------:R-:W-:Y:S01]  /*12c0*/  IMAD.MOV.U32 R14, RZ, RZ, 0x20 ;  /* 0x00000020ff0e7424 */ /* 0x000fe200078e00ff */
[----:B------:R-:W-:-:S02]  /*12d0*/  LOP3.LUT R0, R3, R0, RZ, 0x3c, !PT ;  /* 0x0000000003007212 */ /* 0x000fc400078e3cff */
[----:B------:R-:W-:Y:S02]  /*12e0*/  CS2R R94, SRZ ;  /* 0x00000000005e7805 */ /* 0x000fe4000001ff00 */
[----:B------:R-:W-:Y:S01]  /*12f0*/  SHF.R.S32.HI R9, RZ, 0x1f, R6 ;  /* 0x0000001fff097819 */ /* 0x000fe20000011406 */
[----:B------:R-:W-:Y:S01]  /*1300*/  IMAD R5, R5, -0x3, R16 ;  /* 0xfffffffd05057824 */ /* 0x000fe200078e0210 */
[----:B------:R-:W-:Y:S01]  /*1310*/  SEL R14, R14, 0xffffffe0, !P0 ;  /* 0xffffffe00e0e7807 */ /* 0x000fe20004000000 */
[----:B------:R-:W-:Y:S01]  /*1320*/  IMAD.IADD R13, R0, 0x1, R7 ;  /* 0x00000001000d7824 */ /* 0x000fe200078e0207 */
[----:B------:R-:W-:Y:S01]  /*1330*/  LEA.HI R9, R9, R6, RZ, 0x6 ;  /* 0x0000000609097211 */ /* 0x000fe200078f30ff */
[----:B------:R-:W-:Y:S01]  /*1340*/  IMAD R2, R5, -0x20, R2 ;  /* 0xffffffe005027824 */ /* 0x000fe200078e0202 */
[----:B------:R-:W-:Y:S01]  /*1350*/  LOP3.LUT R12, R18, 0x1, RZ, 0xfc, !PT ;  /* 0x00000001120c7812 */ /* 0x000fe200078efcff */
[----:B------:R-:W-:Y:S01]  /*1360*/  IMAD.MOV.U32 R5, RZ, RZ, RZ ;  /* 0x000000ffff057224 */ /* 0x000fe200078e00ff */
[----:B------:R-:W-:Y:S01]  /*1370*/  LEA R13, R13, UR36, 0x1 ;  /* 0x000000240d0d7c11 */ /* 0x000fe2000f8e08ff */
[----:B------:R-:W-:Y:S01]  /*1380*/  IMAD R0, R11, -0x2, R2 ;  /* 0xfffffffe0b007824 */ /* 0x000fe200078e0202 */
[----:B------:R-:W-:Y:S01]  /*1390*/  CS2R R6, SRZ ;  /* 0x0000000000067805 */ /* 0x000fe2000001ff00 */
[----:B------:R-:W-:Y:S01]  /*13a0*/  IMAD.MOV.U32 R2, RZ, RZ, RZ ;  /* 0x000000ffff027224 */ /* 0x000fe200078e00ff */
        /* <DEDUP_REMOVED lines=35> */
[----:B------:R-:W-:Y:S02]  /*15e0*/  SHF.R.S32.HI R18, RZ, 0x6, R9 ;  /* 0x00000006ff127819 */ /* 0x000fe40000011409 */
[----:B------:R-:W-:-:S07]  /*15f0*/  IADD3 R14, R14, 0x30400, R13 ;  /* 0x000304000e0e7810 */ /* 0x000fce0007ffe00d */
.L_x_4067:
[----:B------:R-:W-:-:S13]  /*1600*/  ISETP.NE.AND P0, PT, R12, 0x3, PT ;  /* 0x000000030c00780c */ /* 0x000fda0003f05270 */
[----:B---3--:R-:W-:Y:S05]  /*1610*/  @!P0 BRA `(.L_x_4057) ;  /* 0x0000000000048947 */ /* 0x008fea0003800000 */
[----:B------:R-:W-:Y:S01]  /*1620*/  BPT.TRAP 0x1 ;  /* 0x000000040000795c */ /* 0x000fe20000300000 */
.L_x_4057:
[----:B------:R-:W-:Y:S02]  /*1630*/  LEA R3, R2, UR36, 0x3 ;  /* 0x0000002402037c11 */ /* 0x000fe4000f8e18ff */
[----:B------:R-:W-:-:S04]  /*1640*/  SHF.L.U32 R8, R7, 0x1f, RZ ;  /* 0x0000001f07087819 */ /* 0x000fc800000006ff */
[----:B------:R2:W3:Y:S01]  /*1650*/  SYNCS.PHASECHK.TRANS64.TRYWAIT P1, [R3+URZ+0x36410], R8 ;  /* 0x03641008030075a7 */ /* 0x0004e2000802017f */
[----:B------:R-:W-:Y:S05]  /*1660*/  @!P0 BRA `(.L_x_4058) ;  /* 0x0000000000048947 */ /* 0x000fea0003800000 */
[----:B------:R-:W-:Y:S01]  /*1670*/  BPT.TRAP 0x1 ;  /* 0x000000040000795c */ /* 0x000fe20000300000 */
.L_x_4058:
[----:B---3--:R-:W-:Y:S05]  /*1680*/  @P1 BRA `(.L_x_4059) ;  /* 0x0000000000081947 */ /* 0x008fea0003800000 */
[----:B------:R-:W3:Y:S02]  /*1690*/  SYNCS.PHASECHK.TRANS64.TRYWAIT P1, [R3+URZ+0x36410], R8 ;  /* 0x03641008030075a7 */ /* 0x000ee4000802017f */
[----:B---3--:R-:W-:Y:S05]  /*16a0*/  @!P1 BRA `(.L_x_4060) ;  /* 0x0000005800a09947 */ /* 0x008fea0003800000 */
.L_x_4059:
        /* <DEDUP_REMOVED lines=103> */
.L_x_4061:
[----:B--2---:R-:W-:-:S04]  /*1d20*/  SHF.L.U32 R8, R6, 0x1f, RZ ;  /* 0x0000001f06087819 */ /* 0x004fc800000006ff */
[----:B------:R2:W5:Y:S01]  /*1d30*/  SYNCS.PHASECHK.TRANS64.TRYWAIT P1, [UR36+0x36430], R8 ;  /* 0x03643008ff0075a7 */ /* 0x0005620008020164 */
[----:B------:R-:W-:Y:S05]  /*1d40*/  @!P0 BRA `(.L_x_4062) ;  /* 0x0000000000048947 */ /* 0x000fea0003800000 */
[----:B------:R-:W-:Y:S01]  /*1d50*/  BPT.TRAP 0x1 ;  /* 0x000000040000795c */ /* 0x000fe20000300000 */
.L_x_4062:
[----:B-----5:R-:W-:Y:S05]  /*1d60*/  @P1 BRA `(.L_x_4063) ;  /* 0x0000000000081947 */ /* 0x020fea0003800000 */
[----:B------:R-:W5:Y:S02]  /*1d70*/  SYNCS.PHASECHK.TRANS64.TRYWAIT P1, [UR36+0x36430], R8 ;  /* 0x03643008ff0075a7 */ /* 0x000f640008020164 */
[----:B-----5:R-:W-:Y:S05]  /*1d80*/  @!P1 BRA `(.L_x_4064) ;  /* 0x0000005000fc9947 */ /* 0x020fea0003800000 */
.L_x_4063:
[----:B------:R-:W-:Y:S01]  /*1d90*/  UIADD3 UR5, UR36, 0x2a000, URZ ;  /* 0x0002a00024057890 */ /* 0x000fe2000fffe03f */
[----:B------:R-:W-:Y:S01]  /*1da0*/  WARPGROUP.ARRIVE ;  /* 0x00000000000079c5 */ /* 0x000fe20000000000 */
[----:B------:R-:W-:Y:S01]  /*1db0*/  UIADD3 UR4, UR4, 0x9000, URZ ;  /* 0x0000900004047890 */ /* 0x000fe2000fffe03f */
[C---:B------:R-:W-:Y:S01]  /*1dc0*/  ISETP.GT.AND P1, PT, R0.reuse, RZ, PT ;  /* 0x000000ff0000720c */ /* 0x040fe20003f24270 */
[----:B------:R-:W-:Y:S01]  /*1dd0*/  USHF.R.U32.HI UR6, URZ, 0x4, UR5 ;  /* 0x000000043f067899 */ /* 0x000fe20008011605 */
[----:B------:R-:W-:Y:S01]  /*1de0*/  ISETP.GT.AND P2, PT, R0, 0x1, PT ;  /* 0x000000010000780c */ /* 0x000fe20003f44270 */
[----:B------:R-:W-:Y:S01]  /*1df0*/  USHF.R.U32.HI UR4, URZ, 0x4, UR4 ;  /* 0x000000043f047899 */ /* 0x000fe20008011604 */
[----:B------:R-:W-:Y:S01]  /*1e00*/  FSEL R9, R138, -INF , P1 ;  /* 0xff8000008a097808 */ /* 0x000fe20000800000 */
[----:B------:R-:W-:Y:S01]  /*1e10*/  ULOP3.LUT UR7, UR6, 0x3fff, URZ, 0xc0, !UPT ;  /* 0x00003fff06077892 */ /* 0x000fe2000f8ec03f */
[----:B--2--5:R-:W-:Y:S01]  /*1e20*/  FSEL R8, R137, -INF , P2 ;  /* 0xff80000089087808 */ /* 0x024fe20001000000 */
        /* <DEDUP_REMOVED lines=10> */
[--C-:B----4-:R-:W-:Y:S01]  /*1ed0*/  FFMA.FTZ R138, R9, UR7, -R20.reuse ;  /* 0x00000007098a7c23 */ /* 0x110fe20008010814 */
        /* <DEDUP_REMOVED lines=10> */
[--C-:B---3--:R-:W-:Y:S01]  /*1f80*/  FFMA.FTZ R23, R8, UR7, -R21.reuse ;  /* 0x0000000708177c23 */ /* 0x108fe20008010815 */
        /* <DEDUP_REMOVED lines=13> */
[----:B------:R-:W2:Y:S01]  /*2060*/  MUFU.EX2 R23, R23 ;  /* 0x0000001700177308 */ /* 0x000ea20000000800 */
        /* <DEDUP_REMOVED lines=9> */
[----:B------:R2:W3:Y:S08]  /*2100*/  MUFU.EX2 R137, R8 ;  /* 0x0000000800897308 */ /* 0x0004f00000000800 */
[----:B------:R-:W-:Y:S01]  /*2110*/  MUFU.EX2 R138, R138 ;  /* 0x0000008a008a7308 */ /* 0x000fe20000000800 */
[----:B--2---:R-:W-:-:S07]  /*2120*/  F2FP.BF16.F32.PACK_AB R8, R23, R22 ;  /* 0x000000161708723e */ /* 0x004fce00000010ff */
[----:B------:R-:W2:Y:S01]  /*2130*/  MUFU.EX2 R139, R139 ;  /* 0x0000008b008b7308 */ /* 0x000ea20000000800 */
[----:B---3--:R-:W-:Y:S01]  /*2140*/  F2FP.BF16.F32.PACK_AB R10, R137, R136 ;  /* 0x00000088890a723e */ /* 0x008fe200000010ff */
        /* <DEDUP_REMOVED lines=8> */
[----:B------:R-:W3:Y:S01]  /*21d0*/  MUFU.EX2 R142, R142 ;  /* 0x0000008e008e7308 */ /* 0x000ee20000000800 */
[----:B--2---:R-:W-:-:S07]  /*21e0*/  F2FP.BF16.F32.PACK_AB R9, R139, R138 ;  /* 0x0000008a8b09723e */ /* 0x004fce00000010ff */
[----:B------:R-:W-:Y:S01]  /*21f0*/  MUFU.EX2 R144, R144 ;  /* 0x0000009000907308 */ /* 0x000fe20000000800 */
[----:B---3--:R-:W-:Y:S01]  /*2200*/  F2FP.BF16.F32.PACK_AB R11, R142, R143 ;  /* 0x0000008f8e0b723e */ /* 0x008fe200000010ff */
        /* <DEDUP_REMOVED lines=83> */
[----:B------:R-:W-:Y:S01]  /*2740*/  FADD.FTZ R125, R128, -R141 ;  /* 0x8000008d807d7221 */ /* 0x000fe20000010000 */
[--C-:B---3--:R-:W-:Y:S01]  /*2750*/  FADD.FTZ R126, R126, -R140.reuse ;  /* 0x8000008c7e7e7221 */ /* 0x108fe20000010000 */
[--C-:B------:R-:W-:Y:S01]  /*2760*/  FADD.FTZ R128, R131, -R140.reuse ;  /* 0x8000008c83807221 */ /* 0x100fe20000010000 */
[--C-:B------:R-:W-:Y:S01]  /*2770*/  FADD.FTZ R127, R127, -R140.reuse ;  /* 0x8000008c7f7f7221 */ /* 0x100fe20000010000 */
[----:B------:R-:W-:Y:S01]  /*2780*/  FADD.FTZ R131, R134, -R140 ;  /* 0x8000008c86837221 */ /* 0x000fe20000010000 */
        /* <DEDUP_REMOVED lines=13> */
[--C-:B------:R-:W-:Y:S01]  /*2860*/  FADD.FTZ R121, R132, -R141.reuse ;  /* 0x8000008d84797221 */ /* 0x100fe20000010000 */
[----:B------:R-:W3:Y:S01]  /*2870*/  MUFU.EX2 R10, R10 ;  /* 0x0000000a000a7308 */ /* 0x000ee20000000800 */
[--C-:B------:R-:W-:Y:S01]  /*2880*/  FADD.FTZ R122, R123, -R140.reuse ;  /* 0x8000008c7b7a7221 */ /* 0x100fe20000010000 */
[----:B------:R-:W-:Y:S01]  /*2890*/  FMUL.FTZ R143, R143, R126 ;  /* 0x0000007e8f8f7220 */ /* 0x000fe20000410000 */
[--C-:B------:R-:W-:Y:S01]  /*28a0*/  FADD.FTZ R149, R124, -R141.reuse ;  /* 0x8000008d7c957221 */ /* 0x100fe20000010000 */
[----:B------:R-:W-:Y:S01]  /*28b0*/  FADD.FTZ R124, R133, -R141 ;  /* 0x8000008d857c7221 */ /* 0x000fe20000010000 */
[----:B------:R-:W-:Y:S01]  /*28c0*/  FMUL.FTZ R139, R139, R122 ;  /* 0x0000007a8b8b7220 */ /* 0x000fe20000410000 */
[--C-:B------:R-:W-:Y:S01]  /*28d0*/  FADD.FTZ R133, R130, -R140.reuse ;  /* 0x8000008c82857221 */ /* 0x100fe20000010000 */
[----:B------:R-:W-:Y:S01]  /*28e0*/  FADD.FTZ R140, R135, -R140 ;  /* 0x8000008c878c7221 */ /* 0x000fe20000010000 */
[----:B------:R-:W4:Y:S01]  /*28f0*/  MUFU.EX2 R21, R21 ;  /* 0x0000001500157308 */ /* 0x000f220000000800 */
[C---:B--2---:R-:W-:Y:S01]  /*2900*/  FMUL.FTZ R126, R9.reuse, R120 ;  /* 0x00000078097e7220 */ /* 0x044fe20000410000 */
[----:B------:R-:W-:Y:S01]  /*2910*/  F2FP.BF16.F32.PACK_AB R120, R9, R144 ;  /* 0x000000900978723e */ /* 0x000fe200000010ff */
[----:B------:R-:W-:Y:S01]  /*2920*/  FMUL.FTZ R22, R22, R147 ;  /* 0x0000009316167220 */ /* 0x000fe20000410000 */
[----:B------:R-:W-:Y:S01]  /*2930*/  FMUL.FTZ R23, R23, R148 ;  /* 0x0000009417177220 */ /* 0x000fe20000410000 */
[----:B------:R-:W-:Y:S01]  /*2940*/  FMUL.FTZ R136, R136, R149 ;  /* 0x0000009588887220 */ /* 0x000fe20000410000 */
[----:B------:R-:W-:Y:S01]  /*2950*/  FMUL.FTZ R137, R137, R150 ;  /* 0x0000009689897220 */ /* 0x000fe20000410000 */
[----:B------:R-:W-:Y:S01]  /*2960*/  FMUL.FTZ R138, R138, R129 ;  /* 0x000000818a8a7220 */ /* 0x000fe20000410000 */
[----:B------:R-:W2:Y:S01]  /*2970*/  MUFU.EX2 R8, R8 ;  /* 0x0000000800087308 */ /* 0x000ea20000000800 */
[----:B---3--:R-:W-:Y:S01]  /*2980*/  FMUL.FTZ R9, R10, R121 ;  /* 0x000000790a097220 */ /* 0x008fe20000410000 */
[----:B------:R-:W-:Y:S01]  /*2990*/  FMUL.FTZ R142, R142, R127 ;  /* 0x0000007f8e8e7220 */ /* 0x000fe20000410000 */
[----:B------:R-:W-:Y:S01]  /*29a0*/  FMUL.FTZ R125, R144, R125 ;  /* 0x0000007d907d7220 */ /* 0x000fe20000410000 */
[----:B------:R-:W-:-:S04]  /*29b0*/  UMOV UR7, 0x80000020 ;  /* 0x8000002000077882 */ /* 0x000fc80000000000 */
[----:B------:R-:W3:Y:S01]  /*29c0*/  MUFU.EX2 R11, R11 ;  /* 0x0000000b000b7308 */ /* 0x000ee20000000800 */
[C---:B----4-:R-:W-:Y:S01]  /*29d0*/  F2FP.BF16.F32.PACK_AB R122, R21.reuse, R10 ;  /* 0x0000000a157a723e */ /* 0x050fe200000010ff */
[----:B------:R-:W-:Y:S01]  /*29e0*/  FMUL.FTZ R124, R21, R124 ;  /* 0x0000007c157c7220 */ /* 0x000fe20000410000 */
[----:B------:R-:W-:-:S05]  /*29f0*/  F2FP.BF16.F32.PACK_AB R10, R137, R136 ;  /* 0x00000088890a723e */ /* 0x000fca00000010ff */
[----:B------:R-:W4:Y:S01]  /*2a00*/  MUFU.EX2 R20, R146 ;  /* 0x0000009200147308 */ /* 0x000f220000000800 */
[----:B--2---:R-:W-:-:S07]  /*2a10*/  FMUL.FTZ R21, R8, R133 ;  /* 0x0000008508157220 */ /* 0x004fce0000410000 */
[----:B------:R-:W2:Y:S01]  /*2a20*/  MUFU.EX2 R145, R145 ;  /* 0x0000009100917308 */ /* 0x000ea20000000800 */
[C---:B---3--:R-:W-:Y:S01]  /*2a30*/  F2FP.BF16.F32.PACK_AB R121, R11.reuse, R8 ;  /* 0x000000080b79723e */ /* 0x048fe200000010ff */
[----:B------:R-:W-:Y:S01]  /*2a40*/  FMUL.FTZ R128, R11, R128 ;  /* 0x000000800b807220 */ /* 0x000fe20000410000 */
[----:B------:R-:W-:Y:S02]  /*2a50*/  F2FP.BF16.F32.PACK_AB R8, R23, R22 ;  /* 0x000000161708723e */ /* 0x000fe400000010ff */
[----:B------:R-:W-:Y:S02]  /*2a60*/  F2FP.BF16.F32.PACK_AB R22, R124, R9 ;  /* 0x000000097c16723e */ /* 0x000fe400000010ff */
[----:B------:R-:W-:Y:S01]  /*2a70*/  F2FP.BF16.F32.PACK_AB R9, R139, R138 ;  /* 0x0000008a8b09723e */ /* 0x000fe200000010ff */
[----:B----4-:R-:W-:Y:S01]  /*2a80*/  FMUL.FTZ R131, R20, R131 ;  /* 0x0000008314837220 */ /* 0x010fe20000410000 */
[----:B------:R-:W-:Y:S02]  /*2a90*/  F2FP.BF16.F32.PACK_AB R11, R142, R143 ;  /* 0x0000008f8e0b723e */ /* 0x000fe400000010ff */
[----:B------:R-:W-:-:S02]  /*2aa0*/  F2FP.BF16.F32.PACK_AB R21, R128, R21 ;  /* 0x000000158015723e */ /* 0x000fc400000010ff */
[C---:B--2---:R-:W-:Y:S01]  /*2ab0*/  F2FP.BF16.F32.PACK_AB R123, R145.reuse, R20 ;  /* 0x00000014917b723e */ /* 0x044fe200000010ff */
        /* <DEDUP_REMOVED lines=9> */
[----:B---3--:R-:W3:Y:S02]  /*2b50*/  FENCE.VIEW.ASYNC.S ;  /* 0x00000000000073c6 */ /* 0x008ee40000000000 */
[----:B---3--:R-:W-:Y:S06]  /*2b60*/  BAR.SYNC.DEFER_BLOCKING 0x9, 0x180 ;  /* 0x0246000000007b1d */ /* 0x008fec0000010000 */
        /* <DEDUP_REMOVED lines=44> */
[----:B----4-:R-:W4:Y:S02]  /*2e30*/  FENCE.VIEW.ASYNC.S ;  /* 0x00000000000073c6 */ /* 0x010f240000000000 */
[----:B----4-:R-:W-:Y:S06]  /*2e40*/  BAR.SYNC.DEFER_BLOCKING 0x9, 0x180 ;  /* 0x0246000000007b1d */ /* 0x010fec0000010000 */
[----:B--2---:R-:W-:-:S06]  /*2e50*/  WARPGROUP.ARRIVE ;  /* 0x00000000000079c5 */ /* 0x004fcc0000000000 */
        /* <DEDUP_REMOVED lines=33> */
[----:B---3--:R-:W-:Y:S05]  /*3070*/  @!P0 BRA `(.L_x_4065) ;  /* 0x0000000000048947 */ /* 0x008fea0003800000 */
[----:B------:R-:W-:Y:S01]  /*3080*/  BPT.TRAP 0x1 ;  /* 0x000000040000795c */ /* 0x000fe20000300000 */
.L_x_4065:
[----:B------:R-:W-:Y:S01]  /*3090*/  LEA R8, R4, UR36, 0xd ;  /* 0x0000002404087c11 */ /* 0x000fe2000f8e68ff */
[----:B------:R-:W-:Y:S01]  /*30a0*/  UIADD3 UR4, UR36, 0x36438, URZ ;  /* 0x0003643824047890 */ /* 0x000fe2000fffe03f */
[----:B------:R-:W-:Y:S01]  /*30b0*/  VIADD R10, R19, 0x9 ;  /* 0x00000009130a7836 */ /* 0x000fe20000000000 */
        /* <DEDUP_REMOVED lines=13> */
[----:B------:R-:W-:Y:S01]  /*3190*/  R2UR UR8, R9 ;  /* 0x00000000090872ca */ /* 0x000fe200000e0000 */
[----:B------:R-:W-:-:S12]  /*31a0*/  VIADD R9, R19, 0xc ;  /* 0x0000000c13097836 */ /* 0x000fd80000000000 */
[----:B------:R-:W-:Y:S02]  /*31b0*/  UMOV UR4, UR8 ;  /* 0x0000000800047c82 */ /* 0x000fe40008000000 */
        /* <DEDUP_REMOVED lines=41> */
.L_x_4066:
        /* <DEDUP_REMOVED lines=12> */
.L_x_4056:
        /* <DEDUP_REMOVED lines=127> */
.L_x_4070:
[----:B------:R-:W-:Y:S01]  /*3d00*/  @P0 ELECT P2, URZ, PT ;  /* 0x00000000003f082f */ /* 0x000fe20003840000 */
[----:B------:R1:W-:-:S12]  /*3d10*/  UBLKRED.G.S.ADD.F32.RN [UR4], [UR36], UR6, desc[UR8] ;  /* 0x00000804240073bb */ /* 0x0003d800080a1406 */
[----:B------:R-:W-:Y:S02]  /*3d20*/  @P2 PLOP3.LUT P0, PT, P2, PT, PT, 0x8, 0x0 ;  /* 0x000000000000281c */ /* 0x000fe4000170e170 */
[----:B------:R-:W-:-:S11]  /*3d30*/  PLOP3.LUT P2, PT, PT, PT, PT, 0x8, 0x0 ;  /* 0x000000000000781c */ /* 0x000fd60003f4e170 */
[----:B-1----:R-:W-:Y:S05]  /*3d40*/  @P0 BRA.U.ANY `(.L_x_4070) ;  /* 0xfffffffd00ec0947 */ /* 0x002fea000393ffff */
[----:B------:R0:W-:Y:S01]  /*3d50*/  UTMACMDFLUSH ;  /* 0x00000000000079b7 */ /* 0x0001e20000000000 */
[----:B------:R-:W-:-:S04]  /*3d60*/  DEPBAR.LE SB0, 0x0 ;  /* 0x000080000000791a */ /* 0x000fc80000000000 */
.L_x_4069:
[----:B------:R-:W-:Y:S05]  /*3d70*/  BSYNC B0 ;  /* 0x0000000000007941 */ /* 0x000fea0003800000 */
.L_x_4068:
        /* <DEDUP_REMOVED lines=27> */
.L_x_4071:
        /* <DEDUP_REMOVED lines=8> */
.L_x_4046:
        /* <DEDUP_REMOVED lines=55> */
.L_x_4094:
        /* <DEDUP_REMOVED lines=23> */
.L_x_4075:
[----:B------:R-:W-:Y:S05]  /*4490*/  BSYNC B0 ;  /* 0x0000000000007941 */ /* 0x000fea0003800000 */
.L_x_4074:
        /* <DEDUP_REMOVED lines=12> */
.L_x_4077:
[----:B------:R-:W-:Y:S05]  /*4560*/  BSYNC B0 ;  /* 0x0000000000007941 */ /* 0x000fea0003800000 */
.L_x_4076:
        /* <DEDUP_REMOVED lines=13> */
.L_x_4079:
[----:B------:R-:W-:Y:S05]  /*4640*/  BSYNC B0 ;  /* 0x0000000000007941 */ /* 0x000fea0003800000 */
.L_x_4078:
[----:B------:R-:W-:Y:S06]  /*4650*/  BAR.ARV 0xa, 0xa0 ;  /* 0x0282800000007b1d */ /* 0x000fec0000002000 */
[----:B------:R-:W-:Y:S04]  /*4660*/  BSSY B0, `(.L_x_4080) ;  /* 0x0000003000007945 */ /* 0x000fe80003800000 */
[----:B------:R-:W-:Y:S05]  /*4670*/  @!P0 BRA `(.L_x_4081) ;  /* 0x0000000000048947 */ /* 0x000fea0003800000 */
[----:B------:R-:W-:-:S04]  /*4680*/  DEPBAR.LE SB0, 0x1 ;  /* 0x000080400000791a */ /* 0x000fc80000000000 */
.L_x_4081:
[----:B------:R-:W-:Y:S05]  /*4690*/  BSYNC B0 ;  /* 0x0000000000007941 */ /* 0x000fea0003800000 */
.L_x_4080:
[----:B------:R-:W-:Y:S06]  /*46a0*/  BAR.ARV 0xb, 0xa0 ;  /* 0x02c2800000007b1d */ /* 0x000fec0000002000 */
[----:B------:R-:W-:Y:S04]  /*46b0*/  BSSY B0, `(.L_x_4082) ;  /* 0x0000003000007945 */ /* 0x000fe80003800000 */
[----:B------:R-:W-:Y:S05]  /*46c0*/  @!P0 BRA `(.L_x_4083) ;  /* 0x0000000000048947 */ /* 0x000fea0003800000 */
[----:B------:R-:W-:-:S04]  /*46d0*/  DEPBAR.LE SB0, 0x0 ;  /* 0x000080000000791a */ /* 0x000fc80000000000 */
.L_x_4083:
[----:B------:R-:W-:Y:S05]  /*46e0*/  BSYNC B0 ;  /* 0x0000000000007941 */ /* 0x000fea0003800000 */
.L_x_4082:
        /* <DEDUP_REMOVED lines=13> */
.L_x_4085:
[----:B------:R-:W-:Y:S05]  /*47c0*/  BSYNC B0 ;  /* 0x0000000000007941 */ /* 0x000fea0003800000 */
.L_x_4084:
        /* <DEDUP_REMOVED lines=12> */
.L_x_4087:
[----:B------:R-:W-:Y:S05]  /*4890*/  BSYNC B0 ;  /* 0x0000000000007941 */ /* 0x000fea0003800000 */
.L_x_4086:
        /* <DEDUP_REMOVED lines=13> */
.L_x_4089:
[----:B------:R-:W-:Y:S05]  /*4970*/  BSYNC B0 ;  /* 0x0000000000007941 */ /* 0x000fea0003800000 */
.L_x_4088:
[----:B------:R-:W-:Y:S06]  /*4980*/  BAR.ARV 0xa, 0xa0 ;  /* 0x0282800000007b1d */ /* 0x000fec0000002000 */
[----:B------:R-:W-:Y:S04]  /*4990*/  BSSY B0, `(.L_x_4090) ;  /* 0x0000003000007945 */ /* 0x000fe80003800000 */
[----:B------:R-:W-:Y:S05]  /*49a0*/  @!P0 BRA `(.L_x_4091) ;  /* 0x0000000000048947 */ /* 0x000fea0003800000 */
[----:B------:R-:W-:-:S04]  /*49b0*/  DEPBAR.LE SB0, 0x1 ;  /* 0x000080400000791a */ /* 0x000fc80000000000 */
.L_x_4091:
[----:B------:R-:W-:Y:S05]  /*49c0*/  BSYNC B0 ;  /* 0x0000000000007941 */ /* 0x000fea0003800000 */
.L_x_4090:
[----:B------:R-:W-:Y:S01]  /*49d0*/  VIADD R0, R0, 0xfffffffe ;  /* 0xfffffffe00007836 */ /* 0x000fe20000000000 */
[----:B------:R-:W-:Y:S06]  /*49e0*/  BAR.ARV 0xb, 0xa0 ;  /* 0x02c2800000007b1d */ /* 0x000fec0000002000 */
[----:B------:R-:W-:Y:S01]  /*49f0*/  BSSY B0, `(.L_x_4092) ;  /* 0x0000004000007945 */ /* 0x000fe20003800000 */
[----:B------:R-:W-:-:S03]  /*4a00*/  ISETP.NE.AND P1, PT, R0, RZ, PT ;  /* 0x000000ff0000720c */ /* 0x000fc60003f25270 */
[----:B------:R-:W-:Y:S10]  /*4a10*/  @!P0 BRA `(.L_x_4093) ;  /* 0x0000000000048947 */ /* 0x000ff40003800000 */
[----:B------:R-:W-:-:S04]  /*4a20*/  DEPBAR.LE SB0, 0x0 ;  /* 0x000080000000791a */ /* 0x000fc80000000000 */
.L_x_4093:
[----:B------:R-:W-:Y:S05]  /*4a30*/  BSYNC B0 ;  /* 0x0000000000007941 */ /* 0x000fea0003800000 */
.L_x_4092:
[----:B------:R-:W-:Y:S06]  /*4a40*/  BAR.ARV 0xc, 0xa0 ;  /* 0x0302800000007b1d */ /* 0x000fec0000002000 */
[----:B------:R-:W-:Y:S02]  /*4a50*/  UIADD3 UR5, UR5, 0x2, URZ ;  /* 0x0000000205057890 */ /* 0x000fe4000fffe03f */
[----:B------:R-:W-:Y:S01]  /*4a60*/  UIADD3 UR4, UR4, 0x1, URZ ;  /* 0x0000000104047890 */ /* 0x000fe2000fffe03f */
[----:B------:R-:W-:Y:S11]  /*4a70*/  @P1 BRA `(.L_x_4094) ;  /* 0xfffffff800281947 */ /* 0x000ff6000383ffff */
[----:B------:R-:W-:-:S12]  /*4a80*/  UIADD3 UR4, UR9, 0x6000, URZ ;  /* 0x0000600009047890 */ /* 0x000fd8000fffe03f */
.L_x_4073:
        /* <DEDUP_REMOVED lines=19> */
.L_x_4096:
[----:B------:R-:W-:Y:S05]  /*4bc0*/  BSYNC B0 ;  /* 0x0000000000007941 */ /* 0x000fea0003800000 */
.L_x_4095:
        /* <DEDUP_REMOVED lines=18> */
.L_x_4098:
[----:B------:R-:W-:Y:S05]  /*4cf0*/  BSYNC B0 ;  /* 0x0000000000007941 */ /* 0x000fea0003800000 */
.L_x_4097:
        /* <DEDUP_REMOVED lines=19> */
.L_x_4100:
[----:B------:R-:W-:Y:S05]  /*4e30*/  BSYNC B0 ;  /* 0x0000000000007941 */ /* 0x000fea0003800000 */
.L_x_4099:
[----:B------:R-:W-:Y:S06]  /*4e40*/  BAR.ARV 0xa, 0xa0 ;  /* 0x0282800000007b1d */ /* 0x000fec0000002000 */
[----:B------:R-:W-:Y:S04]  /*4e50*/  BSSY B0, `(.L_x_4101) ;  /* 0x0000003000007945 */ /* 0x000fe80003800000 */
[----:B------:R-:W-:Y:S05]  /*4e60*/  @!P0 BRA `(.L_x_4102) ;  /* 0x0000000000048947 */ /* 0x000fea0003800000 */
[----:B------:R-:W-:-:S04]  /*4e70*/  DEPBAR.LE SB0, 0x1 ;  /* 0x000080400000791a */ /* 0x000fc80000000000 */
.L_x_4102:
[----:B------:R-:W-:Y:S05]  /*4e80*/  BSYNC B0 ;  /* 0x0000000000007941 */ /* 0x000fea0003800000 */
.L_x_4101:
[----:B------:R-:W-:Y:S06]  /*4e90*/  BAR.ARV 0xb, 0xa0 ;  /* 0x02c2800000007b1d */ /* 0x000fec0000002000 */
[----:B------:R-:W-:Y:S04]  /*4ea0*/  BSSY B0, `(.L_x_4103) ;  /* 0x0000003000007945 */ /* 0x000fe80003800000 */
[----:B------:R-:W-:Y:S05]  /*4eb0*/  @!P0 BRA `(.L_x_4104) ;  /* 0x0000000000048947 */ /* 0x000fea0003800000 */
[----:B------:R-:W-:-:S04]  /*4ec0*/  DEPBAR.LE SB0, 0x0 ;  /* 0x000080000000791a */ /* 0x000fc80000000000 */
.L_x_4104:
[----:B------:R-:W-:Y:S05]  /*4ed0*/  BSYNC B0 ;  /* 0x0000000000007941 */ /* 0x000fea0003800000 */
.L_x_4103:
[----:B------:R-:W-:Y:S06]  /*4ee0*/  BAR.ARV 0xc, 0xa0 ;  /* 0x0302800000007b1d */ /* 0x000fec0000002000 */
[----:B------:R-:W-:Y:S05]  /*4ef0*/  BRA `(.L_x_4048) ;  /* 0x0000002000507947 */ /* 0x000fea0003800000 */
.L_x_4072:
        /* <DEDUP_REMOVED lines=57> */
.L_x_4134:
        /* <DEDUP_REMOVED lines=9> */
.L_x_4108:
        /* <DEDUP_REMOVED lines=102> */
.L_x_4119:
[----:B-1----:R-:W-:-:S05]  /*5980*/  IMAD.MOV.U32 R10, RZ, RZ, 0x1 ;  /* 0x00000001ff0a7424 */ /* 0x002fca00078e00ff */
[----:B------:R-:W-:-:S04]  /*5990*/  SHF.L.U32 R10, R10, 0x1f, RZ ;  /* 0x0000001f0a0a7819 */ /* 0x000fc800000006ff */
[----:B------:R-:W1:Y:S02]  /*59a0*/  SYNCS.PHASECHK.TRANS64.TRYWAIT P1, [R0+URZ+0x36438], R10 ;  /* 0x0364380a000075a7 */ /* 0x000e64000802017f */
[----:B-123--:R-:W-:Y:S05]  /*59b0*/  @!P1 BRA `(.L_x_4111) ;  /* 0x0000001800189947 */ /* 0x00efea0003800000 */
.L_x_4135:
[----:B------:R-:W-:Y:S05]  /*59c0*/  @P0 BRA `(.L_x_4112) ;  /* 0x0000000000140947 */ /* 0x000fea0003800000 */
[----:B------:R-:W-:Y:S01]  /*59d0*/  ISETP.NE.AND P1, PT, R16, RZ, PT ;  /* 0x000000ff1000720c */ /* 0x000fe20003f25270 */
[----:B------:R-:W-:-:S04]  /*59e0*/  IMAD.MOV.U32 R3, RZ, RZ, 0x6100 ;  /* 0x00006100ff037424 */ /* 0x000fc800078e00ff */
[----:B------:R2:W-:Y:S08]  /*59f0*/  SYNCS.ARRIVE.TRANS64 RZ, [R0+URZ+0x36430], R3 ;  /* 0x0364300300ff79a7 */ /* 0x0005f0000800003f */
[----:B------:R-:W-:Y:S05]  /*5a00*/  @!P1 BRA `(.L_x_4112) ;  /* 0x0000000000049947 */ /* 0x000fea0003800000 */
[----:B------:R-:W-:Y:S01]  /*5a10*/  BPT.TRAP 0x1 ;  /* 0x000000040000795c */ /* 0x000fe20000300000 */
.L_x_4112:
        /* <DEDUP_REMOVED lines=47> */
.L_x_4136:
[----:B------:R-:W-:Y:S05]  /*5d10*/  @P0 BRA `(.L_x_4114) ;  /* 0x0000000000140947 */ /* 0x000fea0003800000 */
[----:B------:R-:W-:Y:S01]  /*5d20*/  ISETP.NE.AND P1, PT, R16, RZ, PT ;  /* 0x000000ff1000720c */ /* 0x000fe20003f25270 */
[----:B--2---:R-:W-:-:S04]  /*5d30*/  IMAD.MOV.U32 R3, RZ, RZ, 0x6100 ;  /* 0x00006100ff037424 */ /* 0x004fc800078e00ff */
[----:B------:R3:W-:Y:S08]  /*5d40*/  SYNCS.ARRIVE.TRANS64 RZ, [R0+URZ+0x36418], R3 ;  /* 0x0364180300ff79a7 */ /* 0x0007f0000800003f */
[----:B------:R-:W-:Y:S05]  /*5d50*/  @!P1 BRA `(.L_x_4114) ;  /* 0x0000000000049947 */ /* 0x000fea0003800000 */
[----:B------:R-:W-:Y:S01]  /*5d60*/  BPT.TRAP 0x1 ;  /* 0x000000040000795c */ /* 0x000fe20000300000 */
.L_x_4114:
        /* <DEDUP_REMOVED lines=35> */
.L_x_4137:
        /* <DEDUP_REMOVED lines=9> */
.L_x_4116:
        /* <DEDUP_REMOVED lines=37> */
.L_x_4139:
[----:B------:R-:W-:Y:S05]  /*6280*/  @P0 BRA `(.L_x_4118) ;  /* 0x0000000000140947 */ /* 0x000fea0003800000 */
[----:B------:R-:W-:Y:S01]  /*6290*/  ISETP.NE.AND P1, PT, R16, RZ, PT ;  /* 0x000000ff1000720c */ /* 0x000fe20003f25270 */
[----:B--2---:R-:W-:-:S04]  /*62a0*/  IMAD.MOV.U32 R5, RZ, RZ, 0x6100 ;  /* 0x00006100ff057424 */ /* 0x004fc800078e00ff */
[----:B------:R3:W-:Y:S08]  /*62b0*/  SYNCS.ARRIVE.TRANS64 RZ, [R0+URZ+0x36410], R5 ;  /* 0x0364100500ff79a7 */ /* 0x0007f0000800003f */
[----:B------:R-:W-:Y:S05]  /*62c0*/  @!P1 BRA `(.L_x_4118) ;  /* 0x0000000000049947 */ /* 0x000fea0003800000 */
[----:B------:R-:W-:Y:S01]  /*62d0*/  BPT.TRAP 0x1 ;  /* 0x000000040000795c */ /* 0x000fe20000300000 */
.L_x_4118:
        /* <DEDUP_REMOVED lines=36> */
.L_x_4110:
[----:B------:R-:W-:Y:S01]  /*6520*/  ISETP.NE.AND P1, PT, R19, RZ, PT ;  /* 0x000000ff1300720c */ /* 0x000fe20003f25270 */
[----:B------:R-:W-:-:S12]  /*6530*/  IMAD.MOV.U32 R4, RZ, RZ, 0x1 ;  /* 0x00000001ff047424 */ /* 0x000fd800078e00ff */
[----:B------:R-:W-:Y:S05]  /*6540*/  @!P1 BRA `(.L_x_4109) ;  /* 0x0000000400649947 */ /* 0x000fea0003800000 */
[----:B------:R-:W2:Y:S02]  /*6550*/  SYNCS.PHASECHK.TRANS64.TRYWAIT P1, [R0+URZ+0x36438], R10 ;  /* 0x0364380a000075a7 */ /* 0x000ea4000802017f */
[----:B--2---:R-:W-:Y:S05]  /*6560*/  @!P1 BRA `(.L_x_4120) ;  /* 0x0000000c00809947 */ /* 0x004fea0003800000 */
.L_x_4140:
[----:B------:R-:W-:Y:S05]  /*6570*/  @P0 BRA `(.L_x_4121) ;  /* 0x0000000000140947 */ /* 0x000fea0003800000 */
[----:B------:R-:W-:Y:S01]  /*6580*/  ISETP.NE.AND P1, PT, R16, RZ, PT ;  /* 0x000000ff1000720c */ /* 0x000fe20003f25270 */
[----:B------:R-:W-:-:S04]  /*6590*/  IMAD.MOV.U32 R5, RZ, RZ, 0x6100 ;  /* 0x00006100ff057424 */ /* 0x000fc800078e00ff */
[----:B------:R3:W-:Y:S08]  /*65a0*/  SYNCS.ARRIVE.TRANS64 RZ, [R0+URZ+0x36430], R5 ;  /* 0x0364300500ff79a7 */ /* 0x0007f0000800003f */
[----:B------:R-:W-:Y:S05]  /*65b0*/  @!P1 BRA `(.L_x_4121) ;  /* 0x0000000000049947 */ /* 0x000fea0003800000 */
[----:B------:R-:W-:Y:S01]  /*65c0*/  BPT.TRAP 0x1 ;  /* 0x000000040000795c */ /* 0x000fe20000300000 */
.L_x_4121:
        /* <DEDUP_REMOVED lines=41> */
.L_x_4141:
[----:B------:R-:W-:Y:S01]  /*6860*/  IMAD.MOV.U32 R4, RZ, RZ, RZ ;  /* 0x000000ffff047224 */ /* 0x000fe200078e00ff */
[----:B------:R-:W-:Y:S06]  /*6870*/  @P0 BRA `(.L_x_4123) ;  /* 0x0000000000140947 */ /* 0x000fec0003800000 */
[----:B------:R-:W-:Y:S01]  /*6880*/  ISETP.NE.AND P1, PT, R16, RZ, PT ;  /* 0x000000ff1000720c */ /* 0x000fe20003f25270 */
[----:B---3--:R-:W-:-:S04]  /*6890*/  IMAD.MOV.U32 R5, RZ, RZ, 0x6100 ;  /* 0x00006100ff057424 */ /* 0x008fc800078e00ff */
[----:B------:R4:W-:Y:S08]  /*68a0*/  SYNCS.ARRIVE.TRANS64 RZ, [R0+URZ+0x36418], R5 ;  /* 0x0364180500ff79a7 */ /* 0x0009f0000800003f */
[----:B------:R-:W-:Y:S05]  /*68b0*/  @!P1 BRA `(.L_x_4123) ;  /* 0x0000000000049947 */ /* 0x000fea0003800000 */
[----:B------:R-:W-:Y:S01]  /*68c0*/  BPT.TRAP 0x1 ;  /* 0x000000040000795c */ /* 0x000fe20000300000 */
.L_x_4123:
        /* <DEDUP_REMOVED lines=33> */
.L_x_4109:
[----:B------:R-:W-:-:S04]  /*6ae0*/  SHF.L.U32 R3, R4, 0x1f, RZ ;  /* 0x0000001f04037819 */ /* 0x000fc800000006ff */
[----:B------:R-:W3:Y:S02]  /*6af0*/  SYNCS.PHASECHK.TRANS64.TRYWAIT P1, [R0+URZ+0x36438], R3 ;  /* 0x03643803000075a7 */ /* 0x000ee4000802017f */
[----:B---3--:R-:W-:Y:S05]  /*6b00*/  @!P1 BRA `(.L_x_4124) ;  /* 0x0000000800409947 */ /* 0x008fea0003800000 */
.L_x_4142:
[----:B------:R-:W-:Y:S05]  /*6b10*/  @P0 BRA `(.L_x_4125) ;  /* 0x0000000000180947 */ /* 0x000fea0003800000 */
[----:B------:R-:W4:Y:S01]  /*6b20*/  S2R R2, SR_TID.X ;  /* 0x0000000000027919 */ /* 0x000f220000002100 */
[----:B---3--:R-:W-:-:S04]  /*6b30*/  IMAD.MOV.U32 R3, RZ, RZ, 0x6100 ;  /* 0x00006100ff037424 */ /* 0x008fc800078e00ff */
[----:B------:R5:W-:Y:S01]  /*6b40*/  SYNCS.ARRIVE.TRANS64 RZ, [R0+URZ+0x36430], R3 ;  /* 0x0364300300ff79a7 */ /* 0x000be2000800003f */
[----:B----4-:R-:W-:-:S13]  /*6b50*/  LOP3.LUT P0, RZ, R2, 0x1f, RZ, 0xc0, !PT ;  /* 0x0000001f02ff7812 */ /* 0x010fda000780c0ff */
[----:B-----5:R-:W-:Y:S05]  /*6b60*/  @!P0 BRA `(.L_x_4125) ;  /* 0x0000000000048947 */ /* 0x020fea0003800000 */
[----:B------:R-:W-:Y:S01]  /*6b70*/  BPT.TRAP 0x1 ;  /* 0x000000040000795c */ /* 0x000fe20000300000 */
.L_x_4125:
        /* <DEDUP_REMOVED lines=43> */
.L_x_4106:
[----:B------:R-:W-:Y:S05]  /*6e30*/  BSYNC B0 ;  /* 0x0000000000007941 */ /* 0x000fea0003800000 */
.L_x_4105:
[----:B------:R-:W-:-:S03]  /*6e40*/  UMOV UR6, 0xffffffff ;  /* 0xffffffff00067882 */ /* 0x000fc60000000000 */
[----:B------:R-:W-:Y:S05]  /*6e50*/  BRA.DIV UR6, `(.L_x_4126) ;  /* 0x0000000606807947 */ /* 0x000fea000b800000 */
[----:B------:R-:W-:-:S13]  /*6e60*/  ELECT P0, URZ, PT ;  /* 0x00000000003f782f */ /* 0x000fda0003800000 */
.L_x_4145:
[----:B------:R-:W-:Y:S05]  /*6e70*/  @!P0 BRA `(.L_x_4048) ;  /* 0x0000000000708947 */ /* 0x000fea0003800000 */
[----:B------:R-:W-:-:S04]  /*6e80*/  LOP3.LUT R18, R18, 0x2, RZ, 0xfc, !PT ;  /* 0x0000000212127812 */ /* 0x000fc800078efcff */
[----:B------:R-:W-:-:S13]  /*6e90*/  ISETP.NE.AND P0, PT, R18, 0x3, PT ;  /* 0x000000031200780c */ /* 0x000fda0003f05270 */
[----:B------:R-:W-:Y:S05]  /*6ea0*/  @!P0 BRA `(.L_x_4127) ;  /* 0x0000000000048947 */ /* 0x000fea0003800000 */
[----:B------:R-:W-:Y:S01]  /*6eb0*/  BPT.TRAP 0x1 ;  /* 0x000000040000795c */ /* 0x000fe20000300000 */
.L_x_4127:
        /* <DEDUP_REMOVED lines=15> */
.L_x_4146:
[----:B------:R-:W2:Y:S02]  /*6fb0*/  SYNCS.PHASECHK.TRANS64.TRYWAIT P1, [R3+URZ], R2 ;  /* 0x00000002030075a7 */ /* 0x000ea4000802017f */
[----:B--2---:R-:W-:Y:S05]  /*6fc0*/  @!P1 BRA `(.L_x_4129) ;  /* 0x00000004005c9947 */ /* 0x004fea0003800000 */
.L_x_4147:
[----:B------:R-:W-:Y:S05]  /*6fd0*/  @!P0 BRA `(.L_x_4130) ;  /* 0x0000000000048947 */ /* 0x000fea0003800000 */
[----:B------:R-:W-:Y:S01]  /*6fe0*/  BPT.TRAP 0x1 ;  /* 0x000000040000795c */ /* 0x000fe20000300000 */
.L_x_4130:
[----:B------:R-:W-:-:S07]  /*6ff0*/  SHF.L.U32 R4, R4, 0x1f, RZ ;  /* 0x0000001f04047819 */ /* 0x000fce00000006ff */
.L_x_4131:
[----:B---3--:R3:W4:Y:S02]  /*7000*/  SYNCS.PHASECHK.TRANS64.TRYWAIT P0, [R9+URZ+0x36438], R4 ;  /* 0x03643804090075a7 */ /* 0x008724000800017f */
[----:B----4-:R-:W-:Y:S05]  /*7010*/  @!P0 NANOSLEEP.SYNCS 0x989680 ;  /* 0x009896800000895d */ /* 0x010fea0003900000 */
[----:B------:R-:W4:Y:S02]  /*7020*/  @!P0 SYNCS.PHASECHK.TRANS64 P0, [R9+URZ+0x36438], R4 ;  /* 0x03643804090085a7 */ /* 0x000f24000800007f */
[----:B----4-:R-:W-:Y:S05]  /*7030*/  @!P0 BRA `(.L_x_4131) ;  /* 0xfffffffc00f08947 */ /* 0x010fea000383ffff */
.L_x_4048:
[----:B------:R-:W-:Y:S05]  /*7040*/  BSYNC B6 ;  /* 0x0000000000067941 */ /* 0x000fea0003800000 */
.L_x_4045:
[----:B------:R-:W-:Y:S05]  /*7050*/  EXIT ;  /* 0x000000000000794d */ /* 0x000fea0003800000 */
.L_x_4053:
[----:B------:R-:W-:Y:S02]  /*7060*/  IMAD.MOV.U32 R13, RZ, RZ, R16 ;  /* 0x000000ffff0d7224 */ /* 0x000fe400078e0010 */
[----:B------:R-:W-:Y:S02]  /*7070*/  IMAD.MOV.U32 R12, RZ, RZ, RZ ;  /* 0x000000ffff0c7224 */ /* 0x000fe400078e00ff */
[----:B------:R-:W-:Y:S02]  /*7080*/  IMAD.MOV.U32 R11, RZ, RZ, 0x1f ;  /* 0x0000001fff0b7424 */ /* 0x000fe400078e00ff */
[----:B------:R-:W-:-:S07]  /*7090*/  IMAD.MOV.U32 R15, RZ, RZ, -0x1 ;  /* 0xffffffffff0f7424 */ /* 0x000fce00078e00ff */
[----:B------:R-:W-:Y:S05]  /*70a0*/  WARPSYNC.COLLECTIVE R15, `(.L_x_4132) ;  /* 0x000000000f087348 */ /* 0x000fea0003c00000 */
[----:B------:R1:W2:Y:S02]  /*70b0*/  SHFL.IDX P6, R14, R13, R12, R11 ;  /* 0x0000000c0d0e7389 */ /* 0x0002a400000c000b */
[----:B-12---:R-:W-:Y:S01]  /*70c0*/  ENDCOLLECTIVE ;  /* 0x000000000000791b */ /* 0x006fe20003800000 */
.L_x_4132:
[----:B------:R-:W-:Y:S05]  /*70d0*/  BRA `(.L_x_4133) ;  /* 0xffffff98008c7947 */ /* 0x000fea000383ffff */
.L_x_4055:
[----:B--2---:R2:W3:Y:S02]  /*70e0*/  SYNCS.PHASECHK.TRANS64.TRYWAIT P0, [R153+URZ+0x36400], R10 ;  /* 0x0364000a990075a7 */ /* 0x0044e4000800017f */
[----:B---3--:R-:W-:Y:S05]  /*70f0*/  @!P0 NANOSLEEP.SYNCS 0x989680 ;  /* 0x009896800000895d */ /* 0x008fea0003900000 */
[----:B------:R-:W3:Y:S02]  /*7100*/  @!P0 SYNCS.PHASECHK.TRANS64 P0, [R153+URZ+0x36400], R10 ;  /* 0x0364000a990085a7 */ /* 0x000ee4000800007f */
[----:B---3--:R-:W-:Y:S05]  /*7110*/  @!P0 BRA `(.L_x_4055) ;  /* 0xfffffffc00f08947 */ /* 0x008fea000383ffff */
[----:B------:R-:W-:Y:S05]  /*7120*/  BRA `(.L_x_4054) ;  /* 0xffffff9800c47947 */ /* 0x000fea000383ffff */
.L_x_4060:
[----:B---3--:R3:W4:Y:S02]  /*7130*/  SYNCS.PHASECHK.TRANS64.TRYWAIT P1, [R3+URZ+0x36410], R8 ;  /* 0x03641008030075a7 */ /* 0x008724000802017f */
[----:B----4-:R-:W-:Y:S05]  /*7140*/  @!P1 NANOSLEEP.SYNCS 0x989680 ;  /* 0x009896800000995d */ /* 0x010fea0003900000 */
[----:B------:R-:W4:Y:S02]  /*7150*/  @!P1 SYNCS.PHASECHK.TRANS64 P1, [R3+URZ+0x36410], R8 ;  /* 0x03641008030095a7 */ /* 0x000f24000802007f */
[----:B----4-:R-:W-:Y:S05]  /*7160*/  @!P1 BRA `(.L_x_4060) ;  /* 0xfffffffc00f09947 */ /* 0x010fea000383ffff */
[----:B------:R-:W-:Y:S05]  /*7170*/  BRA `(.L_x_4059) ;  /* 0xffffffa4004c7947 */ /* 0x000fea000383ffff */
.L_x_4064:
[----:B-----5:R5:W1:Y:S02]  /*7180*/  SYNCS.PHASECHK.TRANS64.TRYWAIT P1, [R153+URZ+0x36430], R8 ;  /* 0x03643008990075a7 */ /* 0x020a64000802017f */
[----:B-1----:R-:W-:Y:S05]  /*7190*/  @!P1 NANOSLEEP.SYNCS 0x989680 ;  /* 0x009896800000995d */ /* 0x002fea0003900000 */
[----:B------:R-:W1:Y:S02]  /*71a0*/  @!P1 SYNCS.PHASECHK.TRANS64 P1, [R153+URZ+0x36430], R8 ;  /* 0x03643008990095a7 */ /* 0x000e64000802007f */
[----:B-1----:R-:W-:Y:S05]  /*71b0*/  @!P1 BRA `(.L_x_4064) ;  /* 0xfffffffc00f09947 */ /* 0x002fea000383ffff */
[----:B------:R-:W-:Y:S05]  /*71c0*/  BRA `(.L_x_4063) ;  /* 0xffffffa800f07947 */ /* 0x000fea000383ffff */
.L_x_4107:
[----:B-1----:R1:W2:Y:S02]  /*71d0*/  SYNCS.PHASECHK.TRANS64.TRYWAIT P1, [R0+URZ+0x36420], R10 ;  /* 0x0364200a000075a7 */ /* 0x0022a4000802017f */
[----:B--2---:R-:W-:Y:S05]  /*71e0*/  @!P1 NANOSLEEP.SYNCS 0x989680 ;  /* 0x009896800000995d */ /* 0x004fea0003900000 */
[----:B------:R-:W2:Y:S02]  /*71f0*/  @!P1 SYNCS.PHASECHK.TRANS64 P1, [R0+URZ+0x36420], R10 ;  /* 0x0364200a000095a7 */ /* 0x000ea4000802007f */
[----:B--2---:R-:W-:Y:S05]  /*7200*/  @!P1 BRA `(.L_x_4107) ;  /* 0xfffffffc00f09947 */ /* 0x004fea000383ffff */
[----:B------:R-:W-:Y:S05]  /*7210*/  BRA `(.L_x_4134) ;  /* 0xffffffe0001c7947 */ /* 0x000fea000383ffff */
.L_x_4111:
[----:B-1----:R1:W2:Y:S02]  /*7220*/  SYNCS.PHASECHK.TRANS64.TRYWAIT P1, [R0+URZ+0x36438], R10 ;  /* 0x0364380a000075a7 */ /* 0x0022a4000802017f */
[----:B--2---:R-:W-:Y:S05]  /*7230*/  @!P1 NANOSLEEP.SYNCS 0x989680 ;  /* 0x009896800000995d */ /* 0x004fea0003900000 */
[----:B------:R-:W2:Y:S02]  /*7240*/  @!P1 SYNCS.PHASECHK.TRANS64 P1, [R0+URZ+0x36438], R10 ;  /* 0x0364380a000095a7 */ /* 0x000ea4000802007f */
[----:B--2---:R-:W-:Y:S05]  /*7250*/  @!P1 BRA `(.L_x_4111) ;  /* 0xfffffffc00f09947 */ /* 0x004fea000383ffff */
[----:B------:R-:W-:Y:S05]  /*7260*/  BRA `(.L_x_4135) ;  /* 0xffffffe400d47947 */ /* 0x000fea000383ffff */
.L_x_4113:
[----:B--2---:R2:W3:Y:S02]  /*7270*/  SYNCS.PHASECHK.TRANS64.TRYWAIT P1, [R0+URZ+0x36428], R3 ;  /* 0x03642803000075a7 */ /* 0x0044e4000802017f */
[----:B---3--:R-:W-:Y:S05]  /*7280*/  @!P1 NANOSLEEP.SYNCS 0x989680 ;  /* 0x009896800000995d */ /* 0x008fea0003900000 */
[----:B------:R-:W3:Y:S02]  /*7290*/  @!P1 SYNCS.PHASECHK.TRANS64 P1, [R0+URZ+0x36428], R3 ;  /* 0x03642803000095a7 */ /* 0x000ee4000802007f */
[----:B---3--:R-:W-:Y:S05]  /*72a0*/  @!P1 BRA `(.L_x_4113) ;  /* 0xfffffffc00f09947 */ /* 0x008fea000383ffff */
[----:B------:R-:W-:Y:S05]  /*72b0*/  BRA `(.L_x_4136) ;  /* 0xffffffe800947947 */ /* 0x000fea000383ffff */
.L_x_4115:
[----:B--2---:R2:W3:Y:S02]  /*72c0*/  SYNCS.PHASECHK.TRANS64.TRYWAIT P1, [R0+URZ+0x36438], R29 ;  /* 0x0364381d000075a7 */ /* 0x0044e4000802017f */
[----:B---3--:R-:W-:Y:S05]  /*72d0*/  @!P1 NANOSLEEP.SYNCS 0x989680 ;  /* 0x009896800000995d */ /* 0x008fea0003900000 */
[----:B------:R-:W3:Y:S02]  /*72e0*/  @!P1 SYNCS.PHASECHK.TRANS64 P1, [R0+URZ+0x36438], R29 ;  /* 0x0364381d000095a7 */ /* 0x000ee4000802007f */
[----:B---3--:R-:W-:Y:S05]  /*72f0*/  @!P1 BRA `(.L_x_4115) ;  /* 0xfffffffc00f09947 */ /* 0x008fea000383ffff */
[----:B------:R-:W-:Y:S05]  /*7300*/  BRA `(.L_x_4137) ;  /* 0xffffffec00247947 */ /* 0x000fea000383ffff */
.L_x_4117:
[----:B------:R-:W-:-:S07]  /*7310*/  SHF.L.U32 R5, R12, 0x1f, RZ ;  /* 0x0000001f0c057819 */ /* 0x000fce00000006ff */
.L_x_4138:
[----:B--2---:R2:W3:Y:S02]  /*7320*/  SYNCS.PHASECHK.TRANS64.TRYWAIT P1, [R0+URZ+0x36420], R5 ;  /* 0x03642005000075a7 */ /* 0x0044e4000802017f */
[----:B---3--:R-:W-:Y:S05]  /*7330*/  @!P1 NANOSLEEP.SYNCS 0x989680 ;  /* 0x009896800000995d */ /* 0x008fea0003900000 */
[----:B------:R-:W3:Y:S02]  /*7340*/  @!P1 SYNCS.PHASECHK.TRANS64 P1, [R0+URZ+0x36420], R5 ;  /* 0x03642005000095a7 */ /* 0x000ee4000802007f */
[----:B---3--:R-:W-:Y:S05]  /*7350*/  @!P1 BRA `(.L_x_4138) ;  /* 0xfffffffc00f09947 */ /* 0x008fea000383ffff */
[----:B------:R-:W-:Y:S05]  /*7360*/  BRA `(.L_x_4139) ;  /* 0xffffffec00c47947 */ /* 0x000fea000383ffff */
.L_x_4120:
[----:B--2---:R2:W3:Y:S02]  /*7370*/  SYNCS.PHASECHK.TRANS64.TRYWAIT P1, [R0+URZ+0x36438], R10 ;  /* 0x0364380a000075a7 */ /* 0x0044e4000802017f */
[----:B---3--:R-:W-:Y:S05]  /*7380*/  @!P1 NANOSLEEP.SYNCS 0x989680 ;  /* 0x009896800000995d */ /* 0x008fea0003900000 */
[----:B------:R-:W3:Y:S02]  /*7390*/  @!P1 SYNCS.PHASECHK.TRANS64 P1, [R0+URZ+0x36438], R10 ;  /* 0x0364380a000095a7 */ /* 0x000ee4000802007f */
[----:B---3--:R-:W-:Y:S05]  /*73a0*/  @!P1 BRA `(.L_x_4120) ;  /* 0xfffffffc00f09947 */ /* 0x008fea000383ffff */
[----:B------:R-:W-:Y:S05]  /*73b0*/  BRA `(.L_x_4140) ;  /* 0xfffffff0006c7947 */ /* 0x000fea000383ffff */
.L_x_4122:
[----:B---3--:R3:W4:Y:S02]  /*73c0*/  SYNCS.PHASECHK.TRANS64.TRYWAIT P1, [R0+URZ+0x36428], R5 ;  /* 0x03642805000075a7 */ /* 0x008724000802017f */
[----:B----4-:R-:W-:Y:S05]  /*73d0*/  @!P1 NANOSLEEP.SYNCS 0x989680 ;  /* 0x009896800000995d */ /* 0x010fea0003900000 */
[----:B------:R-:W4:Y:S02]  /*73e0*/  @!P1 SYNCS.PHASECHK.TRANS64 P1, [R0+URZ+0x36428], R5 ;  /* 0x03642805000095a7 */ /* 0x000f24000802007f */
[----:B----4-:R-:W-:Y:S05]  /*73f0*/  @!P1 BRA `(.L_x_4122) ;  /* 0xfffffffc00f09947 */ /* 0x010fea000383ffff */
[----:B------:R-:W-:Y:S05]  /*7400*/  BRA `(.L_x_4141) ;  /* 0xfffffff400147947 */ /* 0x000fea000383ffff */
.L_x_4124:
[----:B---3--:R3:W4:Y:S02]  /*7410*/  SYNCS.PHASECHK.TRANS64.TRYWAIT P1, [R0+URZ+0x36438], R3 ;  /* 0x03643803000075a7 */ /* 0x008724000802017f */
[----:B----4-:R-:W-:Y:S05]  /*7420*/  @!P1 NANOSLEEP.SYNCS 0x989680 ;  /* 0x009896800000995d */ /* 0x010fea0003900000 */
[----:B------:R-:W4:Y:S02]  /*7430*/  @!P1 SYNCS.PHASECHK.TRANS64 P1, [R0+URZ+0x36438], R3 ;  /* 0x03643803000095a7 */ /* 0x000f24000802007f */
[----:B----4-:R-:W-:Y:S05]  /*7440*/  @!P1 BRA `(.L_x_4124) ;  /* 0xfffffffc00f09947 */ /* 0x010fea000383ffff */
[----:B------:R-:W-:Y:S05]  /*7450*/  BRA `(.L_x_4142) ;  /* 0xfffffff400ac7947 */ /* 0x000fea000383ffff */
.L_x_4126:
[----:B------:R-:W-:Y:S01]  /*7460*/  BSSY B0, `(.L_x_4143) ;  /* 0x0000006000007945 */ /* 0x000fe20003800000 */
[----:B------:R-:W-:-:S07]  /*7470*/  IMAD.MOV.U32 R15, RZ, RZ, -0x1 ;  /* 0xffffffffff0f7424 */ /* 0x000fce00078e00ff */
[----:B-12---:R-:W-:Y:S05]  /*7480*/  WARPSYNC.COLLECTIVE R15, `(.L_x_4144) ;  /* 0x000000000f0c7348 */ /* 0x006fea0003c00000 */
[----:B------:R-:W-:Y:S02]  /*7490*/  ELECT P6, UR62, PT ;  /* 0x00000000003e782f */ /* 0x000fe400038c0000 */
[----:B------:R-:W-:Y:S01]  /*74a0*/  MOV R14, UR62 ;  /* 0x0000003e000e7c02 */ /* 0x000fe20008000f00 */
[----:B-12---:R-:W-:Y:S10]  /*74b0*/  ENDCOLLECTIVE ;  /* 0x000000000000791b */ /* 0x006ff40003800000 */
.L_x_4144:
[----:B------:R-:W-:Y:S05]  /*74c0*/  BSYNC B0 ;  /* 0x0000000000007941 */ /* 0x000fea0003800000 */
.L_x_4143:
[----:B------:R-:W-:Y:S01]  /*74d0*/  PLOP3.LUT P0, PT, P6, PT, PT, 0x80, 0x0 ;  /* 0x000000000000781c */ /* 0x000fe2000370f070 */
[----:B------:R-:W-:-:S12]  /*74e0*/  BRA `(.L_x_4145) ;  /* 0xfffffff800607947 */ /* 0x000fd8000383ffff */
.L_x_4128:
[----:B-1----:R1:W2:Y:S02]  /*74f0*/  SYNCS.PHASECHK.TRANS64.TRYWAIT P1, [R7+URZ], R0 ;  /* 0x00000000070075a7 */ /* 0x0022a4000802017f */
[----:B--2---:R-:W-:Y:S05]  /*7500*/  @!P1 NANOSLEEP.SYNCS 0x989680 ;  /* 0x009896800000995d */ /* 0x004fea0003900000 */
[----:B------:R-:W2:Y:S02]  /*7510*/  @!P1 SYNCS.PHASECHK.TRANS64 P1, [R7+URZ], R0 ;  /* 0x00000000070095a7 */ /* 0x000ea4000802007f */
[----:B--2---:R-:W-:Y:S05]  /*7520*/  @!P1 BRA `(.L_x_4128) ;  /* 0xfffffffc00f09947 */ /* 0x004fea000383ffff */
[----:B------:R-:W-:Y:S05]  /*7530*/  BRA `(.L_x_4146) ;  /* 0xfffffff8009c7947 */ /* 0x000fea000383ffff */
.L_x_4129:
[----:B--2---:R2:W3:Y:S02]  /*7540*/  SYNCS.PHASECHK.TRANS64.TRYWAIT P1, [R3+URZ], R2 ;  /* 0x00000002030075a7 */ /* 0x0044e4000802017f */
[----:B---3--:R-:W-:Y:S05]  /*7550*/  @!P1 NANOSLEEP.SYNCS 0x989680 ;  /* 0x009896800000995d */ /* 0x008fea0003900000 */
[----:B------:R-:W3:Y:S02]  /*7560*/  @!P1 SYNCS.PHASECHK.TRANS64 P1, [R3+URZ], R2 ;  /* 0x00000002030095a7 */ /* 0x000ee4000802007f */
[----:B---3--:R-:W-:Y:S05]  /*7570*/  @!P1 BRA `(.L_x_4129) ;  /* 0xfffffffc00f09947 */ /* 0x008fea000383ffff */
[----:B------:R-:W-:Y:S05]  /*7580*/  BRA `(.L_x_4147) ;  /* 0xfffffff800907947 */ /* 0x000fea000383ffff */
.L_x_4148:
        /* <DEDUP_REMOVED lines=15> */
.L_x_7675:


//--------------------- .text._ZN7cutlass13device_kernelIN5flash11enable_sm90INS1_16FlashAttnBwdSm90INS1_25CollectiveMainloopBwdSm90ILi2ELi1ELi1EN4cute5tupleIJNS5_1CILi1EEES8_S8_EEENS6_IJNS7_ILi64EEENS7_ILi96EEENS7_ILi192EEEEEENS_10bfloat16_tEfNS_4arch4Sm90ELb0ELb0ELb0ELb0ELb1ELb0ELb1ELb0ELi3ELi1ELi1ELi1ELb0EEENS1_24CollectiveEpilogueBwdGQAISD_fSG_Li384ELb0ELb1EEENS1_19SingleTileSchedulerILb0ELb0ELb0ELi96EEEEEEEEEvNT_6ParamsE --------------------------
	.section	.text._ZN7cutlass13device_kernelIN5flash11enable_sm90INS1_16FlashAttnBwdSm90INS1_25CollectiveMainloopBwdSm90ILi2ELi1ELi1EN4cute5tupleIJNS5_1CILi1EEES8_S8_EEENS6_IJNS7_ILi64EEENS7_ILi96EEENS7_ILi192EEEEEENS_10bfloat16_tEfNS_4arch4Sm90ELb0ELb0ELb0ELb0ELb1ELb0ELb1ELb0ELi3ELi1ELi1ELi1ELb0EEENS1_24CollectiveEpilogueBwdGQAISD_fSG_Li384ELb0ELb1EEENS1_19SingleTileSchedulerILb0ELb0ELb0ELi96EEEEEEEEEvNT_6ParamsE,"ax",@progbits
	.align	128
.text._ZN7cutlass13device_kernelIN5flash11enable_sm90INS1_16FlashAttnBwdSm90INS1_25CollectiveMainloopBwdSm90ILi2ELi1ELi1EN4cute5tupleIJNS5_1CILi1EEES8_S8_EEENS6_IJNS7_ILi64EEENS7_ILi96EEENS7_ILi192EEEEEENS_10bfloat16_tEfNS_4arch4Sm90ELb0ELb0ELb0ELb0ELb1ELb0ELb1ELb0ELi3ELi1ELi1ELi1ELb0EEENS1_24CollectiveEpilogueBwdGQAISD_fSG_Li384ELb0ELb1EEENS1_19SingleTileSchedulerILb0ELb0ELb0ELi96EEEEEEEEEvNT_6ParamsE:
        .type           _ZN7cutlass13device_kernelIN5flash11enable_sm90INS1_16FlashAttnBwdSm90INS1_25CollectiveMainloopBwdSm90ILi2ELi1ELi1EN4cute5tupleIJNS5_1CILi1EEES8_S8_EEENS6_IJNS7_ILi64EEENS7_ILi96EEENS7_ILi192EEEEEENS_10bfloat16_tEfNS_4arch4Sm90ELb0ELb0ELb0ELb0ELb1ELb0ELb1ELb0ELi3ELi1ELi1ELi1ELb0EEENS1_24CollectiveEpilogueBwdGQAISD_fSG_Li384ELb0ELb1EEENS1_19SingleTileSchedulerILb0ELb0ELb0ELi96EEEEEEEEEvNT_6ParamsE,@function
        .size           _ZN7cutlass13device_kernelIN5flash11enable_sm90INS1_16FlashAttnBwdSm90INS1_25CollectiveMainloopBwdSm90ILi2ELi1ELi1EN4cute5tupleIJNS5_1CILi1EEES8_S8_EEENS6_IJNS7_ILi64EEENS7_ILi96EEENS7_ILi192EEEEEENS_10bfloat16_tEfNS_4arch4Sm90ELb0ELb0ELb0ELb0ELb1ELb0ELb1ELb0ELi3ELi1ELi1ELi1ELb0EEENS1_24CollectiveEpilogueBwdGQAISD_fSG_Li384ELb0ELb1EEENS1_19SingleTileSchedulerILb0ELb0ELb0ELi96EEEEEEEEEvNT_6ParamsE,(.L_x_7676 - _ZN7cutlass13device_kernelIN5flash11enable_sm90INS1_16FlashAttnBwdSm90INS1_25CollectiveMainloopBwdSm90ILi2ELi1ELi1EN4cute5tupleIJNS5_1CILi1EEES8_S8_EEENS6_IJNS7_ILi64EEENS7_ILi96EEENS7_ILi192EEEEEENS_10bfloat16_tEfNS_4arch4Sm90ELb0ELb0ELb0ELb0ELb1ELb0ELb1ELb0ELi3ELi1ELi1ELi1ELb0EEENS1_24CollectiveEpilogueBwdGQAISD_fSG_Li384ELb0ELb1EEENS1_19SingleTileSchedulerILb0ELb0ELb0ELi96EEEEEEEEEvNT_6ParamsE)
        .other          _ZN7cutlass13device_kernelIN5flash11enable_sm90INS1_16FlashAttnBwdSm90INS1_25CollectiveMainloopBwdSm90ILi2ELi1ELi1EN4cute5tupleIJNS5_1CILi1EEES8_S8_EEENS6_IJNS7_ILi64EEENS7_ILi96EEENS7_ILi192EEEEEENS_10bfloat16_tEfNS_4arch4Sm90ELb0ELb0ELb0ELb0ELb1ELb0ELb1ELb0ELi3ELi1ELi1ELi1ELb0EEENS1_24CollectiveEpilogueBwdGQAISD_fSG_Li384ELb0ELb1EEENS1_19SingleTileSchedulerILb0ELb0ELb0ELi96EEEEEEEEEvNT_6ParamsE,@"STO_CUDA_ENTRY STV_DEFAULT"
_ZN7cutlass13device_kernelIN5flash11enable_sm90INS1_16FlashAttnBwdSm90INS1_25CollectiveMainloopBwdSm90ILi2ELi1ELi1EN4cute5tupleIJNS5_1CILi1EEES8_S8_EEENS6_IJNS7_ILi64EEENS7_ILi96EEENS7_ILi192EEEEEENS_10bfloat16_tEfNS_4arch4Sm90ELb0ELb0ELb0ELb0ELb1ELb0ELb1ELb0ELi3ELi1ELi1ELi1ELb0EEENS1_24CollectiveEpilogueBwdGQAISD_fSG_Li384ELb0ELb1EEENS1_19SingleTileSchedulerILb0ELb0ELb0ELi96EEEEEEEEEvNT_6ParamsE:
        /* <DEDUP_REMOVED lines=22> */
.L_x_4150:
[----:B------:R-:W-:Y:S05]  /*0160*/  BSYNC B0 ;  /* 0x0000000000007941 */ /* 0x000fea0003800000 */
.L_x_4149:
        /* <DEDUP_REMOVED lines=34> */
.L_x_4151:
        /* <DEDUP_REMOVED lines=20> */
.L_x_4152:
        /* <DEDUP_REMOVED lines=8> */
.L_x_4155:
        /* <DEDUP_REMOVED lines=37> */
.L_x_4158:
        /* <DEDUP_REMOVED lines=15> */
.L_x_4157:
        /* <DEDUP_REMOVED lines=20> */
.L_x_4160:
        /* <DEDUP_REMOVED lines=15> */
.L_x_4159:
        /* <DEDUP_REMOVED lines=8> */
.L_x_4269:
        /* <DEDUP_REMOVED lines=19> */
.L_x_4162:
        /* <DEDUP_REMOVED lines=64> */
[----:B--2---:R-:W-:Y:S01]  /*1070*/  IMAD.IADD R11, R6, 0x1, -R9 ;  /* 0x00000001060b7824 */ /* 0x004fe200078e0a09 */
[----:B------:R-:W-:-:S02]  /*1080*/  SHF.R.S32.HI R6, RZ, 0x5, R7 ;  /* 0x00000005ff067819 */ /* 0x000fc40000011407 */
[----:B------:R-:W-:Y:S02]  /*1090*/  CS2R R114, SRZ ;  /* 0x0000000000727805 */ /* 0x000fe4000001ff00 */
[----:B------:R-:W-:Y:S02]  /*10a0*/  LEA.HI R0, R5, R5, RZ, 0x1 ;  /* 0x0000000505007211 */ /* 0x000fe400078f08ff */
[----:B------:R-:W-:Y:S02]  /*10b0*/  CS2R R112, SRZ ;  /* 0x0000000000707805 */ /* 0x000fe4000001ff00 */
[----:B------:R-:W-:Y:S02]  /*10c0*/  SHF.R.S32.HI R10, RZ, 0x1f, R5 ;  /* 0x0000001fff0a7819 */ /* 0x000fe40000011405 */
        /* <DEDUP_REMOVED lines=86> */
.L_x_4175:
[----:B------:R-:W-:-:S13]  /*1630*/  ISETP.NE.AND P0, PT, R12, 0x3, PT ;  /* 0x000000030c00780c */ /* 0x000fda0003f05270 */
[----:B---3--:R-:W-:Y:S05]  /*1640*/  @!P0 BRA `(.L_x_4165) ;  /* 0x0000000000048947 */ /* 0x008fea0003800000 */
[----:B------:R-:W-:Y:S01]  /*1650*/  BPT.TRAP 0x1 ;  /* 0x000000040000795c */ /* 0x000fe20000300000 */
.L_x_4165:
[----:B------:R-:W-:Y:S02]  /*1660*/  LEA R3, R2, UR36, 0x3 ;  /* 0x0000002402037c11 */ /* 0x000fe4000f8e18ff */
[----:B------:R-:W-:-:S04]  /*1670*/  SHF.L.U32 R8, R7, 0x1f, RZ ;  /* 0x0000001f07087819 */ /* 0x000fc800000006ff */
[----:B------:R2:W3:Y:S01]  /*1680*/  SYNCS.PHASECHK.TRANS64.TRYWAIT P1, [R3+URZ+0x36410], R8 ;  /* 0x03641008030075a7 */ /* 0x0004e2000802017f */
[----:B------:R-:W-:Y:S05]  /*1690*/  @!P0 BRA `(.L_x_4166) ;  /* 0x0000000000048947 */ /* 0x000fea0003800000 */
[----:B------:R-:W-:Y:S01]  /*16a0*/  BPT.TRAP 0x1 ;  /* 0x000000040000795c */ /* 0x000fe20000300000 */
.L_x_4166:
[----:B---3--:R-:W-:Y:S05]  /*16b0*/  @P1 BRA `(.L_x_4167) ;  /* 0x0000000000081947 */ /* 0x008fea0003800000 */
[----:B------:R-:W3:Y:S02]  /*16c0*/  SYNCS.PHASECHK.TRANS64.TRYWAIT P1, [R3+URZ+0x36410], R8 ;  /* 0x03641008030075a7 */ /* 0x000ee4000802017f */
[----:B---3--:R-:W-:Y:S05]  /*16d0*/  @!P1 BRA `(.L_x_4168) ;  /* 0x0000006400b49947 */ /* 0x008fea0003800000 */
.L_x_4167:
        /* <DEDUP_REMOVED lines=103> */
.L_x_4169:
[----:B------:R-:W-:-:S04]  /*1d50*/  SHF.L.U32 R9, R6, 0x1f, RZ ;  /* 0x0000001f06097819 */ /* 0x000fc800000006ff */
[----:B------:R1:W1:Y:S01]  /*1d60*/  SYNCS.PHASECHK.TRANS64.TRYWAIT P1, [UR36+0x36430], R9 ;  /* 0x03643009ff0075a7 */ /* 0x0002620008020164 */
[----:B------:R-:W-:Y:S05]  /*1d70*/  @!P0 BRA `(.L_x_4170) ;  /* 0x0000000000048947 */ /* 0x000fea0003800000 */
[----:B------:R-:W-:Y:S01]  /*1d80*/  BPT.TRAP 0x1 ;  /* 0x000000040000795c */ /* 0x000fe20000300000 */
.L_x_4170:
[----:B-1----:R-:W-:Y:S05]  /*1d90*/  @P1 BRA `(.L_x_4171) ;  /* 0x0000000000081947 */ /* 0x002fea0003800000 */
[----:B------:R-:W1:Y:S02]  /*1da0*/  SYNCS.PHASECHK.TRANS64.TRYWAIT P1, [UR36+0x36430], R9 ;  /* 0x03643009ff0075a7 */ /* 0x000e640008020164 */
[----:B-1----:R-:W-:Y:S05]  /*1db0*/  @!P1 BRA `(.L_x_4172) ;  /* 0x0000006000109947 */ /* 0x002fea0003800000 */
.L_x_4171:
        /* <DEDUP_REMOVED lines=9> */
[----:B--2---:R-:W-:Y:S01]  /*1e50*/  FSEL R8, R137, -INF , P2 ;  /* 0xff80000089087808 */ /* 0x004fe20001000000 */
        /* <DEDUP_REMOVED lines=60> */
[----:B------:R-:W-:Y:S01]  /*2220*/  MUFU.EX2 R144, R144 ;  /* 0x0000009000907308 */ /* 0x000fe20000000800 */
        /* <DEDUP_REMOVED lines=79> */
[----:B------:R-:W1:Y:S04]  /*2720*/  LDS R141, [R153+0x30200] ;  /* 0x03020000998d7984 */ /* 0x000e680000000800 */
[----:B------:R-:W2:Y:S01]  /*2730*/  LDS R140, [R153+0x30220] ;  /* 0x03022000998c7984 */ /* 0x000ea20000000800 */
[----:B------:R-:W-:Y:S06]  /*2740*/  BAR.SYNC.DEFER_BLOCKING 0x9, 0x180 ;  /* 0x0246000000007b1d */ /* 0x000fec0000010000 */
[----:B------:R3:W-:Y:S01]  /*2750*/  STSM.16.M88.4 [R13+0x30400], R8 ;  /* 0x030400080d007844 */ /* 0x0007e20000000200 */
[--C-:B-1----:R-:W-:Y:S01]  /*2760*/  FADD.FTZ R150, R125, -R141.reuse ;  /* 0x8000008d7d967221 */ /* 0x102fe20000010000 */
[----:B------:R-:W-:Y:S01]  /*2770*/  FADD.FTZ R125, R128, -R141 ;  /* 0x8000008d807d7221 */ /* 0x000fe20000010000 */
[--C-:B--2---:R-:W-:Y:S01]  /*2780*/  FADD.FTZ R126, R126, -R140.reuse ;  /* 0x8000008c7e7e7221 */ /* 0x104fe20000010000 */
[--C-:B------:R-:W-:Y:S01]  /*2790*/  FADD.FTZ R128, R131, -R140.reuse ;  /* 0x8000008c83807221 */ /* 0x100fe20000010000 */
[--C-:B------:R-:W-:Y:S01]  /*27a0*/  FADD.FTZ R127, R127, -R140.reuse ;  /* 0x8000008c7f7f7221 */ /* 0x100fe20000010000 */
[----:B------:R-:W-:Y:S01]  /*27b0*/  FADD.FTZ R131, R134, -R140 ;  /* 0x8000008c86837221 */ /* 0x000fe20000010000 */
[----:B---3--:R-:W-:Y:S01]  /*27c0*/  FSEL R8, R149, -INF , P4 ;  /* 0xff80000095087808 */ /* 0x008fe20002000000 */
[--C-:B------:R-:W-:Y:S01]  /*27d0*/  FFMA.FTZ R10, R148, UR7, -R21.reuse ;  /* 0x00000007940a7c23 */ /* 0x100fe20008010815 */
[----:B------:R-:W-:Y:S01]  /*27e0*/  FSEL R11, R146, -INF , P1 ;  /* 0xff800000920b7808 */ /* 0x000fe20000800000 */
[--C-:B------:R-:W-:Y:S01]  /*27f0*/  FFMA.FTZ R146, R145, UR7, -R20.reuse ;  /* 0x0000000791927c23 */ /* 0x100fe20008010814 */
[--C-:B------:R-:W-:Y:S01]  /*2800*/  FFMA.FTZ R145, R151, UR7, -R20.reuse ;  /* 0x0000000797917c23 */ /* 0x100fe20008010814 */
[----:B------:R-:W-:Y:S01]  /*2810*/  FFMA.FTZ R21, R8, UR7, -R21 ;  /* 0x0000000708157c23 */ /* 0x000fe20008010815 */
[----:B------:R-:W1:Y:S01]  /*2820*/  MUFU.EX2 R9, R154 ;  /* 0x0000009a00097308 */ /* 0x000e620000000800 */
[--C-:B------:R-:W-:Y:S01]  /*2830*/  FFMA.FTZ R8, R11, UR7, -R20.reuse ;  /* 0x000000070b087c23 */ /* 0x100fe20008010814 */
[----:B------:R-:W-:Y:S01]  /*2840*/  FFMA.FTZ R11, R147, UR7, -R20 ;  /* 0x00000007930b7c23 */ /* 0x000fe20008010814 */
[--C-:B------:R-:W-:Y:S01]  /*2850*/  FADD.FTZ R147, R120, -R141.reuse ;  /* 0x8000008d78937221 */ /* 0x100fe20000010000 */
[--C-:B------:R-:W-:Y:S01]  /*2860*/  FADD.FTZ R120, R129, -R141.reuse ;  /* 0x8000008d81787221 */ /* 0x100fe20000010000 */
[--C-:B------:R-:W-:Y:S01]  /*2870*/  FADD.FTZ R148, R121, -R141.reuse ;  /* 0x8000008d79947221 */ /* 0x100fe20000010000 */
[--C-:B------:R-:W-:Y:S01]  /*2880*/  FADD.FTZ R129, R122, -R140.reuse ;  /* 0x8000008c7a817221 */ /* 0x100fe20000010000 */
[--C-:B------:R-:W-:Y:S01]  /*2890*/  FADD.FTZ R121, R132, -R141.reuse ;  /* 0x8000008d84797221 */ /* 0x100fe20000010000 */
[----:B------:R-:W2:Y:S01]  /*28a0*/  MUFU.EX2 R10, R10 ;  /* 0x0000000a000a7308 */ /* 0x000ea20000000800 */
[--C-:B------:R-:W-:Y:S01]  /*28b0*/  FADD.FTZ R122, R123, -R140.reuse ;  /* 0x8000008c7b7a7221 */ /* 0x100fe20000010000 */
[----:B------:R-:W-:Y:S01]  /*28c0*/  FMUL.FTZ R143, R143, R126 ;  /* 0x0000007e8f8f7220 */ /* 0x000fe20000410000 */
[--C-:B------:R-:W-:Y:S01]  /*28d0*/  FADD.FTZ R149, R124, -R141.reuse ;  /* 0x8000008d7c957221 */ /* 0x100fe20000010000 */
[----:B------:R-:W-:Y:S01]  /*28e0*/  FADD.FTZ R124, R133, -R141 ;  /* 0x8000008d857c7221 */ /* 0x000fe20000010000 */
[----:B------:R-:W-:Y:S01]  /*28f0*/  FMUL.FTZ R139, R139, R122 ;  /* 0x0000007a8b8b7220 */ /* 0x000fe20000410000 */
[--C-:B------:R-:W-:Y:S01]  /*2900*/  FADD.FTZ R133, R130, -R140.reuse ;  /* 0x8000008c82857221 */ /* 0x100fe20000010000 */
[----:B------:R-:W-:Y:S01]  /*2910*/  FADD.FTZ R140, R135, -R140 ;  /* 0x8000008c878c7221 */ /* 0x000fe20000010000 */
[----:B------:R-:W3:Y:S01]  /*2920*/  MUFU.EX2 R21, R21 ;  /* 0x0000001500157308 */ /* 0x000ee20000000800 */
[C---:B-1----:R-:W-:Y:S01]  /*2930*/  FMUL.FTZ R126, R9.reuse, R120 ;  /* 0x00000078097e7220 */ /* 0x042fe20000410000 */
[----:B------:R-:W-:Y:S01]  /*2940*/  F2FP.BF16.F32.PACK_AB R120, R9, R144 ;  /* 0x000000900978723e */ /* 0x000fe200000010ff */
[----:B------:R-:W-:Y:S01]  /*2950*/  FMUL.FTZ R22, R22, R147 ;  /* 0x0000009316167220 */ /* 0x000fe20000410000 */
[----:B------:R-:W-:Y:S01]  /*2960*/  FMUL.FTZ R23, R23, R148 ;  /* 0x0000009417177220 */ /* 0x000fe20000410000 */
[----:B------:R-:W-:Y:S01]  /*2970*/  FMUL.FTZ R136, R136, R149 ;  /* 0x0000009588887220 */ /* 0x000fe20000410000 */
[----:B------:R-:W-:Y:S01]  /*2980*/  FMUL.FTZ R137, R137, R150 ;  /* 0x0000009689897220 */ /* 0x000fe20000410000 */
[----:B------:R-:W-:Y:S01]  /*2990*/  FMUL.FTZ R138, R138, R129 ;  /* 0x000000818a8a7220 */ /* 0x000fe20000410000 */
[----:B------:R-:W1:Y:S01]  /*29a0*/  MUFU.EX2 R8, R8 ;  /* 0x0000000800087308 */ /* 0x000e620000000800 */
[----:B--2---:R-:W-:Y:S01]  /*29b0*/  FMUL.FTZ R9, R10, R121 ;  /* 0x000000790a097220 */ /* 0x004fe20000410000 */
[----:B------:R-:W-:Y:S01]  /*29c0*/  FMUL.FTZ R142, R142, R127 ;  /* 0x0000007f8e8e7220 */ /* 0x000fe20000410000 */
[----:B------:R-:W-:Y:S01]  /*29d0*/  FMUL.FTZ R125, R144, R125 ;  /* 0x0000007d907d7220 */ /* 0x000fe20000410000 */
[----:B------:R-:W-:-:S04]  /*29e0*/  UMOV UR7, 0x80000020 ;  /* 0x8000002000077882 */ /* 0x000fc80000000000 */
[----:B------:R-:W2:Y:S01]  /*29f0*/  MUFU.EX2 R11, R11 ;  /* 0x0000000b000b7308 */ /* 0x000ea20000000800 */
[C---:B---3--:R-:W-:Y:S01]  /*2a00*/  F2FP.BF16.F32.PACK_AB R122, R21.reuse, R10 ;  /* 0x0000000a157a723e */ /* 0x048fe200000010ff */
[----:B------:R-:W-:Y:S01]  /*2a10*/  FMUL.FTZ R124, R21, R124 ;  /* 0x0000007c157c7220 */ /* 0x000fe20000410000 */
[----:B------:R-:W-:-:S05]  /*2a20*/  F2FP.BF16.F32.PACK_AB R10, R137, R136 ;  /* 0x00000088890a723e */ /* 0x000fca00000010ff */
        /* <DEDUP_REMOVED lines=10> */
[----:B------:R-:W-:-:S02]  /*2ad0*/  F2FP.BF16.F32.PACK_AB R21, R128, R21 ;  /* 0x000000158015723e */ /* 0x000fc400000010ff */
        /* <DEDUP_REMOVED lines=94> */
.L_x_4173:
        /* <DEDUP_REMOVED lines=62> */
.L_x_4174:
        /* <DEDUP_REMOVED lines=12> */
.L_x_4164:
[----:B------:R-:W4:Y:S01]  /*3560*/  LDC R10, c[0x0][0x850] ;  /* 0x00021400ff0a7b82 */ /* 0x000f220000000800 */
[----:B------:R-:W5:Y:S01]  /*3570*/  S2R R9, SR_CTAID.Y ;  /* 0x0000000000097919 */ /* 0x000f620000002600 */
[----:B------:R-:W-:Y:S01]  /*3580*/  ULDC.64 UR4, c[0x0][0x818] ;  /* 0x0002060000047ab9 */ /* 0x000fe20000000a00 */
[----:B------:R-:W-:Y:S01]  /*3590*/  ULDC.64 UR6, c[0x0][0x840] ;  /* 0x0002100000067ab9 */ /* 0x000fe20000000a00 */
[----:B-1----:R-:W-:Y:S01]  /*35a0*/  IMAD R16, R16, 0x1800, R17 ;  /* 0x0000180010107824 */ /* 0x002fe200078e0211 */
[----:B------:R-:W1:Y:S01]  /*35b0*/  S2R R8, SR_CTAID.X ;  /* 0x0000000000087919 */ /* 0x000e620000002500 */
[----:B------:R-:W2:Y:S03]  /*35c0*/  S2R R7, SR_CTAID.Z ;  /* 0x0000000000077919 */ /* 0x000ea60000002700 */
[----:B------:R-:W-:Y:S02]  /*35d0*/  LEA R16, R16, UR36, 0x2 ;  /* 0x0000002410107c11 */ /* 0x000fe4000f8e10ff */
[----:B----4-:R-:W-:Y:S01]  /*35e0*/  ISETP.NE.AND P0, PT, R10, 0x1, PT ;  /* 0x000000010a00780c */ /* 0x010fe20003f05270 */
[----:B-----5:R-:W-:-:S12]  /*35f0*/  IMAD.MOV.U32 R6, RZ, RZ, R9 ;  /* 0x000000ffff067224 */ /* 0x020fd800078e0009 */
[----:B------:R-:W4:Y:S01]  /*3600*/  @P0 LDC R0, c[0x0][0x854] ;  /* 0x00021500ff000b82 */ /* 0x000f220000000800 */
[----:B-1----:R-:W-:-:S05]  /*3610*/  IMAD R4, R8, 0x4800, RZ ;  /* 0x0000480008047824 */ /* 0x002fca00078e02ff */
[----:B------:R-:W-:Y:S02]  /*3620*/  SHF.R.S32.HI R5, RZ, 0x1f, R4 ;  /* 0x0000001fff057819 */ /* 0x000fe40000011404 */
[----:B---3--:R-:W1:Y:S01]  /*3630*/  @P0 LDC R3, c[0x0][0x858] ;  /* 0x00021600ff030b82 */ /* 0x008e620000000800 */
[----:B----4-:R-:W-:-:S05]  /*3640*/  @P0 IMAD.HI.U32 R0, R9, R0, RZ ;  /* 0x0000000009000227 */ /* 0x010fca00078e00ff */
[----:B-1----:R-:W-:-:S04]  /*3650*/  @P0 SHF.R.U32.HI R6, RZ, R3, R0 ;  /* 0x00000003ff060219 */ /* 0x002fc80000011600 */
[----:B------:R-:W-:Y:S01]  /*3660*/  SHF.R.S32.HI R0, RZ, 0x1f, R6 ;  /* 0x0000001fff007819 */ /* 0x000fe20000011406 */
[----:B------:R-:W-:-:S04]  /*3670*/  IMAD.WIDE.U32 R2, R6, UR4, R4 ;  /* 0x0000000406027c25 */ /* 0x000fc8000f8e0004 */
[C---:B--2---:R-:W-:Y:S02]  /*3680*/  IMAD R11, R0.reuse, UR4, RZ ;  /* 0x00000004000b7c24 */ /* 0x044fe4000f8e02ff */
[----:B------:R-:W-:Y:S02]  /*3690*/  IMAD R15, R0, UR6, RZ ;  /* 0x00000006000f7c24 */ /* 0x000fe4000f8e02ff */
[C---:B------:R-:W-:Y:S01]  /*36a0*/  IMAD R13, R6.reuse, UR5, R11 ;  /* 0x00000005060d7c24 */ /* 0x040fe2000f8e020b */
[----:B------:R-:W-:Y:S01]  /*36b0*/  SHF.R.S32.HI R11, RZ, 0x1f, R7 ;  /* 0x0000001fff0b7819 */ /* 0x000fe20000011407 */
        /* <DEDUP_REMOVED lines=102> */
.L_x_4178:
[----:B------:R-:W2:Y:S04]  /*3d20*/  LDG.E.STRONG.GPU R0, desc[UR38][R12.64] ;  /* 0x000000260c007981 */ /* 0x000ea8000c1ef900 */
[----:B--2---:R-:W-:Y:S01]  /*3d30*/  CCTL.IVALL ;  /* 0x00000000ff00798f */ /* 0x004fe20002000000 */
[----:B------:R-:W-:Y:S05]  /*3d40*/  YIELD ;  /* 0x0000000000007946 */ /* 0x000fea0003800000 */
[----:B------:R-:W-:-:S13]  /*3d50*/  ISETP.NE.AND P0, PT, R0, R9, PT ;  /* 0x000000090000720c */ /* 0x000fda0003f05270 */
[----:B------:R-:W-:Y:S05]  /*3d60*/  @P0 BRA `(.L_x_4178) ;  /* 0xfffffffc00ec0947 */ /* 0x000fea000383ffff */
.L_x_4177:
[----:B------:R-:W-:Y:S05]  /*3d70*/  BSYNC B0 ;  /* 0x0000000000007941 */ /* 0x000fea0003800000 */
.L_x_4176:
[----:B------:R-:W-:Y:S01]  /*3d80*/  UMOV UR4, 0xffffffff ;  /* 0xffffffff00047882 */ /* 0x000fe20000000000 */
[----:B------:R-:W-:Y:S02]  /*3d90*/  LEA.HI.X R19, R4, R19, R15, 0x2, P2 ;  /* 0x0000001304137211 */ /* 0x000fe400010f140f */
[----:B------:R-:W-:Y:S01]  /*3da0*/  LEA.HI.X R14, R2, R21, R14, 0x2, P3 ;  /* 0x00000015020e7211 */ /* 0x000fe200018f140e */
[----:B------:R-:W-:Y:S06]  /*3db0*/  BRA.DIV UR4, `(.L_x_4179) ;  /* 0x0000004204247947 */ /* 0x000fec000b800000 */
[----:B------:R-:W-:Y:S01]  /*3dc0*/  NOP ;  /* 0x0000000000007918 */ /* 0x000fe20000000000 */
.L_x_4272:
        /* <DEDUP_REMOVED lines=16> */
.L_x_4182:
[----:B------:R-:W-:Y:S01]  /*3ed0*/  @P0 ELECT P2, URZ, PT ;  /* 0x00000000003f082f */ /* 0x000fe20003840000 */
[----:B------:R1:W-:-:S12]  /*3ee0*/  UBLKRED.G.S.ADD.F32.RN [UR4], [UR36], UR6, desc[UR8] ;  /* 0x00000804240073bb */ /* 0x0003d800080a1406 */
[----:B------:R-:W-:Y:S02]  /*3ef0*/  @P2 PLOP3.LUT P0, PT, P2, PT, PT, 0x8, 0x0 ;  /* 0x000000000000281c */ /* 0x000fe4000170e170 */
[----:B------:R-:W-:-:S11]  /*3f00*/  PLOP3.LUT P2, PT, PT, PT, PT, 0x8, 0x0 ;  /* 0x000000000000781c */ /* 0x000fd60003f4e170 */
[----:B-1----:R-:W-:Y:S05]  /*3f10*/  @P0 BRA.U.ANY `(.L_x_4182) ;  /* 0xfffffffd00ec0947 */ /* 0x002fea000393ffff */
[----:B------:R0:W-:Y:S01]  /*3f20*/  UTMACMDFLUSH ;  /* 0x00000000000079b7 */ /* 0x0001e20000000000 */
[----:B------:R-:W-:-:S04]  /*3f30*/  DEPBAR.LE SB0, 0x0 ;  /* 0x000080000000791a */ /* 0x000fc80000000000 */
.L_x_4181:
[----:B------:R-:W-:Y:S05]  /*3f40*/  BSYNC B0 ;  /* 0x0000000000007941 */ /* 0x000fea0003800000 */
.L_x_4180:
        /* <DEDUP_REMOVED lines=14> */
.L_x_4184:
[----:B------:R-:W-:Y:S05]  /*4030*/  BSYNC B0 ;  /* 0x0000000000007941 */ /* 0x000fea0003800000 */
.L_x_4183:
        /* <DEDUP_REMOVED lines=18> */
.L_x_4187:
[----:B------:R-:W2:Y:S04]  /*4160*/  LDG.E.STRONG.GPU R0, desc[UR38][R2.64] ;  /* 0x0000002602007981 */ /* 0x000ea8000c1ef900 */
[----:B--2---:R-:W-:Y:S01]  /*4170*/  CCTL.IVALL ;  /* 0x00000000ff00798f */ /* 0x004fe20002000000 */
[----:B------:R-:W-:Y:S05]  /*4180*/  YIELD ;  /* 0x0000000000007946 */ /* 0x000fea0003800000 */
[----:B------:R-:W-:-:S13]  /*4190*/  ISETP.NE.AND P0, PT, R0, R9, PT ;  /* 0x000000090000720c */ /* 0x000fda0003f05270 */
[----:B------:R-:W-:Y:S05]  /*41a0*/  @P0 BRA `(.L_x_4187) ;  /* 0xfffffffc00ec0947 */ /* 0x000fea000383ffff */
.L_x_4186:
[----:B------:R-:W-:Y:S05]  /*41b0*/  BSYNC B0 ;  /* 0x0000000000007941 */ /* 0x000fea0003800000 */
.L_x_4185:
[----:B------:R-:W-:-:S03]  /*41c0*/  UMOV UR4, 0xffffffff ;  /* 0xffffffff00047882 */ /* 0x000fc60000000000 */
[----:B------:R-:W-:Y:S05]  /*41d0*/  BRA.DIV UR4, `(.L_x_4188) ;  /* 0x0000003e04387947 */ /* 0x000fea000b800000 */
[----:B------:R-:W-:Y:S01]  /*41e0*/  NOP ;  /* 0x0000000000007918 */ /* 0x000fe20000000000 */
.L_x_4275:
        /* <DEDUP_REMOVED lines=16> */
.L_x_4191:
[----:B------:R-:W-:Y:S01]  /*42f0*/  @P0 ELECT P2, URZ, PT ;  /* 0x00000000003f082f */ /* 0x000fe20003840000 */
[----:B------:R2:W-:-:S12]  /*4300*/  UBLKRED.G.S.ADD.F32.RN [UR4], [UR36], UR6, desc[UR8] ;  /* 0x00000804240073bb */ /* 0x0005d800080a1406 */
[----:B------:R-:W-:Y:S02]  /*4310*/  @P2 PLOP3.LUT P0, PT, P2, PT, PT, 0x8, 0x0 ;  /* 0x000000000000281c */ /* 0x000fe4000170e170 */
[----:B------:R-:W-:-:S11]  /*4320*/  PLOP3.LUT P2, PT, PT, PT, PT, 0x8, 0x0 ;  /* 0x000000000000781c */ /* 0x000fd60003f4e170 */
[----:B--2---:R-:W-:Y:S05]  /*4330*/  @P0 BRA.U.ANY `(.L_x_4191) ;  /* 0xfffffffd00ec0947 */ /* 0x004fea000393ffff */
[----:B------:R0:W-:Y:S01]  /*4340*/  UTMACMDFLUSH ;  /* 0x00000000000079b7 */ /* 0x0001e20000000000 */
[----:B------:R-:W-:-:S04]  /*4350*/  DEPBAR.LE SB0, 0x0 ;  /* 0x000080000000791a */ /* 0x000fc80000000000 */
.L_x_4190:
[----:B------:R-:W-:Y:S05]  /*4360*/  BSYNC B0 ;  /* 0x0000000000007941 */ /* 0x000fea0003800000 */
.L_x_4189:
        /* <DEDUP_REMOVED lines=14> */
.L_x_4154:
        /* <DEDUP_REMOVED lines=55> */
.L_x_4226:
        /* <DEDUP_REMOVED lines=13> */
.L_x_4196:
[----:B------:R-:W2:Y:S04]  /*4890*/  LDG.E.STRONG.GPU R6, desc[UR38][R2.64] ;  /* 0x0000002602067981 */ /* 0x000ea8000c1ef900 */
[----:B--2---:R-:W-:Y:S01]  /*48a0*/  CCTL.IVALL ;  /* 0x00000000ff00798f */ /* 0x004fe20002000000 */
[----:B------:R-:W-:Y:S05]  /*48b0*/  YIELD ;  /* 0x0000000000007946 */ /* 0x000fea0003800000 */
[----:B------:R-:W-:-:S13]  /*48c0*/  ISETP.NE.AND P3, PT, R6, UR22, PT ;  /* 0x0000001606007c0c */ /* 0x000fda000bf65270 */
[----:B------:R-:W-:Y:S05]  /*48d0*/  @P3 BRA `(.L_x_4196) ;  /* 0xfffffffc00ec3947 */ /* 0x000fea000383ffff */
.L_x_4195:
[----:B------:R-:W-:Y:S05]  /*48e0*/  BSYNC B0 ;  /* 0x0000000000007941 */ /* 0x000fea0003800000 */
.L_x_4194:
[----:B------:R-:W-:-:S03]  /*48f0*/  UMOV UR14, 0xffffffff ;  /* 0xffffffff000e7882 */ /* 0x000fc60000000000 */
[----:B------:R-:W-:Y:S05]  /*4900*/  BRA.DIV UR14, `(.L_x_4197) ;  /* 0x000000360e887947 */ /* 0x000fea000b800000 */
[----:B------:R-:W-:Y:S01]  /*4910*/  NOP ;  /* 0x0000000000007918 */ /* 0x000fe20000000000 */
.L_x_4278:
        /* <DEDUP_REMOVED lines=19> */
.L_x_4199:
[----:B------:R-:W-:Y:S05]  /*4a50*/  BSYNC B0 ;  /* 0x0000000000007941 */ /* 0x000fea0003800000 */
.L_x_4198:
        /* <DEDUP_REMOVED lines=14> */
.L_x_4201:
[----:B------:R-:W-:Y:S05]  /*4b40*/  BSYNC B0 ;  /* 0x0000000000007941 */ /* 0x000fea0003800000 */
.L_x_4200:
        /* <DEDUP_REMOVED lines=15> */
.L_x_4203:
[----:B------:R-:W-:Y:S05]  /*4c40*/  BSYNC B0 ;  /* 0x0000000000007941 */ /* 0x000fea0003800000 */
.L_x_4202:
[----:B------:R-:W-:Y:S06]  /*4c50*/  BAR.ARV 0xa, 0xa0 ;  /* 0x0282800000007b1d */ /* 0x000fec0000002000 */
[----:B------:R-:W-:Y:S04]  /*4c60*/  BSSY B0, `(.L_x_4204) ;  /* 0x0000003000007945 */ /* 0x000fe80003800000 */
[----:B------:R-:W-:Y:S05]  /*4c70*/  @!P0 BRA `(.L_x_4205) ;  /* 0x0000000000048947 */ /* 0x000fea0003800000 */
[----:B------:R-:W-:-:S04]  /*4c80*/  DEPBAR.LE SB0, 0x1 ;  /* 0x000080400000791a */ /* 0x000fc80000000000 */
.L_x_4205:
[----:B------:R-:W-:Y:S05]  /*4c90*/  BSYNC B0 ;  /* 0x0000000000007941 */ /* 0x000fea0003800000 */
.L_x_4204:
[----:B------:R-:W-:Y:S06]  /*4ca0*/  BAR.ARV 0xb, 0xa0 ;  /* 0x02c2800000007b1d */ /* 0x000fec0000002000 */
[----:B------:R-:W-:Y:S04]  /*4cb0*/  BSSY B0, `(.L_x_4206) ;  /* 0x0000003000007945 */ /* 0x000fe80003800000 */
[----:B------:R-:W-:Y:S05]  /*4cc0*/  @!P0 BRA `(.L_x_4207) ;  /* 0x0000000000048947 */ /* 0x000fea0003800000 */
[----:B------:R-:W-:-:S04]  /*4cd0*/  DEPBAR.LE SB0, 0x0 ;  /* 0x000080000000791a */ /* 0x000fc80000000000 */
.L_x_4207:
[----:B------:R-:W-:Y:S05]  /*4ce0*/  BSYNC B0 ;  /* 0x0000000000007941 */ /* 0x000fea0003800000 */
.L_x_4206:
        /* <DEDUP_REMOVED lines=19> */
.L_x_4209:
[----:B------:R-:W-:Y:S05]  /*4e20*/  BSYNC B0 ;  /* 0x0000000000007941 */ /* 0x000fea0003800000 */
.L_x_4208:
        /* <DEDUP_REMOVED lines=9> */
.L_x_4212:
[----:B------:R-:W2:Y:S04]  /*4ec0*/  LDG.E.STRONG.GPU R6, desc[UR38][R2.64] ;  /* 0x0000002602067981 */ /* 0x000ea8000c1ef900 */
[----:B--2---:R-:W-:Y:S01]  /*4ed0*/  CCTL.IVALL ;  /* 0x00000000ff00798f */ /* 0x004fe20002000000 */
[----:B------:R-:W-:Y:S05]  /*4ee0*/  YIELD ;  /* 0x0000000000007946 */ /* 0x000fea0003800000 */
[----:B------:R-:W-:-:S13]  /*4ef0*/  ISETP.NE.AND P3, PT, R6, UR22, PT ;  /* 0x0000001606007c0c */ /* 0x000fda000bf65270 */
[----:B------:R-:W-:Y:S05]  /*4f00*/  @P3 BRA `(.L_x_4212) ;  /* 0xfffffffc00ec3947 */ /* 0x000fea000383ffff */
.L_x_4211:
[----:B------:R-:W-:Y:S05]  /*4f10*/  BSYNC B0 ;  /* 0x0000000000007941 */ /* 0x000fea0003800000 */
.L_x_4210:
[----:B------:R-:W-:-:S03]  /*4f20*/  UMOV UR10, 0xffffffff ;  /* 0xffffffff000a7882 */ /* 0x000fc60000000000 */
[----:B------:R-:W-:Y:S05]  /*4f30*/  BRA.DIV UR10, `(.L_x_4213) ;  /* 0x000000320a187947 */ /* 0x000fea000b800000 */
[----:B------:R-:W-:Y:S01]  /*4f40*/  NOP ;  /* 0x0000000000007918 */ /* 0x000fe20000000000 */
.L_x_4281:
        /* <DEDUP_REMOVED lines=15> */
.L_x_4215:
[----:B------:R-:W-:Y:S05]  /*5040*/  BSYNC B0 ;  /* 0x0000000000007941 */ /* 0x000fea0003800000 */
.L_x_4214:
        /* <DEDUP_REMOVED lines=14> */
.L_x_4217:
[----:B------:R-:W-:Y:S05]  /*5130*/  BSYNC B0 ;  /* 0x0000000000007941 */ /* 0x000fea0003800000 */
.L_x_4216:
        /* <DEDUP_REMOVED lines=15> */
.L_x_4219:
[----:B------:R-:W-:Y:S05]  /*5230*/  BSYNC B0 ;  /* 0x0000000000007941 */ /* 0x000fea0003800000 */
.L_x_4218:
[----:B------:R-:W-:Y:S06]  /*5240*/  BAR.ARV 0xa, 0xa0 ;  /* 0x0282800000007b1d */ /* 0x000fec0000002000 */
[----:B------:R-:W-:Y:S04]  /*5250*/  BSSY B0, `(.L_x_4220) ;  /* 0x0000003000007945 */ /* 0x000fe80003800000 */
[----:B------:R-:W-:Y:S05]  /*5260*/  @!P0 BRA `(.L_x_4221) ;  /* 0x0000000000048947 */ /* 0x000fea0003800000 */
[----:B------:R-:W-:-:S04]  /*5270*/  DEPBAR.LE SB0, 0x1 ;  /* 0x000080400000791a */ /* 0x000fc80000000000 */
.L_x_4221:
[----:B------:R-:W-:Y:S05]  /*5280*/  BSYNC B0 ;  /* 0x0000000000007941 */ /* 0x000fea0003800000 */
.L_x_4220:
[----:B------:R-:W-:Y:S06]  /*5290*/  BAR.ARV 0xb, 0xa0 ;  /* 0x02c2800000007b1d */ /* 0x000fec0000002000 */
[----:B------:R-:W-:Y:S04]  /*52a0*/  BSSY B0, `(.L_x_4222) ;  /* 0x0000003000007945 */ /* 0x000fe80003800000 */
[----:B------:R-:W-:Y:S05]  /*52b0*/  @!P0 BRA `(.L_x_4223) ;  /* 0x0000000000048947 */ /* 0x000fea0003800000 */
[----:B------:R-:W-:-:S04]  /*52c0*/  DEPBAR.LE SB0, 0x0 ;  /* 0x000080000000791a */ /* 0x000fc80000000000 */
.L_x_4223:
[----:B------:R-:W-:Y:S05]  /*52d0*/  BSYNC B0 ;  /* 0x0000000000007941 */ /* 0x000fea0003800000 */
.L_x_4222:
        /* <DEDUP_REMOVED lines=19> */
.L_x_4225:
[----:B------:R-:W-:Y:S05]  /*5410*/  BSYNC B0 ;  /* 0x0000000000007941 */ /* 0x000fea0003800000 */
.L_x_4224:
[----:B------:R-:W-:Y:S02]  /*5420*/  UIADD3 UR4, UR4, 0x2, URZ ;  /* 0x0000000204047890 */ /* 0x000fe4000fffe03f */
[----:B------:R-:W-:Y:S01]  /*5430*/  UIADD3 UR5, UR5, 0x1, URZ ;  /* 0x0000000105057890 */ /* 0x000fe2000fffe03f */
[----:B------:R-:W-:Y:S11]  /*5440*/  @P2 BRA `(.L_x_4226) ;  /* 0xfffffff000dc2947 */ /* 0x000ff6000383ffff */
.L_x_4193:
        /* <DEDUP_REMOVED lines=13> */
.L_x_4229:
[----:B------:R-:W2:Y:S04]  /*5520*/  LDG.E.STRONG.GPU R0, desc[UR38][R2.64] ;  /* 0x0000002602007981 */ /* 0x000ea8000c1ef900 */
[----:B--2---:R-:W-:Y:S01]  /*5530*/  CCTL.IVALL ;  /* 0x00000000ff00798f */ /* 0x004fe20002000000 */
[----:B------:R-:W-:Y:S05]  /*5540*/  YIELD ;  /* 0x0000000000007946 */ /* 0x000fea0003800000 */
[----:B------:R-:W-:-:S13]  /*5550*/  ISETP.NE.AND P1, PT, R0, UR22, PT ;  /* 0x0000001600007c0c */ /* 0x000fda000bf25270 */
[----:B------:R-:W-:Y:S05]  /*5560*/  @P1 BRA `(.L_x_4229) ;  /* 0xfffffffc00ec1947 */ /* 0x000fea000383ffff */
.L_x_4228:
[----:B------:R-:W-:Y:S05]  /*5570*/  BSYNC B0 ;  /* 0x0000000000007941 */ /* 0x000fea0003800000 */
.L_x_4227:
[----:B------:R-:W-:-:S03]  /*5580*/  UMOV UR5, 0xffffffff ;  /* 0xffffffff00057882 */ /* 0x000fc60000000000 */
[----:B------:R-:W-:Y:S05]  /*5590*/  BRA.DIV UR5, `(.L_x_4230) ;  /* 0x0000002a059c7947 */ /* 0x000fea000b800000 */
[----:B------:R-:W-:Y:S01]  /*55a0*/  NOP ;  /* 0x0000000000007918 */ /* 0x000fe20000000000 */
.L_x_4284:
        /* <DEDUP_REMOVED lines=22> */
.L_x_4232:
[----:B------:R-:W-:Y:S05]  /*5710*/  BSYNC B0 ;  /* 0x0000000000007941 */ /* 0x000fea0003800000 */
.L_x_4231:
        /* <DEDUP_REMOVED lines=19> */
.L_x_4234:
[----:B------:R-:W-:Y:S05]  /*5850*/  BSYNC B0 ;  /* 0x0000000000007941 */ /* 0x000fea0003800000 */
.L_x_4233:
        /* <DEDUP_REMOVED lines=20> */
.L_x_4236:
[----:B------:R-:W-:Y:S05]  /*59a0*/  BSYNC B0 ;  /* 0x0000000000007941 */ /* 0x000fea0003800000 */
.L_x_4235:
[----:B------:R-:W-:Y:S06]  /*59b0*/  BAR.ARV 0xa, 0xa0 ;  /* 0x0282800000007b1d */ /* 0x000fec0000002000 */
[----:B------:R-:W-:Y:S04]  /*59c0*/  BSSY B0, `(.L_x_4237) ;  /* 0x0000003000007945 */ /* 0x000fe80003800000 */
[----:B------:R-:W-:Y:S05]  /*59d0*/  @!P0 BRA `(.L_x_4238) ;  /* 0x0000000000048947 */ /* 0x000fea0003800000 */
[----:B------:R-:W-:-:S04]  /*59e0*/  DEPBAR.LE SB0, 0x1 ;  /* 0x000080400000791a */ /* 0x000fc80000000000 */
.L_x_4238:
[----:B------:R-:W-:Y:S05]  /*59f0*/  BSYNC B0 ;  /* 0x0000000000007941 */ /* 0x000fea0003800000 */
.L_x_4237:
[----:B------:R-:W-:Y:S06]  /*5a00*/  BAR.ARV 0xb, 0xa0 ;  /* 0x02c2800000007b1d */ /* 0x000fec0000002000 */
[----:B------:R-:W-:Y:S04]  /*5a10*/  BSSY B0, `(.L_x_4239) ;  /* 0x0000003000007945 */ /* 0x000fe80003800000 */
[----:B------:R-:W-:Y:S05]  /*5a20*/  @!P0 BRA `(.L_x_4240) ;  /* 0x0000000000048947 */ /* 0x000fea0003800000 */
[----:B------:R-:W-:-:S04]  /*5a30*/  DEPBAR.LE SB0, 0x0 ;  /* 0x000080000000791a */ /* 0x000fc80000000000 */
.L_x_4240:
[----:B------:R-:W-:Y:S05]  /*5a40*/  BSYNC B0 ;  /* 0x0000000000007941 */ /* 0x000fea0003800000 */
.L_x_4239:
        /* <DEDUP_REMOVED lines=19> */
.L_x_4192:
        /* <DEDUP_REMOVED lines=57> */
.L_x_4285:
        /* <DEDUP_REMOVED lines=9> */
.L_x_4244:
        /* <DEDUP_REMOVED lines=102> */
.L_x_4255:
[----:B-1----:R-:W-:-:S05]  /*6600*/  IMAD.MOV.U32 R10, RZ, RZ, 0x1 ;  /* 0x00000001ff0a7424 */ /* 0x002fca00078e00ff */
[----:B------:R-:W-:-:S04]  /*6610*/  SHF.L.U32 R10, R10, 0x1f, RZ ;  /* 0x0000001f0a0a7819 */ /* 0x000fc800000006ff */
[----:B------:R-:W1:Y:S02]  /*6620*/  SYNCS.PHASECHK.TRANS64.TRYWAIT P1, [R0+URZ+0x36438], R10 ;  /* 0x0364380a000075a7 */ /* 0x000e64000802017f */
[----:B-123--:R-:W-:Y:S05]  /*6630*/  @!P1 BRA `(.L_x_4247) ;  /* 0x0000001800a49947 */ /* 0x00efea0003800000 */
.L_x_4286:
[----:B------:R-:W-:Y:S05]  /*6640*/  @P0 BRA `(.L_x_4248) ;  /* 0x0000000000140947 */ /* 0x000fea0003800000 */
[----:B------:R-:W-:Y:S01]  /*6650*/  ISETP.NE.AND P1, PT, R16, RZ, PT ;  /* 0x000000ff1000720c */ /* 0x000fe20003f25270 */
[----:B------:R-:W-:-:S04]  /*6660*/  IMAD.MOV.U32 R3, RZ, RZ, 0x6100 ;  /* 0x00006100ff037424 */ /* 0x000fc800078e00ff */
[----:B------:R2:W-:Y:S08]  /*6670*/  SYNCS.ARRIVE.TRANS64 RZ, [R0+URZ+0x36430], R3 ;  /* 0x0364300300ff79a7 */ /* 0x0005f0000800003f */
[----:B------:R-:W-:Y:S05]  /*6680*/  @!P1 BRA `(.L_x_4248) ;  /* 0x0000000000049947 */ /* 0x000fea0003800000 */
[----:B------:R-:W-:Y:S01]  /*6690*/  BPT.TRAP 0x1 ;  /* 0x000000040000795c */ /* 0x000fe20000300000 */
.L_x_4248:
        /* <DEDUP_REMOVED lines=47> */
.L_x_4287:
[----:B------:R-:W-:Y:S05]  /*6990*/  @P0 BRA `(.L_x_4250) ;  /* 0x0000000000140947 */ /* 0x000fea0003800000 */
[----:B------:R-:W-:Y:S01]  /*69a0*/  ISETP.NE.AND P1, PT, R16, RZ, PT ;  /* 0x000000ff1000720c */ /* 0x000fe20003f25270 */
[----:B--2---:R-:W-:-:S04]  /*69b0*/  IMAD.MOV.U32 R3, RZ, RZ, 0x6100 ;  /* 0x00006100ff037424 */ /* 0x004fc800078e00ff */
[----:B------:R3:W-:Y:S08]  /*69c0*/  SYNCS.ARRIVE.TRANS64 RZ, [R0+URZ+0x36418], R3 ;  /* 0x0364180300ff79a7 */ /* 0x0007f0000800003f */
[----:B------:R-:W-:Y:S05]  /*69d0*/  @!P1 BRA `(.L_x_4250) ;  /* 0x0000000000049947 */ /* 0x000fea0003800000 */
[----:B------:R-:W-:Y:S01]  /*69e0*/  BPT.TRAP 0x1 ;  /* 0x000000040000795c */ /* 0x000fe20000300000 */
.L_x_4250:
        /* <DEDUP_REMOVED lines=35> */
.L_x_4288:
        /* <DEDUP_REMOVED lines=9> */
.L_x_4252:
        /* <DEDUP_REMOVED lines=37> */
.L_x_4290:
[----:B------:R-:W-:Y:S05]  /*6f00*/  @P0 BRA `(.L_x_4254) ;  /* 0x0000000000140947 */ /* 0x000fea0003800000 */
[----:B------:R-:W-:Y:S01]  /*6f10*/  ISETP.NE.AND P1, PT, R16, RZ, PT ;  /* 0x000000ff1000720c */ /* 0x000fe20003f25270 */
[----:B--2---:R-:W-:-:S04]  /*6f20*/  IMAD.MOV.U32 R5, RZ, RZ, 0x6100 ;  /* 0x00006100ff057424 */ /* 0x004fc800078e00ff */
[----:B------:R3:W-:Y:S08]  /*6f30*/  SYNCS.ARRIVE.TRANS64 RZ, [R0+URZ+0x36410], R5 ;  /* 0x0364100500ff79a7 */ /* 0x0007f0000800003f */
[----:B------:R-:W-:Y:S05]  /*6f40*/  @!P1 BRA `(.L_x_4254) ;  /* 0x0000000000049947 */ /* 0x000fea0003800000 */
[----:B------:R-:W-:Y:S01]  /*6f50*/  BPT.TRAP 0x1 ;  /* 0x000000040000795c */ /* 0x000fe20000300000 */
.L_x_4254:
        /* <DEDUP_REMOVED lines=36> */
.L_x_4246:
[----:B------:R-:W-:Y:S01]  /*71a0*/  ISETP.NE.AND P1, PT, R19, RZ, PT ;  /* 0x000000ff1300720c */ /* 0x000fe20003f25270 */
[----:B------:R-:W-:-:S12]  /*71b0*/  IMAD.MOV.U32 R4, RZ, RZ, 0x1 ;  /* 0x00000001ff047424 */ /* 0x000fd800078e00ff */
[----:B------:R-:W-:Y:S05]  /*71c0*/  @!P1 BRA `(.L_x_4245) ;  /* 0x0000000400649947 */ /* 0x000fea0003800000 */
[----:B------:R-:W2:Y:S02]  /*71d0*/  SYNCS.PHASECHK.TRANS64.TRYWAIT P1, [R0+URZ+0x36438], R10 ;  /* 0x0364380a000075a7 */ /* 0x000ea4000802017f */
[----:B--2---:R-:W-:Y:S05]  /*71e0*/  @!P1 BRA `(.L_x_4256) ;  /* 0x00000010000c9947 */ /* 0x004fea0003800000 */
.L_x_4291:
[----:B------:R-:W-:Y:S05]  /*71f0*/  @P0 BRA `(.L_x_4257) ;  /* 0x0000000000140947 */ /* 0x000fea0003800000 */
[----:B------:R-:W-:Y:S01]  /*7200*/  ISETP.NE.AND P1, PT, R16, RZ, PT ;  /* 0x000000ff1000720c */ /* 0x000fe20003f25270 */
[----:B------:R-:W-:-:S04]  /*7210*/  IMAD.MOV.U32 R5, RZ, RZ, 0x6100 ;  /* 0x00006100ff057424 */ /* 0x000fc800078e00ff */
[----:B------:R3:W-:Y:S08]  /*7220*/  SYNCS.ARRIVE.TRANS64 RZ, [R0+URZ+0x36430], R5 ;  /* 0x0364300500ff79a7 */ /* 0x0007f0000800003f */
[----:B------:R-:W-:Y:S05]  /*7230*/  @!P1 BRA `(.L_x_4257) ;  /* 0x0000000000049947 */ /* 0x000fea0003800000 */
[----:B------:R-:W-:Y:S01]  /*7240*/  BPT.TRAP 0x1 ;  /* 0x000000040000795c */ /* 0x000fe20000300000 */
.L_x_4257:
        /* <DEDUP_REMOVED lines=41> */
.L_x_4292:
[----:B------:R-:W-:Y:S01]  /*74e0*/  IMAD.MOV.U32 R4, RZ, RZ, RZ ;  /* 0x000000ffff047224 */ /* 0x000fe200078e00ff */
[----:B------:R-:W-:Y:S06]  /*74f0*/  @P0 BRA `(.L_x_4259) ;  /* 0x0000000000140947 */ /* 0x000fec0003800000 */
[----:B------:R-:W-:Y:S01]  /*7500*/  ISETP.NE.AND P1, PT, R16, RZ, PT ;  /* 0x000000ff1000720c */ /* 0x000fe20003f25270 */
[----:B---3--:R-:W-:-:S04]  /*7510*/  IMAD.MOV.U32 R5, RZ, RZ, 0x6100 ;  /* 0x00006100ff057424 */ /* 0x008fc800078e00ff */
[----:B------:R4:W-:Y:S08]  /*7520*/  SYNCS.ARRIVE.TRANS64 RZ, [R0+URZ+0x36418], R5 ;  /* 0x0364180500ff79a7 */ /* 0x0009f0000800003f */
[----:B------:R-:W-:Y:S05]  /*7530*/  @!P1 BRA `(.L_x_4259) ;  /* 0x0000000000049947 */ /* 0x000fea0003800000 */
[----:B------:R-:W-:Y:S01]  /*7540*/  BPT.TRAP 0x1 ;  /* 0x000000040000795c */ /* 0x000fe20000300000 */
.L_x_4259:
        /* <DEDUP_REMOVED lines=33> */
.L_x_4245:
[----:B------:R-:W-:-:S04]  /*7760*/  SHF.L.U32 R3, R4, 0x1f, RZ ;  /* 0x0000001f04037819 */ /* 0x000fc800000006ff */
[----:B------:R-:W3:Y:S02]  /*7770*/  SYNCS.PHASECHK.TRANS64.TRYWAIT P1, [R0+URZ+0x36438], R3 ;  /* 0x03643803000075a7 */ /* 0x000ee4000802017f */
[----:B---3--:R-:W-:Y:S05]  /*7780*/  @!P1 BRA `(.L_x_4260) ;  /* 0x0000000800cc9947 */ /* 0x008fea0003800000 */
.L_x_4293:
[----:B------:R-:W-:Y:S05]  /*7790*/  @P0 BRA `(.L_x_4261) ;  /* 0x0000000000180947 */ /* 0x000fea0003800000 */
[----:B------:R-:W4:Y:S01]  /*77a0*/  S2R R2, SR_TID.X ;  /* 0x0000000000027919 */ /* 0x000f220000002100 */
[----:B---3--:R-:W-:-:S04]  /*77b0*/  IMAD.MOV.U32 R3, RZ, RZ, 0x6100 ;  /* 0x00006100ff037424 */ /* 0x008fc800078e00ff */
[----:B------:R3:W-:Y:S01]  /*77c0*/  SYNCS.ARRIVE.TRANS64 RZ, [R0+URZ+0x36430], R3 ;  /* 0x0364300300ff79a7 */ /* 0x0007e2000800003f */
[----:B----4-:R-:W-:-:S13]  /*77d0*/  LOP3.LUT P0, RZ, R2, 0x1f, RZ, 0xc0, !PT ;  /* 0x0000001f02ff7812 */ /* 0x010fda000780c0ff */
[----:B---3--:R-:W-:Y:S05]  /*77e0*/  @!P0 BRA `(.L_x_4261) ;  /* 0x0000000000048947 */ /* 0x008fea0003800000 */
[----:B------:R-:W-:Y:S01]  /*77f0*/  BPT.TRAP 0x1 ;  /* 0x000000040000795c */ /* 0x000fe20000300000 */
.L_x_4261:
        /* <DEDUP_REMOVED lines=43> */
.L_x_4242:
[----:B------:R-:W-:Y:S05]  /*7ab0*/  BSYNC B0 ;  /* 0x0000000000007941 */ /* 0x000fea0003800000 */
.L_x_4241:
[----:B------:R-:W-:-:S03]  /*7ac0*/  UMOV UR6, 0xffffffff ;  /* 0xffffffff00067882 */ /* 0x000fc60000000000 */
[----:B------:R-:W-:Y:S05]  /*7ad0*/  BRA.DIV UR6, `(.L_x_4262) ;  /* 0x0000000a060c7947 */ /* 0x000fea000b800000 */
[----:B------:R-:W-:-:S13]  /*7ae0*/  ELECT P0, URZ, PT ;  /* 0x00000000003f782f */ /* 0x000fda0003800000 */
.L_x_4296:
[----:B------:R-:W-:Y:S05]  /*7af0*/  @!P0 BRA `(.L_x_4156) ;  /* 0x0000000000708947 */ /* 0x000fea0003800000 */
[----:B------:R-:W-:-:S04]  /*7b00*/  LOP3.LUT R18, R18, 0x2, RZ, 0xfc, !PT ;  /* 0x0000000212127812 */ /* 0x000fc800078efcff */
[----:B------:R-:W-:-:S13]  /*7b10*/  ISETP.NE.AND P0, PT, R18, 0x3, PT ;  /* 0x000000031200780c */ /* 0x000fda0003f05270 */
[----:B------:R-:W-:Y:S05]  /*7b20*/  @!P0 BRA `(.L_x_4263) ;  /* 0x0000000000048947 */ /* 0x000fea0003800000 */
[----:B------:R-:W-:Y:S01]  /*7b30*/  BPT.TRAP 0x1 ;  /* 0x000000040000795c */ /* 0x000fe20000300000 */
.L_x_4263:
        /* <DEDUP_REMOVED lines=15> */
.L_x_4297:
[----:B------:R-:W2:Y:S02]  /*7c30*/  SYNCS.PHASECHK.TRANS64.TRYWAIT P1, [R3+URZ], R2 ;  /* 0x00000002030075a7 */ /* 0x000ea4000802017f */
[----:B--2---:R-:W-:Y:S05]  /*7c40*/  @!P1 BRA `(.L_x_4265) ;  /* 0x0000000400e89947 */ /* 0x004fea0003800000 */
.L_x_4298:
[----:B------:R-:W-:Y:S05]  /*7c50*/  @!P0 BRA `(.L_x_4266) ;  /* 0x0000000000048947 */ /* 0x000fea0003800000 */
[----:B------:R-:W-:Y:S01]  /*7c60*/  BPT.TRAP 0x1 ;  /* 0x000000040000795c */ /* 0x000fe20000300000 */
.L_x_4266:
[----:B------:R-:W-:-:S07]  /*7c70*/  SHF.L.U32 R4, R4, 0x1f, RZ ;  /* 0x0000001f04047819 */ /* 0x000fce00000006ff */
.L_x_4267:
[----:B---3--:R3:W4:Y:S02]  /*7c80*/  SYNCS.PHASECHK.TRANS64.TRYWAIT P0, [R9+URZ+0x36438], R4 ;  /* 0x03643804090075a7 */ /* 0x008724000800017f */
[----:B----4-:R-:W-:Y:S05]  /*7c90*/  @!P0 NANOSLEEP.SYNCS 0x989680 ;  /* 0x009896800000895d */ /* 0x010fea0003900000 */
[----:B------:R-:W4:Y:S02]  /*7ca0*/  @!P0 SYNCS.PHASECHK.TRANS64 P0, [R9+URZ+0x36438], R4 ;  /* 0x03643804090085a7 */ /* 0x000f24000800007f */
[----:B----4-:R-:W-:Y:S05]  /*7cb0*/  @!P0 BRA `(.L_x_4267) ;  /* 0xfffffffc00f08947 */ /* 0x010fea000383ffff */
.L_x_4156:
[----:B------:R-:W-:Y:S05]  /*7cc0*/  BSYNC B6 ;  /* 0x0000000000067941 */ /* 0x000fea0003800000 */
.L_x_4153:
[----:B------:R-:W-:Y:S05]  /*7cd0*/  EXIT ;  /* 0x000000000000794d */ /* 0x000fea0003800000 */
.L_x_4161:
[----:B------:R-:W-:Y:S02]  /*7ce0*/  IMAD.MOV.U32 R13, RZ, RZ, R16 ;  /* 0x000000ffff0d7224 */ /* 0x000fe400078e0010 */
[----:B------:R-:W-:Y:S02]  /*7cf0*/  IMAD.MOV.U32 R12, RZ, RZ, RZ ;  /* 0x000000ffff0c7224 */ /* 0x000fe400078e00ff */
[----:B------:R-:W-:Y:S02]  /*7d00*/  IMAD.MOV.U32 R11, RZ, RZ, 0x1f ;  /* 0x0000001fff0b7424 */ /* 0x000fe400078e00ff */
[----:B------:R-:W-:-:S07]  /*7d10*/  IMAD.MOV.U32 R15, RZ, RZ, -0x1 ;  /* 0xffffffffff0f7424 */ /* 0x000fce00078e00ff */
[----:B------:R-:W-:Y:S05]  /*7d20*/  WARPSYNC.COLLECTIVE R15, `(.L_x_4268) ;  /* 0x000000000f087348 */ /* 0x000fea0003c00000 */
[----:B------:R1:W2:Y:S02]  /*7d30*/  SHFL.IDX P6, R14, R13, R12, R11 ;  /* 0x0000000c0d0e7389 */ /* 0x0002a400000c000b */
[----:B-12---:R-:W-:Y:S01]  /*7d40*/  ENDCOLLECTIVE ;  /* 0x000000000000791b */ /* 0x006fe20003800000 */
.L_x_4268:
[----:B------:R-:W-:Y:S05]  /*7d50*/  BRA `(.L_x_4269) ;  /* 0xffffff8c00787947 */ /* 0x000fea000383ffff */
.L_x_4163:
[----:B--2---:R2:W3:Y:S02]  /*7d60*/  SYNCS.PHASECHK.TRANS64.TRYWAIT P0, [R152+URZ+0x36400], R11 ;  /* 0x0364000b980075a7 */ /* 0x0044e4000800017f */
[----:B---3--:R-:W-:Y:S05]  /*7d70*/  @!P0 NANOSLEEP.SYNCS 0x989680 ;  /* 0x009896800000895d */ /* 0x008fea0003900000 */
[----:B------:R-:W3:Y:S02]  /*7d80*/  @!P0 SYNCS.PHASECHK.TRANS64 P0, [R152+URZ+0x36400], R11 ;  /* 0x0364000b980085a7 */ /* 0x000ee4000800007f */
[----:B---3--:R-:W-:Y:S05]  /*7d90*/  @!P0 BRA `(.L_x_4163) ;  /* 0xfffffffc00f08947 */ /* 0x008fea000383ffff */
[----:B------:R-:W-:Y:S05]  /*7da0*/  BRA `(.L_x_4162) ;  /* 0xffffff8c00b07947 */ /* 0x000fea000383ffff */
.L_x_4168:
[----:B---3--:R3:W4:Y:S02]  /*7db0*/  SYNCS.PHASECHK.TRANS64.TRYWAIT P1, [R3+URZ+0x36410], R8 ;  /* 0x03641008030075a7 */ /* 0x008724000802017f */
[----:B----4-:R-:W-:Y:S05]  /*7dc0*/  @!P1 NANOSLEEP.SYNCS 0x989680 ;  /* 0x009896800000995d */ /* 0x010fea0003900000 */
[----:B------:R-:W4:Y:S02]  /*7dd0*/  @!P1 SYNCS.PHASECHK.TRANS64 P1, [R3+URZ+0x36410], R8 ;  /* 0x03641008030095a7 */ /* 0x000f24000802007f */
[----:B----4-:R-:W-:Y:S05]  /*7de0*/  @!P1 BRA `(.L_x_4168) ;  /* 0xfffffffc00f09947 */ /* 0x010fea000383ffff */
[----:B------:R-:W-:Y:S05]  /*7df0*/  BRA `(.L_x_4167) ;  /* 0xffffff9800387947 */ /* 0x000fea000383ffff */
.L_x_4172:
[----:B------:R1:W1:Y:S02]  /*7e00*/  SYNCS.PHASECHK.TRANS64.TRYWAIT P1, [R152+URZ+0x36430], R9 ;  /* 0x03643009980075a7 */ /* 0x000264000802017f */
[----:B-1----:R-:W-:Y:S05]  /*7e10*/  @!P1 NANOSLEEP.SYNCS 0x989680 ;  /* 0x009896800000995d */ /* 0x002fea0003900000 */
[----:B------:R-:W1:Y:S02]  /*7e20*/  @!P1 SYNCS.PHASECHK.TRANS64 P1, [R152+URZ+0x36430], R9 ;  /* 0x03643009980095a7 */ /* 0x000e64000802007f */
[----:B-1----:R-:W-:Y:S05]  /*7e30*/  @!P1 BRA `(.L_x_4172) ;  /* 0xfffffffc00f09947 */ /* 0x002fea000383ffff */
[----:B------:R-:W-:Y:S05]  /*7e40*/  BRA `(.L_x_4171) ;  /* 0xffffff9c00dc7947 */ /* 0x000fea000383ffff */
.L_x_4179:
[----:B------:R-:W-:Y:S01]  /*7e50*/  BSSY B0, `(.L_x_4270) ;  /* 0x0000005000007945 */ /* 0x000fe20003800000 */
[----:B------:R-:W-:-:S07]  /*7e60*/  IMAD.MOV.U32 R15, RZ, RZ, -0x1 ;  /* 0xffffffffff0f7424 */ /* 0x000fce00078e00ff */
[----:B---3--:R-:W-:Y:S05]  /*7e70*/  WARPSYNC.COLLECTIVE R15, `(.L_x_4271) ;  /* 0x000000000f087348 */ /* 0x008fea0003c00000 */
[----:B------:R-:W-:Y:S01]  /*7e80*/  NOP ;  /* 0x0000000000007918 */ /* 0x000fe20000000000 */
[----:B---3--:R-:W-:Y:S01]  /*7e90*/  ENDCOLLECTIVE ;  /* 0x000000000000791b */ /* 0x008fe20003800000 */
.L_x_4271:
[----:B------:R-:W-:Y:S05]  /*7ea0*/  BSYNC B0 ;  /* 0x0000000000007941 */ /* 0x000fea0003800000 */
.L_x_4270:
[----:B------:R-:W-:Y:S05]  /*7eb0*/  BRA `(.L_x_4272) ;  /* 0xffffffbc00c47947 */ /* 0x000fea000383ffff */
.L_x_4188:
[----:B------:R-:W-:Y:S01]  /*7ec0*/  BSSY B0, `(.L_x_4273) ;  /* 0x0000005000007945 */ /* 0x000fe20003800000 */
[----:B------:R-:W-:-:S07]  /*7ed0*/  IMAD.MOV.U32 R15, RZ, RZ, -0x1 ;  /* 0xffffffffff0f7424 */ /* 0x000fce00078e00ff */
[----:B-1-3--:R-:W-:Y:S05]  /*7ee0*/  WARPSYNC.COLLECTIVE R15, `(.L_x_4274) ;  /* 0x000000000f087348 */ /* 0x00afea0003c00000 */
[----:B------:R-:W-:Y:S01]  /*7ef0*/  NOP ;  /* 0x0000000000007918 */ /* 0x000fe20000000000 */
[----:B-1-3--:R-:W-:Y:S01]  /*7f00*/  ENDCOLLECTIVE ;  /* 0x000000000000791b */ /* 0x00afe20003800000 */
.L_x_4274:
[----:B------:R-:W-:Y:S05]  /*7f10*/  BSYNC B0 ;  /* 0x0000000000007941 */ /* 0x000fea0003800000 */
.L_x_4273:
[----:B------:R-:W-:Y:S05]  /*7f20*/  BRA `(.L_x_4275) ;  /* 0xffffffc000b07947 */ /* 0x000fea000383ffff */
.L_x_4197:
[----:B------:R-:W-:Y:S01]  /*7f30*/  BSSY B0, `(.L_x_4276) ;  /* 0x0000005000007945 */ /* 0x000fe20003800000 */
[----:B------:R-:W-:-:S07]  /*7f40*/  IMAD.MOV.U32 R15, RZ, RZ, -0x1 ;  /* 0xffffffffff0f7424 */ /* 0x000fce00078e00ff */
[----:B------:R-:W-:Y:S05]  /*7f50*/  WARPSYNC.COLLECTIVE R15, `(.L_x_4277) ;  /* 0x000000000f087348 */ /* 0x000fea0003c00000 */
[----:B------:R-:W-:Y:S01]  /*7f60*/  NOP ;  /* 0x0000000000007918 */ /* 0x000fe20000000000 */
[----:B------:R-:W-:Y:S01]  /*7f70*/  ENDCOLLECTIVE ;  /* 0x000000000000791b */ /* 0x000fe20003800000 */
.L_x_4277:
[----:B------:R-:W-:Y:S05]  /*7f80*/  BSYNC B0 ;  /* 0x0000000000007941 */ /* 0x000fea0003800000 */
.L_x_4276:
[----:B------:R-:W-:Y:S05]  /*7f90*/  BRA `(.L_x_4278) ;  /* 0xffffffc800607947 */ /* 0x000fea000383ffff */
.L_x_4213:
[----:B------:R-:W-:Y:S01]  /*7fa0*/  BSSY B0, `(.L_x_4279) ;  /* 0x0000005000007945 */ /* 0x000fe20003800000 */
[----:B------:R-:W-:-:S07]  /*7fb0*/  IMAD.MOV.U32 R15, RZ, RZ, -0x1 ;  /* 0xffffffffff0f7424 */ /* 0x000fce00078e00ff */
[----:B------:R-:W-:Y:S05]  /*7fc0*/  WARPSYNC.COLLECTIVE R15, `(.L_x_4280) ;  /* 0x000000000f087348 */ /* 0x000fea0003c00000 */
[----:B------:R-:W-:Y:S01]  /*7fd0*/  NOP ;  /* 0x0000000000007918 */ /* 0x000fe20000000000 */
[----:B------:R-:W-:Y:S01]  /*7fe0*/  ENDCOLLECTIVE ;  /* 0x000000000000791b */ /* 0x000fe20003800000 */
.L_x_4280:
[----:B------:R-:W-:Y:S05]  /*7ff0*/  BSYNC B0 ;  /* 0x0000000000007941 */ /* 0x000fea0003800000 */
.L_x_4279:
[----:B------:R-:W-:Y:S05]  /*8000*/  BRA `(.L_x_4281) ;  /* 0xffffffcc00d07947 */ /* 0x000fea000383ffff */
.L_x_4230:
[----:B------:R-:W-:Y:S01]  /*8010*/  BSSY B0, `(.L_x_4282) ;  /* 0x0000005000007945 */ /* 0x000fe20003800000 */
[----:B------:R-:W-:-:S07]  /*8020*/  IMAD.MOV.U32 R15, RZ, RZ, -0x1 ;  /* 0xffffffffff0f7424 */ /* 0x000fce00078e00ff */
[----:B------:R-:W-:Y:S05]  /*8030*/  WARPSYNC.COLLECTIVE R15, `(.L_x_4283) ;  /* 0x000000000f087348 */ /* 0x000fea0003c00000 */
[----:B------:R-:W-:Y:S01]  /*8040*/  NOP ;  /* 0x0000000000007918 */ /* 0x000fe20000000000 */
[----:B------:R-:W-:Y:S01]  /*8050*/  ENDCOLLECTIVE ;  /* 0x000000000000791b */ /* 0x000fe20003800000 */
.L_x_4283:
[----:B------:R-:W-:Y:S05]  /*8060*/  BSYNC B0 ;  /* 0x0000000000007941 */ /* 0x000fea0003800000 */
.L_x_4282:
[----:B------:R-:W-:Y:S05]  /*8070*/  BRA `(.L_x_4284) ;  /* 0xffffffd4004c7947 */ /* 0x000fea000383ffff */
.L_x_4243:
[----:B-1----:R1:W2:Y:S02]  /*8080*/  SYNCS.PHASECHK.TRANS64.TRYWAIT P1, [R0+URZ+0x36420], R10 ;  /* 0x0364200a000075a7 */ /* 0x0022a4000802017f */
[----:B--2---:R-:W-:Y:S05]  /*8090*/  @!P1 NANOSLEEP.SYNCS 0x989680 ;  /* 0x009896800000995d */ /* 0x004fea0003900000 */
[----:B------:R-:W2:Y:S02]  /*80a0*/  @!P1 SYNCS.PHASECHK.TRANS64 P1, [R0+URZ+0x36420], R10 ;  /* 0x0364200a000095a7 */ /* 0x000ea4000802007f */
[----:B--2---:R-:W-:Y:S05]  /*80b0*/  @!P1 BRA `(.L_x_4243) ;  /* 0xfffffffc00f09947 */ /* 0x004fea000383ffff */
[----:B------:R-:W-:Y:S05]  /*80c0*/  BRA `(.L_x_4285) ;  /* 0xffffffdc00907947 */ /* 0x000fea000383ffff */
.L_x_4247:
[----:B-1----:R1:W2:Y:S02]  /*80d0*/  SYNCS.PHASECHK.TRANS64.TRYWAIT P1, [R0+URZ+0x36438], R10 ;  /* 0x0364380a000075a7 */ /* 0x0022a4000802017f */
[----:B--2---:R-:W-:Y:S05]  /*80e0*/  @!P1 NANOSLEEP.SYNCS 0x989680 ;  /* 0x009896800000995d */ /* 0x004fea0003900000 */
[----:B------:R-:W2:Y:S02]  /*80f0*/  @!P1 SYNCS.PHASECHK.TRANS64 P1, [R0+URZ+0x36438], R10 ;  /* 0x0364380a000095a7 */ /* 0x000ea4000802007f */
[----:B--2---:R-:W-:Y:S05]  /*8100*/  @!P1 BRA `(.L_x_4247) ;  /* 0xfffffffc00f09947 */ /* 0x004fea000383ffff */
[----:B------:R-:W-:Y:S05]  /*8110*/  BRA `(.L_x_4286) ;  /* 0xffffffe400487947 */ /* 0x000fea000383ffff */
.L_x_4249:
[----:B--2---:R2:W3:Y:S02]  /*8120*/  SYNCS.PHASECHK.TRANS64.TRYWAIT P1, [R0+URZ+0x36428], R3 ;  /* 0x03642803000075a7 */ /* 0x0044e4000802017f */
[----:B---3--:R-:W-:Y:S05]  /*8130*/  @!P1 NANOSLEEP.SYNCS 0x989680 ;  /* 0x009896800000995d */ /* 0x008fea0003900000 */
[----:B------:R-:W3:Y:S02]  /*8140*/  @!P1 SYNCS.PHASECHK.TRANS64 P1, [R0+URZ+0x36428], R3 ;  /* 0x03642803000095a7 */ /* 0x000ee4000802007f */
[----:B---3--:R-:W-:Y:S05]  /*8150*/  @!P1 BRA `(.L_x_4249) ;  /* 0xfffffffc00f09947 */ /* 0x008fea000383ffff */
[----:B------:R-:W-:Y:S05]  /*8160*/  BRA `(.L_x_4287) ;  /* 0xffffffe800087947 */ /* 0x000fea000383ffff */
.L_x_4251:
[----:B--2---:R2:W3:Y:S02]  /*8170*/  SYNCS.PHASECHK.TRANS64.TRYWAIT P1, [R0+URZ+0x36438], R29 ;  /* 0x0364381d000075a7 */ /* 0x0044e4000802017f */
[----:B---3--:R-:W-:Y:S05]  /*8180*/  @!P1 NANOSLEEP.SYNCS 0x989680 ;  /* 0x009896800000995d */ /* 0x008fea0003900000 */
[----:B------:R-:W3:Y:S02]  /*8190*/  @!P1 SYNCS.PHASECHK.TRANS64 P1, [R0+URZ+0x36438], R29 ;  /* 0x0364381d000095a7 */ /* 0x000ee4000802007f */
[----:B---3--:R-:W-:Y:S05]  /*81a0*/  @!P1 BRA `(.L_x_4251) ;  /* 0xfffffffc00f09947 */ /* 0x008fea000383ffff */
[----:B------:R-:W-:Y:S05]  /*81b0*/  BRA `(.L_x_4288) ;  /* 0xffffffe800987947 */ /* 0x000fea000383ffff */
.L_x_4253:
[----:B------:R-:W-:-:S07]  /*81c0*/  SHF.L.U32 R5, R12, 0x1f, RZ ;  /* 0x0000001f0c057819 */ /* 0x000fce00000006ff */
.L_x_4289:
[----:B--2---:R2:W3:Y:S02]  /*81d0*/  SYNCS.PHASECHK.TRANS64.TRYWAIT P1, [R0+URZ+0x36420], R5 ;  /* 0x03642005000075a7 */ /* 0x0044e4000802017f */
[----:B---3--:R-:W-:Y:S05]  /*81e0*/  @!P1 NANOSLEEP.SYNCS 0x989680 ;  /* 0x009896800000995d */ /* 0x008fea0003900000 */
[----:B------:R-:W3:Y:S02]  /*81f0*/  @!P1 SYNCS.PHASECHK.TRANS64 P1, [R0+URZ+0x36420], R5 ;  /* 0x03642005000095a7 */ /* 0x000ee4000802007f */
[----:B---3--:R-:W-:Y:S05]  /*8200*/  @!P1 BRA `(.L_x_4289) ;  /* 0xfffffffc00f09947 */ /* 0x008fea000383ffff */
[----:B------:R-:W-:Y:S05]  /*8210*/  BRA `(.L_x_4290) ;  /* 0xffffffec00387947 */ /* 0x000fea000383ffff */
.L_x_4256:
[----:B--2---:R2:W3:Y:S02]  /*8220*/  SYNCS.PHASECHK.TRANS64.TRYWAIT P1, [R0+URZ+0x36438], R10 ;  /* 0x0364380a000075a7 */ /* 0x0044e4000802017f */
[----:B---3--:R-:W-:Y:S05]  /*8230*/  @!P1 NANOSLEEP.SYNCS 0x989680 ;  /* 0x009896800000995d */ /* 0x008fea0003900000 */
[----:B------:R-:W3:Y:S02]  /*8240*/  @!P1 SYNCS.PHASECHK.TRANS64 P1, [R0+URZ+0x36438], R10 ;  /* 0x0364380a000095a7 */ /* 0x000ee4000802007f */
[----:B---3--:R-:W-:Y:S05]  /*8250*/  @!P1 BRA `(.L_x_4256) ;  /* 0xfffffffc00f09947 */ /* 0x008fea000383ffff */
[----:B------:R-:W-:Y:S05]  /*8260*/  BRA `(.L_x_4291) ;  /* 0xffffffec00e07947 */ /* 0x000fea000383ffff */
.L_x_4258:
[----:B---3--:R3:W4:Y:S02]  /*8270*/  SYNCS.PHASECHK.TRANS64.TRYWAIT P1, [R0+URZ+0x36428], R5 ;  /* 0x03642805000075a7 */ /* 0x008724000802017f */
[----:B----4-:R-:W-:Y:S05]  /*8280*/  @!P1 NANOSLEEP.SYNCS 0x989680 ;  /* 0x009896800000995d */ /* 0x010fea0003900000 */
[----:B------:R-:W4:Y:S02]  /*8290*/  @!P1 SYNCS.PHASECHK.TRANS64 P1, [R0+URZ+0x36428], R5 ;  /* 0x03642805000095a7 */ /* 0x000f24000802007f */
[----:B----4-:R-:W-:Y:S05]  /*82a0*/  @!P1 BRA `(.L_x_4258) ;  /* 0xfffffffc00f09947 */ /* 0x010fea000383ffff */
[----:B------:R-:W-:Y:S05]  /*82b0*/  BRA `(.L_x_4292) ;  /* 0xfffffff000887947 */ /* 0x000fea000383ffff */
.L_x_4260:
[----:B---3--:R3:W4:Y:S02]  /*82c0*/  SYNCS.PHASECHK.TRANS64.TRYWAIT P1, [R0+URZ+0x36438], R3 ;  /* 0x03643803000075a7 */ /* 0x008724000802017f */
[----:B----4-:R-:W-:Y:S05]  /*82d0*/  @!P1 NANOSLEEP.SYNCS 0x989680 ;  /* 0x009896800000995d */ /* 0x010fea0003900000 */
[----:B------:R-:W4:Y:S02]  /*82e0*/  @!P1 SYNCS.PHASECHK.TRANS64 P1, [R0+URZ+0x36438], R3 ;  /* 0x03643803000095a7 */ /* 0x000f24000802007f */
[----:B----4-:R-:W-:Y:S05]  /*82f0*/  @!P1 BRA `(.L_x_4260) ;  /* 0xfffffffc00f09947 */ /* 0x010fea000383ffff */
[----:B------:R-:W-:Y:S05]  /*8300*/  BRA `(.L_x_4293) ;  /* 0xfffffff400207947 */ /* 0x000fea000383ffff */
.L_x_4262:
[----:B------:R-:W-:Y:S01]  /*8310*/  BSSY B0, `(.L_x_4294) ;  /* 0x0000006000007945 */ /* 0x000fe20003800000 */
[----:B------:R-:W-:-:S07]  /*8320*/  IMAD.MOV.U32 R15, RZ, RZ, -0x1 ;  /* 0xffffffffff0f7424 */ /* 0x000fce00078e00ff */
[----:B-12---:R-:W-:Y:S05]  /*8330*/  WARPSYNC.COLLECTIVE R15, `(.L_x_4295) ;  /* 0x000000000f0c7348 */ /* 0x006fea0003c00000 */
[----:B------:R-:W-:Y:S02]  /*8340*/  ELECT P6, UR62, PT ;  /* 0x00000000003e782f */ /* 0x000fe400038c0000 */
[----:B------:R-:W-:Y:S01]  /*8350*/  MOV R14, UR62 ;  /* 0x0000003e000e7c02 */ /* 0x000fe20008000f00 */
[----:B-12---:R-:W-:Y:S10]  /*8360*/  ENDCOLLECTIVE ;  /* 0x000000000000791b */ /* 0x006ff40003800000 */
.L_x_4295:
[----:B------:R-:W-:Y:S05]  /*8370*/  BSYNC B0 ;  /* 0x0000000000007941 */ /* 0x000fea0003800000 */
.L_x_4294:
[----:B------:R-:W-:Y:S01]  /*8380*/  PLOP3.LUT P0, PT, P6, PT, PT, 0x80, 0x0 ;  /* 0x000000000000781c */ /* 0x000fe2000370f070 */
[----:B------:R-:W-:-:S12]  /*8390*/  BRA `(.L_x_4296) ;  /* 0xfffffff400d47947 */ /* 0x000fd8000383ffff */
.L_x_4264:
[----:B-1----:R1:W2:Y:S02]  /*83a0*/  SYNCS.PHASECHK.TRANS64.TRYWAIT P1, [R7+URZ], R0 ;  /* 0x00000000070075a7 */ /* 0x0022a4000802017f */
[----:B--2---:R-:W-:Y:S05]  /*83b0*/  @!P1 NANOSLEEP.SYNCS 0x989680 ;  /* 0x009896800000995d */ /* 0x004fea0003900000 */
[----:B------:R-:W2:Y:S02]  /*83c0*/  @!P1 SYNCS.PHASECHK.TRANS64 P1, [R7+URZ], R0 ;  /* 0x00000000070095a7 */ /* 0x000ea4000802007f */
[----:B--2---:R-:W-:Y:S05]  /*83d0*/  @!P1 BRA `(.L_x_4264) ;  /* 0xfffffffc00f09947 */ /* 0x004fea000383ffff */
[----:B------:R-:W-:Y:S05]  /*83e0*/  BRA `(.L_x_4297) ;  /* 0xfffffff800107947 */ /* 0x000fea000383ffff */
.L_x_4265:
[----:B--2---:R2:W3:Y:S02]  /*83f0*/  SYNCS.PHASECHK.TRANS64.TRYWAIT P1, [R3+URZ], R2 ;  /* 0x00000002030075a7 */ /* 0x0044e4000802017f */
[----:B---3--:R-:W-:Y:S05]  /*8400*/  @!P1 NANOSLEEP.SYNCS 0x989680 ;  /* 0x009896800000995d */ /* 0x008fea0003900000 */
[----:B------:R-:W3:Y:S02]  /*8410*/  @!P1 SYNCS.PHASECHK.TRANS64 P1, [R3+URZ], R2 ;  /* 0x00000002030095a7 */ /* 0x000ee4000802007f */
[----:B---3--:R-:W-:Y:S05]  /*8420*/  @!P1 BRA `(.L_x_4265) ;  /* 0xfffffffc00f09947 */ /* 0x008fea000383ffff */
[----:B------:R-:W-:Y:S05]  /*8430*/  BRA `(.L_x_4298) ;  /* 0xfffffff800047947 */ /* 0x000fea000383ffff */
.L_x_4299:
        /* <DEDUP_REMOVED lines=12> */
.L_x_7676:


//--------------------- .text._ZN7cutlass13device_kernelIN5flash11enable_sm90INS1_16FlashAttnBwdSm90INS1_25CollectiveMainloopBwdSm90ILi2ELi1ELi1EN4cute5tupleIJNS5_1CILi1EEES8_S8_EEENS6_IJNS7_ILi64EEENS7_ILi96EEENS7_ILi192EEEEEENS_10bfloat16_tEfNS_4arch4Sm90ELb0ELb0ELb0ELb1ELb0ELb0ELb1ELb0ELi3ELi1ELi1ELi1ELb0EEENS1_21CollectiveEpilogueBwdISD_SE_SG_Li384ELb1ELb1ELi3EEENS1_19SingleTileSchedulerILb1ELb0ELb0ELi96EEEEEEEEEvNT_6ParamsE --------------------------
	.section	.text._ZN7cutlass13device_kernelIN5flash11enable_sm90INS1_16FlashAttnBwdSm90INS1_25CollectiveMainloopBwdSm90ILi2ELi1ELi1EN4cute5tupleIJNS5_1CILi1EEES8_S8_EEENS6_IJNS7_ILi64EEENS7_ILi96EEENS7_ILi192EEEEEENS_10bfloat16_tEfNS_4arch4Sm90ELb0ELb0ELb0ELb1ELb0ELb0ELb1ELb0ELi3ELi1ELi1ELi1ELb0EEENS1_21CollectiveEpilogueBwdISD_SE_SG_Li384ELb1ELb1ELi3EEENS1_19SingleTileSchedulerILb1ELb0ELb0ELi96EEEEEEEEEvNT_6ParamsE,"ax",@progbits
	.align	128
.text._ZN7cutlass13device_kernelIN5flash11enable_sm90INS1_16FlashAttnBwdSm90INS1_25CollectiveMainloopBwdSm90ILi2ELi1ELi1EN4cute5tupleIJNS5_1CILi1EEES8_S8_EEENS6_IJNS7_ILi64EEENS7_ILi96EEENS7_ILi192EEEEEENS_10bfloat16_tEfNS_4arch4Sm90ELb0ELb0ELb0ELb1ELb0ELb0ELb1ELb0ELi3ELi1ELi1ELi1ELb0EEENS1_21CollectiveEpilogueBwdISD_SE_SG_Li384ELb1ELb1ELi3EEENS1_19SingleTileSchedulerILb1ELb0ELb0ELi96EEEEEEEEEvNT_6ParamsE:
        .type           _ZN7cutlass13device_kernelIN5flash11enable_sm90INS1_16FlashAttnBwdSm90INS1_25CollectiveMainloopBwdSm90ILi2ELi1ELi1EN4cute5tupleIJNS5_1CILi1EEES8_S8_EEENS6_IJNS7_ILi64EEENS7_ILi96EEENS7_ILi192EEEEEENS_10bfloat16_tEfNS_4arch4Sm90ELb0ELb0ELb0ELb1ELb0ELb0ELb1ELb0ELi3ELi1ELi1ELi1ELb0EEENS1_21CollectiveEpilogueBwdISD_SE_SG_Li384ELb1ELb1ELi3EEENS1_19SingleTileSchedulerILb1ELb0ELb0ELi96EEEEEEEEEvNT_6ParamsE,@function
        .size           _ZN7cutlass13device_kernelIN5flash11enable_sm90INS1_16FlashAttnBwdSm90INS1_25CollectiveMainloopBwdSm90ILi2ELi1ELi1EN4cute5tupleIJNS5_1CILi1EEES8_S8_EEENS6_IJNS7_ILi64EEENS7_ILi96EEENS7_ILi192EEEEEENS_10bfloat16_tEfNS_4arch4Sm90ELb0ELb0ELb0ELb1ELb0ELb0ELb1ELb0ELi3ELi1ELi1ELi1ELb0EEENS1_21CollectiveEpilogueBwdISD_SE_SG_Li384ELb1ELb1ELi3EEENS1_19SingleTileSchedulerILb1ELb0ELb0ELi96EEEEEEEEEvNT_6ParamsE,(.L_x_7677 - _ZN7cutlass13device_kernelIN5flash11enable_sm90INS1_16FlashAttnBwdSm90INS1_25CollectiveMainloopBwdSm90ILi2ELi1ELi1EN4cute5tupleIJNS5_1CILi1EEES8_S8_EEENS6_IJNS7_ILi64EEENS7_ILi96EEENS7_ILi192EEEEEENS_10bfloat16_tEfNS_4arch4Sm90ELb0ELb0ELb0ELb1ELb0ELb0ELb1ELb0ELi3ELi1ELi1ELi1ELb0EEENS1_21CollectiveEpilogueBwdISD_SE_SG_Li384ELb1ELb1ELi3EEENS1_19SingleTileSchedulerILb1ELb0ELb0ELi96EEEEEEEEEvNT_6ParamsE)
        .other          _ZN7cutlass13device_kernelIN5flash11enable_sm90INS1_16FlashAttnBwdSm90INS1_25CollectiveMainloopBwdSm90ILi2ELi1ELi1EN4cute5tupleIJNS5_1CILi1EEES8_S8_EEENS6_IJNS7_ILi64EEENS7_ILi96EEENS7_ILi192EEEEEENS_10bfloat16_tEfNS_4arch4Sm90ELb0ELb0ELb0ELb1ELb0ELb0ELb1ELb0ELi3ELi1ELi1ELi1ELb0EEENS1_21CollectiveEpilogueBwdISD_SE_SG_Li384ELb1ELb1ELi3EEENS1_19SingleTileSchedulerILb1ELb0ELb0ELi96EEEEEEEEEvNT_6ParamsE,@"STO_CUDA_ENTRY STV_DEFAULT"
_ZN7cutlass13device_kernelIN5flash11enable_sm90INS1_16FlashAttnBwdSm90INS1_25CollectiveMainloopBwdSm90ILi2ELi1ELi1EN4cute5tupleIJNS5_1CILi1EEES8_S8_EEENS6_IJNS7_ILi64EEENS7_ILi96EEENS7_ILi192EEEEEENS_10bfloat16_tEfNS_4arch4Sm90ELb0ELb0ELb0ELb1ELb0ELb0ELb1ELb0ELi3ELi1ELi1ELi1ELb0EEENS1_21CollectiveEpilogueBwdISD_SE_SG_Li384ELb1ELb1ELi3EEENS1_19SingleTileSchedulerILb1ELb0ELb0ELi96EEEEEEEEEvNT_6ParamsE:
        /* <DEDUP_REMOVED lines=22> */
.L_x_4301:
[----:B------:R-:W-:Y:S05]  /*0160*/  BSYNC B0 ;  /* 0x0000000000007941 */ /* 0x000fea0003800000 */
.L_x_4300:
        /* <DEDUP_REMOVED lines=34> */
.L_x_4302:
        /* <DEDUP_REMOVED lines=20> */
.L_x_4303:
        /* <DEDUP_REMOVED lines=8> */
.L_x_4306:
        /* <DEDUP_REMOVED lines=21> */
.L_x_4307:
        /* <DEDUP_REMOVED lines=10> */
.L_x_4309:
[----:B------:R-:W2:Y:S02]  /*0740*/  LDC R0, c[0x0][0x8bc] ;  /* 0x00022f00ff007b82 */ /* 0x000ea40000000800 */
.L_x_4308:
[----:B-1----:R-:W-:-:S05]  /*0750*/  IMAD R3, R16, 0x60, RZ ;  /* 0x0000006010037824 */ /* 0x002fca00078e02ff */
[----:B--2--5:R-:W-:-:S04]  /*0760*/  ISETP.GE.AND P0, PT, R3, R0, PT ;  /* 0x000000000300720c */ /* 0x024fc80003f06270 */
[----:B------:R-:W-:-:S04]  /*0770*/  SEL R18, R7, 0xffffffff, !P0 ;  /* 0xffffffff07127807 */ /* 0x000fc80004000000 */
[----:B------:R-:W-:-:S13]  /*0780*/  ISETP.GE.AND P0, PT, R18, RZ, PT ;  /* 0x000000ff1200720c */ /* 0x000fda0003f06270 */
[----:B------:R-:W-:Y:S05]  /*0790*/  @!P0 BRA `(.L_x_4310) ;  /* 0x0000009400c48947 */ /* 0x000fea0003800000 */
        /* <DEDUP_REMOVED lines=9> */
.L_x_4311:
        /* <DEDUP_REMOVED lines=10> */
.L_x_4312:
        /* <DEDUP_REMOVED lines=8> */
.L_x_4313:
        /* <DEDUP_REMOVED lines=9> */
.L_x_4314:
        /* <DEDUP_REMOVED lines=75> */
.L_x_4317:
        /* <DEDUP_REMOVED lines=15> */
.L_x_4316:
        /* <DEDUP_REMOVED lines=20> */
.L_x_4319:
        /* <DEDUP_REMOVED lines=15> */
.L_x_4318:
        /* <DEDUP_REMOVED lines=8> */
.L_x_4450:
        /* <DEDUP_REMOVED lines=13> */
[----:B------:R-:W-:Y:S01]  /*1300*/  SHF.R.S32.HI R9, RZ, 0x5, R2 ;  /* 0x00000005ff097819 */ /* 0x000fe20000011402 */
        /* <DEDUP_REMOVED lines=12> */
.L_x_4321:
[----:B------:R-:W-:Y:S01]  /*13d0*/  LOP3.LUT R12, R8, 0x3ffffc, RZ, 0xc0, !PT ;  /* 0x003ffffc080c7812 */ /* 0x000fe200078ec0ff */
[----:B------:R-:W-:Y:S01]  /*13e0*/  IMAD R14, R13, 0x400, R4 ;  /* 0x000004000d0e7824 */ /* 0x000fe200078e0204 */
[--C-:B------:R-:W-:Y:S02]  /*13f0*/  SHF.R.S32.HI R7, RZ, 0x1, R0.reuse ;  /* 0x00000001ff077819 */ /* 0x100fe40000011400 */
[----:B------:R-:W-:Y:S02]  /*1400*/  CS2R R70, SRZ ;  /* 0x0000000000467805 */ /* 0x000fe4000001ff00 */
[----:B------:R-:W-:Y:S01]  /*1410*/  SHF.R.S32.HI R8, RZ, 0x1f, R0 ;  /* 0x0000001fff087819 */ /* 0x000fe20000011400 */
[----:B--2---:R-:W-:Y:S01]  /*1420*/  IMAD.IADD R15, R9, 0x1, -R12 ;  /* 0x00000001090f7824 */ /* 0x004fe200078e0a0c */
[----:B------:R-:W-:Y:S02]  /*1430*/  SHF.R.S32.HI R10, RZ, 0x1f, R3 ;  /* 0x0000001fff0a7819 */ /* 0x000fe40000011403 */
[----:B------:R-:W-:-:S02]  /*1440*/  CS2R R68, SRZ ;  /* 0x0000000000447805 */ /* 0x000fc4000001ff00 */
[----:B------:R-:W-:Y:S02]  /*1450*/  LEA.HI R8, R8, R7, RZ, 0x2 ;  /* 0x0000000708087211 */ /* 0x000fe400078f10ff */
[----:B------:R-:W-:Y:S02]  /*1460*/  CS2R R66, SRZ ;  /* 0x0000000000427805 */ /* 0x000fe4000001ff00 */
[----:B------:R-:W-:Y:S02]  /*1470*/  LEA.HI R10, R10, R3, RZ, 0x3 ;  /* 0x000000030a0a7211 */ /* 0x000fe400078f18ff */
[----:B------:R-:W-:Y:S02]  /*1480*/  CS2R R64, SRZ ;  /* 0x0000000000407805 */ /* 0x000fe4000001ff00 */
[----:B------:R-:W-:Y:S02]  /*1490*/  LOP3.LUT R8, R8, 0xfffffffc, RZ, 0xc0, !PT ;  /* 0xfffffffc08087812 */ /* 0x000fe400078ec0ff */
[----:B------:R-:W-:-:S02]  /*14a0*/  CS2R R62, SRZ ;  /* 0x00000000003e7805 */ /* 0x000fc4000001ff00 */
        /* <DEDUP_REMOVED lines=14> */
[----:B------:R-:W-:Y:S02]  /*1590*/  SHF.R.S32.HI R6, RZ, 0x2, R0 ;  /* 0x00000002ff067819 */ /* 0x000fe40000011400 */
[----:B------:R-:W-:Y:S02]  /*15a0*/  CS2R R56, SRZ ;  /* 0x0000000000387805 */ /* 0x000fe4000001ff00 */
[----:B------:R-:W-:Y:S01]  /*15b0*/  LOP3.LUT R12, R9, 0x8, R12, 0xf8, !PT ;  /* 0x00000008090c7812 */ /* 0x000fe200078ef80c */
[----:B------:R-:W-:Y:S01]  /*15c0*/  IMAD R10, R11, 0x20, R10 ;  /* 0x000000200b0a7824 */ /* 0x000fe200078e020a */
[----:B------:R-:W-:-:S02]  /*15d0*/  SHF.R.S32.HI R7, RZ, 0x1f, R0 ;  /* 0x0000001fff077819 */ /* 0x000fc40000011400 */
[----:B------:R-:W-:Y:S02]  /*15e0*/  CS2R R54, SRZ ;  /* 0x0000000000367805 */ /* 0x000fe4000001ff00 */
[----:B------:R-:W-:Y:S01]  /*15f0*/  SHF.R.U32.HI R9, RZ, 0x3, R9 ;  /* 0x00000003ff097819 */ /* 0x000fe20000011609 */
[----:B------:R-:W-:Y:S01]  /*1600*/  IMAD R10, R15, 0x200, R10 ;  /* 0x000002000f0a7824 */ /* 0x000fe200078e020a */
[----:B------:R-:W-:Y:S01]  /*1610*/  LEA.HI R7, R7, R6, RZ, 0x3 ;  /* 0x0000000607077211 */ /* 0x000fe200078f18ff */
[----:B------:R-:W-:Y:S01]  /*1620*/  IMAD.MOV.U32 R15, RZ, RZ, 0x20 ;  /* 0x00000020ff0f7424 */ /* 0x000fe200078e00ff */
[----:B------:R-:W-:Y:S01]  /*1630*/  LOP3.LUT R9, R12, R9, RZ, 0x3c, !PT ;  /* 0x000000090c097212 */ /* 0x000fe200078e3cff */
[----:B------:R-:W-:Y:S01]  /*1640*/  IMAD.MOV.U32 R12, RZ, RZ, RZ ;  /* 0x000000ffff0c7224 */ /* 0x000fe200078e00ff */
[----:B-1----:R-:W-:Y:S02]  /*1650*/  LOP3.LUT R13, R0, 0xfffffffc, RZ, 0xc0, !PT ;  /* 0xfffffffc000d7812 */ /* 0x002fe400078ec0ff */
[----:B------:R-:W-:-:S02]  /*1660*/  CS2R R52, SRZ ;  /* 0x0000000000347805 */ /* 0x000fc4000001ff00 */
[----:B------:R-:W-:Y:S01]  /*1670*/  LEA.HI R3, R3, R4, RZ, 0x5 ;  /* 0x0000000403037211 */ /* 0x000fe200078f28ff */
[----:B------:R-:W-:Y:S01]  /*1680*/  IMAD.IADD R9, R10, 0x1, R9 ;  /* 0x000000010a097824 */ /* 0x000fe200078e0209 */
[----:B------:R-:W-:Y:S01]  /*1690*/  LOP3.LUT R7, R7, 0xfffffff8, RZ, 0xc0, !PT ;  /* 0xfffffff807077812 */ /* 0x000fe200078ec0ff */
[----:B------:R-:W-:Y:S01]  /*16a0*/  IMAD.IADD R0, R4, 0x1, -R13 ;  /* 0x0000000104007824 */ /* 0x000fe200078e0a0d */
[----:B------:R-:W-:Y:S01]  /*16b0*/  LOP3.LUT P0, RZ, R8, 0x2, RZ, 0xc0, !PT ;  /* 0x0000000208ff7812 */ /* 0x000fe2000780c0ff */
[----:B------:R-:W-:Y:S01]  /*16c0*/  IMAD.SHL.U32 R4, R14, 0x4, RZ ;  /* 0x000000040e047824 */ /* 0x000fe200078e00ff */
[----:B------:R-:W-:Y:S01]  /*16d0*/  SHF.R.S32.HI R3, RZ, 0x5, R3 ;  /* 0x00000005ff037819 */ /* 0x000fe20000011403 */
[----:B------:R-:W-:Y:S01]  /*16e0*/  IMAD.IADD R16, R6, 0x1, -R7 ;  /* 0x0000000106107824 */ /* 0x000fe200078e0a07 */
[----:B------:R-:W-:Y:S01]  /*16f0*/  SEL R15, R15, 0xffffffe0, !P0 ;  /* 0xffffffe00f0f7807 */ /* 0x000fe20004000000 */
[----:B------:R-:W-:Y:S01]  /*1700*/  IMAD R0, R0, -0x2, R21 ;  /* 0xfffffffe00007824 */ /* 0x000fe200078e0215 */
[----:B------:R-:W-:Y:S01]  /*1710*/  LEA R14, R9, UR36, 0x1 ;  /* 0x00000024090e7c11 */ /* 0x000fe2000f8e08ff */
[----:B------:R-:W-:Y:S01]  /*1720*/  IMAD R16, R3, 0x10, R16 ;  /* 0x0000001003107824 */ /* 0x000fe200078e0210 */
[----:B------:R-:W-:-:S02]  /*1730*/  LOP3.LUT R13, R17, 0x1, RZ, 0xfc, !PT ;  /* 0x00000001110d7812 */ /* 0x000fc400078efcff */
[----:B------:R-:W-:Y:S02]  /*1740*/  CS2R R6, SRZ ;  /* 0x0000000000067805 */ /* 0x000fe4000001ff00 */
[----:B------:R-:W-:Y:S01]  /*1750*/  SHF.R.S32.HI R17, RZ, 0x6, R2 ;  /* 0x00000006ff117819 */ /* 0x000fe20000011402 */
[----:B------:R-:W-:Y:S01]  /*1760*/  IMAD.MOV.U32 R3, RZ, RZ, RZ ;  /* 0x000000ffff037224 */ /* 0x000fe200078e00ff */
        /* <DEDUP_REMOVED lines=39> */
[----:B------:R-:W-:-:S07]  /*19e0*/  IADD3 R15, R15, 0x30400, R14 ;  /* 0x000304000f0f7810 */ /* 0x000fce0007ffe00e */
.L_x_4333:
[----:B------:R-:W-:-:S13]  /*19f0*/  ISETP.NE.AND P0, PT, R13, 0x3, PT ;  /* 0x000000030d00780c */ /* 0x000fda0003f05270 */
[----:B-1----:R-:W-:Y:S05]  /*1a00*/  @!P0 BRA `(.L_x_4323) ;  /* 0x0000000000048947 */ /* 0x002fea0003800000 */
[----:B------:R-:W-:Y:S01]  /*1a10*/  BPT.TRAP 0x1 ;  /* 0x000000040000795c */ /* 0x000fe20000300000 */
.L_x_4323:
[----:B------:R-:W-:Y:S02]  /*1a20*/  LEA R4, R3, UR36, 0x3 ;  /* 0x0000002403047c11 */ /* 0x000fe4000f8e18ff */
[----:B------:R-:W-:-:S04]  /*1a30*/  SHF.L.U32 R9, R7, 0x1f, RZ ;  /* 0x0000001f07097819 */ /* 0x000fc800000006ff */
[----:B------:R1:W2:Y:S01]  /*1a40*/  SYNCS.PHASECHK.TRANS64.TRYWAIT P1, [R4+URZ+0x36410], R9 ;  /* 0x03641009040075a7 */ /* 0x0002a2000802017f */
[----:B------:R-:W-:Y:S05]  /*1a50*/  @!P0 BRA `(.L_x_4324) ;  /* 0x0000000000048947 */ /* 0x000fea0003800000 */
[----:B------:R-:W-:Y:S01]  /*1a60*/  BPT.TRAP 0x1 ;  /* 0x000000040000795c */ /* 0x000fe20000300000 */
.L_x_4324:
[----:B--2---:R-:W-:Y:S05]  /*1a70*/  @P1 BRA `(.L_x_4325) ;  /* 0x0000000000081947 */ /* 0x004fea0003800000 */
[----:B------:R-:W2:Y:S02]  /*1a80*/  SYNCS.PHASECHK.TRANS64.TRYWAIT P1, [R4+URZ+0x36410], R9 ;  /* 0x03641009040075a7 */ /* 0x000ea4000802017f */
[----:B--2---:R-:W-:Y:S05]  /*1a90*/  @!P1 BRA `(.L_x_4326) ;  /* 0x00000084003c9947 */ /* 0x004fea0003800000 */
.L_x_4325:
        /* <DEDUP_REMOVED lines=103> */
.L_x_4327:
[----:B-12---:R-:W-:-:S04]  /*2110*/  SHF.L.U32 R9, R6, 0x1f, RZ ;  /* 0x0000001f06097819 */ /* 0x006fc800000006ff */
[----:B------:R1:W2:Y:S01]  /*2120*/  SYNCS.PHASECHK.TRANS64.TRYWAIT P1, [UR36+0x36430], R9 ;  /* 0x03643009ff0075a7 */ /* 0x0002a20008020164 */
[----:B------:R-:W-:Y:S05]  /*2130*/  @!P0 BRA `(.L_x_4328) ;  /* 0x0000000000048947 */ /* 0x000fea0003800000 */
[----:B------:R-:W-:Y:S01]  /*2140*/  BPT.TRAP 0x1 ;  /* 0x000000040000795c */ /* 0x000fe20000300000 */
.L_x_4328:
[----:B--2---:R-:W-:Y:S05]  /*2150*/  @P1 BRA `(.L_x_4329) ;  /* 0x0000000000081947 */ /* 0x004fea0003800000 */
[----:B------:R-:W2:Y:S02]  /*2160*/  SYNCS.PHASECHK.TRANS64.TRYWAIT P1, [UR36+0x36430], R9 ;  /* 0x03643009ff0075a7 */ /* 0x000ea40008020164 */
[----:B--2---:R-:W-:Y:S05]  /*2170*/  @!P1 BRA `(.L_x_4330) ;  /* 0x0000007c00989947 */ /* 0x004fea0003800000 */
.L_x_4329:
[----:B------:R-:W-:Y:S01]  /*2180*/  UIADD3 UR5, UR36, 0x2a000, URZ ;  /* 0x0002a00024057890 */ /* 0x000fe2000fffe03f */
[----:B------:R-:W-:Y:S01]  /*2190*/  WARPGROUP.ARRIVE ;  /* 0x00000000000079c5 */ /* 0x000fe20000000000 */
[----:B------:R-:W-:Y:S01]  /*21a0*/  UIADD3 UR4, UR4, 0x9000, URZ ;  /* 0x0000900004047890 */ /* 0x000fe2000fffe03f */
[C---:B------:R-:W-:Y:S01]  /*21b0*/  ISETP.GT.AND P1, PT, R0.reuse, RZ, PT ;  /* 0x000000ff0000720c */ /* 0x040fe20003f24270 */
[----:B------:R-:W-:Y:S01]  /*21c0*/  USHF.R.U32.HI UR6, URZ, 0x4, UR5 ;  /* 0x000000043f067899 */ /* 0x000fe20008011605 */
[----:B------:R-:W-:Y:S01]  /*21d0*/  ISETP.GT.AND P2, PT, R0, 0x1, PT ;  /* 0x000000010000780c */ /* 0x000fe20003f44270 */
[----:B------:R-:W-:Y:S01]  /*21e0*/  USHF.R.U32.HI UR4, URZ, 0x4, UR4 ;  /* 0x000000043f047899 */ /* 0x000fe20008011604 */
[----:B-12---:R-:W-:Y:S01]  /*21f0*/  FSEL R9, R138, -INF , P1 ;  /* 0xff8000008a097808 */ /* 0x006fe20000800000 */
        /* <DEDUP_REMOVED lines=10> */
[--C-:B------:R-:W-:Y:S01]  /*22a0*/  FFMA.FTZ R138, R9, UR40, -R20.reuse ;  /* 0x00000028098a7c23 */ /* 0x100fe20008010814 */
[----:B------:R-:W-:Y:S01]  /*22b0*/  UMOV UR8, UR4 ;  /* 0x0000000400087c82 */ /* 0x000fe20008000000 */
[----:B------:R-:W-:Y:S01]  /*22c0*/  FSEL R140, R140, -INF , P3 ;  /* 0xff8000008c8c7808 */ /* 0x000fe20001800000 */
        /* <DEDUP_REMOVED lines=19> */
[C---:B------:R-:W-:Y:S01]  /*2400*/  ISETP.GT.AND P1, PT, R0.reuse, 0x10, PT ;  /* 0x000000100000780c */ /* 0x040fe20003f24270 */
[----:B------:R-:W-:Y:S01]  /*2410*/  UMOV UR7, 0x80000020 ;  /* 0x8000002000077882 */ /* 0x000fe20000000000 */
[----:B------:R-:W-:-:S02]  /*2420*/  ISETP.GT.AND P2, PT, R0, 0x11, PT ;  /* 0x000000110000780c */ /* 0x000fc40003f44270 */
        /* <DEDUP_REMOVED lines=22> */
[----:B------:R-:W-:-:S03]  /*2590*/  UIADD3 UR8, UR4, 0x4, URZ ;  /* 0x0000000404087890 */ /* 0x000fc6000fffe03f */
[----:B------:R-:W2:Y:S01]  /*25a0*/  MUFU.EX2 R142, R142 ;  /* 0x0000008e008e7308 */ /* 0x000ea20000000800 */
[----:B------:R-:W-:Y:S01]  /*25b0*/  UMOV UR11, 0x40000040 ;  /* 0x40000040000b7882 */ /* 0x000fe20000000000 */
[----:B------:R-:W-:Y:S01]  /*25c0*/  UMOV UR9, 0x40000040 ;  /* 0x4000004000097882 */ /* 0x000fe20000000000 */
[----:B-1----:R-:W-:-:S05]  /*25d0*/  F2FP.BF16.F32.PACK_AB R9, R139, R138 ;  /* 0x0000008a8b09723e */ /* 0x002fca00000010ff */
        /* <DEDUP_REMOVED lines=123> */
[----:B------:R-:W-:-:S05]  /*2d90*/  FMUL.FTZ R125, R144, R125 ;  /* 0x0000007d907d7220 */ /* 0x000fca0000410000 */
        /* <DEDUP_REMOVED lines=109> */
.L_x_4331:
        /* <DEDUP_REMOVED lines=60> */
.L_x_4332:
[----:B------:R-:W-:Y:S01]  /*3830*/  VIADD R12, R12, 0x1 ;  /* 0x000000010c0c7836 */ /* 0x000fe20000000000 */
[----:B------:R-:W-:Y:S01]  /*3840*/  LOP3.LUT R6, R6, 0x1, RZ, 0x3c, !PT ;  /* 0x0000000106067812 */ /* 0x000fe200078e3cff */
[----:B------:R-:W-:Y:S02]  /*3850*/  VIADD R4, R4, 0x36420 ;  /* 0x0003642004047836 */ /* 0x000fe40000000000 */
[----:B------:R-:W-:Y:S01]  /*3860*/  VIADD R3, R3, 0x1 ;  /* 0x0000000103037836 */ /* 0x000fe20000000000 */
[----:B------:R-:W-:Y:S02]  /*3870*/  ISETP.GE.AND P1, PT, R12, R17, PT ;  /* 0x000000110c00720c */ /* 0x000fe40003f26270 */
[----:B------:R-:W-:Y:S02]  /*3880*/  PRMT R4, RZ, 0x654, R4 ;  /* 0x00000654ff047816 */ /* 0x000fe40000000004 */
[C---:B------:R-:W-:Y:S02]  /*3890*/  ISETP.NE.AND P0, PT, R3.reuse, 0x2, PT ;  /* 0x000000020300780c */ /* 0x040fe40003f05270 */
[----:B------:R2:W-:Y:S02]  /*38a0*/  SYNCS.ARRIVE.TRANS64.RED.A1T0 RZ, [R4+URZ], RZ ;  /* 0x000000ff04ff79a7 */ /* 0x0005e4000810043f */
[----:B------:R-:W-:-:S02]  /*38b0*/  SEL R3, R3, RZ, P0 ;  /* 0x000000ff03037207 */ /* 0x000fc40000000000 */
[----:B--2---:R-:W-:-:S04]  /*38c0*/  SEL R4, RZ, 0x1, P0 ;  /* 0x00000001ff047807 */ /* 0x004fc80000000000 */
[----:B------:R-:W-:Y:S01]  /*38d0*/  LOP3.LUT R7, R7, R4, RZ, 0x3c, !PT ;  /* 0x0000000407077212 */ /* 0x000fe200078e3cff */
[----:B------:R-:W-:Y:S06]  /*38e0*/  @!P1 BRA `(.L_x_4333) ;  /* 0xffffffe000409947 */ /* 0x000fec000383ffff */
        /* <DEDUP_REMOVED lines=50> */
.L_x_4315:
[----:B------:R-:W-:Y:S05]  /*3c10*/  @P0 BRA `(.L_x_4334) ;  /* 0x0000001400f00947 */ /* 0x000fea0003800000 */
[----:B------:R-:W3:Y:S01]  /*3c20*/  S2R R0, SR_TID.X ;  /* 0x0000000000007919 */ /* 0x000ee20000002100 */
[----:B------:R-:W4:Y:S01]  /*3c30*/  S2UR UR5, SR_CgaCtaId ;  /* 0x00000000000579c3 */ /* 0x000f220000008800 */
[----:B------:R-:W-:Y:S01]  /*3c40*/  UMOV UR4, 0x400 ;  /* 0x0000040000047882 */ /* 0x000fe20000000000 */
[----:B------:R-:W-:-:S06]  /*3c50*/  F2FP.BF16.F32.PACK_AB R72, R73, R72 ;  /* 0x000000484948723e */ /* 0x000fcc00000010ff */
[----:B------:R-:W-:Y:S01]  /*3c60*/  BAR.SYNC.DEFER_BLOCKING 0x1, 0x180 ;  /* 0x0046000000007b1d */ /* 0x000fe20000010000 */
        /* <DEDUP_REMOVED lines=10> */
[----:B----4-:R-:W-:Y:S01]  /*3d10*/  ULEA UR4, UR5, UR4, 0x18 ;  /* 0x0000000405047291 */ /* 0x010fe2000f8ec03f */
[----:B------:R-:W-:Y:S02]  /*3d20*/  F2FP.BF16.F32.PACK_AB R90, R93, R92 ;  /* 0x0000005c5d5a723e */ /* 0x000fe400000010ff */
[----:B------:R-:W-:-:S02]  /*3d30*/  F2FP.BF16.F32.PACK_AB R91, R95, R94 ;  /* 0x0000005e5f5b723e */ /* 0x000fc400000010ff */
[----:B------:R-:W-:Y:S01]  /*3d40*/  F2FP.BF16.F32.PACK_AB R97, R99, R98 ;  /* 0x000000626361723e */ /* 0x000fe200000010ff */
[----:B---3--:R-:W-:Y:S01]  /*3d50*/  VIADD R0, R0, 0xffffff80 ;  /* 0xffffff8000007836 */ /* 0x008fe20000000000 */
[----:B------:R-:W-:Y:S02]  /*3d60*/  F2FP.BF16.F32.PACK_AB R104, R105, R104 ;  /* 0x000000686968723e */ /* 0x000fe400000010ff */
[----:B------:R-:W-:Y:S01]  /*3d70*/  F2FP.BF16.F32.PACK_AB R98, R101, R100 ;  /* 0x000000646562723e */ /* 0x000fe200000010ff */
[----:B-12---:R-:W-:Y:S01]  /*3d80*/  IMAD.SHL.U32 R2, R0, 0x40, RZ ;  /* 0x0000004000027824 */ /* 0x006fe200078e00ff */
[----:B------:R-:W-:Y:S02]  /*3d90*/  SHF.R.S32.HI R7, RZ, 0x1f, R0 ;  /* 0x0000001fff077819 */ /* 0x000fe40000011400 */
[----:B------:R-:W-:Y:S02]  /*3da0*/  F2FP.BF16.F32.PACK_AB R99, R103, R102 ;  /* 0x000000666763723e */ /* 0x000fe400000010ff */
[----:B------:R-:W-:-:S02]  /*3db0*/  LEA.HI R4, R7, R0, RZ, 0x4 ;  /* 0x0000000007047211 */ /* 0x000fc400078f20ff */
[CC--:B------:R-:W-:Y:S02]  /*3dc0*/  LEA.HI R5, R7.reuse, R0.reuse, RZ, 0x5 ;  /* 0x0000000007057211 */ /* 0x0c0fe400078f28ff */
[----:B------:R-:W-:Y:S02]  /*3dd0*/  SHF.R.S32.HI R9, RZ, 0x4, R4 ;  /* 0x00000004ff097819 */ /* 0x000fe40000011404 */
[----:B------:R-:W-:Y:S02]  /*3de0*/  LOP3.LUT R2, R2, 0x1c0, RZ, 0xc0, !PT ;  /* 0x000001c002027812 */ /* 0x000fe400078ec0ff */
[----:B------:R-:W-:Y:S02]  /*3df0*/  LEA.HI R4, R4, R9, RZ, 0x1 ;  /* 0x0000000904047211 */ /* 0x000fe400078f08ff */
[----:B------:R-:W-:Y:S02]  /*3e00*/  SHF.R.U32.HI R5, RZ, 0x1, R5 ;  /* 0x00000001ff057819 */ /* 0x000fe40000011605 */
[----:B------:R-:W-:-:S02]  /*3e10*/  LEA.HI R3, R7, R0, RZ, 0x3 ;  /* 0x0000000007037211 */ /* 0x000fc400078f18ff */
[----:B------:R-:W-:Y:S02]  /*3e20*/  LOP3.LUT R6, R4, 0x7ffffe, RZ, 0xc0, !PT ;  /* 0x007ffffe04067812 */ /* 0x000fe400078ec0ff */
[----:B------:R-:W-:Y:S02]  /*3e30*/  LEA.HI R7, R7, R0, RZ, 0x7 ;  /* 0x0000000007077211 */ /* 0x000fe400078f38ff */
[----:B------:R-:W-:Y:S01]  /*3e40*/  LOP3.LUT R4, R2, 0x30, R5, 0xf8, !PT ;  /* 0x0000003002047812 */ /* 0x000fe200078ef805 */
[----:B------:R-:W-:Y:S01]  /*3e50*/  IMAD.IADD R6, R9, 0x1, -R6 ;  /* 0x0000000109067824 */ /* 0x000fe200078e0a06 */
[----:B------:R-:W-:Y:S02]  /*3e60*/  SHF.R.S32.HI R5, RZ, 0x7, R7 ;  /* 0x00000007ff057819 */ /* 0x000fe40000011407 */
[----:B------:R-:W-:Y:S02]  /*3e70*/  LOP3.LUT R3, R4, 0x8, R3, 0xf8, !PT ;  /* 0x0000000804037812 */ /* 0x000fe400078ef803 */
[----:B------:R-:W-:Y:S01]  /*3e80*/  SHF.R.U32.HI R2, RZ, 0x3, R2 ;  /* 0x00000003ff027819 */ /* 0x000fe20000011602 */
[----:B------:R-:W-:Y:S01]  /*3e90*/  IMAD R5, R5, 0xc, R6 ;  /* 0x0000000c05057824 */ /* 0x000fe200078e0206 */
[----:B------:R-:W-:-:S02]  /*3ea0*/  F2FP.BF16.F32.PACK_AB R105, R107, R106 ;  /* 0x0000006a6b69723e */ /* 0x000fc400000010ff */
[----:B------:R-:W-:Y:S02]  /*3eb0*/  LOP3.LUT R2, R3, R2, RZ, 0x3c, !PT ;  /* 0x0000000203027212 */ /* 0x000fe400078e3cff */
[----:B------:R-:W-:Y:S02]  /*3ec0*/  F2FP.BF16.F32.PACK_AB R112, R113, R112 ;  /* 0x000000707170723e */ /* 0x000fe400000010ff */
[----:B------:R-:W-:Y:S01]  /*3ed0*/  F2FP.BF16.F32.PACK_AB R106, R109, R108 ;  /* 0x0000006c6d6a723e */ /* 0x000fe200000010ff */
[----:B------:R-:W-:Y:S01]  /*3ee0*/  IMAD.U32 R4, R5, 0x200, R2 ;  /* 0x0000020005047824 */ /* 0x000fe200078e0002 */
[----:B------:R-:W-:Y:S01]  /*3ef0*/  F2FP.BF16.F32.PACK_AB R107, R111, R110 ;  /* 0x0000006e6f6b723e */ /* 0x000fe200000010ff */
[----:B------:R-:W1:Y:S01]  /*3f00*/  LDC.64 R2, c[0x0][0x870] ;  /* 0x00021c00ff027b82 */ /* 0x000e620000000a00 */
[----:B------:R-:W-:Y:S02]  /*3f10*/  F2FP.BF16.F32.PACK_AB R113, R115, R114 ;  /* 0x000000727371723e */ /* 0x000fe400000010ff */
[----:B------:R-:W-:-:S02]  /*3f20*/  LEA R6, R4, UR4, 0x1 ;  /* 0x0000000404067c11 */ /* 0x000fc4000f8e08ff */
[----:B------:R-:W-:Y:S02]  /*3f30*/  F2FP.BF16.F32.PACK_AB R24, R25, R24 ;  /* 0x000000181918723e */ /* 0x000fe400000010ff */
[----:B------:R-:W-:Y:S01]  /*3f40*/  F2FP.BF16.F32.PACK_AB R114, R117, R116 ;  /* 0x000000747572723e */ /* 0x000fe200000010ff */
[----:B------:R-:W-:Y:S01]  /*3f50*/  STSM.16.MT88.4 [R6+0x9000], R72 ;  /* 0x0090004806007844 */ /* 0x000fe20000004200 */
[----:B------:R-:W-:Y:S01]  /*3f60*/  F2FP.BF16.F32.PACK_AB R115, R119, R118 ;  /* 0x000000767773723e */ /* 0x000fe200000010ff */
[----:B------:R-:W2:Y:S01]  /*3f70*/  LDC.64 R4, c[0x0][0x870] ;  /* 0x00021c00ff047b82 */ /* 0x000ea20000000a00 */
        /* <DEDUP_REMOVED lines=17> */
[----:B------:R-:W-:Y:S01]  /*4090*/  F2FP.BF16.F32.PACK_AB R42, R45, R44 ;  /* 0x0000002c2d2a723e */ /* 0x000fe200000010ff */
[----:B--2---:R-:W-:Y:S01]  /*40a0*/  IMAD.WIDE R4, R18, 0x4, R4 ;  /* 0x0000000412047825 */ /* 0x004fe200078e0204 */
[----:B------:R-:W-:Y:S01]  /*40b0*/  F2FP.BF16.F32.PACK_AB R43, R47, R46 ;  /* 0x0000002e2f2b723e */ /* 0x000fe200000010ff */
[----:B------:R-:W-:Y:S01]  /*40c0*/  STSM.16.MT88.4 [R6+0x800], R32 ;  /* 0x0008002006007844 */ /* 0x000fe20000004200 */
[----:B------:R-:W-:Y:S02]  /*40d0*/  F2FP.BF16.F32.PACK_AB R49, R51, R50 ;  /* 0x000000323331723e */ /* 0x000fe400000010ff */
[----:B------:R-:W-:Y:S01]  /*40e0*/  F2FP.BF16.F32.PACK_AB R64, R65, R64 ;  /* 0x000000404140723e */ /* 0x000fe200000010ff */
[----:B------:R-:W-:Y:S01]  /*40f0*/  STSM.16.MT88.4 [R6+0x1000], R40 ;  /* 0x0010002806007844 */ /* 0x000fe20000004200 */
[----:B------:R-:W-:Y:S01]  /*4100*/  F2FP.BF16.F32.PACK_AB R50, R53, R52 ;  /* 0x000000343532723e */ /* 0x000fe200000010ff */
[----:B------:R-:W-:Y:S01]  /*4110*/  ULDC UR5, c[0x0][0x808] ;  /* 0x0002020000057ab9 */ /* 0x000fe20000000800 */
[----:B------:R-:W-:Y:S01]  /*4120*/  F2FP.BF16.F32.PACK_AB R51, R55, R54 ;  /* 0x000000363733723e */ /* 0x000fe200000010ff */
[----:B------:R-:W2:Y:S01]  /*4130*/  LDC.64 R36, c[0x0][0x850] ;  /* 0x00021400ff247b82 */ /* 0x000ea20000000a00 */
[----:B------:R-:W-:-:S02]  /*4140*/  F2FP.BF16.F32.PACK_AB R57, R59, R58 ;  /* 0x0000003a3b39723e */ /* 0x000fc400000010ff */
[----:B------:R-:W-:Y:S01]  /*4150*/  F2FP.BF16.F32.PACK_AB R58, R61, R60 ;  /* 0x0000003c3d3a723e */ /* 0x000fe200000010ff */
[----:B------:R-:W-:Y:S01]  /*4160*/  STSM.16.MT88.4 [R6+0x1800], R48 ;  /* 0x0018003006007844 */ /* 0x000fe20000004200 */
[----:B------:R-:W-:Y:S02]  /*4170*/  F2FP.BF16.F32.PACK_AB R59, R63, R62 ;  /* 0x0000003e3f3b723e */ /* 0x000fe400000010ff */
[----:B------:R-:W-:Y:S02]  /*4180*/  F2FP.BF16.F32.PACK_AB R65, R67, R66 ;  /* 0x000000424341723e */ /* 0x000fe400000010ff */
[----:B------:R-:W-:Y:S01]  /*4190*/  F2FP.BF16.F32.PACK_AB R66, R69, R68 ;  /* 0x000000444542723e */ /* 0x000fe200000010ff */
[----:B------:R-:W-:Y:S01]  /*41a0*/  STSM.16.MT88.4 [R6+0x2000], R56 ;  /* 0x0020003806007844 */ /* 0x000fe20000004200 */
[----:B------:R-:W-:Y:S02]  /*41b0*/  F2FP.BF16.F32.PACK_AB R67, R71, R70 ;  /* 0x000000464743723e */ /* 0x000fe400000010ff */
[----:B-1----:R-:W-:-:S03]  /*41c0*/  ISETP.NE.U32.AND P0, PT, R2, RZ, PT ;  /* 0x000000ff0200720c */ /* 0x002fc60003f05070 */
[----:B------:R1:W-:Y:S01]  /*41d0*/  STSM.16.MT88.4 [R6+0x2800], R64 ;  /* 0x0028004006007844 */ /* 0x0003e20000004200 */
[----:B------:R-:W-:Y:S01]  /*41e0*/  BAR.SYNC.DEFER_BLOCKING 0x1, 0x180 ;  /* 0x0046000000007b1d */ /* 0x000fe20000010000 */
[----:B------:R-:W-:-:S07]  /*41f0*/  ISETP.NE.AND.EX P0, PT, R3, RZ, PT, P0 ;  /* 0x000000ff0300720c */ /* 0x000fce0003f05300 */
[----:B------:R-:W3:Y:S06]  /*4200*/  LDC.64 R2, c[0x0][0x878] ;  /* 0x00021e00ff027b82 */ /* 0x000eec0000000a00 */
[----:B------:R-:W4:Y:S01]  /*4210*/  @P0 LDG.E R8, desc[UR38][R4.64] ;  /* 0x0000002604080981 */ /* 0x000f22000c1e1900 */
[----:B------:R-:W-:Y:S01]  /*4220*/  IMAD.U32 R7, RZ, RZ, UR5 ;  /* 0x00000005ff077e24 */ /* 0x000fe2000f8e00ff */
[----:B---3--:R-:W-:-:S04]  /*4230*/  ISETP.NE.U32.AND P1, PT, R2, RZ, PT ;  /* 0x000000ff0200720c */ /* 0x008fc80003f25070 */
[----:B------:R-:W-:Y:S01]  /*4240*/  ISETP.NE.AND.EX P1, PT, R3, RZ, PT, P1 ;  /* 0x000000ff0300720c */ /* 0x000fe20003f25310 */
[----:B-1----:R-:W-:-:S12]  /*4250*/  IMAD.HI R6, R0, 0x2aaaaaab, RZ ;  /* 0x2aaaaaab00067827 */ /* 0x002fd800078e02ff */
[----:B------:R-:W1:Y:S01]  /*4260*/  @P1 LDC.64 R2, c[0x0][0x878] ;  /* 0x00021e00ff021b82 */ /* 0x000e620000000a00 */
[----:B------:R-:W-:-:S04]  /*4270*/  SHF.R.U32.HI R9, RZ, 0x1f, R6 ;  /* 0x0000001fff097819 */ /* 0x000fc80000011606 */
[----:B------:R-:W-:-:S05]  /*4280*/  LEA.HI.SX32 R45, R6, R9, 0x1e ;  /* 0x00000009062d7211 */ /* 0x000fca00078ff2ff */
[C---:B------:R-:W-:Y:S01]  /*4290*/  IMAD R0, R45.reuse, -0x18, R0 ;  /* 0xffffffe82d007824 */ /* 0x040fe200078e0200 */
[----:B------:R-:W3:Y:S01]  /*42a0*/  S2R R38, SR_CTAID.X ;  /* 0x0000000000267919 */ /* 0x000ee20000002500 */
        /* <DEDUP_REMOVED lines=16> */
[----:B----4-:R-:W-:Y:S01]  /*43b0*/  @P0 SHF.R.S32.HI R9, RZ, 0x1f, R8 ;  /* 0x0000001fff090819 */ /* 0x010fe20000011408 */
[----:B--23--:R-:W-:Y:S06]  /*43c0*/  @P1 BRA `(.L_x_4335) ;  /* 0x0000000000101947 */ /* 0x00cfec0003800000 */
[----:B------:R-:W-:Y:S05]  /*43d0*/  @!P0 BRA `(.L_x_4335) ;  /* 0x00000000000c8947 */ /* 0x000fea0003800000 */
[----:B------:R-:W2:Y:S04]  /*43e0*/  LDG.E R6, desc[UR38][R4.64] ;  /* 0x0000002604067981 */ /* 0x000ea8000c1e1900 */
[----:B-----5:R-:W2:Y:S02]  /*43f0*/  LDG.E R7, desc[UR38][R4.64+0x4] ;  /* 0x0000042604077981 */ /* 0x020ea4000c1e1900 */
[----:B--2---:R-:W-:-:S07]  /*4400*/  IMAD.IADD R7, R7, 0x1, -R6 ;  /* 0x0000000107077824 */ /* 0x004fce00078e0a06 */
.L_x_4335:
        /* <DEDUP_REMOVED lines=8> */
[----:B------:R-:W-:Y:S01]  /*4490*/  ULDC UR8, c[0x0][0x83c] ;  /* 0x00020f0000087ab9 */ /* 0x000fe20000000800 */
[----:B------:R-:W-:Y:S01]  /*44a0*/  VIADD R32, R45, 0x30 ;  /* 0x000000302d207836 */ /* 0x000fe20000000000 */
[----:B------:R1:W3:Y:S01]  /*44b0*/  LDS.128 R4, [R0+0x800] ;  /* 0x0008000000047984 */ /* 0x0002e20000000c00 */
[----:B------:R-:W-:Y:S01]  /*44c0*/  IMAD R34, R36, UR4, RZ ;  /* 0x0000000424227c24 */ /* 0x000fe2000f8e02ff */
[-C--:B------:R-:W-:Y:S01]  /*44d0*/  ISETP.GE.AND P4, PT, R3, R46.reuse, PT ;  /* 0x0000002e0300720c */ /* 0x080fe20003f86270 */
[----:B------:R-:W-:Y:S01]  /*44e0*/  VIADD R19, R45, 0x20 ;  /* 0x000000202d137836 */ /* 0x000fe20000000000 */
[----:B------:R1:W4:Y:S01]  /*44f0*/  LDS.128 R8, [R0+0x1000] ;  /* 0x0010000000087984 */ /* 0x0003220000000c00 */
[----:B------:R-:W-:Y:S01]  /*4500*/  SHF.R.S32.HI R3, RZ, 0x1f, R2 ;  /* 0x0000001fff037819 */ /* 0x000fe20000011402 */
[----:B------:R-:W-:Y:S01]  /*4510*/  IMAD R37, R37, UR5, R34 ;  /* 0x0000000525257c24 */ /* 0x000fe2000f8e0222 */
[-C--:B------:R-:W-:Y:S01]  /*4520*/  ISETP.GE.AND P2, PT, R32, R46.reuse, PT ;  /* 0x0000002e2000720c */ /* 0x080fe20003f46270 */
[----:B------:R1:W1:Y:S01]  /*4530*/  LDS.128 R12, [R0+0x1800] ;  /* 0x00180000000c7984 */ /* 0x0002620000000c00 */
[----:B------:R-:W1:Y:S01]  /*4540*/  LDC.64 R32, c[0x0][0x820] ;  /* 0x00020800ff207b82 */ /* 0x000e620000000a00 */
[----:B------:R-:W-:Y:S01]  /*4550*/  IMAD.WIDE.U32 R34, R36, UR5, R2 ;  /* 0x0000000524227c25 */ /* 0x000fe2000f8e0002 */
[-C--:B------:R-:W-:Y:S01]  /*4560*/  ISETP.GE.AND P3, PT, R45, R46.reuse, PT ;  /* 0x0000002e2d00720c */ /* 0x080fe20003f66270 */
[----:B------:R1:W1:Y:S01]  /*4570*/  LDS.128 R20, [R0+0x2000] ;  /* 0x0020000000147984 */ /* 0x0002620000000c00 */
[----:B------:R-:W-:Y:S01]  /*4580*/  SHF.R.S32.HI R36, RZ, 0x1f, R18 ;  /* 0x0000001fff247819 */ /* 0x000fe20000011412 */
[----:B------:R-:W-:Y:S01]  /*4590*/  ULDC.64 UR6, c[0x0][0x858] ;  /* 0x0002160000067ab9 */ /* 0x000fe20000000a00 */
[----:B------:R-:W-:Y:S01]  /*45a0*/  ISETP.GE.OR P6, PT, R2, UR8, P3 ;  /* 0x0000000802007c0c */ /* 0x000fe20009fc6670 */
[----:B------:R1:W1:Y:S01]  /*45b0*/  LDS.128 R24, [R0+0x2800] ;  /* 0x0028000000187984 */ /* 0x0002620000000c00 */
[----:B------:R-:W-:Y:S01]  /*45c0*/  SEL R44, R36, RZ, !P0 ;  /* 0x000000ff242c7207 */ /* 0x000fe20004000000 */
[----:B------:R-:W-:Y:S01]  /*45d0*/  IMAD.IADD R35, R35, 0x1, R37 ;  /* 0x0000000123237824 */ /* 0x000fe200078e0225 */
[----:B------:R-:W-:Y:S01]  /*45e0*/  ISETP.GE.AND P5, PT, R19, R46, PT ;  /* 0x0000002e1300720c */ /* 0x000fe20003fa6270 */
[C---:B------:R-:W-:Y:S01]  /*45f0*/  VIADD R19, R45.reuse, 0x40 ;  /* 0x000000402d137836 */ /* 0x040fe20000000000 */
[C---:B------:R-:W-:Y:S01]  /*4600*/  IADD3 R16, P1, R45.reuse, R16, RZ ;  /* 0x000000102d107210 */ /* 0x040fe20007f3e0ff */
[----:B------:R-:W-:Y:S01]  /*4610*/  BSSY B0, `(.L_x_4336) ;  /* 0x0000016000007945 */ /* 0x000fe20003800000 */
[----:B------:R-:W-:Y:S01]  /*4620*/  SEL R47, R18, RZ, !P0 ;  /* 0x000000ff122f7207 */ /* 0x000fe20004000000 */
[----:B------:R-:W-:Y:S01]  /*4630*/  IMAD R18, R44, UR6, RZ ;  /* 0x000000062c127c24 */ /* 0x000fe2000f8e02ff */
[----:B------:R-:W-:-:S02]  /*4640*/  LEA.HI.X.SX32 R17, R45, R17, 0x1, P1 ;  /* 0x000000112d117211 */ /* 0x000fc400008f0eff */
[----:B------:R-:W-:Y:S01]  /*4650*/  ISETP.GE.AND P1, PT, R19, R46, PT ;  /* 0x0000002e1300720c */ /* 0x000fe20003f26270 */
[C---:B------:R-:W-:Y:S01]  /*4660*/  IMAD R41, R47.reuse, UR7, R18 ;  /* 0x000000072f297c24 */ /* 0x040fe2000f8e0212 */
[----:B------:R-:W-:Y:S01]  /*4670*/  ISETP.GE.OR P0, PT, R2, UR8, P4 ;  /* 0x0000000802007c0c */ /* 0x000fe2000a706670 */
[----:B------:R-:W-:-:S04]  /*4680*/  IMAD.WIDE.U32 R18, R47, UR6, R34 ;  /* 0x000000062f127c25 */ /* 0x000fc8000f8e0022 */
[----:B------:R-:W-:-:S04]  /*4690*/  IMAD.WIDE R16, R38, 0x60, R16 ;  /* 0x0000006026107825 */ /* 0x000fc800078e0210 */
        /* <DEDUP_REMOVED lines=13> */
.L_x_4337:
[----:B------:R-:W-:Y:S05]  /*4770*/  BSYNC B0 ;  /* 0x0000000000007941 */ /* 0x000fea0003800000 */
.L_x_4336:
        /* <DEDUP_REMOVED lines=15> */
.L_x_4339:
[----:B------:R-:W-:Y:S05]  /*4870*/  BSYNC B0 ;  /* 0x0000000000007941 */ /* 0x000fea0003800000 */
.L_x_4338:
        /* <DEDUP_REMOVED lines=18> */
.L_x_4341:
[----:B------:R-:W-:Y:S05]  /*49a0*/  BSYNC B0 ;  /* 0x0000000000007941 */ /* 0x000fea0003800000 */
.L_x_4340:
        /* <DEDUP_REMOVED lines=17> */
.L_x_4343:
[----:B------:R-:W-:Y:S05]  /*4ac0*/  BSYNC B0 ;  /* 0x0000000000007941 */ /* 0x000fea0003800000 */
.L_x_4342:
        /* <DEDUP_REMOVED lines=18> */
.L_x_4345:
[----:B------:R-:W-:Y:S05]  /*4bf0*/  BSYNC B0 ;  /* 0x0000000000007941 */ /* 0x000fea0003800000 */
.L_x_4344:
        /* <DEDUP_REMOVED lines=8> */
[----:B------:R-:W-:-:S04]  /*4c80*/  ULDC.64 UR6, c[0x0][0x848] ;  /* 0x0002120000067ab9 */ /* 0x000fc80000000a00 */
[----:B------:R-:W-:-:S04]  /*4c90*/  IMAD.X R19, RZ, RZ, R17, P6 ;  /* 0x000000ffff137224 */ /* 0x000fc800030e0611 */
[----:B------:R-:W-:Y:S02]  /*4ca0*/  IMAD R32, R19, UR6, RZ ;  /* 0x0000000613207c24 */ /* 0x000fe4000f8e02ff */
[----:B------:R-:W-:Y:S02]  /*4cb0*/  IMAD.MOV.U32 R19, RZ, RZ, R41 ;  /* 0x000000ffff137224 */ /* 0x000fe400078e0029 */
[----:B------:R-:W-:-:S04]  /*4cc0*/  IMAD.WIDE.U32 R18, R33, UR6, R18 ;  /* 0x0000000621127c25 */ /* 0x000fc8000f8e0012 */
[----:B------:R-:W-:Y:S01]  /*4cd0*/  IMAD R33, R33, UR7, R32 ;  /* 0x0000000721217c24 */ /* 0x000fe2000f8e0220 */
[----:B------:R-:W-:Y:S02]  /*4ce0*/  ULDC.64 UR6, c[0x0][0x830] ;  /* 0x00020c0000067ab9 */ /* 0x000fe40000000a00 */
[----:B------:R-:W-:Y:S01]  /*4cf0*/  LEA R32, P6, R18, UR6, 0x1 ;  /* 0x0000000612207c11 */ /* 0x000fe2000f8c08ff */
[----:B------:R-:W-:-:S05]  /*4d00*/  IMAD.IADD R19, R19, 0x1, R33 ;  /* 0x0000000113137824 */ /* 0x000fca00078e0221 */
[----:B------:R-:W-:-:S05]  /*4d10*/  LEA.HI.X R33, R18, UR7, R19, 0x1, P6 ;  /* 0x0000000712217c11 */ /* 0x000fca000b0f0c13 */
[----:B-1----:R1:W-:Y:S02]  /*4d20*/  STG.E.128 desc[UR38][R32.64], R28 ;  /* 0x0000001c20007986 */ /* 0x0023e4000c101d26 */
.L_x_4347:
[----:B------:R-:W-:Y:S05]  /*4d30*/  BSYNC B0 ;  /* 0x0000000000007941 */ /* 0x000fea0003800000 */
.L_x_4346:
        /* <DEDUP_REMOVED lines=26> */
.L_x_4349:
[----:B------:R-:W-:Y:S05]  /*4ee0*/  BSYNC B0 ;  /* 0x0000000000007941 */ /* 0x000fea0003800000 */
.L_x_4348:
        /* <DEDUP_REMOVED lines=15> */
.L_x_4351:
[----:B------:R-:W-:Y:S05]  /*4fe0*/  BSYNC B0 ;  /* 0x0000000000007941 */ /* 0x000fea0003800000 */
.L_x_4350:
        /* <DEDUP_REMOVED lines=15> */
.L_x_4353:
[----:B------:R-:W-:Y:S05]  /*50e0*/  BSYNC B0 ;  /* 0x0000000000007941 */ /* 0x000fea0003800000 */
.L_x_4352:
        /* <DEDUP_REMOVED lines=15> */
.L_x_4355:
[----:B------:R-:W-:Y:S05]  /*51e0*/  BSYNC B0 ;  /* 0x0000000000007941 */ /* 0x000fea0003800000 */
.L_x_4354:
        /* <DEDUP_REMOVED lines=15> */
.L_x_4357:
[----:B------:R-:W-:Y:S05]  /*52e0*/  BSYNC B0 ;  /* 0x0000000000007941 */ /* 0x000fea0003800000 */
.L_x_4356:
        /* <DEDUP_REMOVED lines=15> */
.L_x_4334:
[----:B------:R-:W3:Y:S08]  /*53e0*/  LDC.64 R4, c[0x0][0x870] ;  /* 0x00021c00ff047b82 */ /* 0x000ef00000000a00 */
[----:B-12---:R-:W1:Y:S01]  /*53f0*/  LDC.64 R2, c[0x0][0x870] ;  /* 0x00021c00ff027b82 */ /* 0x006e620000000a00 */
[----:B------:R-:W-:Y:S01]  /*5400*/  ULDC UR4, c[0x0][0x808] ;  /* 0x0002020000047ab9 */ /* 0x000fe20000000800 */
[----:B------:R-:W2:Y:S06]  /*5410*/  S2R R13, SR_CTAID.X ;  /* 0x00000000000d7919 */ /* 0x000eac0000002500 */
[----:B------:R-:W4:Y:S01]  /*5420*/  LDC.64 R14, c[0x0][0x820] ;  /* 0x00020800ff0e7b82 */ /* 0x000f220000000a00 */
[----:B---3--:R-:W-:-:S04]  /*5430*/  ISETP.NE.U32.AND P0, PT, R4, RZ, PT ;  /* 0x000000ff0400720c */ /* 0x008fc80003f05070 */
[----:B------:R-:W-:Y:S01]  /*5440*/  ISETP.NE.AND.EX P0, PT, R5, RZ, PT, P0 ;  /* 0x000000ff0500720c */ /* 0x000fe20003f05300 */
[----:B-1----:R-:W-:Y:S02]  /*5450*/  IMAD.WIDE R4, R18, 0x4, R2 ;  /* 0x0000000412047825 */ /* 0x002fe400078e0202 */
[----:B------:R-:W1:Y:S02]  /*5460*/  LDC.64 R2, c[0x0][0x878] ;  /* 0x00021e00ff027b82 */ /* 0x000e640000000a00 */
[----:B------:R-:W-:-:S08]  /*5470*/  IMAD.U32 R0, RZ, RZ, UR4 ;  /* 0x00000004ff007e24 */ /* 0x000fd0000f8e00ff */
        /* <DEDUP_REMOVED lines=20> */
.L_x_4358:
        /* <DEDUP_REMOVED lines=45> */
.L_x_4360:
[----:B------:R-:W-:Y:S05]  /*5890*/  BSYNC B0 ;  /* 0x0000000000007941 */ /* 0x000fea0003800000 */
.L_x_4359:
        /* <DEDUP_REMOVED lines=16> */
.L_x_4362:
[----:B------:R-:W-:Y:S05]  /*59a0*/  BSYNC B0 ;  /* 0x0000000000007941 */ /* 0x000fea0003800000 */
.L_x_4361:
        /* <DEDUP_REMOVED lines=16> */
.L_x_4364:
[----:B------:R-:W-:Y:S05]  /*5ab0*/  BSYNC B0 ;  /* 0x0000000000007941 */ /* 0x000fea0003800000 */
.L_x_4363:
        /* <DEDUP_REMOVED lines=17> */
.L_x_4366:
[----:B------:R-:W-:Y:S05]  /*5bd0*/  BSYNC B0 ;  /* 0x0000000000007941 */ /* 0x000fea0003800000 */
.L_x_4365:
        /* <DEDUP_REMOVED lines=16> */
.L_x_4368:
[----:B------:R-:W-:Y:S05]  /*5ce0*/  BSYNC B0 ;  /* 0x0000000000007941 */ /* 0x000fea0003800000 */
.L_x_4367:
        /* <DEDUP_REMOVED lines=20> */
.L_x_4370:
[----:B------:R-:W-:Y:S05]  /*5e30*/  BSYNC B0 ;  /* 0x0000000000007941 */ /* 0x000fea0003800000 */
.L_x_4369:
        /* <DEDUP_REMOVED lines=24> */
.L_x_4372:
[----:B------:R-:W-:Y:S05]  /*5fc0*/  BSYNC B0 ;  /* 0x0000000000007941 */ /* 0x000fea0003800000 */
.L_x_4371:
        /* <DEDUP_REMOVED lines=15> */
.L_x_4374:
[----:B------:R-:W-:Y:S05]  /*60c0*/  BSYNC B0 ;  /* 0x0000000000007941 */ /* 0x000fea0003800000 */
.L_x_4373:
        /* <DEDUP_REMOVED lines=15> */
.L_x_4376:
[----:B------:R-:W-:Y:S05]  /*61c0*/  BSYNC B0 ;  /* 0x0000000000007941 */ /* 0x000fea0003800000 */
.L_x_4375:
        /* <DEDUP_REMOVED lines=15> */
.L_x_4378:
[----:B------:R-:W-:Y:S05]  /*62c0*/  BSYNC B0 ;  /* 0x0000000000007941 */ /* 0x000fea0003800000 */
.L_x_4377:
        /* <DEDUP_REMOVED lines=15> */
.L_x_4380:
[----:B------:R-:W-:Y:S05]  /*63c0*/  BSYNC B0 ;  /* 0x0000000000007941 */ /* 0x000fea0003800000 */
.L_x_4379:
        /* <DEDUP_REMOVED lines=15> */
.L_x_4305:
        /* <DEDUP_REMOVED lines=20> */
.L_x_4382:
        /* <DEDUP_REMOVED lines=13> */
.L_x_4384:
[----:B------:R-:W-:-:S05]  /*66d0*/  ULDC UR5, c[0x0][0x8bc] ;  /* 0x00022f0000057ab9 */ /* 0x000fca0000000800 */
.L_x_4383:
        /* <DEDUP_REMOVED lines=40> */
.L_x_4385:
        /* <DEDUP_REMOVED lines=53> */
.L_x_4407:
        /* <DEDUP_REMOVED lines=23> */
.L_x_4388:
[----:B------:R-:W-:Y:S05]  /*6e20*/  BSYNC B0 ;  /* 0x0000000000007941 */ /* 0x000fea0003800000 */
.L_x_4387:
        /* <DEDUP_REMOVED lines=12> */
.L_x_4390:
[----:B------:R-:W-:Y:S05]  /*6ef0*/  BSYNC B0 ;  /* 0x0000000000007941 */ /* 0x000fea0003800000 */
.L_x_4389:
        /* <DEDUP_REMOVED lines=13> */
.L_x_4392:
[----:B------:R-:W-:Y:S05]  /*6fd0*/  BSYNC B0 ;  /* 0x0000000000007941 */ /* 0x000fea0003800000 */
.L_x_4391:
[----:B------:R-:W-:Y:S06]  /*6fe0*/  BAR.ARV 0xa, 0xa0 ;  /* 0x0282800000007b1d */ /* 0x000fec0000002000 */
[----:B------:R-:W-:Y:S04]  /*6ff0*/  BSSY B0, `(.L_x_4393) ;  /* 0x0000003000007945 */ /* 0x000fe80003800000 */
[----:B------:R-:W-:Y:S05]  /*7000*/  @!P0 BRA `(.L_x_4394) ;  /* 0x0000000000048947 */ /* 0x000fea0003800000 */
[----:B------:R-:W-:-:S04]  /*7010*/  DEPBAR.LE SB0, 0x1 ;  /* 0x000080400000791a */ /* 0x000fc80000000000 */
.L_x_4394:
[----:B------:R-:W-:Y:S05]  /*7020*/  BSYNC B0 ;  /* 0x0000000000007941 */ /* 0x000fea0003800000 */
.L_x_4393:
[----:B------:R-:W-:Y:S06]  /*7030*/  BAR.ARV 0xb, 0xa0 ;  /* 0x02c2800000007b1d */ /* 0x000fec0000002000 */
[----:B------:R-:W-:Y:S04]  /*7040*/  BSSY B0, `(.L_x_4395) ;  /* 0x0000003000007945 */ /* 0x000fe80003800000 */
[----:B------:R-:W-:Y:S05]  /*7050*/  @!P0 BRA `(.L_x_4396) ;  /* 0x0000000000048947 */ /* 0x000fea0003800000 */
[----:B------:R-:W-:-:S04]  /*7060*/  DEPBAR.LE SB0, 0x0 ;  /* 0x000080000000791a */ /* 0x000fc80000000000 */
.L_x_4396:
[----:B------:R-:W-:Y:S05]  /*7070*/  BSYNC B0 ;  /* 0x0000000000007941 */ /* 0x000fea0003800000 */
.L_x_4395:
        /* <DEDUP_REMOVED lines=13> */
.L_x_4398:
[----:B------:R-:W-:Y:S05]  /*7150*/  BSYNC B0 ;  /* 0x0000000000007941 */ /* 0x000fea0003800000 */
.L_x_4397:
        /* <DEDUP_REMOVED lines=12> */
.L_x_4400:
[----:B------:R-:W-:Y:S05]  /*7220*/  BSYNC B0 ;  /* 0x0000000000007941 */ /* 0x000fea0003800000 */
.L_x_4399:
        /* <DEDUP_REMOVED lines=13> */
.L_x_4402:
[----:B------:R-:W-:Y:S05]  /*7300*/  BSYNC B0 ;  /* 0x0000000000007941 */ /* 0x000fea0003800000 */
.L_x_4401:
[----:B------:R-:W-:Y:S06]  /*7310*/  BAR.ARV 0xa, 0xa0 ;  /* 0x0282800000007b1d */ /* 0x000fec0000002000 */
[----:B------:R-:W-:Y:S04]  /*7320*/  BSSY B0, `(.L_x_4403) ;  /* 0x0000003000007945 */ /* 0x000fe80003800000 */
[----:B------:R-:W-:Y:S05]  /*7330*/  @!P0 BRA `(.L_x_4404) ;  /* 0x0000000000048947 */ /* 0x000fea0003800000 */
[----:B------:R-:W-:-:S04]  /*7340*/  DEPBAR.LE SB0, 0x1 ;  /* 0x000080400000791a */ /* 0x000fc80000000000 */
.L_x_4404:
[----:B------:R-:W-:Y:S05]  /*7350*/  BSYNC B0 ;  /* 0x0000000000007941 */ /* 0x000fea0003800000 */
.L_x_4403:
[----:B------:R-:W-:Y:S01]  /*7360*/  VIADD R0, R0, 0xfffffffe ;  /* 0xfffffffe00007836 */ /* 0x000fe20000000000 */
[----:B------:R-:W-:Y:S06]  /*7370*/  BAR.ARV 0xb, 0xa0 ;  /* 0x02c2800000007b1d */ /* 0x000fec0000002000 */
[----:B------:R-:W-:Y:S01]  /*7380*/  BSSY B0, `(.L_x_4405) ;  /* 0x0000004000007945 */ /* 0x000fe20003800000 */
[----:B------:R-:W-:-:S03]  /*7390*/  ISETP.NE.AND P1, PT, R0, RZ, PT ;  /* 0x000000ff0000720c */ /* 0x000fc60003f25270 */
[----:B------:R-:W-:Y:S10]  /*73a0*/  @!P0 BRA `(.L_x_4406) ;  /* 0x0000000000048947 */ /* 0x000ff40003800000 */
[----:B------:R-:W-:-:S04]  /*73b0*/  DEPBAR.LE SB0, 0x0 ;  /* 0x000080000000791a */ /* 0x000fc80000000000 */
.L_x_4406:
[----:B------:R-:W-:Y:S05]  /*73c0*/  BSYNC B0 ;  /* 0x0000000000007941 */ /* 0x000fea0003800000 */
.L_x_4405:
[----:B------:R-:W-:Y:S06]  /*73d0*/  BAR.ARV 0xc, 0xa0 ;  /* 0x0302800000007b1d */ /* 0x000fec0000002000 */
[----:B------:R-:W-:Y:S02]  /*73e0*/  UIADD3 UR5, UR5, 0x2, URZ ;  /* 0x0000000205057890 */ /* 0x000fe4000fffe03f */
[----:B------:R-:W-:Y:S01]  /*73f0*/  UIADD3 UR4, UR4, 0x1, URZ ;  /* 0x0000000104047890 */ /* 0x000fe2000fffe03f */
[----:B------:R-:W-:Y:S11]  /*7400*/  @P1 BRA `(.L_x_4407) ;  /* 0xfffffff800281947 */ /* 0x000ff6000383ffff */
[----:B------:R-:W-:-:S12]  /*7410*/  UIADD3 UR6, UR20, 0x6000, URZ ;  /* 0x0000600014067890 */ /* 0x000fd8000fffe03f */
.L_x_4386:
        /* <DEDUP_REMOVED lines=19> */
.L_x_4409:
[----:B------:R-:W-:Y:S05]  /*7550*/  BSYNC B0 ;  /* 0x0000000000007941 */ /* 0x000fea0003800000 */
.L_x_4408:
        /* <DEDUP_REMOVED lines=18> */
.L_x_4411:
[----:B------:R-:W-:Y:S05]  /*7680*/  BSYNC B0 ;  /* 0x0000000000007941 */ /* 0x000fea0003800000 */
.L_x_4410:
        /* <DEDUP_REMOVED lines=19> */
.L_x_4413:
[----:B------:R-:W-:Y:S05]  /*77c0*/  BSYNC B0 ;  /* 0x0000000000007941 */ /* 0x000fea0003800000 */
.L_x_4412:
[----:B------:R-:W-:Y:S06]  /*77d0*/  BAR.ARV 0xa, 0xa0 ;  /* 0x0282800000007b1d */ /* 0x000fec0000002000 */
[----:B------:R-:W-:Y:S04]  /*77e0*/  BSSY B0, `(.L_x_4414) ;  /* 0x0000003000007945 */ /* 0x000fe80003800000 */
[----:B------:R-:W-:Y:S05]  /*77f0*/  @!P0 BRA `(.L_x_4415) ;  /* 0x0000000000048947 */ /* 0x000fea0003800000 */
[----:B------:R-:W-:-:S04]  /*7800*/  DEPBAR.LE SB0, 0x1 ;  /* 0x000080400000791a */ /* 0x000fc80000000000 */
.L_x_4415:
[----:B------:R-:W-:Y:S05]  /*7810*/  BSYNC B0 ;  /* 0x0000000000007941 */ /* 0x000fea0003800000 */
.L_x_4414:
[----:B------:R-:W-:Y:S06]  /*7820*/  BAR.ARV 0xb, 0xa0 ;  /* 0x02c2800000007b1d */ /* 0x000fec0000002000 */
[----:B------:R-:W-:Y:S04]  /*7830*/  BSSY B0, `(.L_x_4416) ;  /* 0x0000003000007945 */ /* 0x000fe80003800000 */
[----:B------:R-:W-:Y:S05]  /*7840*/  @!P0 BRA `(.L_x_4417) ;  /* 0x0000000000048947 */ /* 0x000fea0003800000 */
[----:B------:R-:W-:-:S04]  /*7850*/  DEPBAR.LE SB0, 0x0 ;  /* 0x000080000000791a */ /* 0x000fc80000000000 */
.L_x_4417:
[----:B------:R-:W-:Y:S05]  /*7860*/  BSYNC B0 ;  /* 0x0000000000007941 */ /* 0x000fea0003800000 */
.L_x_4416:
[----:B------:R-:W-:Y:S06]  /*7870*/  BAR.ARV 0xc, 0xa0 ;  /* 0x0302800000007b1d */ /* 0x000fec0000002000 */
[----:B------:R-:W-:Y:S05]  /*7880*/  BRA `(.L_x_4310) ;  /* 0x0000002400887947 */ /* 0x000fea0003800000 */
.L_x_4381:
        /* <DEDUP_REMOVED lines=10> */
.L_x_4418:
        /* <DEDUP_REMOVED lines=10> */
.L_x_4420:
[----:B------:R-:W3:Y:S02]  /*79d0*/  LDC R0, c[0x0][0x8bc] ;  /* 0x00022f00ff007b82 */ /* 0x000ee40000000800 */
.L_x_4419:
        /* <DEDUP_REMOVED lines=42> */
.L_x_4422:
        /* <DEDUP_REMOVED lines=36> */
[----:B--2---:R-:W-:-:S03]  /*7ec0*/  IMAD R6, R15, R18, RZ ;  /* 0x000000120f067224 */ /* 0x004fc600078e02ff */
[----:B------:R-:W-:Y:S01]  /*7ed0*/  @UP0 USHF.R.U32.HI UR36, URZ, UR8, UR7 ;  /* 0x000000083f240299 */ /* 0x000fe20008011607 */
[----:B------:R-:W-:Y:S02]  /*7ee0*/  IMAD R19, R19, UR28, R6 ;  /* 0x0000001c13137c24 */ /* 0x000fe4000f8e0206 */
[----:B------:R-:W-:-:S04]  /*7ef0*/  IMAD.MOV.U32 R6, RZ, RZ, R2 ;  /* 0x000000ffff067224 */ /* 0x000fc800078e0002 */
[----:B------:R-:W-:-:S04]  /*7f00*/  IMAD.WIDE.U32 R2, R18, UR28, R6 ;  /* 0x0000001c12027c25 */ /* 0x000fc8000f8e0006 */
[----:B------:R-:W-:Y:S02]  /*7f10*/  IMAD.IADD R3, R3, 0x1, R19 ;  /* 0x0000000103037824 */ /* 0x000fe400078e0213 */
[----:B------:R-:W-:Y:S02]  /*7f20*/  IMAD R19, R5, UR29, R14 ;  /* 0x0000001d05137c24 */ /* 0x000fe4000f8e020e */
        /* <DEDUP_REMOVED lines=27> */
.L_x_4451:
        /* <DEDUP_REMOVED lines=9> */
.L_x_4425:
        /* <DEDUP_REMOVED lines=98> */
.L_x_4436:
[----:B-1----:R-:W-:-:S05]  /*8790*/  IMAD.MOV.U32 R11, RZ, RZ, 0x1 ;  /* 0x00000001ff0b7424 */ /* 0x002fca00078e00ff */
[----:B------:R-:W-:-:S04]  /*87a0*/  SHF.L.U32 R11, R11, 0x1f, RZ ;  /* 0x0000001f0b0b7819 */ /* 0x000fc800000006ff */
[----:B------:R-:W1:Y:S02]  /*87b0*/  SYNCS.PHASECHK.TRANS64.TRYWAIT P1, [R12+URZ+0x36438], R11 ;  /* 0x0364380b0c0075a7 */ /* 0x000e64000802017f */
[----:B-1234-:R-:W-:Y:S05]  /*87c0*/  @!P1 BRA `(.L_x_4428) ;  /* 0x00000018002c9947 */ /* 0x01efea0003800000 */
.L_x_4452:
[----:B------:R-:W-:Y:S05]  /*87d0*/  @P0 BRA `(.L_x_4429) ;  /* 0x0000000000140947 */ /* 0x000fea0003800000 */
[----:B------:R-:W-:Y:S01]  /*87e0*/  ISETP.NE.AND P1, PT, R8, RZ, PT ;  /* 0x000000ff0800720c */ /* 0x000fe20003f25270 */
[----:B------:R-:W-:-:S04]  /*87f0*/  IMAD.MOV.U32 R3, RZ, RZ, 0x6100 ;  /* 0x00006100ff037424 */ /* 0x000fc800078e00ff */
[----:B------:R2:W-:Y:S08]  /*8800*/  SYNCS.ARRIVE.TRANS64 RZ, [R12+URZ+0x36430], R3 ;  /* 0x036430030cff79a7 */ /* 0x0005f0000800003f */
[----:B------:R-:W-:Y:S05]  /*8810*/  @!P1 BRA `(.L_x_4429) ;  /* 0x0000000000049947 */ /* 0x000fea0003800000 */
[----:B------:R-:W-:Y:S01]  /*8820*/  BPT.TRAP 0x1 ;  /* 0x000000040000795c */ /* 0x000fe20000300000 */
.L_x_4429:
        /* <DEDUP_REMOVED lines=49> */
.L_x_4453:
[----:B------:R-:W-:Y:S05]  /*8b40*/  @P0 BRA `(.L_x_4431) ;  /* 0x0000000000140947 */ /* 0x000fea0003800000 */
[----:B------:R-:W-:Y:S01]  /*8b50*/  ISETP.NE.AND P1, PT, R8, RZ, PT ;  /* 0x000000ff0800720c */ /* 0x000fe20003f25270 */
[----:B--2---:R-:W-:-:S04]  /*8b60*/  IMAD.MOV.U32 R27, RZ, RZ, 0x6100 ;  /* 0x00006100ff1b7424 */ /* 0x004fc800078e00ff */
[----:B------:R3:W-:Y:S08]  /*8b70*/  SYNCS.ARRIVE.TRANS64 RZ, [R12+URZ+0x36418], R27 ;  /* 0x0364181b0cff79a7 */ /* 0x0007f0000800003f */
[----:B------:R-:W-:Y:S05]  /*8b80*/  @!P1 BRA `(.L_x_4431) ;  /* 0x0000000000049947 */ /* 0x000fea0003800000 */
[----:B------:R-:W-:Y:S01]  /*8b90*/  BPT.TRAP 0x1 ;  /* 0x000000040000795c */ /* 0x000fe20000300000 */
.L_x_4431:
        /* <DEDUP_REMOVED lines=37> */
.L_x_4454:
[----:B--2---:R-:W-:Y:S01]  /*8df0*/  SHF.R.S32.HI R28, RZ, 0x1f, R26 ;  /* 0x0000001fff1c7819 */ /* 0x004fe2000001141a */
[----:B------:R-:W-:Y:S06]  /*8e00*/  @P0 BRA `(.L_x_4433) ;  /* 0x0000000000140947 */ /* 0x000fec0003800000 */
[----:B------:R-:W-:Y:S01]  /*8e10*/  ISETP.NE.AND P1, PT, R8, RZ, PT ;  /* 0x000000ff0800720c */ /* 0x000fe20003f25270 */
[----:B------:R-:W-:-:S04]  /*8e20*/  IMAD.MOV.U32 R29, RZ, RZ, 0x6100 ;  /* 0x00006100ff1d7424 */ /* 0x000fc800078e00ff */
[----:B------:R2:W-:Y:S08]  /*8e30*/  SYNCS.ARRIVE.TRANS64 RZ, [R12+URZ+0x36430], R29 ;  /* 0x0364301d0cff79a7 */ /* 0x0005f0000800003f */
[----:B------:R-:W-:Y:S05]  /*8e40*/  @!P1 BRA `(.L_x_4433) ;  /* 0x0000000000049947 */ /* 0x000fea0003800000 */
[----:B------:R-:W-:Y:S01]  /*8e50*/  BPT.TRAP 0x1 ;  /* 0x000000040000795c */ /* 0x000fe20000300000 */
.L_x_4433:
        /* <DEDUP_REMOVED lines=37> */
.L_x_4456:
[----:B------:R-:W-:Y:S05]  /*90b0*/  @P0 BRA `(.L_x_4435) ;  /* 0x0000000000140947 */ /* 0x000fea0003800000 */
[----:B------:R-:W-:Y:S01]  /*90c0*/  ISETP.NE.AND P1, PT, R8, RZ, PT ;  /* 0x000000ff0800720c */ /* 0x000fe20003f25270 */
[----:B---3--:R-:W-:-:S04]  /*90d0*/  IMAD.MOV.U32 R5, RZ, RZ, 0x6100 ;  /* 0x00006100ff057424 */ /* 0x008fc800078e00ff */
[----:B------:R4:W-:Y:S08]  /*90e0*/  SYNCS.ARRIVE.TRANS64 RZ, [R12+URZ+0x36410], R5 ;  /* 0x036410050cff79a7 */ /* 0x0009f0000800003f */
[----:B------:R-:W-:Y:S05]  /*90f0*/  @!P1 BRA `(.L_x_4435) ;  /* 0x0000000000049947 */ /* 0x000fea0003800000 */
[----:B------:R-:W-:Y:S01]  /*9100*/  BPT.TRAP 0x1 ;  /* 0x000000040000795c */ /* 0x000fe20000300000 */
.L_x_4435:
        /* <DEDUP_REMOVED lines=37> */
.L_x_4427:
[----:B------:R-:W-:Y:S01]  /*9360*/  ISETP.NE.AND P1, PT, R16, RZ, PT ;  /* 0x000000ff1000720c */ /* 0x000fe20003f25270 */
[----:B------:R-:W-:-:S12]  /*9370*/  IMAD.MOV.U32 R4, RZ, RZ, 0x1 ;  /* 0x00000001ff047424 */ /* 0x000fd800078e00ff */
[----:B------:R-:W-:Y:S05]  /*9380*/  @!P1 BRA `(.L_x_4426) ;  /* 0x00000004006c9947 */ /* 0x000fea0003800000 */
[----:B------:R-:W3:Y:S02]  /*9390*/  SYNCS.PHASECHK.TRANS64.TRYWAIT P1, [R12+URZ+0x36438], R11 ;  /* 0x0364380b0c0075a7 */ /* 0x000ee4000802017f */
[----:B---3--:R-:W-:Y:S05]  /*93a0*/  @!P1 BRA `(.L_x_4437) ;  /* 0x0000000c00889947 */ /* 0x008fea0003800000 */
.L_x_4457:
[----:B------:R-:W-:Y:S05]  /*93b0*/  @P0 BRA `(.L_x_4438) ;  /* 0x0000000000140947 */ /* 0x000fea0003800000 */
[----:B------:R-:W-:Y:S01]  /*93c0*/  ISETP.NE.AND P1, PT, R8, RZ, PT ;  /* 0x000000ff0800720c */ /* 0x000fe20003f25270 */
[----:B------:R-:W-:-:S04]  /*93d0*/  IMAD.MOV.U32 R5, RZ, RZ, 0x6100 ;  /* 0x00006100ff057424 */ /* 0x000fc800078e00ff */
[----:B------:R4:W-:Y:S08]  /*93e0*/  SYNCS.ARRIVE.TRANS64 RZ, [R12+URZ+0x36430], R5 ;  /* 0x036430050cff79a7 */ /* 0x0009f0000800003f */
[----:B------:R-:W-:Y:S05]  /*93f0*/  @!P1 BRA `(.L_x_4438) ;  /* 0x0000000000049947 */ /* 0x000fea0003800000 */
[----:B------:R-:W-:Y:S01]  /*9400*/  BPT.TRAP 0x1 ;  /* 0x000000040000795c */ /* 0x000fe20000300000 */
.L_x_4438:
        /* <DEDUP_REMOVED lines=42> */
.L_x_4458:
[----:B------:R-:W-:Y:S01]  /*96b0*/  IMAD.MOV.U32 R4, RZ, RZ, RZ ;  /* 0x000000ffff047224 */ /* 0x000fe200078e00ff */
[----:B------:R-:W-:Y:S06]  /*96c0*/  @P0 BRA `(.L_x_4440) ;  /* 0x0000000000140947 */ /* 0x000fec0003800000 */
[----:B------:R-:W-:Y:S01]  /*96d0*/  ISETP.NE.AND P1, PT, R8, RZ, PT ;  /* 0x000000ff0800720c */ /* 0x000fe20003f25270 */
[----:B----4-:R-:W-:-:S04]  /*96e0*/  IMAD.MOV.U32 R5, RZ, RZ, 0x6100 ;  /* 0x00006100ff057424 */ /* 0x010fc800078e00ff */
[----:B------:R4:W-:Y:S08]  /*96f0*/  SYNCS.ARRIVE.TRANS64 RZ, [R12+URZ+0x36418], R5 ;  /* 0x036418050cff79a7 */ /* 0x0009f0000800003f */
[----:B------:R-:W-:Y:S05]  /*9700*/  @!P1 BRA `(.L_x_4440) ;  /* 0x0000000000049947 */ /* 0x000fea0003800000 */
[----:B------:R-:W-:Y:S01]  /*9710*/  BPT.TRAP 0x1 ;  /* 0x000000040000795c */ /* 0x000fe20000300000 */
.L_x_4440:
        /* <DEDUP_REMOVED lines=34> */
.L_x_4426:
[----:B------:R-:W-:-:S04]  /*9940*/  SHF.L.U32 R3, R4, 0x1f, RZ ;  /* 0x0000001f04037819 */ /* 0x000fc800000006ff */
[----:B------:R-:W4:Y:S02]  /*9950*/  SYNCS.PHASECHK.TRANS64.TRYWAIT P1, [R12+URZ+0x36438], R3 ;  /* 0x036438030c0075a7 */ /* 0x000f24000802017f */
[----:B----4-:R-:W-:Y:S05]  /*9960*/  @!P1 BRA `(.L_x_4441) ;  /* 0x0000000800409947 */ /* 0x010fea0003800000 */
.L_x_4459:
[----:B------:R-:W-:Y:S05]  /*9970*/  @P0 BRA `(.L_x_4442) ;  /* 0x0000000000180947 */ /* 0x000fea0003800000 */
[----:B------:R-:W5:Y:S01]  /*9980*/  S2R R2, SR_TID.X ;  /* 0x0000000000027919 */ /* 0x000f620000002100 */
[----:B----4-:R-:W-:-:S04]  /*9990*/  IMAD.MOV.U32 R3, RZ, RZ, 0x6100 ;  /* 0x00006100ff037424 */ /* 0x010fc800078e00ff */
[----:B------:R4:W-:Y:S01]  /*99a0*/  SYNCS.ARRIVE.TRANS64 RZ, [R12+URZ+0x36430], R3 ;  /* 0x036430030cff79a7 */ /* 0x0009e2000800003f */
[----:B-----5:R-:W-:-:S13]  /*99b0*/  LOP3.LUT P0, RZ, R2, 0x1f, RZ, 0xc0, !PT ;  /* 0x0000001f02ff7812 */ /* 0x020fda000780c0ff */
[----:B----4-:R-:W-:Y:S05]  /*99c0*/  @!P0 BRA `(.L_x_4442) ;  /* 0x0000000000048947 */ /* 0x010fea0003800000 */
[----:B------:R-:W-:Y:S01]  /*99d0*/  BPT.TRAP 0x1 ;  /* 0x000000040000795c */ /* 0x000fe20000300000 */
.L_x_4442:
        /* <DEDUP_REMOVED lines=44> */
.L_x_4423:
[----:B------:R-:W-:Y:S05]  /*9ca0*/  BSYNC B0 ;  /* 0x0000000000007941 */ /* 0x000fea0003800000 */
.L_x_4421:
[----:B------:R-:W-:-:S03]  /*9cb0*/  UMOV UR6, 0xffffffff ;  /* 0xffffffff00067882 */ /* 0x000fc60000000000 */
[----:B------:R-:W-:Y:S05]  /*9cc0*/  BRA.DIV UR6, `(.L_x_4443) ;  /* 0x00000006067c7947 */ /* 0x000fea000b800000 */
[----:B------:R-:W-:-:S13]  /*9cd0*/  ELECT P6, URZ, PT ;  /* 0x00000000003f782f */ /* 0x000fda00038c0000 */
.L_x_4462:
[----:B------:R-:W-:Y:S05]  /*9ce0*/  @!P6 BRA `(.L_x_4310) ;  /* 0x000000000070e947 */ /* 0x000fea0003800000 */
[----:B------:R-:W-:-:S04]  /*9cf0*/  LOP3.LUT R17, R17, 0x2, RZ, 0xfc, !PT ;  /* 0x0000000211117812 */ /* 0x000fc800078efcff */
[----:B------:R-:W-:-:S13]  /*9d00*/  ISETP.NE.AND P2, PT, R17, 0x3, PT ;  /* 0x000000031100780c */ /* 0x000fda0003f45270 */
[----:B------:R-:W-:Y:S05]  /*9d10*/  @!P2 BRA `(.L_x_4444) ;  /* 0x000000000004a947 */ /* 0x000fea0003800000 */
[----:B--2---:R-:W-:Y:S01]  /*9d20*/  BPT.TRAP 0x1 ;  /* 0x000000040000795c */ /* 0x004fe20000300000 */
.L_x_4444:
        /* <DEDUP_REMOVED lines=15> */
.L_x_4463:
[----:B------:R-:W5:Y:S02]  /*9e20*/  SYNCS.PHASECHK.TRANS64.TRYWAIT P0, [R5+URZ], R0 ;  /* 0x00000000050075a7 */ /* 0x000f64000800017f */
[----:B-----5:R-:W-:Y:S05]  /*9e30*/  @!P0 BRA `(.L_x_4446) ;  /* 0x0000000400548947 */ /* 0x020fea0003800000 */
.L_x_4464:
[----:B------:R-:W-:Y:S05]  /*9e40*/  @!P2 BRA `(.L_x_4447) ;  /* 0x000000000004a947 */ /* 0x000fea0003800000 */
[----:B--2---:R-:W-:Y:S01]  /*9e50*/  BPT.TRAP 0x1 ;  /* 0x000000040000795c */ /* 0x004fe20000300000 */
.L_x_4447:
[----:B------:R-:W-:-:S07]  /*9e60*/  SHF.L.U32 R4, R4, 0x1f, RZ ;  /* 0x0000001f04047819 */ /* 0x000fce00000006ff */
.L_x_4448:
[----:B------:R1:W1:Y:S02]  /*9e70*/  SYNCS.PHASECHK.TRANS64.TRYWAIT P0, [R9+URZ+0x36438], R4 ;  /* 0x03643804090075a7 */ /* 0x000264000800017f */
[----:B-1----:R-:W-:Y:S05]  /*9e80*/  @!P0 NANOSLEEP.SYNCS 0x989680 ;  /* 0x009896800000895d */ /* 0x002fea0003900000 */
[----:B------:R-:W1:Y:S02]  /*9e90*/  @!P0 SYNCS.PHASECHK.TRANS64 P0, [R9+URZ+0x36438], R4 ;  /* 0x03643804090085a7 */ /* 0x000e64000800007f */
[----:B-1----:R-:W-:Y:S05]  /*9ea0*/  @!P0 BRA `(.L_x_4448) ;  /* 0xfffffffc00f08947 */ /* 0x002fea000383ffff */
.L_x_4310:
[----:B--2---:R-:W-:Y:S05]  /*9eb0*/  BSYNC B6 ;  /* 0x0000000000067941 */ /* 0x004fea0003800000 */
.L_x_4304:
[----:B------:R-:W-:Y:S05]  /*9ec0*/  EXIT ;  /* 0x000000000000794d */ /* 0x000fea0003800000 */
.L_x_4320:
[----:B------:R-:W-:Y:S02]  /*9ed0*/  IMAD.MOV.U32 R12, RZ, RZ, RZ ;  /* 0x000000ffff0c7224 */ /* 0x000fe400078e00ff */
[----:B------:R-:W-:Y:S02]  /*9ee0*/  IMAD.MOV.U32 R11, RZ, RZ, 0x1f ;  /* 0x0000001fff0b7424 */ /* 0x000fe400078e00ff */
[----:B------:R-:W-:-:S07]  /*9ef0*/  IMAD.MOV.U32 R15, RZ, RZ, -0x1 ;  /* 0xffffffffff0f7424 */ /* 0x000fce00078e00ff */
[----:B------:R-:W-:Y:S05]  /*9f00*/  WARPSYNC.COLLECTIVE R15, `(.L_x_4449) ;  /* 0x000000000f087348 */ /* 0x000fea0003c00000 */
[----:B------:R1:W2:Y:S02]  /*9f10*/  SHFL.IDX P6, R14, R13, R12, R11 ;  /* 0x0000000c0d0e7389 */ /* 0x0002a400000c000b */
[----:B-12---:R-:W-:Y:S01]  /*9f20*/  ENDCOLLECTIVE ;  /* 0x000000000000791b */ /* 0x006fe20003800000 */
.L_x_4449:
[----:B------:R-:W-:Y:S05]  /*9f30*/  BRA `(.L_x_4450) ;  /* 0xffffff7000bc7947 */ /* 0x000fea000383ffff */
.L_x_4322:
[----:B--2---:R2:W3:Y:S02]  /*9f40*/  SYNCS.PHASECHK.TRANS64.TRYWAIT P0, [R152+URZ+0x36400], R15 ;  /* 0x0364000f980075a7 */ /* 0x0044e4000800017f */
[----:B---3--:R-:W-:Y:S05]  /*9f50*/  @!P0 NANOSLEEP.SYNCS 0x989680 ;  /* 0x009896800000895d */ /* 0x008fea0003900000 */
[----:B------:R-:W3:Y:S02]  /*9f60*/  @!P0 SYNCS.PHASECHK.TRANS64 P0, [R152+URZ+0x36400], R15 ;  /* 0x0364000f980085a7 */ /* 0x000ee4000800007f */
[----:B---3--:R-:W-:Y:S05]  /*9f70*/  @!P0 BRA `(.L_x_4322) ;  /* 0xfffffffc00f08947 */ /* 0x008fea000383ffff */
[----:B------:R-:W-:Y:S05]  /*9f80*/  BRA `(.L_x_4321) ;  /* 0xffffff7400107947 */ /* 0x000fea000383ffff */
.L_x_4326:
[----:B--2---:R2:W3:Y:S02]  /*9f90*/  SYNCS.PHASECHK.TRANS64.TRYWAIT P1, [R4+URZ+0x36410], R9 ;  /* 0x03641009040075a7 */ /* 0x0044e4000802017f */
[----:B---3--:R-:W-:Y:S05]  /*9fa0*/  @!P1 NANOSLEEP.SYNCS 0x989680 ;  /* 0x009896800000995d */ /* 0x008fea0003900000 */
[----:B------:R-:W3:Y:S02]  /*9fb0*/  @!P1 SYNCS.PHASECHK.TRANS64 P1, [R4+URZ+0x36410], R9 ;  /* 0x03641009040095a7 */ /* 0x000ee4000802007f */
[----:B---3--:R-:W-:Y:S05]  /*9fc0*/  @!P1 BRA `(.L_x_4326) ;  /* 0xfffffffc00f09947 */ /* 0x008fea000383ffff */
[----:B------:R-:W-:Y:S05]  /*9fd0*/  BRA `(.L_x_4325) ;  /* 0xffffff7800b07947 */ /* 0x000fea000383ffff */
.L_x_4330:
[----:B--2---:R2:W1:Y:S02]  /*9fe0*/  SYNCS.PHASECHK.TRANS64.TRYWAIT P1, [R152+URZ+0x36430], R9 ;  /* 0x03643009980075a7 */ /* 0x004464000802017f */
[----:B-1----:R-:W-:Y:S05]  /*9ff0*/  @!P1 NANOSLEEP.SYNCS 0x989680 ;  /* 0x009896800000995d */ /* 0x002fea0003900000 */
[----:B------:R-:W1:Y:S02]  /*a000*/  @!P1 SYNCS.PHASECHK.TRANS64 P1, [R152+URZ+0x36430], R9 ;  /* 0x03643009980095a7 */ /* 0x000e64000802007f */
[----:B-1----:R-:W-:Y:S05]  /*a010*/  @!P1 BRA `(.L_x_4330) ;  /* 0xfffffffc00f09947 */ /* 0x002fea000383ffff */
[----:B------:R-:W-:Y:S05]  /*a020*/  BRA `(.L_x_4329) ;  /* 0xffffff8000547947 */ /* 0x000fea000383ffff */
.L_x_4424:
[----:B-1----:R1:W2:Y:S02]  /*a030*/  SYNCS.PHASECHK.TRANS64.TRYWAIT P1, [R12+URZ+0x36420], R11 ;  /* 0x0364200b0c0075a7 */ /* 0x0022a4000802017f */
[----:B--2---:R-:W-:Y:S05]  /*a040*/  @!P1 NANOSLEEP.SYNCS 0x989680 ;  /* 0x009896800000995d */ /* 0x004fea0003900000 */
[----:B------:R-:W2:Y:S02]  /*a050*/  @!P1 SYNCS.PHASECHK.TRANS64 P1, [R12+URZ+0x36420], R11 ;  /* 0x0364200b0c0095a7 */ /* 0x000ea4000802007f */
[----:B--2---:R-:W-:Y:S05]  /*a060*/  @!P1 BRA `(.L_x_4424) ;  /* 0xfffffffc00f09947 */ /* 0x004fea000383ffff */
[----:B------:R-:W-:Y:S05]  /*a070*/  BRA `(.L_x_4451) ;  /* 0xffffffe000187947 */ /* 0x000fea000383ffff */
.L_x_4428:
[----:B-1----:R1:W2:Y:S02]  /*a080*/  SYNCS.PHASECHK.TRANS64.TRYWAIT P1, [R12+URZ+0x36438], R11 ;  /* 0x0364380b0c0075a7 */ /* 0x0022a4000802017f */
[----:B--2---:R-:W-:Y:S05]  /*a090*/  @!P1 NANOSLEEP.SYNCS 0x989680 ;  /* 0x009896800000995d */ /* 0x004fea0003900000 */
[----:B------:R-:W2:Y:S02]  /*a0a0*/  @!P1 SYNCS.PHASECHK.TRANS64 P1, [R12+URZ+0x36438], R11 ;  /* 0x0364380b0c0095a7 */ /* 0x000ea4000802007f */
[----:B--2---:R-:W-:Y:S05]  /*a0b0*/  @!P1 BRA `(.L_x_4428) ;  /* 0xfffffffc00f09947 */ /* 0x004fea000383ffff */
[----:B------:R-:W-:Y:S05]  /*a0c0*/  BRA `(.L_x_4452) ;  /* 0xffffffe400c07947 */ /* 0x000fea000383ffff */
.L_x_4430:
[----:B--2---:R2:W3:Y:S02]  /*a0d0*/  SYNCS.PHASECHK.TRANS64.TRYWAIT P1, [R12+URZ+0x36428], R27 ;  /* 0x0364281b0c0075a7 */ /* 0x0044e4000802017f */
[----:B---3--:R-:W-:Y:S05]  /*a0e0*/  @!P1 NANOSLEEP.SYNCS 0x989680 ;  /* 0x009896800000995d */ /* 0x008fea0003900000 */
[----:B------:R-:W3:Y:S02]  /*a0f0*/  @!P1 SYNCS.PHASECHK.TRANS64 P1, [R12+URZ+0x36428], R27 ;  /* 0x0364281b0c0095a7 */ /* 0x000ee4000802007f */
[----:B---3--:R-:W-:Y:S05]  /*a100*/  @!P1 BRA `(.L_x_4430) ;  /* 0xfffffffc00f09947 */ /* 0x008fea000383ffff */
[----:B------:R-:W-:Y:S05]  /*a110*/  BRA `(.L_x_4453) ;  /* 0xffffffe800887947 */ /* 0x000fea000383ffff */
.L_x_4432:
[----:B--2---:R2:W3:Y:S02]  /*a120*/  SYNCS.PHASECHK.TRANS64.TRYWAIT P1, [R12+URZ+0x36438], R28 ;  /* 0x0364381c0c0075a7 */ /* 0x0044e4000802017f */
[----:B---3--:R-:W-:Y:S05]  /*a130*/  @!P1 NANOSLEEP.SYNCS 0x989680 ;  /* 0x009896800000995d */ /* 0x008fea0003900000 */
[----:B------:R-:W3:Y:S02]  /*a140*/  @!P1 SYNCS.PHASECHK.TRANS64 P1, [R12+URZ+0x36438], R28 ;  /* 0x0364381c0c0095a7 */ /* 0x000ee4000802007f */
[----:B---3--:R-:W-:Y:S05]  /*a150*/  @!P1 BRA `(.L_x_4432) ;  /* 0xfffffffc00f09947 */ /* 0x008fea000383ffff */
[----:B------:R-:W-:Y:S05]  /*a160*/  BRA `(.L_x_4454) ;  /* 0xffffffec00207947 */ /* 0x000fea000383ffff */
.L_x_4434:
[----:B------:R-:W-:-:S07]  /*a170*/  SHF.L.U32 R5, R0, 0x1f, RZ ;  /* 0x0000001f00057819 */ /* 0x000fce00000006ff */
.L_x_4455:
[----:B---3--:R3:W4:Y:S02]  /*a180*/  SYNCS.PHASECHK.TRANS64.TRYWAIT P1, [R12+URZ+0x36420], R5 ;  /* 0x036420050c0075a7 */ /* 0x008724000802017f */
[----:B----4-:R-:W-:Y:S05]  /*a190*/  @!P1 NANOSLEEP.SYNCS 0x989680 ;  /* 0x009896800000995d */ /* 0x010fea0003900000 */
[----:B------:R-:W4:Y:S02]  /*a1a0*/  @!P1 SYNCS.PHASECHK.TRANS64 P1, [R12+URZ+0x36420], R5 ;  /* 0x036420050c0095a7 */ /* 0x000f24000802007f */
[----:B----4-:R-:W-:Y:S05]  /*a1b0*/  @!P1 BRA `(.L_x_4455) ;  /* 0xfffffffc00f09947 */ /* 0x010fea000383ffff */
[----:B------:R-:W-:Y:S05]  /*a1c0*/  BRA `(.L_x_4456) ;  /* 0xffffffec00b87947 */ /* 0x000fea000383ffff */
.L_x_4437:
[----:B---3--:R3:W4:Y:S02]  /*a1d0*/  SYNCS.PHASECHK.TRANS64.TRYWAIT P1, [R12+URZ+0x36438], R11 ;  /* 0x0364380b0c0075a7 */ /* 0x008724000802017f */
[----:B----4-:R-:W-:Y:S05]  /*a1e0*/  @!P1 NANOSLEEP.SYNCS 0x989680 ;  /* 0x009896800000995d */ /* 0x010fea0003900000 */
[----:B------:R-:W4:Y:S02]  /*a1f0*/  @!P1 SYNCS.PHASECHK.TRANS64 P1, [R12+URZ+0x36438], R11 ;  /* 0x0364380b0c0095a7 */ /* 0x000f24000802007f */
[----:B----4-:R-:W-:Y:S05]  /*a200*/  @!P1 BRA `(.L_x_4437) ;  /* 0xfffffffc00f09947 */ /* 0x010fea000383ffff */
[----:B------:R-:W-:Y:S05]  /*a210*/  BRA `(.L_x_4457) ;  /* 0xfffffff000647947 */ /* 0x000fea000383ffff */
.L_x_4439:
[----:B----4-:R4:W1:Y:S02]  /*a220*/  SYNCS.PHASECHK.TRANS64.TRYWAIT P1, [R12+URZ+0x36428], R5 ;  /* 0x036428050c0075a7 */ /* 0x010864000802017f */
[----:B-1----:R-:W-:Y:S05]  /*a230*/  @!P1 NANOSLEEP.SYNCS 0x989680 ;  /* 0x009896800000995d */ /* 0x002fea0003900000 */
[----:B------:R-:W1:Y:S02]  /*a240*/  @!P1 SYNCS.PHASECHK.TRANS64 P1, [R12+URZ+0x36428], R5 ;  /* 0x036428050c0095a7 */ /* 0x000e64000802007f */
[----:B-1----:R-:W-:Y:S05]  /*a250*/  @!P1 BRA `(.L_x_4439) ;  /* 0xfffffffc00f09947 */ /* 0x002fea000383ffff */
[----:B------:R-:W-:Y:S05]  /*a260*/  BRA `(.L_x_4458) ;  /* 0xfffffff400107947 */ /* 0x000fea000383ffff */
.L_x_4441:
[----:B----4-:R4:W1:Y:S02]  /*a270*/  SYNCS.PHASECHK.TRANS64.TRYWAIT P1, [R12+URZ+0x36438], R3 ;  /* 0x036438030c0075a7 */ /* 0x010864000802017f */
[----:B-1----:R-:W-:Y:S05]  /*a280*/  @!P1 NANOSLEEP.SYNCS 0x989680 ;  /* 0x009896800000995d */ /* 0x002fea0003900000 */
[----:B------:R-:W1:Y:S02]  /*a290*/  @!P1 SYNCS.PHASECHK.TRANS64 P1, [R12+URZ+0x36438], R3 ;  /* 0x036438030c0095a7 */ /* 0x000e64000802007f */
[----:B-1----:R-:W-:Y:S05]  /*a2a0*/  @!P1 BRA `(.L_x_4441) ;  /* 0xfffffffc00f09947 */ /* 0x002fea000383ffff */
[----:B------:R-:W-:Y:S05]  /*a2b0*/  BRA `(.L_x_4459) ;  /* 0xfffffff400ac7947 */ /* 0x000fea000383ffff */
.L_x_4443:
[----:B------:R-:W-:Y:S01]  /*a2c0*/  BSSY B0, `(.L_x_4460) ;  /* 0x0000006000007945 */ /* 0x000fe20003800000 */
[----:B------:R-:W-:-:S07]  /*a2d0*/  IMAD.MOV.U32 R15, RZ, RZ, -0x1 ;  /* 0xffffffffff0f7424 */ /* 0x000fce00078e00ff */
[----:B-123--:R-:W-:Y:S05]  /*a2e0*/  WARPSYNC.COLLECTIVE R15, `(.L_x_4461) ;  /* 0x000000000f0c7348 */ /* 0x00efea0003c00000 */
[----:B------:R-:W-:Y:S02]  /*a2f0*/  ELECT P6, UR62, PT ;  /* 0x00000000003e782f */ /* 0x000fe400038c0000 */
[----:B------:R-:W-:Y:S01]  /*a300*/  MOV R14, UR62 ;  /* 0x0000003e000e7c02 */ /* 0x000fe20008000f00 */
[----:B-123--:R-:W-:Y:S10]  /*a310*/  ENDCOLLECTIVE ;  /* 0x000000000000791b */ /* 0x00eff40003800000 */
.L_x_4461:
[----:B------:R-:W-:Y:S05]  /*a320*/  BSYNC B0 ;  /* 0x0000000000007941 */ /* 0x000fea0003800000 */
.L_x_4460:
[----:B------:R-:W-:Y:S05]  /*a330*/  BRA `(.L_x_4462) ;  /* 0xfffffff800687947 */ /* 0x000fea000383ffff */
.L_x_4445:
[----:B----4-:R4:W1:Y:S02]  /*a340*/  SYNCS.PHASECHK.TRANS64.TRYWAIT P0, [R7+URZ], R6 ;  /* 0x00000006070075a7 */ /* 0x010864000800017f */
[----:B-1----:R-:W-:Y:S05]  /*a350*/  @!P0 NANOSLEEP.SYNCS 0x989680 ;  /* 0x009896800000895d */ /* 0x002fea0003900000 */
[----:B------:R-:W1:Y:S02]  /*a360*/  @!P0 SYNCS.PHASECHK.TRANS64 P0, [R7+URZ], R6 ;  /* 0x00000006070085a7 */ /* 0x000e64000800007f */
[----:B-1----:R-:W-:Y:S05]  /*a370*/  @!P0 BRA `(.L_x_4445) ;  /* 0xfffffffc00f08947 */ /* 0x002fea000383ffff */
[----:B------:R-:W-:Y:S05]  /*a380*/  BRA `(.L_x_4463) ;  /* 0xfffffff800a47947 */ /* 0x000fea000383ffff */
.L_x_4446:
[----:B------:R1:W1:Y:S02]  /*a390*/  SYNCS.PHASECHK.TRANS64.TRYWAIT P0, [R5+URZ], R0 ;  /* 0x00000000050075a7 */ /* 0x000264000800017f */
[----:B-1----:R-:W-:Y:S05]  /*a3a0*/  @!P0 NANOSLEEP.SYNCS 0x989680 ;  /* 0x009896800000895d */ /* 0x002fea0003900000 */
[----:B------:R-:W1:Y:S02]  /*a3b0*/  @!P0 SYNCS.PHASECHK.TRANS64 P0, [R5+URZ], R0 ;  /* 0x00000000050085a7 */ /* 0x000e64000800007f */
[----:B-1----:R-:W-:Y:S05]  /*a3c0*/  @!P0 BRA `(.L_x_4446) ;  /* 0xfffffffc00f08947 */ /* 0x002fea000383ffff */
[----:B------:R-:W-:Y:S05]  /*a3d0*/  BRA `(.L_x_4464) ;  /* 0xfffffff800987947 */ /* 0x000fea000383ffff */
.L_x_4465:
        /* <DEDUP_REMOVED lines=10> */
.L_x_7677:


//--------------------- .text._ZN7cutlass13device_kernelIN5flash11enable_sm90INS1_16FlashAttnBwdSm90INS1_25CollectiveMainloopBwdSm90ILi2ELi1ELi1EN4cute5tupleIJNS5_1CILi1EEES8_S8_EEENS6_IJNS7_ILi64EEENS7_ILi96EEENS7_ILi192EEEEEENS_10bfloat16_tEfNS_4arch4Sm90ELb0ELb0ELb0ELb1ELb1ELb0ELb1ELb0ELi3ELi1ELi1ELi1ELb0EEENS1_21CollectiveEpilogueBwdISD_SE_SG_Li384ELb1ELb1ELi3EEENS1_19SingleTileSchedulerILb1ELb0ELb0ELi96EEEEEEEEEvNT_6ParamsE --------------------------
	.section	.text._ZN7cutlass13device_kernelIN5flash11enable_sm90INS1_16FlashAttnBwdSm90INS1_25CollectiveMainloopBwdSm90ILi2ELi1ELi1EN4cute5tupleIJNS5_1CILi1EEES8_S8_EEENS6_IJNS7_ILi64EEENS7_ILi96EEENS7_ILi192EEEEEENS_10bfloat16_tEfNS_4arch4Sm90ELb0ELb0ELb0ELb1ELb1ELb0ELb1ELb0ELi3ELi1ELi1ELi1ELb0EEENS1_21CollectiveEpilogueBwdISD_SE_SG_Li384ELb1ELb1ELi3EEENS1_19SingleTileSchedulerILb1ELb0ELb0ELi96EEEEEEEEEvNT_6ParamsE,"ax",@progbits
	.align	128
.text._ZN7cutlass13device_kernelIN5flash11enable_sm90INS1_16FlashAttnBwdSm90INS1_25CollectiveMainloopBwdSm90ILi2ELi1ELi1EN4cute5tupleIJNS5_1CILi1EEES8_S8_EEENS6_IJNS7_ILi64EEENS7_ILi96EEENS7_ILi192EEEEEENS_10bfloat16_tEfNS_4arch4Sm90ELb0ELb0ELb0ELb1ELb1ELb0ELb1ELb0ELi3ELi1ELi1ELi1ELb0EEENS1_21CollectiveEpilogueBwdISD_SE_SG_Li384ELb1ELb1ELi3EEENS1_19SingleTileSchedulerILb1ELb0ELb0ELi96EEEEEEEEEvNT_6ParamsE:
        .type           _ZN7cutlass13device_kernelIN5flash11enable_sm90INS1_16FlashAttnBwdSm90INS1_25CollectiveMainloopBwdSm90ILi2ELi1ELi1EN4cute5tupleIJNS5_1CILi1EEES8_S8_EEENS6_IJNS7_ILi64EEENS7_ILi96EEENS7_ILi192EEEEEENS_10bfloat16_tEfNS_4arch4Sm90ELb0ELb0ELb0ELb1ELb1ELb0ELb1ELb0ELi3ELi1ELi1ELi1ELb0EEENS1_21CollectiveEpilogueBwdISD_SE_SG_Li384ELb1ELb1ELi3EEENS1_19SingleTileSchedulerILb1ELb0ELb0ELi96EEEEEEEEEvNT_6ParamsE,@function
        .size           _ZN7cutlass13device_kernelIN5flash11enable_sm90INS1_16FlashAttnBwdSm90INS1_25CollectiveMainloopBwdSm90ILi2ELi1ELi1EN4cute5tupleIJNS5_1CILi1EEES8_S8_EEENS6_IJNS7_ILi64EEENS7_ILi96EEENS7_ILi192EEEEEENS_10bfloat16_tEfNS_4arch4Sm90ELb0ELb0ELb0ELb1ELb1ELb0ELb1ELb0ELi3ELi1ELi1ELi1ELb0EEENS1_21CollectiveEpilogueBwdISD_SE_SG_Li384ELb1ELb1ELi3EEENS1_19SingleTileSchedulerILb1ELb0ELb0ELi96EEEEEEEEEvNT_6ParamsE,(.L_x_7678 - _ZN7cutlass13device_kernelIN5flash11enable_sm90INS1_16FlashAttnBwdSm90INS1_25CollectiveMainloopBwdSm90ILi2ELi1ELi1EN4cute5tupleIJNS5_1CILi1EEES8_S8_EEENS6_IJNS7_ILi64EEENS7_ILi96EEENS7_ILi192EEEEEENS_10bfloat16_tEfNS_4arch4Sm90ELb0ELb0ELb0ELb1ELb1ELb0ELb1ELb0ELi3ELi1ELi1ELi1ELb0EEENS1_21CollectiveEpilogueBwdISD_SE_SG_Li384ELb1ELb1ELi3EEENS1_19SingleTileSchedulerILb1ELb0ELb0ELi96EEEEEEEEEvNT_6ParamsE)
        .other          _ZN7cutlass13device_kernelIN5flash11enable_sm90INS1_16FlashAttnBwdSm90INS1_25CollectiveMainloopBwdSm90ILi2ELi1ELi1EN4cute5tupleIJNS5_1CILi1EEES8_S8_EEENS6_IJNS7_ILi64EEENS7_ILi96EEENS7_ILi192EEEEEENS_10bfloat16_tEfNS_4arch4Sm90ELb0ELb0ELb0ELb1ELb1ELb0ELb1ELb0ELi3ELi1ELi1ELi1ELb0EEENS1_21CollectiveEpilogueBwdISD_SE_SG_Li384ELb1ELb1ELi3EEENS1_19SingleTileSchedulerILb1ELb0ELb0ELi96EEEEEEEEEvNT_6ParamsE,@"STO_CUDA_ENTRY STV_DEFAULT"
_ZN7cutlass13device_kernelIN5flash11enable_sm90INS1_16FlashAttnBwdSm90INS1_25CollectiveMainloopBwdSm90ILi2ELi1ELi1EN4cute5tupleIJNS5_1CILi1EEES8_S8_EEENS6_IJNS7_ILi64EEENS7_ILi96EEENS7_ILi192EEEEEENS_10bfloat16_tEfNS_4arch4Sm90ELb0ELb0ELb0ELb1ELb1ELb0ELb1ELb0ELi3ELi1ELi1ELi1ELb0EEENS1_21CollectiveEpilogueBwdISD_SE_SG_Li384ELb1ELb1ELi3EEENS1_19SingleTileSchedulerILb1ELb0ELb0ELi96EEEEEEEEEvNT_6ParamsE:
        /* <DEDUP_REMOVED lines=22> */
.L_x_4467:
[----:B------:R-:W-:Y:S05]  /*0160*/  BSYNC B0 ;  /* 0x0000000000007941 */ /* 0x000fea0003800000 */
.L_x_4466:
        /* <DEDUP_REMOVED lines=34> */
.L_x_4468:
        /* <DEDUP_REMOVED lines=20> */
.L_x_4469:
        /* <DEDUP_REMOVED lines=8> */
.L_x_4472:
        /* <DEDUP_REMOVED lines=21> */
.L_x_4473:
        /* <DEDUP_REMOVED lines=10> */
.L_x_4475:
[----:B------:R-:W2:Y:S02]  /*0740*/  LDC R0, c[0x0][0x8bc] ;  /* 0x00022f00ff007b82 */ /* 0x000ea40000000800 */
.L_x_4474:
        /* <DEDUP_REMOVED lines=14> */
.L_x_4477:
        /* <DEDUP_REMOVED lines=10> */
.L_x_4478:
        /* <DEDUP_REMOVED lines=8> */
.L_x_4479:
        /* <DEDUP_REMOVED lines=9> */
.L_x_4480:
        /* <DEDUP_REMOVED lines=75> */
.L_x_4483:
        /* <DEDUP_REMOVED lines=15> */
.L_x_4482:
        /* <DEDUP_REMOVED lines=20> */
.L_x_4485:
        /* <DEDUP_REMOVED lines=15> */
.L_x_4484:
        /* <DEDUP_REMOVED lines=8> */
.L_x_4632:
        /* <DEDUP_REMOVED lines=26> */
.L_x_4487:
        /* <DEDUP_REMOVED lines=98> */
.L_x_4499:
[----:B------:R-:W-:-:S13]  /*19f0*/  ISETP.NE.AND P0, PT, R13, 0x3, PT ;  /* 0x000000030d00780c */ /* 0x000fda0003f05270 */
[----:B-1----:R-:W-:Y:S05]  /*1a00*/  @!P0 BRA `(.L_x_4489) ;  /* 0x0000000000048947 */ /* 0x002fea0003800000 */
[----:B------:R-:W-:Y:S01]  /*1a10*/  BPT.TRAP 0x1 ;  /* 0x000000040000795c */ /* 0x000fe20000300000 */
.L_x_4489:
[----:B------:R-:W-:Y:S02]  /*1a20*/  LEA R4, R3, UR36, 0x3 ;  /* 0x0000002403047c11 */ /* 0x000fe4000f8e18ff */
[----:B------:R-:W-:-:S04]  /*1a30*/  SHF.L.U32 R9, R7, 0x1f, RZ ;  /* 0x0000001f07097819 */ /* 0x000fc800000006ff */
[----:B------:R1:W2:Y:S01]  /*1a40*/  SYNCS.PHASECHK.TRANS64.TRYWAIT P1, [R4+URZ+0x36410], R9 ;  /* 0x03641009040075a7 */ /* 0x0002a2000802017f */
[----:B------:R-:W-:Y:S05]  /*1a50*/  @!P0 BRA `(.L_x_4490) ;  /* 0x0000000000048947 */ /* 0x000fea0003800000 */
[----:B------:R-:W-:Y:S01]  /*1a60*/  BPT.TRAP 0x1 ;  /* 0x000000040000795c */ /* 0x000fe20000300000 */
.L_x_4490:
[----:B--2---:R-:W-:Y:S05]  /*1a70*/  @P1 BRA `(.L_x_4491) ;  /* 0x0000000000081947 */ /* 0x004fea0003800000 */
[----:B------:R-:W2:Y:S02]  /*1a80*/  SYNCS.PHASECHK.TRANS64.TRYWAIT P1, [R4+URZ+0x36410], R9 ;  /* 0x03641009040075a7 */ /* 0x000ea4000802017f */
[----:B--2---:R-:W-:Y:S05]  /*1a90*/  @!P1 BRA `(.L_x_4492) ;  /* 0x0000008c00309947 */ /* 0x004fea0003800000 */
.L_x_4491:
        /* <DEDUP_REMOVED lines=103> */
.L_x_4493:
[----:B-12---:R-:W-:-:S04]  /*2110*/  SHF.L.U32 R9, R6, 0x1f, RZ ;  /* 0x0000001f06097819 */ /* 0x006fc800000006ff */
[----:B------:R1:W2:Y:S01]  /*2120*/  SYNCS.PHASECHK.TRANS64.TRYWAIT P1, [UR36+0x36430], R9 ;  /* 0x03643009ff0075a7 */ /* 0x0002a20008020164 */
[----:B------:R-:W-:Y:S05]  /*2130*/  @!P0 BRA `(.L_x_4494) ;  /* 0x0000000000048947 */ /* 0x000fea0003800000 */
[----:B------:R-:W-:Y:S01]  /*2140*/  BPT.TRAP 0x1 ;  /* 0x000000040000795c */ /* 0x000fe20000300000 */
.L_x_4494:
[----:B--2---:R-:W-:Y:S05]  /*2150*/  @P1 BRA `(.L_x_4495) ;  /* 0x0000000000081947 */ /* 0x004fea0003800000 */
[----:B------:R-:W2:Y:S02]  /*2160*/  SYNCS.PHASECHK.TRANS64.TRYWAIT P1, [UR36+0x36430], R9 ;  /* 0x03643009ff0075a7 */ /* 0x000ea40008020164 */
[----:B--2---:R-:W-:Y:S05]  /*2170*/  @!P1 BRA `(.L_x_4496) ;  /* 0x00000084008c9947 */ /* 0x004fea0003800000 */
.L_x_4495:
        /* <DEDUP_REMOVED lines=303> */
.L_x_4497:
        /* <DEDUP_REMOVED lines=60> */
.L_x_4498:
        /* <DEDUP_REMOVED lines=62> */
.L_x_4481:
        /* <DEDUP_REMOVED lines=128> */
.L_x_4501:
        /* <DEDUP_REMOVED lines=54> */
.L_x_4503:
[----:B------:R-:W-:Y:S05]  /*4770*/  BSYNC B0 ;  /* 0x0000000000007941 */ /* 0x000fea0003800000 */
.L_x_4502:
        /* <DEDUP_REMOVED lines=15> */
.L_x_4505:
[----:B------:R-:W-:Y:S05]  /*4870*/  BSYNC B0 ;  /* 0x0000000000007941 */ /* 0x000fea0003800000 */
.L_x_4504:
        /* <DEDUP_REMOVED lines=18> */
.L_x_4507:
[----:B------:R-:W-:Y:S05]  /*49a0*/  BSYNC B0 ;  /* 0x0000000000007941 */ /* 0x000fea0003800000 */
.L_x_4506:
        /* <DEDUP_REMOVED lines=17> */
.L_x_4509:
[----:B------:R-:W-:Y:S05]  /*4ac0*/  BSYNC B0 ;  /* 0x0000000000007941 */ /* 0x000fea0003800000 */
.L_x_4508:
        /* <DEDUP_REMOVED lines=18> */
.L_x_4511:
[----:B------:R-:W-:Y:S05]  /*4bf0*/  BSYNC B0 ;  /* 0x0000000000007941 */ /* 0x000fea0003800000 */
.L_x_4510:
        /* <DEDUP_REMOVED lines=19> */
.L_x_4513:
[----:B------:R-:W-:Y:S05]  /*4d30*/  BSYNC B0 ;  /* 0x0000000000007941 */ /* 0x000fea0003800000 */
.L_x_4512:
        /* <DEDUP_REMOVED lines=26> */
.L_x_4515:
[----:B------:R-:W-:Y:S05]  /*4ee0*/  BSYNC B0 ;  /* 0x0000000000007941 */ /* 0x000fea0003800000 */
.L_x_4514:
        /* <DEDUP_REMOVED lines=15> */
.L_x_4517:
[----:B------:R-:W-:Y:S05]  /*4fe0*/  BSYNC B0 ;  /* 0x0000000000007941 */ /* 0x000fea0003800000 */
.L_x_4516:
        /* <DEDUP_REMOVED lines=15> */
.L_x_4519:
[----:B------:R-:W-:Y:S05]  /*50e0*/  BSYNC B0 ;  /* 0x0000000000007941 */ /* 0x000fea0003800000 */
.L_x_4518:
        /* <DEDUP_REMOVED lines=15> */
.L_x_4521:
[----:B------:R-:W-:Y:S05]  /*51e0*/  BSYNC B0 ;  /* 0x0000000000007941 */ /* 0x000fea0003800000 */
.L_x_4520:
        /* <DEDUP_REMOVED lines=15> */
.L_x_4523:
[----:B------:R-:W-:Y:S05]  /*52e0*/  BSYNC B0 ;  /* 0x0000000000007941 */ /* 0x000fea0003800000 */
.L_x_4522:
        /* <DEDUP_REMOVED lines=15> */
.L_x_4500:
        /* <DEDUP_REMOVED lines=30> */
.L_x_4524:
        /* <DEDUP_REMOVED lines=45> */
.L_x_4526:
[----:B------:R-:W-:Y:S05]  /*5890*/  BSYNC B0 ;  /* 0x0000000000007941 */ /* 0x000fea0003800000 */
.L_x_4525:
        /* <DEDUP_REMOVED lines=16> */
.L_x_4528:
[----:B------:R-:W-:Y:S05]  /*59a0*/  BSYNC B0 ;  /* 0x0000000000007941 */ /* 0x000fea0003800000 */
.L_x_4527:
        /* <DEDUP_REMOVED lines=16> */
.L_x_4530:
[----:B------:R-:W-:Y:S05]  /*5ab0*/  BSYNC B0 ;  /* 0x0000000000007941 */ /* 0x000fea0003800000 */
.L_x_4529:
        /* <DEDUP_REMOVED lines=17> */
.L_x_4532:
[----:B------:R-:W-:Y:S05]  /*5bd0*/  BSYNC B0 ;  /* 0x0000000000007941 */ /* 0x000fea0003800000 */
.L_x_4531:
        /* <DEDUP_REMOVED lines=16> */
.L_x_4534:
[----:B------:R-:W-:Y:S05]  /*5ce0*/  BSYNC B0 ;  /* 0x0000000000007941 */ /* 0x000fea0003800000 */
.L_x_4533:
        /* <DEDUP_REMOVED lines=20> */
.L_x_4536:
[----:B------:R-:W-:Y:S05]  /*5e30*/  BSYNC B0 ;  /* 0x0000000000007941 */ /* 0x000fea0003800000 */
.L_x_4535:
        /* <DEDUP_REMOVED lines=24> */
.L_x_4538:
[----:B------:R-:W-:Y:S05]  /*5fc0*/  BSYNC B0 ;  /* 0x0000000000007941 */ /* 0x000fea0003800000 */
.L_x_4537:
        /* <DEDUP_REMOVED lines=15> */
.L_x_4540:
[----:B------:R-:W-:Y:S05]  /*60c0*/  BSYNC B0 ;  /* 0x0000000000007941 */ /* 0x000fea0003800000 */
.L_x_4539:
        /* <DEDUP_REMOVED lines=15> */
.L_x_4542:
[----:B------:R-:W-:Y:S05]  /*61c0*/  BSYNC B0 ;  /* 0x0000000000007941 */ /* 0x000fea0003800000 */
.L_x_4541:
        /* <DEDUP_REMOVED lines=15> */
.L_x_4544:
[----:B------:R-:W-:Y:S05]  /*62c0*/  BSYNC B0 ;  /* 0x0000000000007941 */ /* 0x000fea0003800000 */
.L_x_4543:
        /* <DEDUP_REMOVED lines=15> */
.L_x_4546:
[----:B------:R-:W-:Y:S05]  /*63c0*/  BSYNC B0 ;  /* 0x0000000000007941 */ /* 0x000fea0003800000 */
.L_x_4545:
        /* <DEDUP_REMOVED lines=15> */
.L_x_4471:
        /* <DEDUP_REMOVED lines=21> */
.L_x_4548:
        /* <DEDUP_REMOVED lines=13> */
.L_x_4550:
[----:B------:R-:W-:-:S05]  /*66e0*/  ULDC UR4, c[0x0][0x8bc] ;  /* 0x00022f0000047ab9 */ /* 0x000fca0000000800 */
.L_x_4549:
        /* <DEDUP_REMOVED lines=39> */
.L_x_4551:
        /* <DEDUP_REMOVED lines=52> */
.L_x_4585:
        /* <DEDUP_REMOVED lines=13> */
.L_x_4555:
[----:B------:R-:W2:Y:S04]  /*6d70*/  LDG.E.STRONG.GPU R5, desc[UR38][R2.64] ;  /* 0x0000002602057981 */ /* 0x000ea8000c1ef900 */
[----:B--2---:R-:W-:Y:S01]  /*6d80*/  CCTL.IVALL ;  /* 0x00000000ff00798f */ /* 0x004fe20002000000 */
[----:B------:R-:W-:Y:S05]  /*6d90*/  YIELD ;  /* 0x0000000000007946 */ /* 0x000fea0003800000 */
[----:B------:R-:W-:-:S13]  /*6da0*/  ISETP.NE.AND P1, PT, R5, UR18, PT ;  /* 0x0000001205007c0c */ /* 0x000fda000bf25270 */
[----:B------:R-:W-:Y:S05]  /*6db0*/  @P1 BRA `(.L_x_4555) ;  /* 0xfffffffc00ec1947 */ /* 0x000fea000383ffff */
.L_x_4554:
[----:B------:R-:W-:Y:S05]  /*6dc0*/  BSYNC B0 ;  /* 0x0000000000007941 */ /* 0x000fea0003800000 */
.L_x_4553:
[----:B------:R-:W-:-:S03]  /*6dd0*/  UMOV UR5, 0xffffffff ;  /* 0xffffffff00057882 */ /* 0x000fc60000000000 */
[----:B------:R-:W-:Y:S05]  /*6de0*/  BRA.DIV UR5, `(.L_x_4556) ;  /* 0x0000003a05847947 */ /* 0x000fea000b800000 */
[----:B------:R-:W-:Y:S01]  /*6df0*/  NOP ;  /* 0x0000000000007918 */ /* 0x000fe20000000000 */
.L_x_4635:
        /* <DEDUP_REMOVED lines=19> */
.L_x_4558:
[----:B------:R-:W-:Y:S05]  /*6f30*/  BSYNC B0 ;  /* 0x0000000000007941 */ /* 0x000fea0003800000 */
.L_x_4557:
        /* <DEDUP_REMOVED lines=14> */
.L_x_4560:
[----:B------:R-:W-:Y:S05]  /*7020*/  BSYNC B0 ;  /* 0x0000000000007941 */ /* 0x000fea0003800000 */
.L_x_4559:
        /* <DEDUP_REMOVED lines=15> */
.L_x_4562:
[----:B------:R-:W-:Y:S05]  /*7120*/  BSYNC B0 ;  /* 0x0000000000007941 */ /* 0x000fea0003800000 */
.L_x_4561:
[----:B------:R-:W-:Y:S06]  /*7130*/  BAR.ARV 0xa, 0xa0 ;  /* 0x0282800000007b1d */ /* 0x000fec0000002000 */
[----:B------:R-:W-:Y:S04]  /*7140*/  BSSY B0, `(.L_x_4563) ;  /* 0x0000003000007945 */ /* 0x000fe80003800000 */
[----:B------:R-:W-:Y:S05]  /*7150*/  @!P0 BRA `(.L_x_4564) ;  /* 0x0000000000048947 */ /* 0x000fea0003800000 */
[----:B------:R-:W-:-:S04]  /*7160*/  DEPBAR.LE SB0, 0x1 ;  /* 0x000080400000791a */ /* 0x000fc80000000000 */
.L_x_4564:
[----:B------:R-:W-:Y:S05]  /*7170*/  BSYNC B0 ;  /* 0x0000000000007941 */ /* 0x000fea0003800000 */
.L_x_4563:
[----:B------:R-:W-:Y:S06]  /*7180*/  BAR.ARV 0xb, 0xa0 ;  /* 0x02c2800000007b1d */ /* 0x000fec0000002000 */
[----:B------:R-:W-:Y:S04]  /*7190*/  BSSY B0, `(.L_x_4565) ;  /* 0x0000003000007945 */ /* 0x000fe80003800000 */
[----:B------:R-:W-:Y:S05]  /*71a0*/  @!P0 BRA `(.L_x_4566) ;  /* 0x0000000000048947 */ /* 0x000fea0003800000 */
[----:B------:R-:W-:-:S04]  /*71b0*/  DEPBAR.LE SB0, 0x0 ;  /* 0x000080000000791a */ /* 0x000fc80000000000 */
.L_x_4566:
[----:B------:R-:W-:Y:S05]  /*71c0*/  BSYNC B0 ;  /* 0x0000000000007941 */ /* 0x000fea0003800000 */
.L_x_4565:
        /* <DEDUP_REMOVED lines=19> */
.L_x_4568:
[----:B------:R-:W-:Y:S05]  /*7300*/  BSYNC B0 ;  /* 0x0000000000007941 */ /* 0x000fea0003800000 */
.L_x_4567:
        /* <DEDUP_REMOVED lines=9> */
.L_x_4571:
[----:B------:R-:W2:Y:S04]  /*73a0*/  LDG.E.STRONG.GPU R5, desc[UR38][R2.64] ;  /* 0x0000002602057981 */ /* 0x000ea8000c1ef900 */
[----:B--2---:R-:W-:Y:S01]  /*73b0*/  CCTL.IVALL ;  /* 0x00000000ff00798f */ /* 0x004fe20002000000 */
[----:B------:R-:W-:Y:S05]  /*73c0*/  YIELD ;  /* 0x0000000000007946 */ /* 0x000fea0003800000 */
[----:B------:R-:W-:-:S13]  /*73d0*/  ISETP.NE.AND P1, PT, R5, UR18, PT ;  /* 0x0000001205007c0c */ /* 0x000fda000bf25270 */
[----:B------:R-:W-:Y:S05]  /*73e0*/  @P1 BRA `(.L_x_4571) ;  /* 0xfffffffc00ec1947 */ /* 0x000fea000383ffff */
.L_x_4570:
[----:B------:R-:W-:Y:S05]  /*73f0*/  BSYNC B0 ;  /* 0x0000000000007941 */ /* 0x000fea0003800000 */
.L_x_4569:
[----:B------:R-:W-:-:S03]  /*7400*/  UMOV UR5, 0xffffffff ;  /* 0xffffffff00057882 */ /* 0x000fc60000000000 */
[----:B------:R-:W-:Y:S05]  /*7410*/  BRA.DIV UR5, `(.L_x_4572) ;  /* 0x0000003605147947 */ /* 0x000fea000b800000 */
[----:B------:R-:W-:Y:S01]  /*7420*/  NOP ;  /* 0x0000000000007918 */ /* 0x000fe20000000000 */
.L_x_4638:
        /* <DEDUP_REMOVED lines=15> */
.L_x_4574:
[----:B------:R-:W-:Y:S05]  /*7520*/  BSYNC B0 ;  /* 0x0000000000007941 */ /* 0x000fea0003800000 */
.L_x_4573:
        /* <DEDUP_REMOVED lines=14> */
.L_x_4576:
[----:B------:R-:W-:Y:S05]  /*7610*/  BSYNC B0 ;  /* 0x0000000000007941 */ /* 0x000fea0003800000 */
.L_x_4575:
        /* <DEDUP_REMOVED lines=15> */
.L_x_4578:
[----:B------:R-:W-:Y:S05]  /*7710*/  BSYNC B0 ;  /* 0x0000000000007941 */ /* 0x000fea0003800000 */
.L_x_4577:
[----:B------:R-:W-:Y:S06]  /*7720*/  BAR.ARV 0xa, 0xa0 ;  /* 0x0282800000007b1d */ /* 0x000fec0000002000 */
[----:B------:R-:W-:Y:S04]  /*7730*/  BSSY B0, `(.L_x_4579) ;  /* 0x0000003000007945 */ /* 0x000fe80003800000 */
[----:B------:R-:W-:Y:S05]  /*7740*/  @!P0 BRA `(.L_x_4580) ;  /* 0x0000000000048947 */ /* 0x000fea0003800000 */
[----:B------:R-:W-:-:S04]  /*7750*/  DEPBAR.LE SB0, 0x1 ;  /* 0x000080400000791a */ /* 0x000fc80000000000 */
.L_x_4580:
[----:B------:R-:W-:Y:S05]  /*7760*/  BSYNC B0 ;  /* 0x0000000000007941 */ /* 0x000fea0003800000 */
.L_x_4579:
[----:B------:R-:W-:Y:S06]  /*7770*/  BAR.ARV 0xb, 0xa0 ;  /* 0x02c2800000007b1d */ /* 0x000fec0000002000 */
[----:B------:R-:W-:Y:S04]  /*7780*/  BSSY B0, `(.L_x_4581) ;  /* 0x0000003000007945 */ /* 0x000fe80003800000 */
[----:B------:R-:W-:Y:S05]  /*7790*/  @!P0 BRA `(.L_x_4582) ;  /* 0x0000000000048947 */ /* 0x000fea0003800000 */
[----:B------:R-:W-:-:S04]  /*77a0*/  DEPBAR.LE SB0, 0x0 ;  /* 0x000080000000791a */ /* 0x000fc80000000000 */
.L_x_4582:
[----:B------:R-:W-:Y:S05]  /*77b0*/  BSYNC B0 ;  /* 0x0000000000007941 */ /* 0x000fea0003800000 */
.L_x_4581:
        /* <DEDUP_REMOVED lines=19> */
.L_x_4584:
[----:B------:R-:W-:Y:S05]  /*78f0*/  BSYNC B0 ;  /* 0x0000000000007941 */ /* 0x000fea0003800000 */
.L_x_4583:
[----:B------:R-:W-:Y:S02]  /*7900*/  UIADD3 UR6, UR6, 0x2, URZ ;  /* 0x0000000206067890 */ /* 0x000fe4000fffe03f */
[----:B------:R-:W-:Y:S01]  /*7910*/  UIADD3 UR4, UR4, 0x1, URZ ;  /* 0x0000000104047890 */ /* 0x000fe2000fffe03f */
[----:B------:R-:W-:Y:S11]  /*7920*/  @P3 BRA `(.L_x_4585) ;  /* 0xfffffff000dc3947 */ /* 0x000ff6000383ffff */
.L_x_4552:
        /* <DEDUP_REMOVED lines=13> */
.L_x_4588:
[----:B------:R-:W2:Y:S04]  /*7a00*/  LDG.E.STRONG.GPU R0, desc[UR38][R2.64] ;  /* 0x0000002602007981 */ /* 0x000ea8000c1ef900 */
[----:B--2---:R-:W-:Y:S01]  /*7a10*/  CCTL.IVALL ;  /* 0x00000000ff00798f */ /* 0x004fe20002000000 */
[----:B------:R-:W-:Y:S05]  /*7a20*/  YIELD ;  /* 0x0000000000007946 */ /* 0x000fea0003800000 */
[----:B------:R-:W-:-:S13]  /*7a30*/  ISETP.NE.AND P1, PT, R0, UR18, PT ;  /* 0x0000001200007c0c */ /* 0x000fda000bf25270 */
[----:B------:R-:W-:Y:S05]  /*7a40*/  @P1 BRA `(.L_x_4588) ;  /* 0xfffffffc00ec1947 */ /* 0x000fea000383ffff */
.L_x_4587:
[----:B------:R-:W-:Y:S05]  /*7a50*/  BSYNC B0 ;  /* 0x0000000000007941 */ /* 0x000fea0003800000 */
.L_x_4586:
[----:B------:R-:W-:-:S03]  /*7a60*/  UMOV UR4, 0xffffffff ;  /* 0xffffffff00047882 */ /* 0x000fc60000000000 */
[----:B------:R-:W-:Y:S05]  /*7a70*/  BRA.DIV UR4, `(.L_x_4589) ;  /* 0x0000002e04987947 */ /* 0x000fea000b800000 */
[----:B------:R-:W-:Y:S01]  /*7a80*/  NOP ;  /* 0x0000000000007918 */ /* 0x000fe20000000000 */
.L_x_4641:
        /* <DEDUP_REMOVED lines=22> */
.L_x_4591:
[----:B------:R-:W-:Y:S05]  /*7bf0*/  BSYNC B0 ;  /* 0x0000000000007941 */ /* 0x000fea0003800000 */
.L_x_4590:
        /* <DEDUP_REMOVED lines=19> */
.L_x_4593:
[----:B------:R-:W-:Y:S05]  /*7d30*/  BSYNC B0 ;  /* 0x0000000000007941 */ /* 0x000fea0003800000 */
.L_x_4592:
        /* <DEDUP_REMOVED lines=20> */
.L_x_4595:
[----:B------:R-:W-:Y:S05]  /*7e80*/  BSYNC B0 ;  /* 0x0000000000007941 */ /* 0x000fea0003800000 */
.L_x_4594:
[----:B------:R-:W-:Y:S06]  /*7e90*/  BAR.ARV 0xa, 0xa0 ;  /* 0x0282800000007b1d */ /* 0x000fec0000002000 */
[----:B------:R-:W-:Y:S04]  /*7ea0*/  BSSY B0, `(.L_x_4596) ;  /* 0x0000003000007945 */ /* 0x000fe80003800000 */
[----:B------:R-:W-:Y:S05]  /*7eb0*/  @!P0 BRA `(.L_x_4597) ;  /* 0x0000000000048947 */ /* 0x000fea0003800000 */
[----:B------:R-:W-:-:S04]  /*7ec0*/  DEPBAR.LE SB0, 0x1 ;  /* 0x000080400000791a */ /* 0x000fc80000000000 */
.L_x_4597:
[----:B------:R-:W-:Y:S05]  /*7ed0*/  BSYNC B0 ;  /* 0x0000000000007941 */ /* 0x000fea0003800000 */
.L_x_4596:
[----:B------:R-:W-:Y:S06]  /*7ee0*/  BAR.ARV 0xb, 0xa0 ;  /* 0x02c2800000007b1d */ /* 0x000fec0000002000 */
[----:B------:R-:W-:Y:S04]  /*7ef0*/  BSSY B0, `(.L_x_4598) ;  /* 0x0000003000007945 */ /* 0x000fe80003800000 */
[----:B------:R-:W-:Y:S05]  /*7f00*/  @!P0 BRA `(.L_x_4599) ;  /* 0x0000000000048947 */ /* 0x000fea0003800000 */
[----:B------:R-:W-:-:S04]  /*7f10*/  DEPBAR.LE SB0, 0x0 ;  /* 0x000080000000791a */ /* 0x000fc80000000000 */
.L_x_4599:
[----:B------:R-:W-:Y:S05]  /*7f20*/  BSYNC B0 ;  /* 0x0000000000007941 */ /* 0x000fea0003800000 */
.L_x_4598:
        /* <DEDUP_REMOVED lines=19> */
.L_x_4547:
        /* <DEDUP_REMOVED lines=10> */
.L_x_4600:
        /* <DEDUP_REMOVED lines=10> */
.L_x_4602:
[----:B------:R-:W3:Y:S02]  /*81a0*/  LDC R0, c[0x0][0x8bc] ;  /* 0x00022f00ff007b82 */ /* 0x000ee40000000800 */
.L_x_4601:
        /* <DEDUP_REMOVED lines=42> */
.L_x_4604:
        /* <DEDUP_REMOVED lines=70> */
.L_x_4642:
        /* <DEDUP_REMOVED lines=9> */
.L_x_4607:
        /* <DEDUP_REMOVED lines=98> */
.L_x_4618:
[----:B-1----:R-:W-:-:S05]  /*8f60*/  IMAD.MOV.U32 R11, RZ, RZ, 0x1 ;  /* 0x00000001ff0b7424 */ /* 0x002fca00078e00ff */
[----:B------:R-:W-:-:S04]  /*8f70*/  SHF.L.U32 R11, R11, 0x1f, RZ ;  /* 0x0000001f0b0b7819 */ /* 0x000fc800000006ff */
[----:B------:R-:W1:Y:S02]  /*8f80*/  SYNCS.PHASECHK.TRANS64.TRYWAIT P1, [R12+URZ+0x36438], R11 ;  /* 0x0364380b0c0075a7 */ /* 0x000e64000802017f */
[----:B-1234-:R-:W-:Y:S05]  /*8f90*/  @!P1 BRA `(.L_x_4610) ;  /* 0x0000001800809947 */ /* 0x01efea0003800000 */
.L_x_4643:
[----:B------:R-:W-:Y:S05]  /*8fa0*/  @P0 BRA `(.L_x_4611) ;  /* 0x0000000000140947 */ /* 0x000fea0003800000 */
[----:B------:R-:W-:Y:S01]  /*8fb0*/  ISETP.NE.AND P1, PT, R8, RZ, PT ;  /* 0x000000ff0800720c */ /* 0x000fe20003f25270 */
[----:B------:R-:W-:-:S04]  /*8fc0*/  IMAD.MOV.U32 R3, RZ, RZ, 0x6100 ;  /* 0x00006100ff037424 */ /* 0x000fc800078e00ff */
[----:B------:R2:W-:Y:S08]  /*8fd0*/  SYNCS.ARRIVE.TRANS64 RZ, [R12+URZ+0x36430], R3 ;  /* 0x036430030cff79a7 */ /* 0x0005f0000800003f */
[----:B------:R-:W-:Y:S05]  /*8fe0*/  @!P1 BRA `(.L_x_4611) ;  /* 0x0000000000049947 */ /* 0x000fea0003800000 */
[----:B------:R-:W-:Y:S01]  /*8ff0*/  BPT.TRAP 0x1 ;  /* 0x000000040000795c */ /* 0x000fe20000300000 */
.L_x_4611:
        /* <DEDUP_REMOVED lines=49> */
.L_x_4644:
[----:B------:R-:W-:Y:S05]  /*9310*/  @P0 BRA `(.L_x_4613) ;  /* 0x0000000000140947 */ /* 0x000fea0003800000 */
[----:B------:R-:W-:Y:S01]  /*9320*/  ISETP.NE.AND P1, PT, R8, RZ, PT ;  /* 0x000000ff0800720c */ /* 0x000fe20003f25270 */
[----:B--2---:R-:W-:-:S04]  /*9330*/  IMAD.MOV.U32 R27, RZ, RZ, 0x6100 ;  /* 0x00006100ff1b7424 */ /* 0x004fc800078e00ff */
[----:B------:R3:W-:Y:S08]  /*9340*/  SYNCS.ARRIVE.TRANS64 RZ, [R12+URZ+0x36418], R27 ;  /* 0x0364181b0cff79a7 */ /* 0x0007f0000800003f */
[----:B------:R-:W-:Y:S05]  /*9350*/  @!P1 BRA `(.L_x_4613) ;  /* 0x0000000000049947 */ /* 0x000fea0003800000 */
[----:B------:R-:W-:Y:S01]  /*9360*/  BPT.TRAP 0x1 ;  /* 0x000000040000795c */ /* 0x000fe20000300000 */
.L_x_4613:
        /* <DEDUP_REMOVED lines=37> */
.L_x_4645:
[----:B--2---:R-:W-:Y:S01]  /*95c0*/  SHF.R.S32.HI R28, RZ, 0x1f, R26 ;  /* 0x0000001fff1c7819 */ /* 0x004fe2000001141a */
[----:B------:R-:W-:Y:S06]  /*95d0*/  @P0 BRA `(.L_x_4615) ;  /* 0x0000000000140947 */ /* 0x000fec0003800000 */
[----:B------:R-:W-:Y:S01]  /*95e0*/  ISETP.NE.AND P1, PT, R8, RZ, PT ;  /* 0x000000ff0800720c */ /* 0x000fe20003f25270 */
[----:B------:R-:W-:-:S04]  /*95f0*/  IMAD.MOV.U32 R29, RZ, RZ, 0x6100 ;  /* 0x00006100ff1d7424 */ /* 0x000fc800078e00ff */
[----:B------:R2:W-:Y:S08]  /*9600*/  SYNCS.ARRIVE.TRANS64 RZ, [R12+URZ+0x36430], R29 ;  /* 0x0364301d0cff79a7 */ /* 0x0005f0000800003f */
[----:B------:R-:W-:Y:S05]  /*9610*/  @!P1 BRA `(.L_x_4615) ;  /* 0x0000000000049947 */ /* 0x000fea0003800000 */
[----:B------:R-:W-:Y:S01]  /*9620*/  BPT.TRAP 0x1 ;  /* 0x000000040000795c */ /* 0x000fe20000300000 */
.L_x_4615:
        /* <DEDUP_REMOVED lines=37> */
.L_x_4647:
[----:B------:R-:W-:Y:S05]  /*9880*/  @P0 BRA `(.L_x_4617) ;  /* 0x0000000000140947 */ /* 0x000fea0003800000 */
[----:B------:R-:W-:Y:S01]  /*9890*/  ISETP.NE.AND P1, PT, R8, RZ, PT ;  /* 0x000000ff0800720c */ /* 0x000fe20003f25270 */
[----:B---3--:R-:W-:-:S04]  /*98a0*/  IMAD.MOV.U32 R5, RZ, RZ, 0x6100 ;  /* 0x00006100ff057424 */ /* 0x008fc800078e00ff */
[----:B------:R4:W-:Y:S08]  /*98b0*/  SYNCS.ARRIVE.TRANS64 RZ, [R12+URZ+0x36410], R5 ;  /* 0x036410050cff79a7 */ /* 0x0009f0000800003f */
[----:B------:R-:W-:Y:S05]  /*98c0*/  @!P1 BRA `(.L_x_4617) ;  /* 0x0000000000049947 */ /* 0x000fea0003800000 */
[----:B------:R-:W-:Y:S01]  /*98d0*/  BPT.TRAP 0x1 ;  /* 0x000000040000795c */ /* 0x000fe20000300000 */
.L_x_4617:
        /* <DEDUP_REMOVED lines=37> */
.L_x_4609:
[----:B------:R-:W-:Y:S01]  /*9b30*/  ISETP.NE.AND P1, PT, R16, RZ, PT ;  /* 0x000000ff1000720c */ /* 0x000fe20003f25270 */
[----:B------:R-:W-:-:S12]  /*9b40*/  IMAD.MOV.U32 R4, RZ, RZ, 0x1 ;  /* 0x00000001ff047424 */ /* 0x000fd800078e00ff */
[----:B------:R-:W-:Y:S05]  /*9b50*/  @!P1 BRA `(.L_x_4608) ;  /* 0x00000004006c9947 */ /* 0x000fea0003800000 */
[----:B------:R-:W3:Y:S02]  /*9b60*/  SYNCS.PHASECHK.TRANS64.TRYWAIT P1, [R12+URZ+0x36438], R11 ;  /* 0x0364380b0c0075a7 */ /* 0x000ee4000802017f */
[----:B---3--:R-:W-:Y:S05]  /*9b70*/  @!P1 BRA `(.L_x_4619) ;  /* 0x0000000c00dc9947 */ /* 0x008fea0003800000 */
.L_x_4648:
[----:B------:R-:W-:Y:S05]  /*9b80*/  @P0 BRA `(.L_x_4620) ;  /* 0x0000000000140947 */ /* 0x000fea0003800000 */
[----:B------:R-:W-:Y:S01]  /*9b90*/  ISETP.NE.AND P1, PT, R8, RZ, PT ;  /* 0x000000ff0800720c */ /* 0x000fe20003f25270 */
[----:B------:R-:W-:-:S04]  /*9ba0*/  IMAD.MOV.U32 R5, RZ, RZ, 0x6100 ;  /* 0x00006100ff057424 */ /* 0x000fc800078e00ff */
[----:B------:R4:W-:Y:S08]  /*9bb0*/  SYNCS.ARRIVE.TRANS64 RZ, [R12+URZ+0x36430], R5 ;  /* 0x036430050cff79a7 */ /* 0x0009f0000800003f */
[----:B------:R-:W-:Y:S05]  /*9bc0*/  @!P1 BRA `(.L_x_4620) ;  /* 0x0000000000049947 */ /* 0x000fea0003800000 */
[----:B------:R-:W-:Y:S01]  /*9bd0*/  BPT.TRAP 0x1 ;  /* 0x000000040000795c */ /* 0x000fe20000300000 */
.L_x_4620:
        /* <DEDUP_REMOVED lines=42> */
.L_x_4649:
[----:B------:R-:W-:Y:S01]  /*9e80*/  IMAD.MOV.U32 R4, RZ, RZ, RZ ;  /* 0x000000ffff047224 */ /* 0x000fe200078e00ff */
[----:B------:R-:W-:Y:S06]  /*9e90*/  @P0 BRA `(.L_x_4622) ;  /* 0x0000000000140947 */ /* 0x000fec0003800000 */
[----:B------:R-:W-:Y:S01]  /*9ea0*/  ISETP.NE.AND P1, PT, R8, RZ, PT ;  /* 0x000000ff0800720c */ /* 0x000fe20003f25270 */
[----:B----4-:R-:W-:-:S04]  /*9eb0*/  IMAD.MOV.U32 R5, RZ, RZ, 0x6100 ;  /* 0x00006100ff057424 */ /* 0x010fc800078e00ff */
[----:B------:R4:W-:Y:S08]  /*9ec0*/  SYNCS.ARRIVE.TRANS64 RZ, [R12+URZ+0x36418], R5 ;  /* 0x036418050cff79a7 */ /* 0x0009f0000800003f */
[----:B------:R-:W-:Y:S05]  /*9ed0*/  @!P1 BRA `(.L_x_4622) ;  /* 0x0000000000049947 */ /* 0x000fea0003800000 */
[----:B------:R-:W-:Y:S01]  /*9ee0*/  BPT.TRAP 0x1 ;  /* 0x000000040000795c */ /* 0x000fe20000300000 */
.L_x_4622:
        /* <DEDUP_REMOVED lines=34> */
.L_x_4608:
[----:B------:R-:W-:-:S04]  /*a110*/  SHF.L.U32 R3, R4, 0x1f, RZ ;  /* 0x0000001f04037819 */ /* 0x000fc800000006ff */
[----:B------:R-:W4:Y:S02]  /*a120*/  SYNCS.PHASECHK.TRANS64.TRYWAIT P1, [R12+URZ+0x36438], R3 ;  /* 0x036438030c0075a7 */ /* 0x000f24000802017f */
[----:B----4-:R-:W-:Y:S05]  /*a130*/  @!P1 BRA `(.L_x_4623) ;  /* 0x0000000800949947 */ /* 0x010fea0003800000 */
.L_x_4650:
[----:B------:R-:W-:Y:S05]  /*a140*/  @P0 BRA `(.L_x_4624) ;  /* 0x0000000000180947 */ /* 0x000fea0003800000 */
[----:B------:R-:W5:Y:S01]  /*a150*/  S2R R2, SR_TID.X ;  /* 0x0000000000027919 */ /* 0x000f620000002100 */
[----:B----4-:R-:W-:-:S04]  /*a160*/  IMAD.MOV.U32 R3, RZ, RZ, 0x6100 ;  /* 0x00006100ff037424 */ /* 0x010fc800078e00ff */
[----:B------:R4:W-:Y:S01]  /*a170*/  SYNCS.ARRIVE.TRANS64 RZ, [R12+URZ+0x36430], R3 ;  /* 0x036430030cff79a7 */ /* 0x0009e2000800003f */
[----:B-----5:R-:W-:-:S13]  /*a180*/  LOP3.LUT P0, RZ, R2, 0x1f, RZ, 0xc0, !PT ;  /* 0x0000001f02ff7812 */ /* 0x020fda000780c0ff */
[----:B----4-:R-:W-:Y:S05]  /*a190*/  @!P0 BRA `(.L_x_4624) ;  /* 0x0000000000048947 */ /* 0x010fea0003800000 */
[----:B------:R-:W-:Y:S01]  /*a1a0*/  BPT.TRAP 0x1 ;  /* 0x000000040000795c */ /* 0x000fe20000300000 */
.L_x_4624:
        /* <DEDUP_REMOVED lines=44> */
.L_x_4605:
[----:B------:R-:W-:Y:S05]  /*a470*/  BSYNC B0 ;  /* 0x0000000000007941 */ /* 0x000fea0003800000 */
.L_x_4603:
[----:B------:R-:W-:-:S03]  /*a480*/  UMOV UR6, 0xffffffff ;  /* 0xffffffff00067882 */ /* 0x000fc60000000000 */
[----:B------:R-:W-:Y:S05]  /*a490*/  BRA.DIV UR6, `(.L_x_4625) ;  /* 0x0000000606d07947 */ /* 0x000fea000b800000 */
[----:B------:R-:W-:-:S13]  /*a4a0*/  ELECT P6, URZ, PT ;  /* 0x00000000003f782f */ /* 0x000fda00038c0000 */
.L_x_4653:
[----:B------:R-:W-:Y:S05]  /*a4b0*/  @!P6 BRA `(.L_x_4476) ;  /* 0x000000000070e947 */ /* 0x000fea0003800000 */
[----:B------:R-:W-:-:S04]  /*a4c0*/  LOP3.LUT R17, R17, 0x2, RZ, 0xfc, !PT ;  /* 0x0000000211117812 */ /* 0x000fc800078efcff */
[----:B------:R-:W-:-:S13]  /*a4d0*/  ISETP.NE.AND P2, PT, R17, 0x3, PT ;  /* 0x000000031100780c */ /* 0x000fda0003f45270 */
[----:B------:R-:W-:Y:S05]  /*a4e0*/  @!P2 BRA `(.L_x_4626) ;  /* 0x000000000004a947 */ /* 0x000fea0003800000 */
[----:B--2---:R-:W-:Y:S01]  /*a4f0*/  BPT.TRAP 0x1 ;  /* 0x000000040000795c */ /* 0x004fe20000300000 */
.L_x_4626:
        /* <DEDUP_REMOVED lines=15> */
.L_x_4654:
[----:B------:R-:W5:Y:S02]  /*a5f0*/  SYNCS.PHASECHK.TRANS64.TRYWAIT P0, [R5+URZ], R0 ;  /* 0x00000000050075a7 */ /* 0x000f64000800017f */
[----:B-----5:R-:W-:Y:S05]  /*a600*/  @!P0 BRA `(.L_x_4628) ;  /* 0x0000000400a88947 */ /* 0x020fea0003800000 */
.L_x_4655:
[----:B------:R-:W-:Y:S05]  /*a610*/  @!P2 BRA `(.L_x_4629) ;  /* 0x000000000004a947 */ /* 0x000fea0003800000 */
[----:B--2---:R-:W-:Y:S01]  /*a620*/  BPT.TRAP 0x1 ;  /* 0x000000040000795c */ /* 0x004fe20000300000 */
.L_x_4629:
[----:B------:R-:W-:-:S07]  /*a630*/  SHF.L.U32 R4, R4, 0x1f, RZ ;  /* 0x0000001f04047819 */ /* 0x000fce00000006ff */
.L_x_4630:
[----:B------:R1:W1:Y:S02]  /*a640*/  SYNCS.PHASECHK.TRANS64.TRYWAIT P0, [R9+URZ+0x36438], R4 ;  /* 0x03643804090075a7 */ /* 0x000264000800017f */
[----:B-1----:R-:W-:Y:S05]  /*a650*/  @!P0 NANOSLEEP.SYNCS 0x989680 ;  /* 0x009896800000895d */ /* 0x002fea0003900000 */
[----:B------:R-:W1:Y:S02]  /*a660*/  @!P0 SYNCS.PHASECHK.TRANS64 P0, [R9+URZ+0x36438], R4 ;  /* 0x03643804090085a7 */ /* 0x000e64000800007f */
[----:B-1----:R-:W-:Y:S05]  /*a670*/  @!P0 BRA `(.L_x_4630) ;  /* 0xfffffffc00f08947 */ /* 0x002fea000383ffff */
.L_x_4476:
[----:B--2---:R-:W-:Y:S05]  /*a680*/  BSYNC B6 ;  /* 0x0000000000067941 */ /* 0x004fea0003800000 */
.L_x_4470:
[----:B------:R-:W-:Y:S05]  /*a690*/  EXIT ;  /* 0x000000000000794d */ /* 0x000fea0003800000 */
.L_x_4486:
[----:B------:R-:W-:Y:S02]  /*a6a0*/  IMAD.MOV.U32 R12, RZ, RZ, RZ ;  /* 0x000000ffff0c7224 */ /* 0x000fe400078e00ff */
[----:B------:R-:W-:Y:S02]  /*a6b0*/  IMAD.MOV.U32 R11, RZ, RZ, 0x1f ;  /* 0x0000001fff0b7424 */ /* 0x000fe400078e00ff */
[----:B------:R-:W-:-:S07]  /*a6c0*/  IMAD.MOV.U32 R15, RZ, RZ, -0x1 ;  /* 0xffffffffff0f7424 */ /* 0x000fce00078e00ff */
[----:B------:R-:W-:Y:S05]  /*a6d0*/  WARPSYNC.COLLECTIVE R15, `(.L_x_4631) ;  /* 0x000000000f087348 */ /* 0x000fea0003c00000 */
[----:B------:R1:W2:Y:S02]  /*a6e0*/  SHFL.IDX P6, R14, R13, R12, R11 ;  /* 0x0000000c0d0e7389 */ /* 0x0002a400000c000b */
[----:B-12---:R-:W-:Y:S01]  /*a6f0*/  ENDCOLLECTIVE ;  /* 0x000000000000791b */ /* 0x006fe20003800000 */
.L_x_4631:
[----:B------:R-:W-:Y:S05]  /*a700*/  BRA `(.L_x_4632) ;  /* 0xffffff6800c87947 */ /* 0x000fea000383ffff */
.L_x_4488:
[----:B--2---:R2:W3:Y:S02]  /*a710*/  SYNCS.PHASECHK.TRANS64.TRYWAIT P0, [R152+URZ+0x36400], R15 ;  /* 0x0364000f980075a7 */ /* 0x0044e4000800017f */
[----:B---3--:R-:W-:Y:S05]  /*a720*/  @!P0 NANOSLEEP.SYNCS 0x989680 ;  /* 0x009896800000895d */ /* 0x008fea0003900000 */
[----:B------:R-:W3:Y:S02]  /*a730*/  @!P0 SYNCS.PHASECHK.TRANS64 P0, [R152+URZ+0x36400], R15 ;  /* 0x0364000f980085a7 */ /* 0x000ee4000800007f */
[----:B---3--:R-:W-:Y:S05]  /*a740*/  @!P0 BRA `(.L_x_4488) ;  /* 0xfffffffc00f08947 */ /* 0x008fea000383ffff */
[----:B------:R-:W-:Y:S05]  /*a750*/  BRA `(.L_x_4487) ;  /* 0xffffff6c001c7947 */ /* 0x000fea000383ffff */
.L_x_4492:
[----:B--2---:R2:W3:Y:S02]  /*a760*/  SYNCS.PHASECHK.TRANS64.TRYWAIT P1, [R4+URZ+0x36410], R9 ;  /* 0x03641009040075a7 */ /* 0x0044e4000802017f */
[----:B---3--:R-:W-:Y:S05]  /*a770*/  @!P1 NANOSLEEP.SYNCS 0x989680 ;  /* 0x009896800000995d */ /* 0x008fea0003900000 */
[----:B------:R-:W3:Y:S02]  /*a780*/  @!P1 SYNCS.PHASECHK.TRANS64 P1, [R4+URZ+0x36410], R9 ;  /* 0x03641009040095a7 */ /* 0x000ee4000802007f */
[----:B---3--:R-:W-:Y:S05]  /*a790*/  @!P1 BRA `(.L_x_4492) ;  /* 0xfffffffc00f09947 */ /* 0x008fea000383ffff */
[----:B------:R-:W-:Y:S05]  /*a7a0*/  BRA `(.L_x_4491) ;  /* 0xffffff7000bc7947 */ /* 0x000fea000383ffff */
.L_x_4496:
[----:B--2---:R2:W1:Y:S02]  /*a7b0*/  SYNCS.PHASECHK.TRANS64.TRYWAIT P1, [R152+URZ+0x36430], R9 ;  /* 0x03643009980075a7 */ /* 0x004464000802017f */
[----:B-1----:R-:W-:Y:S05]  /*a7c0*/  @!P1 NANOSLEEP.SYNCS 0x989680 ;  /* 0x009896800000995d */ /* 0x002fea0003900000 */
[----:B------:R-:W1:Y:S02]  /*a7d0*/  @!P1 SYNCS.PHASECHK.TRANS64 P1, [R152+URZ+0x36430], R9 ;  /* 0x03643009980095a7 */ /* 0x000e64000802007f */
[----:B-1----:R-:W-:Y:S05]  /*a7e0*/  @!P1 BRA `(.L_x_4496) ;  /* 0xfffffffc00f09947 */ /* 0x002fea000383ffff */
[----:B------:R-:W-:Y:S05]  /*a7f0*/  BRA `(.L_x_4495) ;  /* 0xffffff7800607947 */ /* 0x000fea000383ffff */
.L_x_4556:
[----:B------:R-:W-:Y:S01]  /*a800*/  BSSY B0, `(.L_x_4633) ;  /* 0x0000005000007945 */ /* 0x000fe20003800000 */
[----:B------:R-:W-:-:S07]  /*a810*/  IMAD.MOV.U32 R15, RZ, RZ, -0x1 ;  /* 0xffffffffff0f7424 */ /* 0x000fce00078e00ff */
[----:B------:R-:W-:Y:S05]  /*a820*/  WARPSYNC.COLLECTIVE R15, `(.L_x_4634) ;  /* 0x000000000f087348 */ /* 0x000fea0003c00000 */
[----:B------:R-:W-:Y:S01]  /*a830*/  NOP ;  /* 0x0000000000007918 */ /* 0x000fe20000000000 */
[----:B------:R-:W-:Y:S01]  /*a840*/  ENDCOLLECTIVE ;  /* 0x000000000000791b */ /* 0x000fe20003800000 */
.L_x_4634:
[----:B------:R-:W-:Y:S05]  /*a850*/  BSYNC B0 ;  /* 0x0000000000007941 */ /* 0x000fea0003800000 */
.L_x_4633:
[----:B------:R-:W-:Y:S05]  /*a860*/  BRA `(.L_x_4635) ;  /* 0xffffffc400647947 */ /* 0x000fea000383ffff */
.L_x_4572:
[----:B------:R-:W-:Y:S01]  /*a870*/  BSSY B0, `(.L_x_4636) ;  /* 0x0000005000007945 */ /* 0x000fe20003800000 */
[----:B------:R-:W-:-:S07]  /*a880*/  IMAD.MOV.U32 R15, RZ, RZ, -0x1 ;  /* 0xffffffffff0f7424 */ /* 0x000fce00078e00ff */
[----:B------:R-:W-:Y:S05]  /*a890*/  WARPSYNC.COLLECTIVE R15, `(.L_x_4637) ;  /* 0x000000000f087348 */ /* 0x000fea0003c00000 */
[----:B------:R-:W-:Y:S01]  /*a8a0*/  NOP ;  /* 0x0000000000007918 */ /* 0x000fe20000000000 */
[----:B------:R-:W-:Y:S01]  /*a8b0*/  ENDCOLLECTIVE ;  /* 0x000000000000791b */ /* 0x000fe20003800000 */
.L_x_4637:
[----:B------:R-:W-:Y:S05]  /*a8c0*/  BSYNC B0 ;  /* 0x0000000000007941 */ /* 0x000fea0003800000 */
.L_x_4636:
[----:B------:R-:W-:Y:S05]  /*a8d0*/  BRA `(.L_x_4638) ;  /* 0xffffffc800d47947 */ /* 0x000fea000383ffff */
.L_x_4589:
[----:B------:R-:W-:Y:S01]  /*a8e0*/  BSSY B0, `(.L_x_4639) ;  /* 0x0000005000007945 */ /* 0x000fe20003800000 */
[----:B------:R-:W-:-:S07]  /*a8f0*/  IMAD.MOV.U32 R15, RZ, RZ, -0x1 ;  /* 0xffffffffff0f7424 */ /* 0x000fce00078e00ff */
[----:B------:R-:W-:Y:S05]  /*a900*/  WARPSYNC.COLLECTIVE R15, `(.L_x_4640) ;  /* 0x000000000f087348 */ /* 0x000fea0003c00000 */
[----:B------:R-:W-:Y:S01]  /*a910*/  NOP ;  /* 0x0000000000007918 */ /* 0x000fe20000000000 */
[----:B------:R-:W-:Y:S01]  /*a920*/  ENDCOLLECTIVE ;  /* 0x000000000000791b */ /* 0x000fe20003800000 */
.L_x_4640:
[----:B------:R-:W-:Y:S05]  /*a930*/  BSYNC B0 ;  /* 0x0000000000007941 */ /* 0x000fea0003800000 */
.L_x_4639:
[----:B------:R-:W-:Y:S05]  /*a940*/  BRA `(.L_x_4641) ;  /* 0xffffffd000507947 */ /* 0x000fea000383ffff */
.L_x_4606:
[----:B-1----:R1:W2:Y:S02]  /*a950*/  SYNCS.PHASECHK.TRANS64.TRYWAIT P1, [R12+URZ+0x36420], R11 ;  /* 0x0364200b0c0075a7 */ /* 0x0022a4000802017f */
[----:B--2---:R-:W-:Y:S05]  /*a960*/  @!P1 NANOSLEEP.SYNCS 0x989680 ;  /* 0x009896800000995d */ /* 0x004fea0003900000 */
[----:B------:R-:W2:Y:S02]  /*a970*/  @!P1 SYNCS.PHASECHK.TRANS64 P1, [R12+URZ+0x36420], R11 ;  /* 0x0364200b0c0095a7 */ /* 0x000ea4000802007f */
[----:B--2---:R-:W-:Y:S05]  /*a980*/  @!P1 BRA `(.L_x_4606) ;  /* 0xfffffffc00f09947 */ /* 0x004fea000383ffff */
[----:B------:R-:W-:Y:S05]  /*a990*/  BRA `(.L_x_4642) ;  /* 0xffffffdc00c47947 */ /* 0x000fea000383ffff */
.L_x_4610:
[----:B-1----:R1:W2:Y:S02]  /*a9a0*/  SYNCS.PHASECHK.TRANS64.TRYWAIT P1, [R12+URZ+0x36438], R11 ;  /* 0x0364380b0c0075a7 */ /* 0x0022a4000802017f */
[----:B--2---:R-:W-:Y:S05]  /*a9b0*/  @!P1 NANOSLEEP.SYNCS 0x989680 ;  /* 0x009896800000995d */ /* 0x004fea0003900000 */
[----:B------:R-:W2:Y:S02]  /*a9c0*/  @!P1 SYNCS.PHASECHK.TRANS64 P1, [R12+URZ+0x36438], R11 ;  /* 0x0364380b0c0095a7 */ /* 0x000ea4000802007f */
[----:B--2---:R-:W-:Y:S05]  /*a9d0*/  @!P1 BRA `(.L_x_4610) ;  /* 0xfffffffc00f09947 */ /* 0x004fea000383ffff */
[----:B------:R-:W-:Y:S05]  /*a9e0*/  BRA `(.L_x_4643) ;  /* 0xffffffe4006c7947 */ /* 0x000fea000383ffff */
.L_x_4612:
[----:B--2---:R2:W3:Y:S02]  /*a9f0*/  SYNCS.PHASECHK.TRANS64.TRYWAIT P1, [R12+URZ+0x36428], R27 ;  /* 0x0364281b0c0075a7 */ /* 0x0044e4000802017f */
[----:B---3--:R-:W-:Y:S05]  /*aa00*/  @!P1 NANOSLEEP.SYNCS 0x989680 ;  /* 0x009896800000995d */ /* 0x008fea0003900000 */
[----:B------:R-:W3:Y:S02]  /*aa10*/  @!P1 SYNCS.PHASECHK.TRANS64 P1, [R12+URZ+0x36428], R27 ;  /* 0x0364281b0c0095a7 */ /* 0x000ee4000802007f */
[----:B---3--:R-:W-:Y:S05]  /*aa20*/  @!P1 BRA `(.L_x_4612) ;  /* 0xfffffffc00f09947 */ /* 0x008fea000383ffff */
[----:B------:R-:W-:Y:S05]  /*aa30*/  BRA `(.L_x_4644) ;  /* 0xffffffe800347947 */ /* 0x000fea000383ffff */
.L_x_4614:
[----:B--2---:R2:W3:Y:S02]  /*aa40*/  SYNCS.PHASECHK.TRANS64.TRYWAIT P1, [R12+URZ+0x36438], R28 ;  /* 0x0364381c0c0075a7 */ /* 0x0044e4000802017f */
[----:B---3--:R-:W-:Y:S05]  /*aa50*/  @!P1 NANOSLEEP.SYNCS 0x989680 ;  /* 0x009896800000995d */ /* 0x008fea0003900000 */
[----:B------:R-:W3:Y:S02]  /*aa60*/  @!P1 SYNCS.PHASECHK.TRANS64 P1, [R12+URZ+0x36438], R28 ;  /* 0x0364381c0c0095a7 */ /* 0x000ee4000802007f */
[----:B---3--:R-:W-:Y:S05]  /*aa70*/  @!P1 BRA `(.L_x_4614) ;  /* 0xfffffffc00f09947 */ /* 0x008fea000383ffff */
[----:B------:R-:W-:Y:S05]  /*aa80*/  BRA `(.L_x_4645) ;  /* 0xffffffe800cc7947 */ /* 0x000fea000383ffff */
.L_x_4616:
[----:B------:R-:W-:-:S07]  /*aa90*/  SHF.L.U32 R5, R0, 0x1f, RZ ;  /* 0x0000001f00057819 */ /* 0x000fce00000006ff */
.L_x_4646:
[----:B---3--:R3:W4:Y:S02]  /*aaa0*/  SYNCS.PHASECHK.TRANS64.TRYWAIT P1, [R12+URZ+0x36420], R5 ;  /* 0x036420050c0075a7 */ /* 0x008724000802017f */
[----:B----4-:R-:W-:Y:S05]  /*aab0*/  @!P1 NANOSLEEP.SYNCS 0x989680 ;  /* 0x009896800000995d */ /* 0x010fea0003900000 */
[----:B------:R-:W4:Y:S02]  /*aac0*/  @!P1 SYNCS.PHASECHK.TRANS64 P1, [R12+URZ+0x36420], R5 ;  /* 0x036420050c0095a7 */ /* 0x000f24000802007f */
[----:B----4-:R-:W-:Y:S05]  /*aad0*/  @!P1 BRA `(.L_x_4646) ;  /* 0xfffffffc00f09947 */ /* 0x010fea000383ffff */
[----:B------:R-:W-:Y:S05]  /*aae0*/  BRA `(.L_x_4647) ;  /* 0xffffffec00647947 */ /* 0x000fea000383ffff */
.L_x_4619:
[----:B---3--:R3:W4:Y:S02]  /*aaf0*/  SYNCS.PHASECHK.TRANS64.TRYWAIT P1, [R12+URZ+0x36438], R11 ;  /* 0x0364380b0c0075a7 */ /* 0x008724000802017f */
[----:B----4-:R-:W-:Y:S05]  /*ab00*/  @!P1 NANOSLEEP.SYNCS 0x989680 ;  /* 0x009896800000995d */ /* 0x010fea0003900000 */
[----:B------:R-:W4:Y:S02]  /*ab10*/  @!P1 SYNCS.PHASECHK.TRANS64 P1, [R12+URZ+0x36438], R11 ;  /* 0x0364380b0c0095a7 */ /* 0x000f24000802007f */
[----:B----4-:R-:W-:Y:S05]  /*ab20*/  @!P1 BRA `(.L_x_4619) ;  /* 0xfffffffc00f09947 */ /* 0x010fea000383ffff */
[----:B------:R-:W-:Y:S05]  /*ab30*/  BRA `(.L_x_4648) ;  /* 0xfffffff000107947 */ /* 0x000fea000383ffff */
.L_x_4621:
[----:B----4-:R4:W1:Y:S02]  /*ab40*/  SYNCS.PHASECHK.TRANS64.TRYWAIT P1, [R12+URZ+0x36428], R5 ;  /* 0x036428050c0075a7 */ /* 0x010864000802017f */
[----:B-1----:R-:W-:Y:S05]  /*ab50*/  @!P1 NANOSLEEP.SYNCS 0x989680 ;  /* 0x009896800000995d */ /* 0x002fea0003900000 */
[----:B------:R-:W1:Y:S02]  /*ab60*/  @!P1 SYNCS.PHASECHK.TRANS64 P1, [R12+URZ+0x36428], R5 ;  /* 0x036428050c0095a7 */ /* 0x000e64000802007f */
[----:B-1----:R-:W-:Y:S05]  /*ab70*/  @!P1 BRA `(.L_x_4621) ;  /* 0xfffffffc00f09947 */ /* 0x002fea000383ffff */
[----:B------:R-:W-:Y:S05]  /*ab80*/  BRA `(.L_x_4649) ;  /* 0xfffffff000bc7947 */ /* 0x000fea000383ffff */
.L_x_4623:
[----:B----4-:R4:W1:Y:S02]  /*ab90*/  SYNCS.PHASECHK.TRANS64.TRYWAIT P1, [R12+URZ+0x36438], R3 ;  /* 0x036438030c0075a7 */ /* 0x010864000802017f */
[----:B-1----:R-:W-:Y:S05]  /*aba0*/  @!P1 NANOSLEEP.SYNCS 0x989680 ;  /* 0x009896800000995d */ /* 0x002fea0003900000 */
[----:B------:R-:W1:Y:S02]  /*abb0*/  @!P1 SYNCS.PHASECHK.TRANS64 P1, [R12+URZ+0x36438], R3 ;  /* 0x036438030c0095a7 */ /* 0x000e64000802007f */
[----:B-1----:R-:W-:Y:S05]  /*abc0*/  @!P1 BRA `(.L_x_4623) ;  /* 0xfffffffc00f09947 */ /* 0x002fea000383ffff */
[----:B------:R-:W-:Y:S05]  /*abd0*/  BRA `(.L_x_4650) ;  /* 0xfffffff400587947 */ /* 0x000fea000383ffff */
.L_x_4625:
[----:B------:R-:W-:Y:S01]  /*abe0*/  BSSY B0, `(.L_x_4651) ;  /* 0x0000006000007945 */ /* 0x000fe20003800000 */
[----:B------:R-:W-:-:S07]  /*abf0*/  IMAD.MOV.U32 R15, RZ, RZ, -0x1 ;  /* 0xffffffffff0f7424 */ /* 0x000fce00078e00ff */
[----:B-1234-:R-:W-:Y:S05]  /*ac00*/  WARPSYNC.COLLECTIVE R15, `(.L_x_4652) ;  /* 0x000000000f0c7348 */ /* 0x01efea0003c00000 */
[----:B------:R-:W-:Y:S02]  /*ac10*/  ELECT P6, UR62, PT ;  /* 0x00000000003e782f */ /* 0x000fe400038c0000 */
[----:B------:R-:W-:Y:S01]  /*ac20*/  MOV R14, UR62 ;  /* 0x0000003e000e7c02 */ /* 0x000fe20008000f00 */
[----:B-1234-:R-:W-:Y:S10]  /*ac30*/  ENDCOLLECTIVE ;  /* 0x000000000000791b */ /* 0x01eff40003800000 */
.L_x_4652:
[----:B------:R-:W-:Y:S05]  /*ac40*/  BSYNC B0 ;  /* 0x0000000000007941 */ /* 0x000fea0003800000 */
.L_x_4651:
[----:B------:R-:W-:Y:S05]  /*ac50*/  BRA `(.L_x_4653) ;  /* 0xfffffff800147947 */ /* 0x000fea000383ffff */
.L_x_4627:
[----:B----4-:R4:W1:Y:S02]  /*ac60*/  SYNCS.PHASECHK.TRANS64.TRYWAIT P0, [R7+URZ], R6 ;  /* 0x00000006070075a7 */ /* 0x010864000800017f */
[----:B-1----:R-:W-:Y:S05]  /*ac70*/  @!P0 NANOSLEEP.SYNCS 0x989680 ;  /* 0x009896800000895d */ /* 0x002fea0003900000 */
[----:B------:R-:W1:Y:S02]  /*ac80*/  @!P0 SYNCS.PHASECHK.TRANS64 P0, [R7+URZ], R6 ;  /* 0x00000006070085a7 */ /* 0x000e64000800007f */
[----:B-1----:R-:W-:Y:S05]  /*ac90*/  @!P0 BRA `(.L_x_4627) ;  /* 0xfffffffc00f08947 */ /* 0x002fea000383ffff */
[----:B------:R-:W-:Y:S05]  /*aca0*/  BRA `(.L_x_4654) ;  /* 0xfffffff800507947 */ /* 0x000fea000383ffff */
.L_x_4628:
[----:B------:R1:W1:Y:S02]  /*acb0*/  SYNCS.PHASECHK.TRANS64.TRYWAIT P0, [R5+URZ], R0 ;  /* 0x00000000050075a7 */ /* 0x000264000800017f */
[----:B-1----:R-:W-:Y:S05]  /*acc0*/  @!P0 NANOSLEEP.SYNCS 0x989680 ;  /* 0x009896800000895d */ /* 0x002fea0003900000 */
[----:B------:R-:W1:Y:S02]  /*acd0*/  @!P0 SYNCS.PHASECHK.TRANS64 P0, [R5+URZ], R0 ;  /* 0x00000000050085a7 */ /* 0x000e64000800007f */
[----:B-1----:R-:W-:Y:S05]  /*ace0*/  @!P0 BRA `(.L_x_4628) ;  /* 0xfffffffc00f08947 */ /* 0x002fea000383ffff */
[----:B------:R-:W-:Y:S05]  /*acf0*/  BRA `(.L_x_4655) ;  /* 0xfffffff800447947 */ /* 0x000fea000383ffff */
.L_x_4656:
        /* <DEDUP_REMOVED lines=16> */
.L_x_7678:


//--------------------- .text._ZN7cutlass13device_kernelIN5flash11enable_sm90INS1_16FlashAttnBwdSm90INS1_25CollectiveMainloopBwdSm90ILi2ELi1ELi1EN4cute5tupleIJNS5_1CILi1EEES8_S8_EEENS6_IJNS7_ILi64EEENS7_ILi96EEENS7_ILi192EEEEEENS_10bfloat16_tEfNS_4arch4Sm90ELb0ELb0ELb0ELb1ELb0ELb0ELb1ELb0ELi3ELi1ELi1ELi1ELb0EEENS1_24CollectiveEpilogueBwdGQAISD_fSG_Li384ELb1ELb0EEENS1_19SingleTileSchedulerILb1ELb0ELb0ELi96EEEEEEEEEvNT_6ParamsE --------------------------
	.section	.text._ZN7cutlass13device_kernelIN5flash11enable_sm90INS1_16FlashAttnBwdSm90INS1_25CollectiveMainloopBwdSm90ILi2ELi1ELi1EN4cute5tupleIJNS5_1CILi1EEES8_S8_EEENS6_IJNS7_ILi64EEENS7_ILi96EEENS7_ILi192EEEEEENS_10bfloat16_tEfNS_4arch4Sm90ELb0ELb0ELb0ELb1ELb0ELb0ELb1ELb0ELi3ELi1ELi1ELi1ELb0EEENS1_24CollectiveEpilogueBwdGQAISD_fSG_Li384ELb1ELb0EEENS1_19SingleTileSchedulerILb1ELb0ELb0ELi96EEEEEEEEEvNT_6ParamsE,"ax",@progbits
	.align	128
.text._ZN7cutlass13device_kernelIN5flash11enable_sm90INS1_16FlashAttnBwdSm90INS1_25CollectiveMainloopBwdSm90ILi2ELi1ELi1EN4cute5tupleIJNS5_1CILi1EEES8_S8_EEENS6_IJNS7_ILi64EEENS7_ILi96EEENS7_ILi192EEEEEENS_10bfloat16_tEfNS_4arch4Sm90ELb0ELb0ELb0ELb1ELb0ELb0ELb1ELb0ELi3ELi1ELi1ELi1ELb0EEENS1_24CollectiveEpilogueBwdGQAISD_fSG_Li384ELb1ELb0EEENS1_19SingleTileSchedulerILb1ELb0ELb0ELi96EEEEEEEEEvNT_6ParamsE:
        .type           _ZN7cutlass13device_kernelIN5flash11enable_sm90INS1_16FlashAttnBwdSm90INS1_25CollectiveMainloopBwdSm90ILi2ELi1ELi1EN4cute5tupleIJNS5_1CILi1EEES8_S8_EEENS6_IJNS7_ILi64EEENS7_ILi96EEENS7_ILi192EEEEEENS_10bfloat16_tEfNS_4arch4Sm90ELb0ELb0ELb0ELb1ELb0ELb0ELb1ELb0ELi3ELi1ELi1ELi1ELb0EEENS1_24CollectiveEpilogueBwdGQAISD_fSG_Li384ELb1ELb0EEENS1_19SingleTileSchedulerILb1ELb0ELb0ELi96EEEEEEEEEvNT_6ParamsE,@function
        .size           _ZN7cutlass13device_kernelIN5flash11enable_sm90INS1_16FlashAttnBwdSm90INS1_25CollectiveMainloopBwdSm90ILi2ELi1ELi1EN4cute5tupleIJNS5_1CILi1EEES8_S8_EEENS6_IJNS7_ILi64EEENS7_ILi96EEENS7_ILi192EEEEEENS_10bfloat16_tEfNS_4arch4Sm90ELb0ELb0ELb0ELb1ELb0ELb0ELb1ELb0ELi3ELi1ELi1ELi1ELb0EEENS1_24CollectiveEpilogueBwdGQAISD_fSG_Li384ELb1ELb0EEENS1_19SingleTileSchedulerILb1ELb0ELb0ELi96EEEEEEEEEvNT_6ParamsE,(.L_x_7679 - _ZN7cutlass13device_kernelIN5flash11enable_sm90INS1_16FlashAttnBwdSm90INS1_25CollectiveMainloopBwdSm90ILi2ELi1ELi1EN4cute5tupleIJNS5_1CILi1EEES8_S8_EEENS6_IJNS7_ILi64EEENS7_ILi96EEENS7_ILi192EEEEEENS_10bfloat16_tEfNS_4arch4Sm90ELb0ELb0ELb0ELb1ELb0ELb0ELb1ELb0ELi3ELi1ELi1ELi1ELb0EEENS1_24CollectiveEpilogueBwdGQAISD_fSG_Li384ELb1ELb0EEENS1_19SingleTileSchedulerILb1ELb0ELb0ELi96EEEEEEEEEvNT_6ParamsE)
        .other          _ZN7cutlass13device_kernelIN5flash11enable_sm90INS1_16FlashAttnBwdSm90INS1_25CollectiveMainloopBwdSm90ILi2ELi1ELi1EN4cute5tupleIJNS5_1CILi1EEES8_S8_EEENS6_IJNS7_ILi64EEENS7_ILi96EEENS7_ILi192EEEEEENS_10bfloat16_tEfNS_4arch4Sm90ELb0ELb0ELb0ELb1ELb0ELb0ELb1ELb0ELi3ELi1ELi1ELi1ELb0EEENS1_24CollectiveEpilogueBwdGQAISD_fSG_Li384ELb1ELb0EEENS1_19SingleTileSchedulerILb1ELb0ELb0ELi96EEEEEEEEEvNT_6ParamsE,@"STO_CUDA_ENTRY STV_DEFAULT"
_ZN7cutlass13device_kernelIN5flash11enable_sm90INS1_16FlashAttnBwdSm90INS1_25CollectiveMainloopBwdSm90ILi2ELi1ELi1EN4cute5tupleIJNS5_1CILi1EEES8_S8_EEENS6_IJNS7_ILi64EEENS7_ILi96EEENS7_ILi192EEEEEENS_10bfloat16_tEfNS_4arch4Sm90ELb0ELb0ELb0ELb1ELb0ELb0ELb1ELb0ELi3ELi1ELi1ELi1ELb0EEENS1_24CollectiveEpilogueBwdGQAISD_fSG_Li384ELb1ELb0EEENS1_19SingleTileSchedulerILb1ELb0ELb0ELi96EEEEEEEEEvNT_6ParamsE:
        /* <DEDUP_REMOVED lines=22> */
.L_x_4658:
[----:B------:R-:W-:Y:S05]  /*0160*/  BSYNC B0 ;  /* 0x0000000000007941 */ /* 0x000fea0003800000 */
.L_x_4657:
        /* <DEDUP_REMOVED lines=34> */
.L_x_4659:
        /* <DEDUP_REMOVED lines=20> */
.L_x_4660:
        /* <DEDUP_REMOVED lines=8> */
.L_x_4663:
        /* <DEDUP_REMOVED lines=21> */
.L_x_4664:
        /* <DEDUP_REMOVED lines=10> */
.L_x_4666:
[----:B------:R-:W2:Y:S02]  /*0740*/  LDC R0, c[0x0][0x8c4] ;  /* 0x00023100ff007b82 */ /* 0x000ea40000000800 */
.L_x_4665:
        /* <DEDUP_REMOVED lines=14> */
.L_x_4668:
        /* <DEDUP_REMOVED lines=10> */
.L_x_4669:
        /* <DEDUP_REMOVED lines=8> */
.L_x_4670:
        /* <DEDUP_REMOVED lines=9> */
.L_x_4671:
        /* <DEDUP_REMOVED lines=75> */
.L_x_4674:
        /* <DEDUP_REMOVED lines=15> */
.L_x_4673:
        /* <DEDUP_REMOVED lines=20> */
.L_x_4676:
        /* <DEDUP_REMOVED lines=15> */
.L_x_4675:
        /* <DEDUP_REMOVED lines=8> */
.L_x_4764:
        /* <DEDUP_REMOVED lines=26> */
.L_x_4678:
        /* <DEDUP_REMOVED lines=98> */
.L_x_4690:
[----:B------:R-:W-:-:S13]  /*19f0*/  ISETP.NE.AND P0, PT, R13, 0x3, PT ;  /* 0x000000030d00780c */ /* 0x000fda0003f05270 */
[----:B-1----:R-:W-:Y:S05]  /*1a00*/  @!P0 BRA `(.L_x_4680) ;  /* 0x0000000000048947 */ /* 0x002fea0003800000 */
[----:B------:R-:W-:Y:S01]  /*1a10*/  BPT.TRAP 0x1 ;  /* 0x000000040000795c */ /* 0x000fe20000300000 */
.L_x_4680:
[----:B------:R-:W-:Y:S02]  /*1a20*/  LEA R4, R3, UR36, 0x3 ;  /* 0x0000002403047c11 */ /* 0x000fe4000f8e18ff */
[----:B------:R-:W-:-:S04]  /*1a30*/  SHF.L.U32 R9, R7, 0x1f, RZ ;  /* 0x0000001f07097819 */ /* 0x000fc800000006ff */
[----:B------:R1:W2:Y:S01]  /*1a40*/  SYNCS.PHASECHK.TRANS64.TRYWAIT P1, [R4+URZ+0x36410], R9 ;  /* 0x03641009040075a7 */ /* 0x0002a2000802017f */
[----:B------:R-:W-:Y:S05]  /*1a50*/  @!P0 BRA `(.L_x_4681) ;  /* 0x0000000000048947 */ /* 0x000fea0003800000 */
[----:B------:R-:W-:Y:S01]  /*1a60*/  BPT.TRAP 0x1 ;  /* 0x000000040000795c */ /* 0x000fe20000300000 */
.L_x_4681:
[----:B--2---:R-:W-:Y:S05]  /*1a70*/  @P1 BRA `(.L_x_4682) ;  /* 0x0000000000081947 */ /* 0x004fea0003800000 */
[----:B------:R-:W2:Y:S02]  /*1a80*/  SYNCS.PHASECHK.TRANS64.TRYWAIT P1, [R4+URZ+0x36410], R9 ;  /* 0x03641009040075a7 */ /* 0x000ea4000802017f */
[----:B--2---:R-:W-:Y:S05]  /*1a90*/  @!P1 BRA `(.L_x_4683) ;  /* 0x0000006400489947 */ /* 0x004fea0003800000 */
.L_x_4682:
        /* <DEDUP_REMOVED lines=103> */
.L_x_4684:
[----:B-12---:R-:W-:-:S04]  /*2110*/  SHF.L.U32 R9, R6, 0x1f, RZ ;  /* 0x0000001f06097819 */ /* 0x006fc800000006ff */
[----:B------:R1:W2:Y:S01]  /*2120*/  SYNCS.PHASECHK.TRANS64.TRYWAIT P1, [UR36+0x36430], R9 ;  /* 0x03643009ff0075a7 */ /* 0x0002a20008020164 */
[----:B------:R-:W-:Y:S05]  /*2130*/  @!P0 BRA `(.L_x_4685) ;  /* 0x0000000000048947 */ /* 0x000fea0003800000 */
[----:B------:R-:W-:Y:S01]  /*2140*/  BPT.TRAP 0x1 ;  /* 0x000000040000795c */ /* 0x000fe20000300000 */
.L_x_4685:
[----:B--2---:R-:W-:Y:S05]  /*2150*/  @P1 BRA `(.L_x_4686) ;  /* 0x0000000000081947 */ /* 0x004fea0003800000 */
[----:B------:R-:W2:Y:S02]  /*2160*/  SYNCS.PHASECHK.TRANS64.TRYWAIT P1, [UR36+0x36430], R9 ;  /* 0x03643009ff0075a7 */ /* 0x000ea40008020164 */
[----:B--2---:R-:W-:Y:S05]  /*2170*/  @!P1 BRA `(.L_x_4687) ;  /* 0x0000005c00a49947 */ /* 0x004fea0003800000 */
.L_x_4686:
        /* <DEDUP_REMOVED lines=303> */
.L_x_4688:
        /* <DEDUP_REMOVED lines=60> */
.L_x_4689:
        /* <DEDUP_REMOVED lines=62> */
.L_x_4672:
[----:B------:R-:W-:Y:S05]  /*3c10*/  @P0 BRA `(.L_x_4667) ;  /* 0x0000004000b00947 */ /* 0x000fea0003800000 */
[----:B-12---:R-:W1:Y:S01]  /*3c20*/  LDC.64 R2, c[0x0][0x878] ;  /* 0x00021e00ff027b82 */ /* 0x006e620000000a00 */
[----:B------:R-:W2:Y:S01]  /*3c30*/  S2R R0, SR_TID.X ;  /* 0x0000000000007919 */ /* 0x000ea20000002100 */
[----:B------:R-:W3:Y:S06]  /*3c40*/  S2R R6, SR_CTAID.Y ;  /* 0x0000000000067919 */ /* 0x000eec0000002600 */
[----:B------:R-:W4:Y:S01]  /*3c50*/  S2UR UR5, SR_CgaCtaId ;  /* 0x00000000000579c3 */ /* 0x000f220000008800 */
[----:B------:R-:W5:Y:S01]  /*3c60*/  S2R R10, SR_CTAID.X ;  /* 0x00000000000a7919 */ /* 0x000f620000002500 */
[----:B------:R-:W-:-:S06]  /*3c70*/  UMOV UR4, 0x400 ;  /* 0x0000040000047882 */ /* 0x000fcc0000000000 */
[----:B------:R-:W5:Y:S01]  /*3c80*/  LDC.64 R12, c[0x0][0x818] ;  /* 0x00020600ff0c7b82 */ /* 0x000f620000000a00 */
[----:B-1----:R-:W-:-:S07]  /*3c90*/  ISETP.NE.U32.AND P0, PT, R2, RZ, PT ;  /* 0x000000ff0200720c */ /* 0x002fce0003f05070 */
[----:B------:R-:W1:Y:S01]  /*3ca0*/  LDC.64 R16, c[0x0][0x840] ;  /* 0x00021000ff107b82 */ /* 0x000e620000000a00 */
[----:B------:R-:W-:-:S07]  /*3cb0*/  ISETP.NE.AND.EX P0, PT, R3, RZ, PT, P0 ;  /* 0x000000ff0300720c */ /* 0x000fce0003f05300 */
[----:B------:R-:W4:Y:S08]  /*3cc0*/  LDC R2, c[0x0][0x850] ;  /* 0x00021400ff027b82 */ /* 0x000f300000000800 */
[----:B------:R-:W2:Y:S08]  /*3cd0*/  @P0 LDC.64 R4, c[0x0][0x878] ;  /* 0x00021e00ff040b82 */ /* 0x000eb00000000a00 */
[----:B------:R-:W1:Y:S08]  /*3ce0*/  LDC.64 R14, c[0x0][0x820] ;  /* 0x00020800ff0e7b82 */ /* 0x000e700000000a00 */
[----:B------:R-:W1:Y:S01]  /*3cf0*/  LDC.64 R20, c[0x0][0x848] ;  /* 0x00021200ff147b82 */ /* 0x000e620000000a00 */
[----:B--2---:R-:W-:-:S07]  /*3d00*/  @P0 IMAD.WIDE R4, R18, 0x4, R4 ;  /* 0x0000000412040825 */ /* 0x004fce00078e0204 */
[----:B------:R-:W2:Y:S01]  /*3d10*/  LDC.64 R22, c[0x0][0x800] ;  /* 0x00020000ff167b82 */ /* 0x000ea20000000a00 */
[----:B------:R3:W2:Y:S07]  /*3d20*/  @P0 LDG.E R5, desc[UR38][R4.64] ;  /* 0x0000002604050981 */ /* 0x0006ae000c1e1900 */
        /* <DEDUP_REMOVED lines=9> */
[----:B---3--:R-:W-:-:S03]  /*3dc0*/  SHF.R.S32.HI R4, RZ, 0x7, R7 ;  /* 0x00000007ff047819 */ /* 0x008fc60000011407 */
[----:B------:R-:W-:Y:S02]  /*3dd0*/  IMAD.IADD R3, R2, 0x1, -R3 ;  /* 0x0000000102037824 */ /* 0x000fe400078e0a03 */
[----:B------:R-:W3:Y:S02]  /*3de0*/  @P1 LDC R11, c[0x0][0x858] ;  /* 0x00021600ff0b1b82 */ /* 0x000ee40000000800 */
[----:B------:R-:W-:Y:S02]  /*3df0*/  IMAD R7, R4, 0x600, R3 ;  /* 0x0000060004077824 */ /* 0x000fe400078e0203 */
[----:B------:R-:W-:Y:S02]  /*3e00*/  IMAD.MOV.U32 R3, RZ, RZ, R6 ;  /* 0x000000ffff037224 */ /* 0x000fe400078e0006 */
[----:B------:R-:W-:-:S05]  /*3e10*/  IMAD.SHL.U32 R7, R7, 0x4, RZ ;  /* 0x0000000407077824 */ /* 0x000fca00078e00ff */
[----:B------:R-:W-:Y:S01]  /*3e20*/  LEA R8, R7, UR4, 0x2 ;  /* 0x0000000407087c11 */ /* 0x000fe2000f8e10ff */
[----:B-----5:R-:W-:Y:S02]  /*3e30*/  IMAD R7, R10, 0x4800, RZ ;  /* 0x000048000a077824 */ /* 0x020fe400078e02ff */
[----:B----4-:R-:W-:Y:S02]  /*3e40*/  @P1 IMAD.HI.U32 R4, R6, R9, RZ ;  /* 0x0000000906041227 */ /* 0x010fe400078e00ff */
[----:B------:R4:W-:Y:S04]  /*3e50*/  STS.128 [R8], R24 ;  /* 0x0000001808007388 */ /* 0x0009e80000000c00 */
[----:B------:R2:W-:Y:S01]  /*3e60*/  STS.128 [R8+0x800], R28 ;  /* 0x0008001c08007388 */ /* 0x0005e20000000c00 */
[----:B---3--:R-:W-:-:S03]  /*3e70*/  @P1 SHF.R.U32.HI R3, RZ, R11, R4 ;  /* 0x0000000bff031219 */ /* 0x008fc60000011604 */
[----:B------:R3:W-:Y:S01]  /*3e80*/  STS.128 [R8+0x1000], R32 ;  /* 0x0010002008007388 */ /* 0x0007e20000000c00 */
[----:B------:R-:W-:-:S03]  /*3e90*/  SHF.R.S32.HI R9, RZ, 0x1f, R3 ;  /* 0x0000001fff097819 */ /* 0x000fc60000011403 */
[----:B------:R3:W-:Y:S04]  /*3ea0*/  STS.128 [R8+0x1800], R36 ;  /* 0x0018002408007388 */ /* 0x0007e80000000c00 */
[----:B------:R3:W-:Y:S01]  /*3eb0*/  STS.128 [R8+0x2000], R40 ;  /* 0x0020002808007388 */ /* 0x0007e20000000c00 */
[----:B-1----:R-:W-:Y:S01]  /*3ec0*/  IMAD R10, R9, R16, RZ ;  /* 0x00000010090a7224 */ /* 0x002fe200078e02ff */
[----:B----4-:R-:W1:Y:S02]  /*3ed0*/  LDC.64 R24, c[0x0][0x828] ;  /* 0x00020a00ff187b82 */ /* 0x010e640000000a00 */
        /* <DEDUP_REMOVED lines=12> */
[----:B----4-:R-:W4:Y:S01]  /*3fa0*/  FENCE.VIEW.ASYNC.S ;  /* 0x00000000000073c6 */ /* 0x010f220000000000 */
[----:B--2---:R-:W-:-:S04]  /*3fb0*/  @P0 IMAD R5, R18, 0x60, R5 ;  /* 0x0000006012050824 */ /* 0x004fc800078e0205 */
[----:B------:R-:W-:-:S05]  /*3fc0*/  @P0 IMAD.HI R5, R5, 0x2aaaaaab, RZ ;  /* 0x2aaaaaab05050827 */ /* 0x000fca00078e02ff */
[----:B------:R-:W-:-:S04]  /*3fd0*/  @P0 SHF.R.U32.HI R6, RZ, 0x1f, R5 ;  /* 0x0000001fff060819 */ /* 0x000fc80000011605 */
[----:B------:R-:W-:-:S05]  /*3fe0*/  @P0 LEA.HI.SX32 R6, R5, R6, 0x1c ;  /* 0x0000000605060211 */ /* 0x000fca00078fe2ff */
[----:B------:R-:W-:-:S05]  /*3ff0*/  @P0 IMAD R4, R6, 0x4800, RZ ;  /* 0x0000480006040824 */ /* 0x000fca00078e02ff */
[----:B------:R-:W-:Y:S02]  /*4000*/  @P0 SHF.R.S32.HI R5, RZ, 0x1f, R4 ;  /* 0x0000001fff050819 */ /* 0x000fe40000011404 */
[----:B------:R-:W-:Y:S01]  /*4010*/  @!P0 CS2R R4, SRZ ;  /* 0x0000000000048805 */ /* 0x000fe2000001ff00 */
[----:B----4-:R-:W-:Y:S05]  /*4020*/  BAR.SYNC.DEFER_BLOCKING 0x1, 0x180 ;  /* 0x0046000000007b1d */ /* 0x010fea0000010000 */
        /* <DEDUP_REMOVED lines=19> */
[----:B-1----:R-:W-:Y:S01]  /*4160*/  LEA R24, P2, R6, R24, 0x2 ;  /* 0x0000001806187211 */ /* 0x002fe200078410ff */
[----:B------:R-:W-:Y:S02]  /*4170*/  IMAD R9, R9, R21, R12 ;  /* 0x0000001509097224 */ /* 0x000fe400078e020c */
[----:B------:R-:W-:Y:S02]  /*4180*/  IMAD.IADD R3, R5, 0x1, R3 ;  /* 0x0000000105037824 */ /* 0x000fe400078e0203 */
[----:B------:R-:W-:-:S03]  /*4190*/  IMAD.IADD R2, R7, 0x1, R9 ;  /* 0x0000000107027824 */ /* 0x000fc600078e0209 */
[----:B------:R-:W-:Y:S02]  /*41a0*/  LEA.HI.X R3, R4, R23, R3, 0x2, P1 ;  /* 0x0000001704037211 */ /* 0x000fe400008f1403 */
[----:B------:R-:W-:Y:S01]  /*41b0*/  LEA.HI.X R2, R6, R25, R2, 0x2, P2 ;  /* 0x0000001906027211 */ /* 0x000fe200010f1402 */
[----:B---3--:R-:W-:Y:S06]  /*41c0*/  @P0 BRA `(.L_x_4692) ;  /* 0x0000000000340947 */ /* 0x008fec0003800000 */
[----:B------:R-:W-:Y:S01]  /*41d0*/  R2UR UR6, R24 ;  /* 0x00000000180672ca */ /* 0x000fe200000e0000 */
[----:B------:R-:W-:Y:S01]  /*41e0*/  UMOV UR5, 0x1200 ;  /* 0x0000120000057882 */ /* 0x000fe20000000000 */
[----:B------:R-:W-:Y:S01]  /*41f0*/  R2UR UR7, R2 ;  /* 0x00000000020772ca */ /* 0x000fe200000e0000 */
[----:B------:R-:W-:Y:S01]  /*4200*/  UMOV UR8, 0x0 ;  /* 0x0000000000087882 */ /* 0x000fe20000000000 */
[----:B------:R-:W-:Y:S01]  /*4210*/  PLOP3.LUT P0, PT, PT, PT, PT, 0x80, 0x0 ;  /* 0x000000000000781c */ /* 0x000fe20003f0f070 */
[----:B------:R-:W-:-:S12]  /*4220*/  UMOV UR9, 0x14f00000 ;  /* 0x14f0000000097882 */ /* 0x000fd80000000000 */
.L_x_4693:
[----:B------:R-:W-:Y:S01]  /*4230*/  @P0 ELECT P1, URZ, PT ;  /* 0x00000000003f082f */ /* 0x000fe20003820000 */
[----:B------:R1:W-:-:S12]  /*4240*/  UBLKRED.G.S.ADD.F32.RN [UR6], [UR4], UR5, desc[UR8] ;  /* 0x00000806040073bb */ /* 0x0003d800080a1405 */
[----:B------:R-:W-:Y:S02]  /*4250*/  @P1 PLOP3.LUT P0, PT, P1, PT, PT, 0x8, 0x0 ;  /* 0x000000000000181c */ /* 0x000fe40000f0e170 */
[----:B------:R-:W-:-:S11]  /*4260*/  PLOP3.LUT P1, PT, PT, PT, PT, 0x8, 0x0 ;  /* 0x000000000000781c */ /* 0x000fd60003f2e170 */
[----:B-1----:R-:W-:Y:S05]  /*4270*/  @P0 BRA.U.ANY `(.L_x_4693) ;  /* 0xfffffffd00ec0947 */ /* 0x002fea000393ffff */
[----:B------:R0:W-:Y:S01]  /*4280*/  UTMACMDFLUSH ;  /* 0x00000000000079b7 */ /* 0x0001e20000000000 */
[----:B------:R-:W-:-:S04]  /*4290*/  DEPBAR.LE SB0, 0x0 ;  /* 0x000080000000791a */ /* 0x000fc80000000000 */
.L_x_4692:
[----:B------:R-:W-:Y:S05]  /*42a0*/  BSYNC B0 ;  /* 0x0000000000007941 */ /* 0x000fea0003800000 */
.L_x_4691:
        /* <DEDUP_REMOVED lines=28> */
.L_x_4694:
        /* <DEDUP_REMOVED lines=8> */
.L_x_4662:
        /* <DEDUP_REMOVED lines=20> */
.L_x_4696:
        /* <DEDUP_REMOVED lines=13> */
.L_x_4698:
[----:B------:R-:W-:-:S05]  /*4700*/  ULDC UR5, c[0x0][0x8c4] ;  /* 0x0002310000057ab9 */ /* 0x000fca0000000800 */
.L_x_4697:
        /* <DEDUP_REMOVED lines=40> */
.L_x_4699:
        /* <DEDUP_REMOVED lines=53> */
.L_x_4721:
        /* <DEDUP_REMOVED lines=23> */
.L_x_4702:
[----:B------:R-:W-:Y:S05]  /*4e50*/  BSYNC B0 ;  /* 0x0000000000007941 */ /* 0x000fea0003800000 */
.L_x_4701:
        /* <DEDUP_REMOVED lines=12> */
.L_x_4704:
[----:B------:R-:W-:Y:S05]  /*4f20*/  BSYNC B0 ;  /* 0x0000000000007941 */ /* 0x000fea0003800000 */
.L_x_4703:
        /* <DEDUP_REMOVED lines=13> */
.L_x_4706:
[----:B------:R-:W-:Y:S05]  /*5000*/  BSYNC B0 ;  /* 0x0000000000007941 */ /* 0x000fea0003800000 */
.L_x_4705:
[----:B------:R-:W-:Y:S06]  /*5010*/  BAR.ARV 0xa, 0xa0 ;  /* 0x0282800000007b1d */ /* 0x000fec0000002000 */
[----:B------:R-:W-:Y:S04]  /*5020*/  BSSY B0, `(.L_x_4707) ;  /* 0x0000003000007945 */ /* 0x000fe80003800000 */
[----:B------:R-:W-:Y:S05]  /*5030*/  @!P0 BRA `(.L_x_4708) ;  /* 0x0000000000048947 */ /* 0x000fea0003800000 */
[----:B------:R-:W-:-:S04]  /*5040*/  DEPBAR.LE SB0, 0x1 ;  /* 0x000080400000791a */ /* 0x000fc80000000000 */
.L_x_4708:
[----:B------:R-:W-:Y:S05]  /*5050*/  BSYNC B0 ;  /* 0x0000000000007941 */ /* 0x000fea0003800000 */
.L_x_4707:
[----:B------:R-:W-:Y:S06]  /*5060*/  BAR.ARV 0xb, 0xa0 ;  /* 0x02c2800000007b1d */ /* 0x000fec0000002000 */
[----:B------:R-:W-:Y:S04]  /*5070*/  BSSY B0, `(.L_x_4709) ;  /* 0x0000003000007945 */ /* 0x000fe80003800000 */
[----:B------:R-:W-:Y:S05]  /*5080*/  @!P0 BRA `(.L_x_4710) ;  /* 0x0000000000048947 */ /* 0x000fea0003800000 */
[----:B------:R-:W-:-:S04]  /*5090*/  DEPBAR.LE SB0, 0x0 ;  /* 0x000080000000791a */ /* 0x000fc80000000000 */
.L_x_4710:
[----:B------:R-:W-:Y:S05]  /*50a0*/  BSYNC B0 ;  /* 0x0000000000007941 */ /* 0x000fea0003800000 */
.L_x_4709:
        /* <DEDUP_REMOVED lines=13> */
.L_x_4712:
[----:B------:R-:W-:Y:S05]  /*5180*/  BSYNC B0 ;  /* 0x0000000000007941 */ /* 0x000fea0003800000 */
.L_x_4711:
        /* <DEDUP_REMOVED lines=12> */
.L_x_4714:
[----:B------:R-:W-:Y:S05]  /*5250*/  BSYNC B0 ;  /* 0x0000000000007941 */ /* 0x000fea0003800000 */
.L_x_4713:
        /* <DEDUP_REMOVED lines=13> */
.L_x_4716:
[----:B------:R-:W-:Y:S05]  /*5330*/  BSYNC B0 ;  /* 0x0000000000007941 */ /* 0x000fea0003800000 */
.L_x_4715:
[----:B------:R-:W-:Y:S06]  /*5340*/  BAR.ARV 0xa, 0xa0 ;  /* 0x0282800000007b1d */ /* 0x000fec0000002000 */
[----:B------:R-:W-:Y:S04]  /*5350*/  BSSY B0, `(.L_x_4717) ;  /* 0x0000003000007945 */ /* 0x000fe80003800000 */
[----:B------:R-:W-:Y:S05]  /*5360*/  @!P0 BRA `(.L_x_4718) ;  /* 0x0000000000048947 */ /* 0x000fea0003800000 */
[----:B------:R-:W-:-:S04]  /*5370*/  DEPBAR.LE SB0, 0x1 ;  /* 0x000080400000791a */ /* 0x000fc80000000000 */
.L_x_4718:
[----:B------:R-:W-:Y:S05]  /*5380*/  BSYNC B0 ;  /* 0x0000000000007941 */ /* 0x000fea0003800000 */
.L_x_4717:
[----:B------:R-:W-:Y:S01]  /*5390*/  VIADD R0, R0, 0xfffffffe ;  /* 0xfffffffe00007836 */ /* 0x000fe20000000000 */
[----:B------:R-:W-:Y:S06]  /*53a0*/  BAR.ARV 0xb, 0xa0 ;  /* 0x02c2800000007b1d */ /* 0x000fec0000002000 */
[----:B------:R-:W-:Y:S01]  /*53b0*/  BSSY B0, `(.L_x_4719) ;  /* 0x0000004000007945 */ /* 0x000fe20003800000 */
[----:B------:R-:W-:-:S03]  /*53c0*/  ISETP.NE.AND P1, PT, R0, RZ, PT ;  /* 0x000000ff0000720c */ /* 0x000fc60003f25270 */
[----:B------:R-:W-:Y:S10]  /*53d0*/  @!P0 BRA `(.L_x_4720) ;  /* 0x0000000000048947 */ /* 0x000ff40003800000 */
[----:B------:R-:W-:-:S04]  /*53e0*/  DEPBAR.LE SB0, 0x0 ;  /* 0x000080000000791a */ /* 0x000fc80000000000 */
.L_x_4720:
[----:B------:R-:W-:Y:S05]  /*53f0*/  BSYNC B0 ;  /* 0x0000000000007941 */ /* 0x000fea0003800000 */
.L_x_4719:
[----:B------:R-:W-:Y:S06]  /*5400*/  BAR.ARV 0xc, 0xa0 ;  /* 0x0302800000007b1d */ /* 0x000fec0000002000 */
[----:B------:R-:W-:Y:S02]  /*5410*/  UIADD3 UR5, UR5, 0x2, URZ ;  /* 0x0000000205057890 */ /* 0x000fe4000fffe03f */
[----:B------:R-:W-:Y:S01]  /*5420*/  UIADD3 UR4, UR4, 0x1, URZ ;  /* 0x0000000104047890 */ /* 0x000fe2000fffe03f */
[----:B------:R-:W-:Y:S11]  /*5430*/  @P1 BRA `(.L_x_4721) ;  /* 0xfffffff800281947 */ /* 0x000ff6000383ffff */
[----:B------:R-:W-:-:S12]  /*5440*/  UIADD3 UR6, UR20, 0x6000, URZ ;  /* 0x0000600014067890 */ /* 0x000fd8000fffe03f */
.L_x_4700:
        /* <DEDUP_REMOVED lines=19> */
.L_x_4723:
[----:B------:R-:W-:Y:S05]  /*5580*/  BSYNC B0 ;  /* 0x0000000000007941 */ /* 0x000fea0003800000 */
.L_x_4722:
        /* <DEDUP_REMOVED lines=18> */
.L_x_4725:
[----:B------:R-:W-:Y:S05]  /*56b0*/  BSYNC B0 ;  /* 0x0000000000007941 */ /* 0x000fea0003800000 */
.L_x_4724:
        /* <DEDUP_REMOVED lines=19> */
.L_x_4727:
[----:B------:R-:W-:Y:S05]  /*57f0*/  BSYNC B0 ;  /* 0x0000000000007941 */ /* 0x000fea0003800000 */
.L_x_4726:
[----:B------:R-:W-:Y:S06]  /*5800*/  BAR.ARV 0xa, 0xa0 ;  /* 0x0282800000007b1d */ /* 0x000fec0000002000 */
[----:B------:R-:W-:Y:S04]  /*5810*/  BSSY B0, `(.L_x_4728) ;  /* 0x0000003000007945 */ /* 0x000fe80003800000 */
[----:B------:R-:W-:Y:S05]  /*5820*/  @!P0 BRA `(.L_x_4729) ;  /* 0x0000000000048947 */ /* 0x000fea0003800000 */
[----:B------:R-:W-:-:S04]  /*5830*/  DEPBAR.LE SB0, 0x1 ;  /* 0x000080400000791a */ /* 0x000fc80000000000 */
.L_x_4729:
[----:B------:R-:W-:Y:S05]  /*5840*/  BSYNC B0 ;  /* 0x0000000000007941 */ /* 0x000fea0003800000 */
.L_x_4728:
[----:B------:R-:W-:Y:S06]  /*5850*/  BAR.ARV 0xb, 0xa0 ;  /* 0x02c2800000007b1d */ /* 0x000fec0000002000 */
[----:B------:R-:W-:Y:S04]  /*5860*/  BSSY B0, `(.L_x_4730) ;  /* 0x0000003000007945 */ /* 0x000fe80003800000 */
[----:B------:R-:W-:Y:S05]  /*5870*/  @!P0 BRA `(.L_x_4731) ;  /* 0x0000000000048947 */ /* 0x000fea0003800000 */
[----:B------:R-:W-:-:S04]  /*5880*/  DEPBAR.LE SB0, 0x0 ;  /* 0x000080000000791a */ /* 0x000fc80000000000 */
.L_x_4731:
[----:B------:R-:W-:Y:S05]  /*5890*/  BSYNC B0 ;  /* 0x0000000000007941 */ /* 0x000fea0003800000 */
.L_x_4730:
[----:B------:R-:W-:Y:S06]  /*58a0*/  BAR.ARV 0xc, 0xa0 ;  /* 0x0302800000007b1d */ /* 0x000fec0000002000 */
[----:B------:R-:W-:Y:S05]  /*58b0*/  BRA `(.L_x_4667) ;  /* 0x0000002400887947 */ /* 0x000fea0003800000 */
.L_x_4695:
        /* <DEDUP_REMOVED lines=10> */
.L_x_4732:
        /* <DEDUP_REMOVED lines=10> */
.L_x_4734:
[----:B------:R-:W3:Y:S02]  /*5a00*/  LDC R0, c[0x0][0x8c4] ;  /* 0x00023100ff007b82 */ /* 0x000ee40000000800 */
.L_x_4733:
        /* <DEDUP_REMOVED lines=42> */
.L_x_4736:
        /* <DEDUP_REMOVED lines=70> */
.L_x_4765:
        /* <DEDUP_REMOVED lines=9> */
.L_x_4739:
        /* <DEDUP_REMOVED lines=98> */
.L_x_4750:
[----:B-1----:R-:W-:-:S05]  /*67c0*/  IMAD.MOV.U32 R11, RZ, RZ, 0x1 ;  /* 0x00000001ff0b7424 */ /* 0x002fca00078e00ff */
[----:B------:R-:W-:-:S04]  /*67d0*/  SHF.L.U32 R11, R11, 0x1f, RZ ;  /* 0x0000001f0b0b7819 */ /* 0x000fc800000006ff */
[----:B------:R-:W1:Y:S02]  /*67e0*/  SYNCS.PHASECHK.TRANS64.TRYWAIT P1, [R12+URZ+0x36438], R11 ;  /* 0x0364380b0c0075a7 */ /* 0x000e64000802017f */
[----:B-1234-:R-:W-:Y:S05]  /*67f0*/  @!P1 BRA `(.L_x_4742) ;  /* 0x00000018002c9947 */ /* 0x01efea0003800000 */
.L_x_4766:
[----:B------:R-:W-:Y:S05]  /*6800*/  @P0 BRA `(.L_x_4743) ;  /* 0x0000000000140947 */ /* 0x000fea0003800000 */
[----:B------:R-:W-:Y:S01]  /*6810*/  ISETP.NE.AND P1, PT, R8, RZ, PT ;  /* 0x000000ff0800720c */ /* 0x000fe20003f25270 */
[----:B------:R-:W-:-:S04]  /*6820*/  IMAD.MOV.U32 R3, RZ, RZ, 0x6100 ;  /* 0x00006100ff037424 */ /* 0x000fc800078e00ff */
[----:B------:R2:W-:Y:S08]  /*6830*/  SYNCS.ARRIVE.TRANS64 RZ, [R12+URZ+0x36430], R3 ;  /* 0x036430030cff79a7 */ /* 0x0005f0000800003f */
[----:B------:R-:W-:Y:S05]  /*6840*/  @!P1 BRA `(.L_x_4743) ;  /* 0x0000000000049947 */ /* 0x000fea0003800000 */
[----:B------:R-:W-:Y:S01]  /*6850*/  BPT.TRAP 0x1 ;  /* 0x000000040000795c */ /* 0x000fe20000300000 */
.L_x_4743:
        /* <DEDUP_REMOVED lines=49> */
.L_x_4767:
[----:B------:R-:W-:Y:S05]  /*6b70*/  @P0 BRA `(.L_x_4745) ;  /* 0x0000000000140947 */ /* 0x000fea0003800000 */
[----:B------:R-:W-:Y:S01]  /*6b80*/  ISETP.NE.AND P1, PT, R8, RZ, PT ;  /* 0x000000ff0800720c */ /* 0x000fe20003f25270 */
[----:B--2---:R-:W-:-:S04]  /*6b90*/  IMAD.MOV.U32 R27, RZ, RZ, 0x6100 ;  /* 0x00006100ff1b7424 */ /* 0x004fc800078e00ff */
[----:B------:R3:W-:Y:S08]  /*6ba0*/  SYNCS.ARRIVE.TRANS64 RZ, [R12+URZ+0x36418], R27 ;  /* 0x0364181b0cff79a7 */ /* 0x0007f0000800003f */
[----:B------:R-:W-:Y:S05]  /*6bb0*/  @!P1 BRA `(.L_x_4745) ;  /* 0x0000000000049947 */ /* 0x000fea0003800000 */
[----:B------:R-:W-:Y:S01]  /*6bc0*/  BPT.TRAP 0x1 ;  /* 0x000000040000795c */ /* 0x000fe20000300000 */
.L_x_4745:
        /* <DEDUP_REMOVED lines=37> */
.L_x_4768:
[----:B--2---:R-:W-:Y:S01]  /*6e20*/  SHF.R.S32.HI R28, RZ, 0x1f, R26 ;  /* 0x0000001fff1c7819 */ /* 0x004fe2000001141a */
[----:B------:R-:W-:Y:S06]  /*6e30*/  @P0 BRA `(.L_x_4747) ;  /* 0x0000000000140947 */ /* 0x000fec0003800000 */
[----:B------:R-:W-:Y:S01]  /*6e40*/  ISETP.NE.AND P1, PT, R8, RZ, PT ;  /* 0x000000ff0800720c */ /* 0x000fe20003f25270 */
[----:B------:R-:W-:-:S04]  /*6e50*/  IMAD.MOV.U32 R29, RZ, RZ, 0x6100 ;  /* 0x00006100ff1d7424 */ /* 0x000fc800078e00ff */
[----:B------:R2:W-:Y:S08]  /*6e60*/  SYNCS.ARRIVE.TRANS64 RZ, [R12+URZ+0x36430], R29 ;  /* 0x0364301d0cff79a7 */ /* 0x0005f0000800003f */
[----:B------:R-:W-:Y:S05]  /*6e70*/  @!P1 BRA `(.L_x_4747) ;  /* 0x0000000000049947 */ /* 0x000fea0003800000 */
[----:B------:R-:W-:Y:S01]  /*6e80*/  BPT.TRAP 0x1 ;  /* 0x000000040000795c */ /* 0x000fe20000300000 */
.L_x_4747:
        /* <DEDUP_REMOVED lines=37> */
.L_x_4770:
[----:B------:R-:W-:Y:S05]  /*70e0*/  @P0 BRA `(.L_x_4749) ;  /* 0x0000000000140947 */ /* 0x000fea0003800000 */
[----:B------:R-:W-:Y:S01]  /*70f0*/  ISETP.NE.AND P1, PT, R8, RZ, PT ;  /* 0x000000ff0800720c */ /* 0x000fe20003f25270 */
[----:B---3--:R-:W-:-:S04]  /*7100*/  IMAD.MOV.U32 R5, RZ, RZ, 0x6100 ;  /* 0x00006100ff057424 */ /* 0x008fc800078e00ff */
[----:B------:R4:W-:Y:S08]  /*7110*/  SYNCS.ARRIVE.TRANS64 RZ, [R12+URZ+0x36410], R5 ;  /* 0x036410050cff79a7 */ /* 0x0009f0000800003f */
[----:B------:R-:W-:Y:S05]  /*7120*/  @!P1 BRA `(.L_x_4749) ;  /* 0x0000000000049947 */ /* 0x000fea0003800000 */
[----:B------:R-:W-:Y:S01]  /*7130*/  BPT.TRAP 0x1 ;  /* 0x000000040000795c */ /* 0x000fe20000300000 */
.L_x_4749:
        /* <DEDUP_REMOVED lines=37> */
.L_x_4741:
[----:B------:R-:W-:Y:S01]  /*7390*/  ISETP.NE.AND P1, PT, R16, RZ, PT ;  /* 0x000000ff1000720c */ /* 0x000fe20003f25270 */
[----:B------:R-:W-:-:S12]  /*73a0*/  IMAD.MOV.U32 R4, RZ, RZ, 0x1 ;  /* 0x00000001ff047424 */ /* 0x000fd800078e00ff */
[----:B------:R-:W-:Y:S05]  /*73b0*/  @!P1 BRA `(.L_x_4740) ;  /* 0x00000004006c9947 */ /* 0x000fea0003800000 */
[----:B------:R-:W3:Y:S02]  /*73c0*/  SYNCS.PHASECHK.TRANS64.TRYWAIT P1, [R12+URZ+0x36438], R11 ;  /* 0x0364380b0c0075a7 */ /* 0x000ee4000802017f */
[----:B---3--:R-:W-:Y:S05]  /*73d0*/  @!P1 BRA `(.L_x_4751) ;  /* 0x0000000c00889947 */ /* 0x008fea0003800000 */
.L_x_4771:
[----:B------:R-:W-:Y:S05]  /*73e0*/  @P0 BRA `(.L_x_4752) ;  /* 0x0000000000140947 */ /* 0x000fea0003800000 */
[----:B------:R-:W-:Y:S01]  /*73f0*/  ISETP.NE.AND P1, PT, R8, RZ, PT ;  /* 0x000000ff0800720c */ /* 0x000fe20003f25270 */
[----:B------:R-:W-:-:S04]  /*7400*/  IMAD.MOV.U32 R5, RZ, RZ, 0x6100 ;  /* 0x00006100ff057424 */ /* 0x000fc800078e00ff */
[----:B------:R4:W-:Y:S08]  /*7410*/  SYNCS.ARRIVE.TRANS64 RZ, [R12+URZ+0x36430], R5 ;  /* 0x036430050cff79a7 */ /* 0x0009f0000800003f */
[----:B------:R-:W-:Y:S05]  /*7420*/  @!P1 BRA `(.L_x_4752) ;  /* 0x0000000000049947 */ /* 0x000fea0003800000 */
[----:B------:R-:W-:Y:S01]  /*7430*/  BPT.TRAP 0x1 ;  /* 0x000000040000795c */ /* 0x000fe20000300000 */
.L_x_4752:
        /* <DEDUP_REMOVED lines=42> */
.L_x_4772:
[----:B------:R-:W-:Y:S01]  /*76e0*/  IMAD.MOV.U32 R4, RZ, RZ, RZ ;  /* 0x000000ffff047224 */ /* 0x000fe200078e00ff */
[----:B------:R-:W-:Y:S06]  /*76f0*/  @P0 BRA `(.L_x_4754) ;  /* 0x0000000000140947 */ /* 0x000fec0003800000 */
[----:B------:R-:W-:Y:S01]  /*7700*/  ISETP.NE.AND P1, PT, R8, RZ, PT ;  /* 0x000000ff0800720c */ /* 0x000fe20003f25270 */
[----:B----4-:R-:W-:-:S04]  /*7710*/  IMAD.MOV.U32 R5, RZ, RZ, 0x6100 ;  /* 0x00006100ff057424 */ /* 0x010fc800078e00ff */
[----:B------:R4:W-:Y:S08]  /*7720*/  SYNCS.ARRIVE.TRANS64 RZ, [R12+URZ+0x36418], R5 ;  /* 0x036418050cff79a7 */ /* 0x0009f0000800003f */
[----:B------:R-:W-:Y:S05]  /*7730*/  @!P1 BRA `(.L_x_4754) ;  /* 0x0000000000049947 */ /* 0x000fea0003800000 */
[----:B------:R-:W-:Y:S01]  /*7740*/  BPT.TRAP 0x1 ;  /* 0x000000040000795c */ /* 0x000fe20000300000 */
.L_x_4754:
        /* <DEDUP_REMOVED lines=34> */
.L_x_4740:
[----:B------:R-:W-:-:S04]  /*7970*/  SHF.L.U32 R3, R4, 0x1f, RZ ;  /* 0x0000001f04037819 */ /* 0x000fc800000006ff */
[----:B------:R-:W4:Y:S02]  /*7980*/  SYNCS.PHASECHK.TRANS64.TRYWAIT P1, [R12+URZ+0x36438], R3 ;  /* 0x036438030c0075a7 */ /* 0x000f24000802017f */
[----:B----4-:R-:W-:Y:S05]  /*7990*/  @!P1 BRA `(.L_x_4755) ;  /* 0x0000000800409947 */ /* 0x010fea0003800000 */
.L_x_4773:
[----:B------:R-:W-:Y:S05]  /*79a0*/  @P0 BRA `(.L_x_4756) ;  /* 0x0000000000180947 */ /* 0x000fea0003800000 */
[----:B------:R-:W5:Y:S01]  /*79b0*/  S2R R2, SR_TID.X ;  /* 0x0000000000027919 */ /* 0x000f620000002100 */
[----:B----4-:R-:W-:-:S04]  /*79c0*/  IMAD.MOV.U32 R3, RZ, RZ, 0x6100 ;  /* 0x00006100ff037424 */ /* 0x010fc800078e00ff */
[----:B------:R4:W-:Y:S01]  /*79d0*/  SYNCS.ARRIVE.TRANS64 RZ, [R12+URZ+0x36430], R3 ;  /* 0x036430030cff79a7 */ /* 0x0009e2000800003f */
[----:B-----5:R-:W-:-:S13]  /*79e0*/  LOP3.LUT P0, RZ, R2, 0x1f, RZ, 0xc0, !PT ;  /* 0x0000001f02ff7812 */ /* 0x020fda000780c0ff */
[----:B----4-:R-:W-:Y:S05]  /*79f0*/  @!P0 BRA `(.L_x_4756) ;  /* 0x0000000000048947 */ /* 0x010fea0003800000 */
[----:B------:R-:W-:Y:S01]  /*7a00*/  BPT.TRAP 0x1 ;  /* 0x000000040000795c */ /* 0x000fe20000300000 */
.L_x_4756:
        /* <DEDUP_REMOVED lines=44> */
.L_x_4737:
[----:B------:R-:W-:Y:S05]  /*7cd0*/  BSYNC B0 ;  /* 0x0000000000007941 */ /* 0x000fea0003800000 */
.L_x_4735:
[----:B------:R-:W-:-:S03]  /*7ce0*/  UMOV UR6, 0xffffffff ;  /* 0xffffffff00067882 */ /* 0x000fc60000000000 */
[----:B------:R-:W-:Y:S05]  /*7cf0*/  BRA.DIV UR6, `(.L_x_4757) ;  /* 0x00000006067c7947 */ /* 0x000fea000b800000 */
[----:B------:R-:W-:-:S13]  /*7d00*/  ELECT P0, URZ, PT ;  /* 0x00000000003f782f */ /* 0x000fda0003800000 */
.L_x_4776:
[----:B------:R-:W-:Y:S05]  /*7d10*/  @!P0 BRA `(.L_x_4667) ;  /* 0x0000000000708947 */ /* 0x000fea0003800000 */
[----:B------:R-:W-:-:S04]  /*7d20*/  LOP3.LUT R17, R17, 0x2, RZ, 0xfc, !PT ;  /* 0x0000000211117812 */ /* 0x000fc800078efcff */
[----:B------:R-:W-:-:S13]  /*7d30*/  ISETP.NE.AND P0, PT, R17, 0x3, PT ;  /* 0x000000031100780c */ /* 0x000fda0003f05270 */
[----:B------:R-:W-:Y:S05]  /*7d40*/  @!P0 BRA `(.L_x_4758) ;  /* 0x0000000000048947 */ /* 0x000fea0003800000 */
[----:B--2---:R-:W-:Y:S01]  /*7d50*/  BPT.TRAP 0x1 ;  /* 0x000000040000795c */ /* 0x004fe20000300000 */
.L_x_4758:
        /* <DEDUP_REMOVED lines=15> */
.L_x_4777:
[----:B------:R-:W5:Y:S02]  /*7e50*/  SYNCS.PHASECHK.TRANS64.TRYWAIT P1, [R5+URZ], R0 ;  /* 0x00000000050075a7 */ /* 0x000f64000802017f */
[----:B-----5:R-:W-:Y:S05]  /*7e60*/  @!P1 BRA `(.L_x_4760) ;  /* 0x0000000400589947 */ /* 0x020fea0003800000 */
.L_x_4778:
[----:B------:R-:W-:Y:S05]  /*7e70*/  @!P0 BRA `(.L_x_4761) ;  /* 0x0000000000048947 */ /* 0x000fea0003800000 */
[----:B--2---:R-:W-:Y:S01]  /*7e80*/  BPT.TRAP 0x1 ;  /* 0x000000040000795c */ /* 0x004fe20000300000 */
.L_x_4761:
[----:B------:R-:W-:-:S07]  /*7e90*/  SHF.L.U32 R4, R4, 0x1f, RZ ;  /* 0x0000001f04047819 */ /* 0x000fce00000006ff */
.L_x_4762:
[----:B------:R1:W1:Y:S02]  /*7ea0*/  SYNCS.PHASECHK.TRANS64.TRYWAIT P0, [R9+URZ+0x36438], R4 ;  /* 0x03643804090075a7 */ /* 0x000264000800017f */
[----:B-1----:R-:W-:Y:S05]  /*7eb0*/  @!P0 NANOSLEEP.SYNCS 0x989680 ;  /* 0x009896800000895d */ /* 0x002fea0003900000 */
[----:B------:R-:W1:Y:S02]  /*7ec0*/  @!P0 SYNCS.PHASECHK.TRANS64 P0, [R9+URZ+0x36438], R4 ;  /* 0x03643804090085a7 */ /* 0x000e64000800007f */
[----:B-1----:R-:W-:Y:S05]  /*7ed0*/  @!P0 BRA `(.L_x_4762) ;  /* 0xfffffffc00f08947 */ /* 0x002fea000383ffff */
.L_x_4667:
[----:B--2---:R-:W-:Y:S05]  /*7ee0*/  BSYNC B6 ;  /* 0x0000000000067941 */ /* 0x004fea0003800000 */
.L_x_4661:
[----:B------:R-:W-:Y:S05]  /*7ef0*/  EXIT ;  /* 0x000000000000794d */ /* 0x000fea0003800000 */
.L_x_4677:
[----:B------:R-:W-:Y:S02]  /*7f00*/  IMAD.MOV.U32 R12, RZ, RZ, RZ ;  /* 0x000000ffff0c7224 */ /* 0x000fe400078e00ff */
[----:B------:R-:W-:Y:S02]  /*7f10*/  IMAD.MOV.U32 R11, RZ, RZ, 0x1f ;  /* 0x0000001fff0b7424 */ /* 0x000fe400078e00ff */
[----:B------:R-:W-:-:S07]  /*7f20*/  IMAD.MOV.U32 R15, RZ, RZ, -0x1 ;  /* 0xffffffffff0f7424 */ /* 0x000fce00078e00ff */
[----:B------:R-:W-:Y:S05]  /*7f30*/  WARPSYNC.COLLECTIVE R15, `(.L_x_4763) ;  /* 0x000000000f087348 */ /* 0x000fea0003c00000 */
[----:B------:R1:W2:Y:S02]  /*7f40*/  SHFL.IDX P6, R14, R13, R12, R11 ;  /* 0x0000000c0d0e7389 */ /* 0x0002a400000c000b */
[----:B-12---:R-:W-:Y:S01]  /*7f50*/  ENDCOLLECTIVE ;  /* 0x000000000000791b */ /* 0x006fe20003800000 */
.L_x_4763:
[----:B------:R-:W-:Y:S05]  /*7f60*/  BRA `(.L_x_4764) ;  /* 0xffffff9000b07947 */ /* 0x000fea000383ffff */
.L_x_4679:
[----:B--2---:R2:W3:Y:S02]  /*7f70*/  SYNCS.PHASECHK.TRANS64.TRYWAIT P0, [R152+URZ+0x36400], R15 ;  /* 0x0364000f980075a7 */ /* 0x0044e4000800017f */
[----:B---3--:R-:W-:Y:S05]  /*7f80*/  @!P0 NANOSLEEP.SYNCS 0x989680 ;  /* 0x009896800000895d */ /* 0x008fea0003900000 */
[----:B------:R-:W3:Y:S02]  /*7f90*/  @!P0 SYNCS.PHASECHK.TRANS64 P0, [R152+URZ+0x36400], R15 ;  /* 0x0364000f980085a7 */ /* 0x000ee4000800007f */
[----:B---3--:R-:W-:Y:S05]  /*7fa0*/  @!P0 BRA `(.L_x_4679) ;  /* 0xfffffffc00f08947 */ /* 0x008fea000383ffff */
[----:B------:R-:W-:Y:S05]  /*7fb0*/  BRA `(.L_x_4678) ;  /* 0xffffff9400047947 */ /* 0x000fea000383ffff */
.L_x_4683:
[----:B--2---:R2:W3:Y:S02]  /*7fc0*/  SYNCS.PHASECHK.TRANS64.TRYWAIT P1, [R4+URZ+0x36410], R9 ;  /* 0x03641009040075a7 */ /* 0x0044e4000802017f */
[----:B---3--:R-:W-:Y:S05]  /*7fd0*/  @!P1 NANOSLEEP.SYNCS 0x989680 ;  /* 0x009896800000995d */ /* 0x008fea0003900000 */
[----:B------:R-:W3:Y:S02]  /*7fe0*/  @!P1 SYNCS.PHASECHK.TRANS64 P1, [R4+URZ+0x36410], R9 ;  /* 0x03641009040095a7 */ /* 0x000ee4000802007f */
[----:B---3--:R-:W-:Y:S05]  /*7ff0*/  @!P1 BRA `(.L_x_4683) ;  /* 0xfffffffc00f09947 */ /* 0x008fea000383ffff */
[----:B------:R-:W-:Y:S05]  /*8000*/  BRA `(.L_x_4682) ;  /* 0xffffff9800a47947 */ /* 0x000fea000383ffff */
.L_x_4687:
[----:B--2---:R2:W1:Y:S02]  /*8010*/  SYNCS.PHASECHK.TRANS64.TRYWAIT P1, [R152+URZ+0x36430], R9 ;  /* 0x03643009980075a7 */ /* 0x004464000802017f */
[----:B-1----:R-:W-:Y:S05]  /*8020*/  @!P1 NANOSLEEP.SYNCS 0x989680 ;  /* 0x009896800000995d */ /* 0x002fea0003900000 */
[----:B------:R-:W1:Y:S02]  /*8030*/  @!P1 SYNCS.PHASECHK.TRANS64 P1, [R152+URZ+0x36430], R9 ;  /* 0x03643009980095a7 */ /* 0x000e64000802007f */
[----:B-1----:R-:W-:Y:S05]  /*8040*/  @!P1 BRA `(.L_x_4687) ;  /* 0xfffffffc00f09947 */ /* 0x002fea000383ffff */
[----:B------:R-:W-:Y:S05]  /*8050*/  BRA `(.L_x_4686) ;  /* 0xffffffa000487947 */ /* 0x000fea000383ffff */
.L_x_4738:
[----:B-1----:R1:W2:Y:S02]  /*8060*/  SYNCS.PHASECHK.TRANS64.TRYWAIT P1, [R12+URZ+0x36420], R11 ;  /* 0x0364200b0c0075a7 */ /* 0x0022a4000802017f */
[----:B--2---:R-:W-:Y:S05]  /*8070*/  @!P1 NANOSLEEP.SYNCS 0x989680 ;  /* 0x009896800000995d */ /* 0x004fea0003900000 */
[----:B------:R-:W2:Y:S02]  /*8080*/  @!P1 SYNCS.PHASECHK.TRANS64 P1, [R12+URZ+0x36420], R11 ;  /* 0x0364200b0c0095a7 */ /* 0x000ea4000802007f */
[----:B--2---:R-:W-:Y:S05]  /*8090*/  @!P1 BRA `(.L_x_4738) ;  /* 0xfffffffc00f09947 */ /* 0x004fea000383ffff */
[----:B------:R-:W-:Y:S05]  /*80a0*/  BRA `(.L_x_4765) ;  /* 0xffffffe000187947 */ /* 0x000fea000383ffff */
.L_x_4742:
[----:B-1----:R1:W2:Y:S02]  /*80b0*/  SYNCS.PHASECHK.TRANS64.TRYWAIT P1, [R12+URZ+0x36438], R11 ;  /* 0x0364380b0c0075a7 */ /* 0x0022a4000802017f */
[----:B--2---:R-:W-:Y:S05]  /*80c0*/  @!P1 NANOSLEEP.SYNCS 0x989680 ;  /* 0x009896800000995d */ /* 0x004fea0003900000 */
[----:B------:R-:W2:Y:S02]  /*80d0*/  @!P1 SYNCS.PHASECHK.TRANS64 P1, [R12+URZ+0x36438], R11 ;  /* 0x0364380b0c0095a7 */ /* 0x000ea4000802007f */
[----:B--2---:R-:W-:Y:S05]  /*80e0*/  @!P1 BRA `(.L_x_4742) ;  /* 0xfffffffc00f09947 */ /* 0x004fea000383ffff */
[----:B------:R-:W-:Y:S05]  /*80f0*/  BRA `(.L_x_4766) ;  /* 0xffffffe400c07947 */ /* 0x000fea000383ffff */
.L_x_4744:
[----:B--2---:R2:W3:Y:S02]  /*8100*/  SYNCS.PHASECHK.TRANS64.TRYWAIT P1, [R12+URZ+0x36428], R27 ;  /* 0x0364281b0c0075a7 */ /* 0x0044e4000802017f */
[----:B---3--:R-:W-:Y:S05]  /*8110*/  @!P1 NANOSLEEP.SYNCS 0x989680 ;  /* 0x009896800000995d */ /* 0x008fea0003900000 */
[----:B------:R-:W3:Y:S02]  /*8120*/  @!P1 SYNCS.PHASECHK.TRANS64 P1, [R12+URZ+0x36428], R27 ;  /* 0x0364281b0c0095a7 */ /* 0x000ee4000802007f */
[----:B---3--:R-:W-:Y:S05]  /*8130*/  @!P1 BRA `(.L_x_4744) ;  /* 0xfffffffc00f09947 */ /* 0x008fea000383ffff */
[----:B------:R-:W-:Y:S05]  /*8140*/  BRA `(.L_x_4767) ;  /* 0xffffffe800887947 */ /* 0x000fea000383ffff */
.L_x_4746:
[----:B--2---:R2:W3:Y:S02]  /*8150*/  SYNCS.PHASECHK.TRANS64.TRYWAIT P1, [R12+URZ+0x36438], R28 ;  /* 0x0364381c0c0075a7 */ /* 0x0044e4000802017f */
[----:B---3--:R-:W-:Y:S05]  /*8160*/  @!P1 NANOSLEEP.SYNCS 0x989680 ;  /* 0x009896800000995d */ /* 0x008fea0003900000 */
[----:B------:R-:W3:Y:S02]  /*8170*/  @!P1 SYNCS.PHASECHK.TRANS64 P1, [R12+URZ+0x36438], R28 ;  /* 0x0364381c0c0095a7 */ /* 0x000ee4000802007f */
[----:B---3--:R-:W-:Y:S05]  /*8180*/  @!P1 BRA `(.L_x_4746) ;  /* 0xfffffffc00f09947 */ /* 0x008fea000383ffff */
[----:B------:R-:W-:Y:S05]  /*8190*/  BRA `(.L_x_4768) ;  /* 0xffffffec00207947 */ /* 0x000fea000383ffff */
.L_x_4748:
[----:B------:R-:W-:-:S07]  /*81a0*/  SHF.L.U32 R5, R0, 0x1f, RZ ;  /* 0x0000001f00057819 */ /* 0x000fce00000006ff */
.L_x_4769:
[----:B---3--:R3:W4:Y:S02]  /*81b0*/  SYNCS.PHASECHK.TRANS64.TRYWAIT P1, [R12+URZ+0x36420], R5 ;  /* 0x036420050c0075a7 */ /* 0x008724000802017f */
[----:B----4-:R-:W-:Y:S05]  /*81c0*/  @!P1 NANOSLEEP.SYNCS 0x989680 ;  /* 0x009896800000995d */ /* 0x010fea0003900000 */
[----:B------:R-:W4:Y:S02]  /*81d0*/  @!P1 SYNCS.PHASECHK.TRANS64 P1, [R12+URZ+0x36420], R5 ;  /* 0x036420050c0095a7 */ /* 0x000f24000802007f */
[----:B----4-:R-:W-:Y:S05]  /*81e0*/  @!P1 BRA `(.L_x_4769) ;  /* 0xfffffffc00f09947 */ /* 0x010fea000383ffff */
[----:B------:R-:W-:Y:S05]  /*81f0*/  BRA `(.L_x_4770) ;  /* 0xffffffec00b87947 */ /* 0x000fea000383ffff */
.L_x_4751:
[----:B---3--:R3:W4:Y:S02]  /*8200*/  SYNCS.PHASECHK.TRANS64.TRYWAIT P1, [R12+URZ+0x36438], R11 ;  /* 0x0364380b0c0075a7 */ /* 0x008724000802017f */
[----:B----4-:R-:W-:Y:S05]  /*8210*/  @!P1 NANOSLEEP.SYNCS 0x989680 ;  /* 0x009896800000995d */ /* 0x010fea0003900000 */
[----:B------:R-:W4:Y:S02]  /*8220*/  @!P1 SYNCS.PHASECHK.TRANS64 P1, [R12+URZ+0x36438], R11 ;  /* 0x0364380b0c0095a7 */ /* 0x000f24000802007f */
[----:B----4-:R-:W-:Y:S05]  /*8230*/  @!P1 BRA `(.L_x_4751) ;  /* 0xfffffffc00f09947 */ /* 0x010fea000383ffff */
[----:B------:R-:W-:Y:S05]  /*8240*/  BRA `(.L_x_4771) ;  /* 0xfffffff000647947 */ /* 0x000fea000383ffff */
.L_x_4753:
[----:B----4-:R4:W1:Y:S02]  /*8250*/  SYNCS.PHASECHK.TRANS64.TRYWAIT P1, [R12+URZ+0x36428], R5 ;  /* 0x036428050c0075a7 */ /* 0x010864000802017f */
[----:B-1----:R-:W-:Y:S05]  /*8260*/  @!P1 NANOSLEEP.SYNCS 0x989680 ;  /* 0x009896800000995d */ /* 0x002fea0003900000 */
[----:B------:R-:W1:Y:S02]  /*8270*/  @!P1 SYNCS.PHASECHK.TRANS64 P1, [R12+URZ+0x36428], R5 ;  /* 0x036428050c0095a7 */ /* 0x000e64000802007f */
[----:B-1----:R-:W-:Y:S05]  /*8280*/  @!P1 BRA `(.L_x_4753) ;  /* 0xfffffffc00f09947 */ /* 0x002fea000383ffff */
[----:B------:R-:W-:Y:S05]  /*8290*/  BRA `(.L_x_4772) ;  /* 0xfffffff400107947 */ /* 0x000fea000383ffff */
.L_x_4755:
[----:B----4-:R4:W1:Y:S02]  /*82a0*/  SYNCS.PHASECHK.TRANS64.TRYWAIT P1, [R12+URZ+0x36438], R3 ;  /* 0x036438030c0075a7 */ /* 0x010864000802017f */
[----:B-1----:R-:W-:Y:S05]  /*82b0*/  @!P1 NANOSLEEP.SYNCS 0x989680 ;  /* 0x009896800000995d */ /* 0x002fea0003900000 */
[----:B------:R-:W1:Y:S02]  /*82c0*/  @!P1 SYNCS.PHASECHK.TRANS64 P1, [R12+URZ+0x36438], R3 ;  /* 0x036438030c0095a7 */ /* 0x000e64000802007f */
[----:B-1----:R-:W-:Y:S05]  /*82d0*/  @!P1 BRA `(.L_x_4755) ;  /* 0xfffffffc00f09947 */ /* 0x002fea000383ffff */
[----:B------:R-:W-:Y:S05]  /*82e0*/  BRA `(.L_x_4773) ;  /* 0xfffffff400ac7947 */ /* 0x000fea000383ffff */
.L_x_4757:
[----:B------:R-:W-:Y:S01]  /*82f0*/  BSSY B0, `(.L_x_4774) ;  /* 0x0000006000007945 */ /* 0x000fe20003800000 */
[----:B------:R-:W-:-:S07]  /*8300*/  IMAD.MOV.U32 R15, RZ, RZ, -0x1 ;  /* 0xffffffffff0f7424 */ /* 0x000fce00078e00ff */
[----:B-1234-:R-:W-:Y:S05]  /*8310*/  WARPSYNC.COLLECTIVE R15, `(.L_x_4775) ;  /* 0x000000000f0c7348 */ /* 0x01efea0003c00000 */
[----:B------:R-:W-:Y:S02]  /*8320*/  ELECT P6, UR62, PT ;  /* 0x00000000003e782f */ /* 0x000fe400038c0000 */
[----:B------:R-:W-:Y:S01]  /*8330*/  MOV R14, UR62 ;  /* 0x0000003e000e7c02 */ /* 0x000fe20008000f00 */
[----:B-1234-:R-:W-:Y:S10]  /*8340*/  ENDCOLLECTIVE ;  /* 0x000000000000791b */ /* 0x01eff40003800000 */
.L_x_4775:
[----:B------:R-:W-:Y:S05]  /*8350*/  BSYNC B0 ;  /* 0x0000000000007941 */ /* 0x000fea0003800000 */
.L_x_4774:
[----:B------:R-:W-:Y:S01]  /*8360*/  PLOP3.LUT P0, PT, P6, PT, PT, 0x80, 0x0 ;  /* 0x000000000000781c */ /* 0x000fe2000370f070 */
[----:B------:R-:W-:-:S12]  /*8370*/  BRA `(.L_x_4776) ;  /* 0xfffffff800647947 */ /* 0x000fd8000383ffff */
.L_x_4759:
[----:B----4-:R4:W1:Y:S02]  /*8380*/  SYNCS.PHASECHK.TRANS64.TRYWAIT P1, [R7+URZ], R6 ;  /* 0x00000006070075a7 */ /* 0x010864000802017f */
[----:B-1----:R-:W-:Y:S05]  /*8390*/  @!P1 NANOSLEEP.SYNCS 0x989680 ;  /* 0x009896800000995d */ /* 0x002fea0003900000 */
[----:B------:R-:W1:Y:S02]  /*83a0*/  @!P1 SYNCS.PHASECHK.TRANS64 P1, [R7+URZ], R6 ;  /* 0x00000006070095a7 */ /* 0x000e64000802007f */
[----:B-1----:R-:W-:Y:S05]  /*83b0*/  @!P1 BRA `(.L_x_4759) ;  /* 0xfffffffc00f09947 */ /* 0x002fea000383ffff */
[----:B------:R-:W-:Y:S05]  /*83c0*/  BRA `(.L_x_4777) ;  /* 0xfffffff800a07947 */ /* 0x000fea000383ffff */
.L_x_4760:
[----:B------:R1:W1:Y:S02]  /*83d0*/  SYNCS.PHASECHK.TRANS64.TRYWAIT P1, [R5+URZ], R0 ;  /* 0x00000000050075a7 */ /* 0x000264000802017f */
[----:B-1----:R-:W-:Y:S05]  /*83e0*/  @!P1 NANOSLEEP.SYNCS 0x989680 ;  /* 0x009896800000995d */ /* 0x002fea0003900000 */
[----:B------:R-:W1:Y:S02]  /*83f0*/  @!P1 SYNCS.PHASECHK.TRANS64 P1, [R5+URZ], R0 ;  /* 0x00000000050095a7 */ /* 0x000e64000802007f */
[----:B-1----:R-:W-:Y:S05]  /*8400*/  @!P1 BRA `(.L_x_4760) ;  /* 0xfffffffc00f09947 */ /* 0x002fea000383ffff */
[----:B------:R-:W-:Y:S05]  /*8410*/  BRA `(.L_x_4778) ;  /* 0xfffffff800947947 */ /* 0x000fea000383ffff */
.L_x_4779:
        /* <DEDUP_REMOVED lines=14> */
.L_x_7679:


//--------------------- .text._ZN7cutlass13device_kernelIN5flash11enable_sm90INS1_16FlashAttnBwdSm90INS1_25CollectiveMainloopBwdSm90ILi2ELi1ELi1EN4cute5tupleIJNS5_1CILi1EEES8_S8_EEENS6_IJNS7_ILi64EEENS7_ILi96EEENS7_ILi192EEEEEENS_10bfloat16_tEfNS_4arch4Sm90ELb0ELb0ELb0ELb1ELb1ELb0ELb1ELb0ELi3ELi1ELi1ELi1ELb0EEENS1_24CollectiveEpilogueBwdGQAISD_fSG_Li384ELb1ELb1EEENS1_19SingleTileSchedulerILb1ELb0ELb0ELi96EEEEEEEEEvNT_6ParamsE --------------------------
	.section	.text._ZN7cutlass13device_kernelIN5flash11enable_sm90INS1_16FlashAttnBwdSm90INS1_25CollectiveMainloopBwdSm90ILi2ELi1ELi1EN4cute5tupleIJNS5_1CILi1EEES8_S8_EEENS6_IJNS7_ILi64EEENS7_ILi96EEENS7_ILi192EEEEEENS_10bfloat16_tEfNS_4arch4Sm90ELb0ELb0ELb0ELb1ELb1ELb0ELb1ELb0ELi3ELi1ELi1ELi1ELb0EEENS1_24CollectiveEpilogueBwdGQAISD_fSG_Li384ELb1ELb1EEENS1_19SingleTileSchedulerILb1ELb0ELb0ELi96EEEEEEEEEvNT_6ParamsE,"ax",@progbits
	.align	128
.text._ZN7cutlass13device_kernelIN5flash11enable_sm90INS1_16FlashAttnBwdSm90INS1_25CollectiveMainloopBwdSm90ILi2ELi1ELi1EN4cute5tupleIJNS5_1CILi1EEES8_S8_EEENS6_IJNS7_ILi64EEENS7_ILi96EEENS7_ILi192EEEEEENS_10bfloat16_tEfNS_4arch4Sm90ELb0ELb0ELb0ELb1ELb1ELb0ELb1ELb0ELi3ELi1ELi1ELi1ELb0EEENS1_24CollectiveEpilogueBwdGQAISD_fSG_Li384ELb1ELb1EEENS1_19SingleTileSchedulerILb1ELb0ELb0ELi96EEEEEEEEEvNT_6ParamsE:
        .type           _ZN7cutlass13device_kernelIN5flash11enable_sm90INS1_16FlashAttnBwdSm90INS1_25CollectiveMainloopBwdSm90ILi2ELi1ELi1EN4cute5tupleIJNS5_1CILi1EEES8_S8_EEENS6_IJNS7_ILi64EEENS7_ILi96EEENS7_ILi192EEEEEENS_10bfloat16_tEfNS_4arch4Sm90ELb0ELb0ELb0ELb1ELb1ELb0ELb1ELb0ELi3ELi1ELi1ELi1ELb0EEENS1_24CollectiveEpilogueBwdGQAISD_fSG_Li384ELb1ELb1EEENS1_19SingleTileSchedulerILb1ELb0ELb0ELi96EEEEEEEEEvNT_6ParamsE,@function
        .size           _ZN7cutlass13device_kernelIN5flash11enable_sm90INS1_16FlashAttnBwdSm90INS1_25CollectiveMainloopBwdSm90ILi2ELi1ELi1EN4cute5tupleIJNS5_1CILi1EEES8_S8_EEENS6_IJNS7_ILi64EEENS7_ILi96EEENS7_ILi192EEEEEENS_10bfloat16_tEfNS_4arch4Sm90ELb0ELb0ELb0ELb1ELb1ELb0ELb1ELb0ELi3ELi1ELi1ELi1ELb0EEENS1_24CollectiveEpilogueBwdGQAISD_fSG_Li384ELb1ELb1EEENS1_19SingleTileSchedulerILb1ELb0ELb0ELi96EEEEEEEEEvNT_6ParamsE,(.L_x_7680 - _ZN7cutlass13device_kernelIN5flash11enable_sm90INS1_16FlashAttnBwdSm90INS1_25CollectiveMainloopBwdSm90ILi2ELi1ELi1EN4cute5tupleIJNS5_1CILi1EEES8_S8_EEENS6_IJNS7_ILi64EEENS7_ILi96EEENS7_ILi192EEEEEENS_10bfloat16_tEfNS_4arch4Sm90ELb0ELb0ELb0ELb1ELb1ELb0ELb1ELb0ELi3ELi1ELi1ELi1ELb0EEENS1_24CollectiveEpilogueBwdGQAISD_fSG_Li384ELb1ELb1EEENS1_19SingleTileSchedulerILb1ELb0ELb0ELi96EEEEEEEEEvNT_6ParamsE)
        .other          _ZN7cutlass13device_kernelIN5flash11enable_sm90INS1_16FlashAttnBwdSm90INS1_25CollectiveMainloopBwdSm90ILi2ELi1ELi1EN4cute5tupleIJNS5_1CILi1EEES8_S8_EEENS6_IJNS7_ILi64EEENS7_ILi96EEENS7_ILi192EEEEEENS_10bfloat16_tEfNS_4arch4Sm90ELb0ELb0ELb0ELb1ELb1ELb0ELb1ELb0ELi3ELi1ELi1ELi1ELb0EEENS1_24CollectiveEpilogueBwdGQAISD_fSG_Li384ELb1ELb1EEENS1_19SingleTileSchedulerILb1ELb0ELb0ELi96EEEEEEEEEvNT_6ParamsE,@"STO_CUDA_ENTRY STV_DEFAULT"
_ZN7cutlass13device_kernelIN5flash11enable_sm90INS1_16FlashAttnBwdSm90INS1_25CollectiveMainloopBwdSm90ILi2ELi1ELi1EN4cute5tupleIJNS5_1CILi1EEES8_S8_EEENS6_IJNS7_ILi64EEENS7_ILi96EEENS7_ILi192EEEEEENS_10bfloat16_tEfNS_4arch4Sm90ELb0ELb0ELb0ELb1ELb1ELb0ELb1ELb0ELi3ELi1ELi1ELi1ELb0EEENS1_24CollectiveEpilogueBwdGQAISD_fSG_Li384ELb1ELb1EEENS1_19SingleTileSchedulerILb1ELb0ELb0ELi96EEEEEEEEEvNT_6ParamsE:
        /* <DEDUP_REMOVED lines=22> */
.L_x_4781:
[----:B------:R-:W-:Y:S05]  /*0160*/  BSYNC B0 ;  /* 0x0000000000007941 */ /* 0x000fea0003800000 */
.L_x_4780:
        /* <DEDUP_REMOVED lines=34> */
.L_x_4782:
        /* <DEDUP_REMOVED lines=20> */
.L_x_4783:
        /* <DEDUP_REMOVED lines=8> */
.L_x_4786:
        /* <DEDUP_REMOVED lines=21> */
.L_x_4787:
        /* <DEDUP_REMOVED lines=10> */
.L_x_4789:
[----:B------:R-:W2:Y:S02]  /*0740*/  LDC R0, c[0x0][0x8c4] ;  /* 0x00023100ff007b82 */ /* 0x000ea40000000800 */
.L_x_4788:
        /* <DEDUP_REMOVED lines=14> */
.L_x_4791:
        /* <DEDUP_REMOVED lines=10> */
.L_x_4792:
        /* <DEDUP_REMOVED lines=8> */
.L_x_4793:
        /* <DEDUP_REMOVED lines=9> */
.L_x_4794:
        /* <DEDUP_REMOVED lines=75> */
.L_x_4797:
        /* <DEDUP_REMOVED lines=15> */
.L_x_4796:
        /* <DEDUP_REMOVED lines=20> */
.L_x_4799:
        /* <DEDUP_REMOVED lines=15> */
.L_x_4798:
        /* <DEDUP_REMOVED lines=8> */
.L_x_4915:
        /* <DEDUP_REMOVED lines=26> */
.L_x_4801:
        /* <DEDUP_REMOVED lines=98> */
.L_x_4813:
[----:B------:R-:W-:-:S13]  /*19f0*/  ISETP.NE.AND P0, PT, R13, 0x3, PT ;  /* 0x000000030d00780c */ /* 0x000fda0003f05270 */
[----:B-1----:R-:W-:Y:S05]  /*1a00*/  @!P0 BRA `(.L_x_4803) ;  /* 0x0000000000048947 */ /* 0x002fea0003800000 */
[----:B------:R-:W-:Y:S01]  /*1a10*/  BPT.TRAP 0x1 ;  /* 0x000000040000795c */ /* 0x000fe20000300000 */
.L_x_4803:
[----:B------:R-:W-:Y:S02]  /*1a20*/  LEA R4, R3, UR36, 0x3 ;  /* 0x0000002403047c11 */ /* 0x000fe4000f8e18ff */
[----:B------:R-:W-:-:S04]  /*1a30*/  SHF.L.U32 R9, R7, 0x1f, RZ ;  /* 0x0000001f07097819 */ /* 0x000fc800000006ff */
[----:B------:R1:W2:Y:S01]  /*1a40*/  SYNCS.PHASECHK.TRANS64.TRYWAIT P1, [R4+URZ+0x36410], R9 ;  /* 0x03641009040075a7 */ /* 0x0002a2000802017f */
[----:B------:R-:W-:Y:S05]  /*1a50*/  @!P0 BRA `(.L_x_4804) ;  /* 0x0000000000048947 */ /* 0x000fea0003800000 */
[----:B------:R-:W-:Y:S01]  /*1a60*/  BPT.TRAP 0x1 ;  /* 0x000000040000795c */ /* 0x000fe20000300000 */
.L_x_4804:
[----:B--2---:R-:W-:Y:S05]  /*1a70*/  @P1 BRA `(.L_x_4805) ;  /* 0x0000000000081947 */ /* 0x004fea0003800000 */
[----:B------:R-:W2:Y:S02]  /*1a80*/  SYNCS.PHASECHK.TRANS64.TRYWAIT P1, [R4+URZ+0x36410], R9 ;  /* 0x03641009040075a7 */ /* 0x000ea4000802017f */
[----:B--2---:R-:W-:Y:S05]  /*1a90*/  @!P1 BRA `(.L_x_4806) ;  /* 0x0000007000609947 */ /* 0x004fea0003800000 */
.L_x_4805:
        /* <DEDUP_REMOVED lines=103> */
.L_x_4807:
[----:B-12---:R-:W-:-:S04]  /*2110*/  SHF.L.U32 R9, R6, 0x1f, RZ ;  /* 0x0000001f06097819 */ /* 0x006fc800000006ff */
[----:B------:R1:W2:Y:S01]  /*2120*/  SYNCS.PHASECHK.TRANS64.TRYWAIT P1, [UR36+0x36430], R9 ;  /* 0x03643009ff0075a7 */ /* 0x0002a20008020164 */
[----:B------:R-:W-:Y:S05]  /*2130*/  @!P0 BRA `(.L_x_4808) ;  /* 0x0000000000048947 */ /* 0x000fea0003800000 */
[----:B------:R-:W-:Y:S01]  /*2140*/  BPT.TRAP 0x1 ;  /* 0x000000040000795c */ /* 0x000fe20000300000 */
.L_x_4808:
[----:B--2---:R-:W-:Y:S05]  /*2150*/  @P1 BRA `(.L_x_4809) ;  /* 0x0000000000081947 */ /* 0x004fea0003800000 */
[----:B------:R-:W2:Y:S02]  /*2160*/  SYNCS.PHASECHK.TRANS64.TRYWAIT P1, [UR36+0x36430], R9 ;  /* 0x03643009ff0075a7 */ /* 0x000ea40008020164 */
[----:B--2---:R-:W-:Y:S05]  /*2170*/  @!P1 BRA `(.L_x_4810) ;  /* 0x0000006800bc9947 */ /* 0x004fea0003800000 */
.L_x_4809:
        /* <DEDUP_REMOVED lines=303> */
.L_x_4811:
        /* <DEDUP_REMOVED lines=60> */
.L_x_4812:
        /* <DEDUP_REMOVED lines=62> */
.L_x_4795:
[----:B------:R-:W-:Y:S05]  /*3c10*/  @P0 BRA `(.L_x_4790) ;  /* 0x0000004c00c80947 */ /* 0x000fea0003800000 */
[----:B-12---:R-:W1:Y:S01]  /*3c20*/  LDC.64 R2, c[0x0][0x878] ;  /* 0x00021e00ff027b82 */ /* 0x006e620000000a00 */
[----:B------:R-:W2:Y:S01]  /*3c30*/  S2R R8, SR_TID.X ;  /* 0x0000000000087919 */ /* 0x000ea20000002100 */
[----:B------:R-:W-:Y:S01]  /*3c40*/  ULDC UR7, c[0x0][0x870] ;  /* 0x00021c0000077ab9 */ /* 0x000fe20000000800 */
[----:B------:R-:W-:Y:S01]  /*3c50*/  ULDC UR6, c[0x0][0x80c] ;  /* 0x0002030000067ab9 */ /* 0x000fe20000000800 */
[----:B------:R-:W3:Y:S01]  /*3c60*/  S2R R0, SR_CTAID.Y ;  /* 0x0000000000007919 */ /* 0x000ee20000002600 */
[----:B------:R-:W4:Y:S03]  /*3c70*/  S2R R16, SR_CTAID.X ;  /* 0x0000000000107919 */ /* 0x000f260000002500 */
[----:B------:R-:W5:Y:S01]  /*3c80*/  S2UR UR5, SR_CgaCtaId ;  /* 0x00000000000579c3 */ /* 0x000f620000008800 */
[----:B------:R-:W-:-:S07]  /*3c90*/  UMOV UR4, 0x400 ;  /* 0x0000040000047882 */ /* 0x000fce0000000000 */
[----:B------:R-:W4:Y:S01]  /*3ca0*/  LDC.64 R20, c[0x0][0x820] ;  /* 0x00020800ff147b82 */ /* 0x000f220000000a00 */
[----:B-1----:R-:W-:-:S07]  /*3cb0*/  ISETP.NE.U32.AND P0, PT, R2, RZ, PT ;  /* 0x000000ff0200720c */ /* 0x002fce0003f05070 */
[----:B------:R-:W1:Y:S01]  /*3cc0*/  LDC.64 R22, c[0x0][0x848] ;  /* 0x00021200ff167b82 */ /* 0x000e620000000a00 */
[----:B------:R-:W-:-:S07]  /*3cd0*/  ISETP.NE.AND.EX P0, PT, R3, RZ, PT, P0 ;  /* 0x000000ff0300720c */ /* 0x000fce0003f05300 */
[----:B------:R-:W5:Y:S08]  /*3ce0*/  LDC R3, c[0x0][0x850] ;  /* 0x00021400ff037b82 */ /* 0x000f700000000800 */
[----:B------:R-:W2:Y:S02]  /*3cf0*/  @P0 LDC.64 R4, c[0x0][0x878] ;  /* 0x00021e00ff040b82 */ /* 0x000ea40000000a00 */
[----:B--2---:R-:W-:-:S06]  /*3d00*/  @P0 IMAD.WIDE R4, R18, 0x4, R4 ;  /* 0x0000000412040825 */ /* 0x004fcc00078e0204 */
[----:B------:R2:W4:Y:S01]  /*3d10*/  @P0 LDG.E R5, desc[UR38][R4.64] ;  /* 0x0000002604050981 */ /* 0x000522000c1e1900 */
[----:B------:R-:W-:Y:S01]  /*3d20*/  BAR.SYNC.DEFER_BLOCKING 0x1, 0x180 ;  /* 0x0046000000007b1d */ /* 0x000fe20000010000 */
[----:B-----5:R-:W-:Y:S01]  /*3d30*/  ISETP.NE.AND P2, PT, R3, 0x1, PT ;  /* 0x000000010300780c */ /* 0x020fe20003f45270 */
[C---:B------:R-:W-:Y:S01]  /*3d40*/  VIADD R15, R8.reuse, 0xffffff80 ;  /* 0xffffff80080f7836 */ /* 0x040fe20000000000 */
[----:B------:R-:W-:Y:S01]  /*3d50*/  ISETP.NE.AND P1, PT, R8, 0x80, PT ;  /* 0x000000800800780c */ /* 0x000fe20003f25270 */
[----:B------:R-:W-:Y:S02]  /*3d60*/  ULEA UR4, UR5, UR4, 0x18 ;  /* 0x0000000405047291 */ /* 0x000fe4000f8ec03f */
[----:B------:R-:W-:Y:S01]  /*3d70*/  BSSY B0, `(.L_x_4814) ;  /* 0x0000053000007945 */ /* 0x000fe20003800000 */
[----:B------:R-:W-:-:S04]  /*3d80*/  SHF.R.S32.HI R2, RZ, 0x1f, R15 ;  /* 0x0000001fff027819 */ /* 0x000fc8000001140f */
[----:B------:R-:W-:-:S03]  /*3d90*/  LEA.HI R6, R2, R15, RZ, 0x7 ;  /* 0x0000000f02067211 */ /* 0x000fc600078f38ff */
[----:B------:R-:W2:Y:S01]  /*3da0*/  @P2 LDC R7, c[0x0][0x854] ;  /* 0x00021500ff072b82 */ /* 0x000ea20000000800 */
[----:B------:R-:W-:Y:S02]  /*3db0*/  LOP3.LUT R2, R6, 0x3fffff80, RZ, 0xc0, !PT ;  /* 0x3fffff8006027812 */ /* 0x000fe400078ec0ff */
[----:B------:R-:W-:-:S03]  /*3dc0*/  SHF.R.S32.HI R11, RZ, 0x7, R6 ;  /* 0x00000007ff0b7819 */ /* 0x000fc60000011406 */
[----:B------:R-:W-:Y:S02]  /*3dd0*/  IMAD.IADD R6, R15, 0x1, -R2 ;  /* 0x000000010f067824 */ /* 0x000fe400078e0a02 */
[----:B------:R-:W5:Y:S01]  /*3de0*/  @P2 LDC R9, c[0x0][0x858] ;  /* 0x00021600ff092b82 */ /* 0x000f620000000800 */
[----:B---3--:R-:W-:Y:S02]  /*3df0*/  IMAD.MOV.U32 R2, RZ, RZ, R0 ;  /* 0x000000ffff027224 */ /* 0x008fe400078e0000 */
[----:B------:R-:W-:-:S04]  /*3e00*/  IMAD R10, R11, 0x600, R6 ;  /* 0x000006000b0a7824 */ /* 0x000fc800078e0206 */
[----:B------:R-:W-:Y:S02]  /*3e10*/  IMAD.SHL.U32 R10, R10, 0x4, RZ ;  /* 0x000000040a0a7824 */ /* 0x000fe400078e00ff */
[----:B--2---:R-:W-:-:S04]  /*3e20*/  @P2 IMAD.HI.U32 R4, R0, R7, RZ ;  /* 0x0000000700042227 */ /* 0x004fc800078e00ff */
[----:B----4-:R-:W-:Y:S01]  /*3e30*/  IMAD R7, R16, UR7, RZ ;  /* 0x0000000710077c24 */ /* 0x010fe2000f8e02ff */
[----:B-----5:R-:W-:Y:S01]  /*3e40*/  @P2 SHF.R.U32.HI R2, RZ, R9, R4 ;  /* 0x00000009ff022219 */ /* 0x020fe20000011604 */
        /* <DEDUP_REMOVED lines=35> */
[----:B------:R2:W-:Y:S02]  /*4080*/  STS.128 [R8+0x2800], R44 ;  /* 0x0028002c08007388 */ /* 0x0005e40000000c00 */
[----:B------:R-:W4:Y:S01]  /*4090*/  LDC.64 R26, c[0x0][0x828] ;  /* 0x00020a00ff1a7b82 */ /* 0x000f220000000a00 */
        /* <DEDUP_REMOVED lines=19> */
[----:B---3--:R-:W-:-:S03]  /*41d0*/  LEA R24, P3, R4, R24, 0x2 ;  /* 0x0000001804187211 */ /* 0x008fc600078610ff */
[----:B------:R-:W-:Y:S01]  /*41e0*/  IMAD.MOV R2, RZ, RZ, -R2 ;  /* 0x000000ffff027224 */ /* 0x000fe200078e0a02 */
[----:B----4-:R-:W-:Y:S01]  /*41f0*/  LEA R26, P0, R6, R26, 0x2 ;  /* 0x0000001a061a7211 */ /* 0x010fe200078010ff */
[----:B------:R-:W-:Y:S02]  /*4200*/  IMAD R9, R9, R23, R12 ;  /* 0x0000001709097224 */ /* 0x000fe400078e020c */
[----:B------:R-:W-:Y:S02]  /*4210*/  IMAD R17, R3, R2, R0 ;  /* 0x0000000203117224 */ /* 0x000fe400078e0200 */
[----:B------:R-:W-:Y:S02]  /*4220*/  IMAD.IADD R3, R5, 0x1, R13 ;  /* 0x0000000105037824 */ /* 0x000fe400078e020d */
[----:B------:R-:W-:Y:S01]  /*4230*/  IMAD.IADD R2, R7, 0x1, R9 ;  /* 0x0000000107027824 */ /* 0x000fe200078e0209 */
[----:B--2---:R-:W-:Y:S06]  /*4240*/  @P2 BRA `(.L_x_4815) ;  /* 0x0000000000142947 */ /* 0x004fec0003800000 */
.L_x_4816:
[----:B------:R-:W2:Y:S04]  /*4250*/  LDG.E.STRONG.GPU R0, desc[UR38][R10.64] ;  /* 0x000000260a007981 */ /* 0x000ea8000c1ef900 */
[----:B--2---:R-:W-:Y:S01]  /*4260*/  CCTL.IVALL ;  /* 0x00000000ff00798f */ /* 0x004fe20002000000 */
[----:B------:R-:W-:Y:S05]  /*4270*/  YIELD ;  /* 0x0000000000007946 */ /* 0x000fea0003800000 */
[----:B------:R-:W-:-:S13]  /*4280*/  ISETP.NE.AND P2, PT, R0, R17, PT ;  /* 0x000000110000720c */ /* 0x000fda0003f45270 */
[----:B------:R-:W-:Y:S05]  /*4290*/  @P2 BRA `(.L_x_4816) ;  /* 0xfffffffc00ec2947 */ /* 0x000fea000383ffff */
.L_x_4815:
[----:B------:R-:W-:Y:S05]  /*42a0*/  BSYNC B0 ;  /* 0x0000000000007941 */ /* 0x000fea0003800000 */
.L_x_4814:
[----:B------:R-:W-:Y:S01]  /*42b0*/  UMOV UR5, 0xffffffff ;  /* 0xffffffff00057882 */ /* 0x000fe20000000000 */
[----:B------:R-:W-:Y:S02]  /*42c0*/  LEA.HI.X R25, R4, R25, R3, 0x2, P3 ;  /* 0x0000001904197211 */ /* 0x000fe400018f1403 */
[----:B------:R-:W-:Y:S01]  /*42d0*/  LEA.HI.X R2, R6, R27, R2, 0x2, P0 ;  /* 0x0000001b06027211 */ /* 0x000fe200000f1402 */
[----:B------:R-:W-:Y:S06]  /*42e0*/  BRA.DIV UR5, `(.L_x_4817) ;  /* 0x0000004a05747947 */ /* 0x000fec000b800000 */
[----:B------:R-:W-:Y:S01]  /*42f0*/  NOP ;  /* 0x0000000000007918 */ /* 0x000fe20000000000 */
.L_x_4918:
        /* <DEDUP_REMOVED lines=16> */
.L_x_4820:
[----:B------:R-:W-:Y:S01]  /*4400*/  @P0 ELECT P2, URZ, PT ;  /* 0x00000000003f082f */ /* 0x000fe20003840000 */
[----:B------:R1:W-:-:S12]  /*4410*/  UBLKRED.G.S.ADD.F32.RN [UR6], [UR4], UR5, desc[UR8] ;  /* 0x00000806040073bb */ /* 0x0003d800080a1405 */
[----:B------:R-:W-:Y:S02]  /*4420*/  @P2 PLOP3.LUT P0, PT, P2, PT, PT, 0x8, 0x0 ;  /* 0x000000000000281c */ /* 0x000fe4000170e170 */
[----:B------:R-:W-:-:S11]  /*4430*/  PLOP3.LUT P2, PT, PT, PT, PT, 0x8, 0x0 ;  /* 0x000000000000781c */ /* 0x000fd60003f4e170 */
[----:B-1----:R-:W-:Y:S05]  /*4440*/  @P0 BRA.U.ANY `(.L_x_4820) ;  /* 0xfffffffd00ec0947 */ /* 0x002fea000393ffff */
[----:B------:R0:W-:Y:S01]  /*4450*/  UTMACMDFLUSH ;  /* 0x00000000000079b7 */ /* 0x0001e20000000000 */
[----:B------:R-:W-:-:S04]  /*4460*/  DEPBAR.LE SB0, 0x0 ;  /* 0x000080000000791a */ /* 0x000fc80000000000 */
.L_x_4819:
[----:B------:R-:W-:Y:S05]  /*4470*/  BSYNC B0 ;  /* 0x0000000000007941 */ /* 0x000fea0003800000 */
.L_x_4818:
        /* <DEDUP_REMOVED lines=14> */
.L_x_4822:
[----:B------:R-:W-:Y:S05]  /*4560*/  BSYNC B0 ;  /* 0x0000000000007941 */ /* 0x000fea0003800000 */
.L_x_4821:
        /* <DEDUP_REMOVED lines=18> */
.L_x_4825:
[----:B------:R-:W2:Y:S04]  /*4690*/  LDG.E.STRONG.GPU R0, desc[UR38][R2.64] ;  /* 0x0000002602007981 */ /* 0x000ea8000c1ef900 */
[----:B--2---:R-:W-:Y:S01]  /*46a0*/  CCTL.IVALL ;  /* 0x00000000ff00798f */ /* 0x004fe20002000000 */
[----:B------:R-:W-:Y:S05]  /*46b0*/  YIELD ;  /* 0x0000000000007946 */ /* 0x000fea0003800000 */
[----:B------:R-:W-:-:S13]  /*46c0*/  ISETP.NE.AND P0, PT, R0, R17, PT ;  /* 0x000000110000720c */ /* 0x000fda0003f05270 */
[----:B------:R-:W-:Y:S05]  /*46d0*/  @P0 BRA `(.L_x_4825) ;  /* 0xfffffffc00ec0947 */ /* 0x000fea000383ffff */
.L_x_4824:
[----:B------:R-:W-:Y:S05]  /*46e0*/  BSYNC B0 ;  /* 0x0000000000007941 */ /* 0x000fea0003800000 */
.L_x_4823:
[----:B------:R-:W-:-:S03]  /*46f0*/  UMOV UR5, 0xffffffff ;  /* 0xffffffff00057882 */ /* 0x000fc60000000000 */
[----:B------:R-:W-:Y:S05]  /*4700*/  BRA.DIV UR5, `(.L_x_4826) ;  /* 0x0000004605887947 */ /* 0x000fea000b800000 */
[----:B------:R-:W-:Y:S01]  /*4710*/  NOP ;  /* 0x0000000000007918 */ /* 0x000fe20000000000 */
.L_x_4921:
        /* <DEDUP_REMOVED lines=16> */
.L_x_4829:
[----:B------:R-:W-:Y:S01]  /*4820*/  @P0 ELECT P2, URZ, PT ;  /* 0x00000000003f082f */ /* 0x000fe20003840000 */
[----:B------:R2:W-:-:S12]  /*4830*/  UBLKRED.G.S.ADD.F32.RN [UR6], [UR4], UR5, desc[UR8] ;  /* 0x00000806040073bb */ /* 0x0005d800080a1405 */
[----:B------:R-:W-:Y:S02]  /*4840*/  @P2 PLOP3.LUT P0, PT, P2, PT, PT, 0x8, 0x0 ;  /* 0x000000000000281c */ /* 0x000fe4000170e170 */
[----:B------:R-:W-:-:S11]  /*4850*/  PLOP3.LUT P2, PT, PT, PT, PT, 0x8, 0x0 ;  /* 0x000000000000781c */ /* 0x000fd60003f4e170 */
[----:B--2---:R-:W-:Y:S05]  /*4860*/  @P0 BRA.U.ANY `(.L_x_4829) ;  /* 0xfffffffd00ec0947 */ /* 0x004fea000393ffff */
[----:B------:R0:W-:Y:S01]  /*4870*/  UTMACMDFLUSH ;  /* 0x00000000000079b7 */ /* 0x0001e20000000000 */
[----:B------:R-:W-:-:S04]  /*4880*/  DEPBAR.LE SB0, 0x0 ;  /* 0x000080000000791a */ /* 0x000fc80000000000 */
.L_x_4828:
[----:B------:R-:W-:Y:S05]  /*4890*/  BSYNC B0 ;  /* 0x0000000000007941 */ /* 0x000fea0003800000 */
.L_x_4827:
        /* <DEDUP_REMOVED lines=14> */
.L_x_4785:
        /* <DEDUP_REMOVED lines=21> */
.L_x_4831:
        /* <DEDUP_REMOVED lines=13> */
.L_x_4833:
[----:B------:R-:W-:-:S05]  /*4ba0*/  ULDC UR4, c[0x0][0x8c4] ;  /* 0x0002310000047ab9 */ /* 0x000fca0000000800 */
.L_x_4832:
        /* <DEDUP_REMOVED lines=39> */
.L_x_4834:
        /* <DEDUP_REMOVED lines=52> */
.L_x_4868:
        /* <DEDUP_REMOVED lines=13> */
.L_x_4838:
[----:B------:R-:W2:Y:S04]  /*5230*/  LDG.E.STRONG.GPU R5, desc[UR38][R2.64] ;  /* 0x0000002602057981 */ /* 0x000ea8000c1ef900 */
[----:B--2---:R-:W-:Y:S01]  /*5240*/  CCTL.IVALL ;  /* 0x00000000ff00798f */ /* 0x004fe20002000000 */
[----:B------:R-:W-:Y:S05]  /*5250*/  YIELD ;  /* 0x0000000000007946 */ /* 0x000fea0003800000 */
[----:B------:R-:W-:-:S13]  /*5260*/  ISETP.NE.AND P3, PT, R5, UR18, PT ;  /* 0x0000001205007c0c */ /* 0x000fda000bf65270 */
[----:B------:R-:W-:Y:S05]  /*5270*/  @P3 BRA `(.L_x_4838) ;  /* 0xfffffffc00ec3947 */ /* 0x000fea000383ffff */
.L_x_4837:
[----:B------:R-:W-:Y:S05]  /*5280*/  BSYNC B0 ;  /* 0x0000000000007941 */ /* 0x000fea0003800000 */
.L_x_4836:
[----:B------:R-:W-:-:S03]  /*5290*/  UMOV UR5, 0xffffffff ;  /* 0xffffffff00057882 */ /* 0x000fc60000000000 */
[----:B------:R-:W-:Y:S05]  /*52a0*/  BRA.DIV UR5, `(.L_x_4839) ;  /* 0x0000003a05bc7947 */ /* 0x000fea000b800000 */
[----:B------:R-:W-:Y:S01]  /*52b0*/  NOP ;  /* 0x0000000000007918 */ /* 0x000fe20000000000 */
.L_x_4924:
        /* <DEDUP_REMOVED lines=19> */
.L_x_4841:
[----:B------:R-:W-:Y:S05]  /*53f0*/  BSYNC B0 ;  /* 0x0000000000007941 */ /* 0x000fea0003800000 */
.L_x_4840:
        /* <DEDUP_REMOVED lines=14> */
.L_x_4843:
[----:B------:R-:W-:Y:S05]  /*54e0*/  BSYNC B0 ;  /* 0x0000000000007941 */ /* 0x000fea0003800000 */
.L_x_4842:
        /* <DEDUP_REMOVED lines=15> */
.L_x_4845:
[----:B------:R-:W-:Y:S05]  /*55e0*/  BSYNC B0 ;  /* 0x0000000000007941 */ /* 0x000fea0003800000 */
.L_x_4844:
[----:B------:R-:W-:Y:S06]  /*55f0*/  BAR.ARV 0xa, 0xa0 ;  /* 0x0282800000007b1d */ /* 0x000fec0000002000 */
[----:B------:R-:W-:Y:S04]  /*5600*/  BSSY B0, `(.L_x_4846) ;  /* 0x0000003000007945 */ /* 0x000fe80003800000 */
[----:B------:R-:W-:Y:S05]  /*5610*/  @!P0 BRA `(.L_x_4847) ;  /* 0x0000000000048947 */ /* 0x000fea0003800000 */
[----:B------:R-:W-:-:S04]  /*5620*/  DEPBAR.LE SB0, 0x1 ;  /* 0x000080400000791a */ /* 0x000fc80000000000 */
.L_x_4847:
[----:B------:R-:W-:Y:S05]  /*5630*/  BSYNC B0 ;  /* 0x0000000000007941 */ /* 0x000fea0003800000 */
.L_x_4846:
[----:B------:R-:W-:Y:S06]  /*5640*/  BAR.ARV 0xb, 0xa0 ;  /* 0x02c2800000007b1d */ /* 0x000fec0000002000 */
[----:B------:R-:W-:Y:S04]  /*5650*/  BSSY B0, `(.L_x_4848) ;  /* 0x0000003000007945 */ /* 0x000fe80003800000 */
[----:B------:R-:W-:Y:S05]  /*5660*/  @!P0 BRA `(.L_x_4849) ;  /* 0x0000000000048947 */ /* 0x000fea0003800000 */
[----:B------:R-:W-:-:S04]  /*5670*/  DEPBAR.LE SB0, 0x0 ;  /* 0x000080000000791a */ /* 0x000fc80000000000 */
.L_x_4849:
[----:B------:R-:W-:Y:S05]  /*5680*/  BSYNC B0 ;  /* 0x0000000000007941 */ /* 0x000fea0003800000 */
.L_x_4848:
        /* <DEDUP_REMOVED lines=19> */
.L_x_4851:
[----:B------:R-:W-:Y:S05]  /*57c0*/  BSYNC B0 ;  /* 0x0000000000007941 */ /* 0x000fea0003800000 */
.L_x_4850:
        /* <DEDUP_REMOVED lines=9> */
.L_x_4854:
[----:B------:R-:W2:Y:S04]  /*5860*/  LDG.E.STRONG.GPU R5, desc[UR38][R2.64] ;  /* 0x0000002602057981 */ /* 0x000ea8000c1ef900 */
[----:B--2---:R-:W-:Y:S01]  /*5870*/  CCTL.IVALL ;  /* 0x00000000ff00798f */ /* 0x004fe20002000000 */
[----:B------:R-:W-:Y:S05]  /*5880*/  YIELD ;  /* 0x0000000000007946 */ /* 0x000fea0003800000 */
[----:B------:R-:W-:-:S13]  /*5890*/  ISETP.NE.AND P3, PT, R5, UR18, PT ;  /* 0x0000001205007c0c */ /* 0x000fda000bf65270 */
[----:B------:R-:W-:Y:S05]  /*58a0*/  @P3 BRA `(.L_x_4854) ;  /* 0xfffffffc00ec3947 */ /* 0x000fea000383ffff */
.L_x_4853:
[----:B------:R-:W-:Y:S05]  /*58b0*/  BSYNC B0 ;  /* 0x0000000000007941 */ /* 0x000fea0003800000 */
.L_x_4852:
[----:B------:R-:W-:-:S03]  /*58c0*/  UMOV UR5, 0xffffffff ;  /* 0xffffffff00057882 */ /* 0x000fc60000000000 */
[----:B------:R-:W-:Y:S05]  /*58d0*/  BRA.DIV UR5, `(.L_x_4855) ;  /* 0x00000036054c7947 */ /* 0x000fea000b800000 */
[----:B------:R-:W-:Y:S01]  /*58e0*/  NOP ;  /* 0x0000000000007918 */ /* 0x000fe20000000000 */
.L_x_4927:
        /* <DEDUP_REMOVED lines=15> */
.L_x_4857:
[----:B------:R-:W-:Y:S05]  /*59e0*/  BSYNC B0 ;  /* 0x0000000000007941 */ /* 0x000fea0003800000 */
.L_x_4856:
        /* <DEDUP_REMOVED lines=14> */
.L_x_4859:
[----:B------:R-:W-:Y:S05]  /*5ad0*/  BSYNC B0 ;  /* 0x0000000000007941 */ /* 0x000fea0003800000 */
.L_x_4858:
        /* <DEDUP_REMOVED lines=15> */
.L_x_4861:
[----:B------:R-:W-:Y:S05]  /*5bd0*/  BSYNC B0 ;  /* 0x0000000000007941 */ /* 0x000fea0003800000 */
.L_x_4860:
[----:B------:R-:W-:Y:S06]  /*5be0*/  BAR.ARV 0xa, 0xa0 ;  /* 0x0282800000007b1d */ /* 0x000fec0000002000 */
[----:B------:R-:W-:Y:S04]  /*5bf0*/  BSSY B0, `(.L_x_4862) ;  /* 0x0000003000007945 */ /* 0x000fe80003800000 */
[----:B------:R-:W-:Y:S05]  /*5c00*/  @!P0 BRA `(.L_x_4863) ;  /* 0x0000000000048947 */ /* 0x000fea0003800000 */
[----:B------:R-:W-:-:S04]  /*5c10*/  DEPBAR.LE SB0, 0x1 ;  /* 0x000080400000791a */ /* 0x000fc80000000000 */
.L_x_4863:
[----:B------:R-:W-:Y:S05]  /*5c20*/  BSYNC B0 ;  /* 0x0000000000007941 */ /* 0x000fea0003800000 */
.L_x_4862:
[----:B------:R-:W-:Y:S06]  /*5c30*/  BAR.ARV 0xb, 0xa0 ;  /* 0x02c2800000007b1d */ /* 0x000fec0000002000 */
[----:B------:R-:W-:Y:S04]  /*5c40*/  BSSY B0, `(.L_x_4864) ;  /* 0x0000003000007945 */ /* 0x000fe80003800000 */
[----:B------:R-:W-:Y:S05]  /*5c50*/  @!P0 BRA `(.L_x_4865) ;  /* 0x0000000000048947 */ /* 0x000fea0003800000 */
[----:B------:R-:W-:-:S04]  /*5c60*/  DEPBAR.LE SB0, 0x0 ;  /* 0x000080000000791a */ /* 0x000fc80000000000 */
.L_x_4865:
[----:B------:R-:W-:Y:S05]  /*5c70*/  BSYNC B0 ;  /* 0x0000000000007941 */ /* 0x000fea0003800000 */
.L_x_4864:
        /* <DEDUP_REMOVED lines=19> */
.L_x_4867:
[----:B------:R-:W-:Y:S05]  /*5db0*/  BSYNC B0 ;  /* 0x0000000000007941 */ /* 0x000fea0003800000 */
.L_x_4866:
[----:B------:R-:W-:Y:S02]  /*5dc0*/  UIADD3 UR6, UR6, 0x2, URZ ;  /* 0x0000000206067890 */ /* 0x000fe4000fffe03f */
[----:B------:R-:W-:Y:S01]  /*5dd0*/  UIADD3 UR4, UR4, 0x1, URZ ;  /* 0x0000000104047890 */ /* 0x000fe2000fffe03f */
[----:B------:R-:W-:Y:S11]  /*5de0*/  @P2 BRA `(.L_x_4868) ;  /* 0xfffffff000dc2947 */ /* 0x000ff6000383ffff */
.L_x_4835:
        /* <DEDUP_REMOVED lines=13> */
.L_x_4871:
[----:B------:R-:W2:Y:S04]  /*5ec0*/  LDG.E.STRONG.GPU R0, desc[UR38][R2.64] ;  /* 0x0000002602007981 */ /* 0x000ea8000c1ef900 */
[----:B--2---:R-:W-:Y:S01]  /*5ed0*/  CCTL.IVALL ;  /* 0x00000000ff00798f */ /* 0x004fe20002000000 */
[----:B------:R-:W-:Y:S05]  /*5ee0*/  YIELD ;  /* 0x0000000000007946 */ /* 0x000fea0003800000 */
[----:B------:R-:W-:-:S13]  /*5ef0*/  ISETP.NE.AND P1, PT, R0, UR18, PT ;  /* 0x0000001200007c0c */ /* 0x000fda000bf25270 */
[----:B------:R-:W-:Y:S05]  /*5f00*/  @P1 BRA `(.L_x_4871) ;  /* 0xfffffffc00ec1947 */ /* 0x000fea000383ffff */
.L_x_4870:
[----:B------:R-:W-:Y:S05]  /*5f10*/  BSYNC B0 ;  /* 0x0000000000007941 */ /* 0x000fea0003800000 */
.L_x_4869:
[----:B------:R-:W-:-:S03]  /*5f20*/  UMOV UR4, 0xffffffff ;  /* 0xffffffff00047882 */ /* 0x000fc60000000000 */
[----:B------:R-:W-:Y:S05]  /*5f30*/  BRA.DIV UR4, `(.L_x_4872) ;  /* 0x0000002e04d07947 */ /* 0x000fea000b800000 */
[----:B------:R-:W-:Y:S01]  /*5f40*/  NOP ;  /* 0x0000000000007918 */ /* 0x000fe20000000000 */
.L_x_4930:
        /* <DEDUP_REMOVED lines=22> */
.L_x_4874:
[----:B------:R-:W-:Y:S05]  /*60b0*/  BSYNC B0 ;  /* 0x0000000000007941 */ /* 0x000fea0003800000 */
.L_x_4873:
        /* <DEDUP_REMOVED lines=19> */
.L_x_4876:
[----:B------:R-:W-:Y:S05]  /*61f0*/  BSYNC B0 ;  /* 0x0000000000007941 */ /* 0x000fea0003800000 */
.L_x_4875:
        /* <DEDUP_REMOVED lines=20> */
.L_x_4878:
[----:B------:R-:W-:Y:S05]  /*6340*/  BSYNC B0 ;  /* 0x0000000000007941 */ /* 0x000fea0003800000 */
.L_x_4877:
[----:B------:R-:W-:Y:S06]  /*6350*/  BAR.ARV 0xa, 0xa0 ;  /* 0x0282800000007b1d */ /* 0x000fec0000002000 */
[----:B------:R-:W-:Y:S04]  /*6360*/  BSSY B0, `(.L_x_4879) ;  /* 0x0000003000007945 */ /* 0x000fe80003800000 */
[----:B------:R-:W-:Y:S05]  /*6370*/  @!P0 BRA `(.L_x_4880) ;  /* 0x0000000000048947 */ /* 0x000fea0003800000 */
[----:B------:R-:W-:-:S04]  /*6380*/  DEPBAR.LE SB0, 0x1 ;  /* 0x000080400000791a */ /* 0x000fc80000000000 */
.L_x_4880:
[----:B------:R-:W-:Y:S05]  /*6390*/  BSYNC B0 ;  /* 0x0000000000007941 */ /* 0x000fea0003800000 */
.L_x_4879:
[----:B------:R-:W-:Y:S06]  /*63a0*/  BAR.ARV 0xb, 0xa0 ;  /* 0x02c2800000007b1d */ /* 0x000fec0000002000 */
[----:B------:R-:W-:Y:S04]  /*63b0*/  BSSY B0, `(.L_x_4881) ;  /* 0x0000003000007945 */ /* 0x000fe80003800000 */
[----:B------:R-:W-:Y:S05]  /*63c0*/  @!P0 BRA `(.L_x_4882) ;  /* 0x0000000000048947 */ /* 0x000fea0003800000 */
[----:B------:R-:W-:-:S04]  /*63d0*/  DEPBAR.LE SB0, 0x0 ;  /* 0x000080000000791a */ /* 0x000fc80000000000 */
.L_x_4882:
[----:B------:R-:W-:Y:S05]  /*63e0*/  BSYNC B0 ;  /* 0x0000000000007941 */ /* 0x000fea0003800000 */
.L_x_4881:
        /* <DEDUP_REMOVED lines=19> */
.L_x_4830:
        /* <DEDUP_REMOVED lines=10> */
.L_x_4883:
        /* <DEDUP_REMOVED lines=10> */
.L_x_4885:
[----:B------:R-:W3:Y:S02]  /*6660*/  LDC R0, c[0x0][0x8c4] ;  /* 0x00023100ff007b82 */ /* 0x000ee40000000800 */
.L_x_4884:
        /* <DEDUP_REMOVED lines=42> */
.L_x_4887:
        /* <DEDUP_REMOVED lines=70> */
.L_x_4931:
        /* <DEDUP_REMOVED lines=9> */
.L_x_4890:
        /* <DEDUP_REMOVED lines=98> */
.L_x_4901:
[----:B-1----:R-:W-:-:S05]  /*7420*/  IMAD.MOV.U32 R11, RZ, RZ, 0x1 ;  /* 0x00000001ff0b7424 */ /* 0x002fca00078e00ff */
[----:B------:R-:W-:-:S04]  /*7430*/  SHF.L.U32 R11, R11, 0x1f, RZ ;  /* 0x0000001f0b0b7819 */ /* 0x000fc800000006ff */
[----:B------:R-:W1:Y:S02]  /*7440*/  SYNCS.PHASECHK.TRANS64.TRYWAIT P1, [R12+URZ+0x36438], R11 ;  /* 0x0364380b0c0075a7 */ /* 0x000e64000802017f */
[----:B-1234-:R-:W-:Y:S05]  /*7450*/  @!P1 BRA `(.L_x_4893) ;  /* 0x0000001800b89947 */ /* 0x01efea0003800000 */
.L_x_4932:
[----:B------:R-:W-:Y:S05]  /*7460*/  @P0 BRA `(.L_x_4894) ;  /* 0x0000000000140947 */ /* 0x000fea0003800000 */
[----:B------:R-:W-:Y:S01]  /*7470*/  ISETP.NE.AND P1, PT, R8, RZ, PT ;  /* 0x000000ff0800720c */ /* 0x000fe20003f25270 */
[----:B------:R-:W-:-:S04]  /*7480*/  IMAD.MOV.U32 R3, RZ, RZ, 0x6100 ;  /* 0x00006100ff037424 */ /* 0x000fc800078e00ff */
[----:B------:R2:W-:Y:S08]  /*7490*/  SYNCS.ARRIVE.TRANS64 RZ, [R12+URZ+0x36430], R3 ;  /* 0x036430030cff79a7 */ /* 0x0005f0000800003f */
[----:B------:R-:W-:Y:S05]  /*74a0*/  @!P1 BRA `(.L_x_4894) ;  /* 0x0000000000049947 */ /* 0x000fea0003800000 */
[----:B------:R-:W-:Y:S01]  /*74b0*/  BPT.TRAP 0x1 ;  /* 0x000000040000795c */ /* 0x000fe20000300000 */
.L_x_4894:
        /* <DEDUP_REMOVED lines=49> */
.L_x_4933:
[----:B------:R-:W-:Y:S05]  /*77d0*/  @P0 BRA `(.L_x_4896) ;  /* 0x0000000000140947 */ /* 0x000fea0003800000 */
[----:B------:R-:W-:Y:S01]  /*77e0*/  ISETP.NE.AND P1, PT, R8, RZ, PT ;  /* 0x000000ff0800720c */ /* 0x000fe20003f25270 */
[----:B--2---:R-:W-:-:S04]  /*77f0*/  IMAD.MOV.U32 R27, RZ, RZ, 0x6100 ;  /* 0x00006100ff1b7424 */ /* 0x004fc800078e00ff */
[----:B------:R3:W-:Y:S08]  /*7800*/  SYNCS.ARRIVE.TRANS64 RZ, [R12+URZ+0x36418], R27 ;  /* 0x0364181b0cff79a7 */ /* 0x0007f0000800003f */
[----:B------:R-:W-:Y:S05]  /*7810*/  @!P1 BRA `(.L_x_4896) ;  /* 0x0000000000049947 */ /* 0x000fea0003800000 */
[----:B------:R-:W-:Y:S01]  /*7820*/  BPT.TRAP 0x1 ;  /* 0x000000040000795c */ /* 0x000fe20000300000 */
.L_x_4896:
        /* <DEDUP_REMOVED lines=37> */
.L_x_4934:
[----:B--2---:R-:W-:Y:S01]  /*7a80*/  SHF.R.S32.HI R28, RZ, 0x1f, R26 ;  /* 0x0000001fff1c7819 */ /* 0x004fe2000001141a */
[----:B------:R-:W-:Y:S06]  /*7a90*/  @P0 BRA `(.L_x_4898) ;  /* 0x0000000000140947 */ /* 0x000fec0003800000 */
[----:B------:R-:W-:Y:S01]  /*7aa0*/  ISETP.NE.AND P1, PT, R8, RZ, PT ;  /* 0x000000ff0800720c */ /* 0x000fe20003f25270 */
[----:B------:R-:W-:-:S04]  /*7ab0*/  IMAD.MOV.U32 R29, RZ, RZ, 0x6100 ;  /* 0x00006100ff1d7424 */ /* 0x000fc800078e00ff */
[----:B------:R2:W-:Y:S08]  /*7ac0*/  SYNCS.ARRIVE.TRANS64 RZ, [R12+URZ+0x36430], R29 ;  /* 0x0364301d0cff79a7 */ /* 0x0005f0000800003f */
[----:B------:R-:W-:Y:S05]  /*7ad0*/  @!P1 BRA `(.L_x_4898) ;  /* 0x0000000000049947 */ /* 0x000fea0003800000 */
[----:B------:R-:W-:Y:S01]  /*7ae0*/  BPT.TRAP 0x1 ;  /* 0x000000040000795c */ /* 0x000fe20000300000 */
.L_x_4898:
        /* <DEDUP_REMOVED lines=37> */
.L_x_4936:
[----:B------:R-:W-:Y:S05]  /*7d40*/  @P0 BRA `(.L_x_4900) ;  /* 0x0000000000140947 */ /* 0x000fea0003800000 */
[----:B------:R-:W-:Y:S01]  /*7d50*/  ISETP.NE.AND P1, PT, R8, RZ, PT ;  /* 0x000000ff0800720c */ /* 0x000fe20003f25270 */
[----:B---3--:R-:W-:-:S04]  /*7d60*/  IMAD.MOV.U32 R5, RZ, RZ, 0x6100 ;  /* 0x00006100ff057424 */ /* 0x008fc800078e00ff */
[----:B------:R4:W-:Y:S08]  /*7d70*/  SYNCS.ARRIVE.TRANS64 RZ, [R12+URZ+0x36410], R5 ;  /* 0x036410050cff79a7 */ /* 0x0009f0000800003f */
[----:B------:R-:W-:Y:S05]  /*7d80*/  @!P1 BRA `(.L_x_4900) ;  /* 0x0000000000049947 */ /* 0x000fea0003800000 */
[----:B------:R-:W-:Y:S01]  /*7d90*/  BPT.TRAP 0x1 ;  /* 0x000000040000795c */ /* 0x000fe20000300000 */
.L_x_4900:
        /* <DEDUP_REMOVED lines=37> */
.L_x_4892:
[----:B------:R-:W-:Y:S01]  /*7ff0*/  ISETP.NE.AND P1, PT, R16, RZ, PT ;  /* 0x000000ff1000720c */ /* 0x000fe20003f25270 */
[----:B------:R-:W-:-:S12]  /*8000*/  IMAD.MOV.U32 R4, RZ, RZ, 0x1 ;  /* 0x00000001ff047424 */ /* 0x000fd800078e00ff */
[----:B------:R-:W-:Y:S05]  /*8010*/  @!P1 BRA `(.L_x_4891) ;  /* 0x00000004006c9947 */ /* 0x000fea0003800000 */
[----:B------:R-:W3:Y:S02]  /*8020*/  SYNCS.PHASECHK.TRANS64.TRYWAIT P1, [R12+URZ+0x36438], R11 ;  /* 0x0364380b0c0075a7 */ /* 0x000ee4000802017f */
[----:B---3--:R-:W-:Y:S05]  /*8030*/  @!P1 BRA `(.L_x_4902) ;  /* 0x0000001000149947 */ /* 0x008fea0003800000 */
.L_x_4937:
[----:B------:R-:W-:Y:S05]  /*8040*/  @P0 BRA `(.L_x_4903) ;  /* 0x0000000000140947 */ /* 0x000fea0003800000 */
[----:B------:R-:W-:Y:S01]  /*8050*/  ISETP.NE.AND P1, PT, R8, RZ, PT ;  /* 0x000000ff0800720c */ /* 0x000fe20003f25270 */
[----:B------:R-:W-:-:S04]  /*8060*/  IMAD.MOV.U32 R5, RZ, RZ, 0x6100 ;  /* 0x00006100ff057424 */ /* 0x000fc800078e00ff */
[----:B------:R4:W-:Y:S08]  /*8070*/  SYNCS.ARRIVE.TRANS64 RZ, [R12+URZ+0x36430], R5 ;  /* 0x036430050cff79a7 */ /* 0x0009f0000800003f */
[----:B------:R-:W-:Y:S05]  /*8080*/  @!P1 BRA `(.L_x_4903) ;  /* 0x0000000000049947 */ /* 0x000fea0003800000 */
[----:B------:R-:W-:Y:S01]  /*8090*/  BPT.TRAP 0x1 ;  /* 0x000000040000795c */ /* 0x000fe20000300000 */
.L_x_4903:
        /* <DEDUP_REMOVED lines=42> */
.L_x_4938:
[----:B------:R-:W-:Y:S01]  /*8340*/  IMAD.MOV.U32 R4, RZ, RZ, RZ ;  /* 0x000000ffff047224 */ /* 0x000fe200078e00ff */
[----:B------:R-:W-:Y:S06]  /*8350*/  @P0 BRA `(.L_x_4905) ;  /* 0x0000000000140947 */ /* 0x000fec0003800000 */
[----:B------:R-:W-:Y:S01]  /*8360*/  ISETP.NE.AND P1, PT, R8, RZ, PT ;  /* 0x000000ff0800720c */ /* 0x000fe20003f25270 */
[----:B----4-:R-:W-:-:S04]  /*8370*/  IMAD.MOV.U32 R5, RZ, RZ, 0x6100 ;  /* 0x00006100ff057424 */ /* 0x010fc800078e00ff */
[----:B------:R4:W-:Y:S08]  /*8380*/  SYNCS.ARRIVE.TRANS64 RZ, [R12+URZ+0x36418], R5 ;  /* 0x036418050cff79a7 */ /* 0x0009f0000800003f */
[----:B------:R-:W-:Y:S05]  /*8390*/  @!P1 BRA `(.L_x_4905) ;  /* 0x0000000000049947 */ /* 0x000fea0003800000 */
[----:B------:R-:W-:Y:S01]  /*83a0*/  BPT.TRAP 0x1 ;  /* 0x000000040000795c */ /* 0x000fe20000300000 */
.L_x_4905:
        /* <DEDUP_REMOVED lines=34> */
.L_x_4891:
[----:B------:R-:W-:-:S04]  /*85d0*/  SHF.L.U32 R3, R4, 0x1f, RZ ;  /* 0x0000001f04037819 */ /* 0x000fc800000006ff */
[----:B------:R-:W4:Y:S02]  /*85e0*/  SYNCS.PHASECHK.TRANS64.TRYWAIT P1, [R12+URZ+0x36438], R3 ;  /* 0x036438030c0075a7 */ /* 0x000f24000802017f */
[----:B----4-:R-:W-:Y:S05]  /*85f0*/  @!P1 BRA `(.L_x_4906) ;  /* 0x0000000800cc9947 */ /* 0x010fea0003800000 */
.L_x_4939:
[----:B------:R-:W-:Y:S05]  /*8600*/  @P0 BRA `(.L_x_4907) ;  /* 0x0000000000180947 */ /* 0x000fea0003800000 */
[----:B------:R-:W5:Y:S01]  /*8610*/  S2R R2, SR_TID.X ;  /* 0x0000000000027919 */ /* 0x000f620000002100 */
[----:B----4-:R-:W-:-:S04]  /*8620*/  IMAD.MOV.U32 R3, RZ, RZ, 0x6100 ;  /* 0x00006100ff037424 */ /* 0x010fc800078e00ff */
[----:B------:R4:W-:Y:S01]  /*8630*/  SYNCS.ARRIVE.TRANS64 RZ, [R12+URZ+0x36430], R3 ;  /* 0x036430030cff79a7 */ /* 0x0009e2000800003f */
[----:B-----5:R-:W-:-:S13]  /*8640*/  LOP3.LUT P0, RZ, R2, 0x1f, RZ, 0xc0, !PT ;  /* 0x0000001f02ff7812 */ /* 0x020fda000780c0ff */
[----:B----4-:R-:W-:Y:S05]  /*8650*/  @!P0 BRA `(.L_x_4907) ;  /* 0x0000000000048947 */ /* 0x010fea0003800000 */
[----:B------:R-:W-:Y:S01]  /*8660*/  BPT.TRAP 0x1 ;  /* 0x000000040000795c */ /* 0x000fe20000300000 */
.L_x_4907:
        /* <DEDUP_REMOVED lines=44> */
.L_x_4888:
[----:B------:R-:W-:Y:S05]  /*8930*/  BSYNC B0 ;  /* 0x0000000000007941 */ /* 0x000fea0003800000 */
.L_x_4886:
[----:B------:R-:W-:-:S03]  /*8940*/  UMOV UR6, 0xffffffff ;  /* 0xffffffff00067882 */ /* 0x000fc60000000000 */
[----:B------:R-:W-:Y:S05]  /*8950*/  BRA.DIV UR6, `(.L_x_4908) ;  /* 0x0000000a06087947 */ /* 0x000fea000b800000 */
[----:B------:R-:W-:-:S13]  /*8960*/  ELECT P0, URZ, PT ;  /* 0x00000000003f782f */ /* 0x000fda0003800000 */
.L_x_4942:
[----:B------:R-:W-:Y:S05]  /*8970*/  @!P0 BRA `(.L_x_4790) ;  /* 0x0000000000708947 */ /* 0x000fea0003800000 */
[----:B------:R-:W-:-:S04]  /*8980*/  LOP3.LUT R17, R17, 0x2, RZ, 0xfc, !PT ;  /* 0x0000000211117812 */ /* 0x000fc800078efcff */
[----:B------:R-:W-:-:S13]  /*8990*/  ISETP.NE.AND P0, PT, R17, 0x3, PT ;  /* 0x000000031100780c */ /* 0x000fda0003f05270 */
[----:B------:R-:W-:Y:S05]  /*89a0*/  @!P0 BRA `(.L_x_4909) ;  /* 0x0000000000048947 */ /* 0x000fea0003800000 */
[----:B--2---:R-:W-:Y:S01]  /*89b0*/  BPT.TRAP 0x1 ;  /* 0x000000040000795c */ /* 0x004fe20000300000 */
.L_x_4909:
        /* <DEDUP_REMOVED lines=15> */
.L_x_4943:
[----:B------:R-:W5:Y:S02]  /*8ab0*/  SYNCS.PHASECHK.TRANS64.TRYWAIT P1, [R5+URZ], R0 ;  /* 0x00000000050075a7 */ /* 0x000f64000802017f */
[----:B-----5:R-:W-:Y:S05]  /*8ac0*/  @!P1 BRA `(.L_x_4911) ;  /* 0x0000000400e49947 */ /* 0x020fea0003800000 */
.L_x_4944:
[----:B------:R-:W-:Y:S05]  /*8ad0*/  @!P0 BRA `(.L_x_4912) ;  /* 0x0000000000048947 */ /* 0x000fea0003800000 */
[----:B--2---:R-:W-:Y:S01]  /*8ae0*/  BPT.TRAP 0x1 ;  /* 0x000000040000795c */ /* 0x004fe20000300000 */
.L_x_4912:
[----:B------:R-:W-:-:S07]  /*8af0*/  SHF.L.U32 R4, R4, 0x1f, RZ ;  /* 0x0000001f04047819 */ /* 0x000fce00000006ff */
.L_x_4913:
[----:B------:R1:W1:Y:S02]  /*8b00*/  SYNCS.PHASECHK.TRANS64.TRYWAIT P0, [R9+URZ+0x36438], R4 ;  /* 0x03643804090075a7 */ /* 0x000264000800017f */
[----:B-1----:R-:W-:Y:S05]  /*8b10*/  @!P0 NANOSLEEP.SYNCS 0x989680 ;  /* 0x009896800000895d */ /* 0x002fea0003900000 */
[----:B------:R-:W1:Y:S02]  /*8b20*/  @!P0 SYNCS.PHASECHK.TRANS64 P0, [R9+URZ+0x36438], R4 ;  /* 0x03643804090085a7 */ /* 0x000e64000800007f */
[----:B-1----:R-:W-:Y:S05]  /*8b30*/  @!P0 BRA `(.L_x_4913) ;  /* 0xfffffffc00f08947 */ /* 0x002fea000383ffff */
.L_x_4790:
[----:B--2---:R-:W-:Y:S05]  /*8b40*/  BSYNC B6 ;  /* 0x0000000000067941 */ /* 0x004fea0003800000 */
.L_x_4784:
[----:B------:R-:W-:Y:S05]  /*8b50*/  EXIT ;  /* 0x000000000000794d */ /* 0x000fea0003800000 */
.L_x_4800:
[----:B------:R-:W-:Y:S02]  /*8b60*/  IMAD.MOV.U32 R12, RZ, RZ, RZ ;  /* 0x000000ffff0c7224 */ /* 0x000fe400078e00ff */
[----:B------:R-:W-:Y:S02]  /*8b70*/  IMAD.MOV.U32 R11, RZ, RZ, 0x1f ;  /* 0x0000001fff0b7424 */ /* 0x000fe400078e00ff */
[----:B------:R-:W-:-:S07]  /*8b80*/  IMAD.MOV.U32 R15, RZ, RZ, -0x1 ;  /* 0xffffffffff0f7424 */ /* 0x000fce00078e00ff */
[----:B------:R-:W-:Y:S05]  /*8b90*/  WARPSYNC.COLLECTIVE R15, `(.L_x_4914) ;  /* 0x000000000f087348 */ /* 0x000fea0003c00000 */
[----:B------:R1:W2:Y:S02]  /*8ba0*/  SHFL.IDX P6, R14, R13, R12, R11 ;  /* 0x0000000c0d0e7389 */ /* 0x0002a400000c000b */
[----:B-12---:R-:W-:Y:S01]  /*8bb0*/  ENDCOLLECTIVE ;  /* 0x000000000000791b */ /* 0x006fe20003800000 */
.L_x_4914:
[----:B------:R-:W-:Y:S05]  /*8bc0*/  BRA `(.L_x_4915) ;  /* 0xffffff8400987947 */ /* 0x000fea000383ffff */
.L_x_4802:
[----:B--2---:R2:W3:Y:S02]  /*8bd0*/  SYNCS.PHASECHK.TRANS64.TRYWAIT P0, [R152+URZ+0x36400], R15 ;  /* 0x0364000f980075a7 */ /* 0x0044e4000800017f */
[----:B---3--:R-:W-:Y:S05]  /*8be0*/  @!P0 NANOSLEEP.SYNCS 0x989680 ;  /* 0x009896800000895d */ /* 0x008fea0003900000 */
[----:B------:R-:W3:Y:S02]  /*8bf0*/  @!P0 SYNCS.PHASECHK.TRANS64 P0, [R152+URZ+0x36400], R15 ;  /* 0x0364000f980085a7 */ /* 0x000ee4000800007f */
[----:B---3--:R-:W-:Y:S05]  /*8c00*/  @!P0 BRA `(.L_x_4802) ;  /* 0xfffffffc00f08947 */ /* 0x008fea000383ffff */
[----:B------:R-:W-:Y:S05]  /*8c10*/  BRA `(.L_x_4801) ;  /* 0xffffff8400ec7947 */ /* 0x000fea000383ffff */
.L_x_4806:
[----:B--2---:R2:W3:Y:S02]  /*8c20*/  SYNCS.PHASECHK.TRANS64.TRYWAIT P1, [R4+URZ+0x36410], R9 ;  /* 0x03641009040075a7 */ /* 0x0044e4000802017f */
[----:B---3--:R-:W-:Y:S05]  /*8c30*/  @!P1 NANOSLEEP.SYNCS 0x989680 ;  /* 0x009896800000995d */ /* 0x008fea0003900000 */
[----:B------:R-:W3:Y:S02]  /*8c40*/  @!P1 SYNCS.PHASECHK.TRANS64 P1, [R4+URZ+0x36410], R9 ;  /* 0x03641009040095a7 */ /* 0x000ee4000802007f */
[----:B---3--:R-:W-:Y:S05]  /*8c50*/  @!P1 BRA `(.L_x_4806) ;  /* 0xfffffffc00f09947 */ /* 0x008fea000383ffff */
[----:B------:R-:W-:Y:S05]  /*8c60*/  BRA `(.L_x_4805) ;  /* 0xffffff8c008c7947 */ /* 0x000fea000383ffff */
.L_x_4810:
[----:B--2---:R2:W1:Y:S02]  /*8c70*/  SYNCS.PHASECHK.TRANS64.TRYWAIT P1, [R152+URZ+0x36430], R9 ;  /* 0x03643009980075a7 */ /* 0x004464000802017f */
[----:B-1----:R-:W-:Y:S05]  /*8c80*/  @!P1 NANOSLEEP.SYNCS 0x989680 ;  /* 0x009896800000995d */ /* 0x002fea0003900000 */
[----:B------:R-:W1:Y:S02]  /*8c90*/  @!P1 SYNCS.PHASECHK.TRANS64 P1, [R152+URZ+0x36430], R9 ;  /* 0x03643009980095a7 */ /* 0x000e64000802007f */
[----:B-1----:R-:W-:Y:S05]  /*8ca0*/  @!P1 BRA `(.L_x_4810) ;  /* 0xfffffffc00f09947 */ /* 0x002fea000383ffff */
[----:B------:R-:W-:Y:S05]  /*8cb0*/  BRA `(.L_x_4809) ;  /* 0xffffff9400307947 */ /* 0x000fea000383ffff */
.L_x_4817:
[----:B------:R-:W-:Y:S01]  /*8cc0*/  BSSY B0, `(.L_x_4916) ;  /* 0x0000005000007945 */ /* 0x000fe20003800000 */
[----:B------:R-:W-:-:S07]  /*8cd0*/  IMAD.MOV.U32 R15, RZ, RZ, -0x1 ;  /* 0xffffffffff0f7424 */ /* 0x000fce00078e00ff */
[----:B------:R-:W-:Y:S05]  /*8ce0*/  WARPSYNC.COLLECTIVE R15, `(.L_x_4917) ;  /* 0x000000000f087348 */ /* 0x000fea0003c00000 */
[----:B------:R-:W-:Y:S01]  /*8cf0*/  NOP ;  /* 0x0000000000007918 */ /* 0x000fe20000000000 */
[----:B------:R-:W-:Y:S01]  /*8d00*/  ENDCOLLECTIVE ;  /* 0x000000000000791b */ /* 0x000fe20003800000 */
.L_x_4917:
[----:B------:R-:W-:Y:S05]  /*8d10*/  BSYNC B0 ;  /* 0x0000000000007941 */ /* 0x000fea0003800000 */
.L_x_4916:
[----:B------:R-:W-:Y:S05]  /*8d20*/  BRA `(.L_x_4918) ;  /* 0xffffffb400747947 */ /* 0x000fea000383ffff */
.L_x_4826:
[----:B------:R-:W-:Y:S01]  /*8d30*/  BSSY B0, `(.L_x_4919) ;  /* 0x0000005000007945 */ /* 0x000fe20003800000 */
[----:B------:R-:W-:-:S07]  /*8d40*/  IMAD.MOV.U32 R15, RZ, RZ, -0x1 ;  /* 0xffffffffff0f7424 */ /* 0x000fce00078e00ff */
[----:B-1----:R-:W-:Y:S05]  /*8d50*/  WARPSYNC.COLLECTIVE R15, `(.L_x_4920) ;  /* 0x000000000f087348 */ /* 0x002fea0003c00000 */
[----:B------:R-:W-:Y:S01]  /*8d60*/  NOP ;  /* 0x0000000000007918 */ /* 0x000fe20000000000 */
[----:B-1----:R-:W-:Y:S01]  /*8d70*/  ENDCOLLECTIVE ;  /* 0x000000000000791b */ /* 0x002fe20003800000 */
.L_x_4920:
[----:B------:R-:W-:Y:S05]  /*8d80*/  BSYNC B0 ;  /* 0x0000000000007941 */ /* 0x000fea0003800000 */
.L_x_4919:
[----:B------:R-:W-:Y:S05]  /*8d90*/  BRA `(.L_x_4921) ;  /* 0xffffffb800607947 */ /* 0x000fea000383ffff */
.L_x_4839:
[----:B------:R-:W-:Y:S01]  /*8da0*/  BSSY B0, `(.L_x_4922) ;  /* 0x0000005000007945 */ /* 0x000fe20003800000 */
[----:B------:R-:W-:-:S07]  /*8db0*/  IMAD.MOV.U32 R15, RZ, RZ, -0x1 ;  /* 0xffffffffff0f7424 */ /* 0x000fce00078e00ff */
[----:B------:R-:W-:Y:S05]  /*8dc0*/  WARPSYNC.COLLECTIVE R15, `(.L_x_4923) ;  /* 0x000000000f087348 */ /* 0x000fea0003c00000 */
[----:B------:R-:W-:Y:S01]  /*8dd0*/  NOP ;  /* 0x0000000000007918 */ /* 0x000fe20000000000 */
[----:B------:R-:W-:Y:S01]  /*8de0*/  ENDCOLLECTIVE ;  /* 0x000000000000791b */ /* 0x000fe20003800000 */
.L_x_4923:
[----:B------:R-:W-:Y:S05]  /*8df0*/  BSYNC B0 ;  /* 0x0000000000007941 */ /* 0x000fea0003800000 */
.L_x_4922:
[----:B------:R-:W-:Y:S05]  /*8e00*/  BRA `(.L_x_4924) ;  /* 0xffffffc4002c7947 */ /* 0x000fea000383ffff */
.L_x_4855:
[----:B------:R-:W-:Y:S01]  /*8e10*/  BSSY B0, `(.L_x_4925) ;  /* 0x0000005000007945 */ /* 0x000fe20003800000 */
[----:B------:R-:W-:-:S07]  /*8e20*/  IMAD.MOV.U32 R15, RZ, RZ, -0x1 ;  /* 0xffffffffff0f7424 */ /* 0x000fce00078e00ff */
[----:B------:R-:W-:Y:S05]  /*8e30*/  WARPSYNC.COLLECTIVE R15, `(.L_x_4926) ;  /* 0x000000000f087348 */ /* 0x000fea0003c00000 */
[----:B------:R-:W-:Y:S01]  /*8e40*/  NOP ;  /* 0x0000000000007918 */ /* 0x000fe20000000000 */
[----:B------:R-:W-:Y:S01]  /*8e50*/  ENDCOLLECTIVE ;  /* 0x000000000000791b */ /* 0x000fe20003800000 */
.L_x_4926:
[----:B------:R-:W-:Y:S05]  /*8e60*/  BSYNC B0 ;  /* 0x0000000000007941 */ /* 0x000fea0003800000 */
.L_x_4925:
[----:B------:R-:W-:Y:S05]  /*8e70*/  BRA `(.L_x_4927) ;  /* 0xffffffc8009c7947 */ /* 0x000fea000383ffff */
.L_x_4872:
[----:B------:R-:W-:Y:S01]  /*8e80*/  BSSY B0, `(.L_x_4928) ;  /* 0x0000005000007945 */ /* 0x000fe20003800000 */
[----:B------:R-:W-:-:S07]  /*8e90*/  IMAD.MOV.U32 R15, RZ, RZ, -0x1 ;  /* 0xffffffffff0f7424 */ /* 0x000fce00078e00ff */
[----:B------:R-:W-:Y:S05]  /*8ea0*/  WARPSYNC.COLLECTIVE R15, `(.L_x_4929) ;  /* 0x000000000f087348 */ /* 0x000fea0003c00000 */
[----:B------:R-:W-:Y:S01]  /*8eb0*/  NOP ;  /* 0x0000000000007918 */ /* 0x000fe20000000000 */
[----:B------:R-:W-:Y:S01]  /*8ec0*/  ENDCOLLECTIVE ;  /* 0x000000000000791b */ /* 0x000fe20003800000 */
.L_x_4929:
[----:B------:R-:W-:Y:S05]  /*8ed0*/  BSYNC B0 ;  /* 0x0000000000007941 */ /* 0x000fea0003800000 */
.L_x_4928:
[----:B------:R-:W-:Y:S05]  /*8ee0*/  BRA `(.L_x_4930) ;  /* 0xffffffd000187947 */ /* 0x000fea000383ffff */
.L_x_4889:
[----:B-1----:R1:W2:Y:S02]  /*8ef0*/  SYNCS.PHASECHK.TRANS64.TRYWAIT P1, [R12+URZ+0x36420], R11 ;  /* 0x0364200b0c0075a7 */ /* 0x0022a4000802017f */
[----:B--2---:R-:W-:Y:S05]  /*8f00*/  @!P1 NANOSLEEP.SYNCS 0x989680 ;  /* 0x009896800000995d */ /* 0x004fea0003900000 */
[----:B------:R-:W2:Y:S02]  /*8f10*/  @!P1 SYNCS.PHASECHK.TRANS64 P1, [R12+URZ+0x36420], R11 ;  /* 0x0364200b0c0095a7 */ /* 0x000ea4000802007f */
[----:B--2---:R-:W-:Y:S05]  /*8f20*/  @!P1 BRA `(.L_x_4889) ;  /* 0xfffffffc00f09947 */ /* 0x004fea000383ffff */
[----:B------:R-:W-:Y:S05]  /*8f30*/  BRA `(.L_x_4931) ;  /* 0xffffffdc008c7947 */ /* 0x000fea000383ffff */
.L_x_4893:
[----:B-1----:R1:W2:Y:S02]  /*8f40*/  SYNCS.PHASECHK.TRANS64.TRYWAIT P1, [R12+URZ+0x36438], R11 ;  /* 0x0364380b0c0075a7 */ /* 0x0022a4000802017f */
[----:B--2---:R-:W-:Y:S05]  /*8f50*/  @!P1 NANOSLEEP.SYNCS 0x989680 ;  /* 0x009896800000995d */ /* 0x004fea0003900000 */
[----:B------:R-:W2:Y:S02]  /*8f60*/  @!P1 SYNCS.PHASECHK.TRANS64 P1, [R12+URZ+0x36438], R11 ;  /* 0x0364380b0c0095a7 */ /* 0x000ea4000802007f */
[----:B--2---:R-:W-:Y:S05]  /*8f70*/  @!P1 BRA `(.L_x_4893) ;  /* 0xfffffffc00f09947 */ /* 0x004fea000383ffff */
[----:B------:R-:W-:Y:S05]  /*8f80*/  BRA `(.L_x_4932) ;  /* 0xffffffe400347947 */ /* 0x000fea000383ffff */
.L_x_4895:
[----:B--2---:R2:W3:Y:S02]  /*8f90*/  SYNCS.PHASECHK.TRANS64.TRYWAIT P1, [R12+URZ+0x36428], R27 ;  /* 0x0364281b0c0075a7 */ /* 0x0044e4000802017f */
[----:B---3--:R-:W-:Y:S05]  /*8fa0*/  @!P1 NANOSLEEP.SYNCS 0x989680 ;  /* 0x009896800000995d */ /* 0x008fea0003900000 */
[----:B------:R-:W3:Y:S02]  /*8fb0*/  @!P1 SYNCS.PHASECHK.TRANS64 P1, [R12+URZ+0x36428], R27 ;  /* 0x0364281b0c0095a7 */ /* 0x000ee4000802007f */
[----:B---3--:R-:W-:Y:S05]  /*8fc0*/  @!P1 BRA `(.L_x_4895) ;  /* 0xfffffffc00f09947 */ /* 0x008fea000383ffff */
[----:B------:R-:W-:Y:S05]  /*8fd0*/  BRA `(.L_x_4933) ;  /* 0xffffffe400fc7947 */ /* 0x000fea000383ffff */
.L_x_4897:
[----:B--2---:R2:W3:Y:S02]  /*8fe0*/  SYNCS.PHASECHK.TRANS64.TRYWAIT P1, [R12+URZ+0x36438], R28 ;  /* 0x0364381c0c0075a7 */ /* 0x0044e4000802017f */
[----:B---3--:R-:W-:Y:S05]  /*8ff0*/  @!P1 NANOSLEEP.SYNCS 0x989680 ;  /* 0x009896800000995d */ /* 0x008fea0003900000 */
[----:B------:R-:W3:Y:S02]  /*9000*/  @!P1 SYNCS.PHASECHK.TRANS64 P1, [R12+URZ+0x36438], R28 ;  /* 0x0364381c0c0095a7 */ /* 0x000ee4000802007f */
[----:B---3--:R-:W-:Y:S05]  /*9010*/  @!P1 BRA `(.L_x_4897) ;  /* 0xfffffffc00f09947 */ /* 0x008fea000383ffff */
[----:B------:R-:W-:Y:S05]  /*9020*/  BRA `(.L_x_4934) ;  /* 0xffffffe800947947 */ /* 0x000fea000383ffff */
.L_x_4899:
[----:B------:R-:W-:-:S07]  /*9030*/  SHF.L.U32 R5, R0, 0x1f, RZ ;  /* 0x0000001f00057819 */ /* 0x000fce00000006ff */
.L_x_4935:
[----:B---3--:R3:W4:Y:S02]  /*9040*/  SYNCS.PHASECHK.TRANS64.TRYWAIT P1, [R12+URZ+0x36420], R5 ;  /* 0x036420050c0075a7 */ /* 0x008724000802017f */
[----:B----4-:R-:W-:Y:S05]  /*9050*/  @!P1 NANOSLEEP.SYNCS 0x989680 ;  /* 0x009896800000995d */ /* 0x010fea0003900000 */
[----:B------:R-:W4:Y:S02]  /*9060*/  @!P1 SYNCS.PHASECHK.TRANS64 P1, [R12+URZ+0x36420], R5 ;  /* 0x036420050c0095a7 */ /* 0x000f24000802007f */
[----:B----4-:R-:W-:Y:S05]  /*9070*/  @!P1 BRA `(.L_x_4935) ;  /* 0xfffffffc00f09947 */ /* 0x010fea000383ffff */
[----:B------:R-:W-:Y:S05]  /*9080*/  BRA `(.L_x_4936) ;  /* 0xffffffec002c7947 */ /* 0x000fea000383ffff */
.L_x_4902:
[----:B---3--:R3:W4:Y:S02]  /*9090*/  SYNCS.PHASECHK.TRANS64.TRYWAIT P1, [R12+URZ+0x36438], R11 ;  /* 0x0364380b0c0075a7 */ /* 0x008724000802017f */
[----:B----4-:R-:W-:Y:S05]  /*90a0*/  @!P1 NANOSLEEP.SYNCS 0x989680 ;  /* 0x009896800000995d */ /* 0x010fea0003900000 */
[----:B------:R-:W4:Y:S02]  /*90b0*/  @!P1 SYNCS.PHASECHK.TRANS64 P1, [R12+URZ+0x36438], R11 ;  /* 0x0364380b0c0095a7 */ /* 0x000f24000802007f */
[----:B----4-:R-:W-:Y:S05]  /*90c0*/  @!P1 BRA `(.L_x_4902) ;  /* 0xfffffffc00f09947 */ /* 0x010fea000383ffff */
[----:B------:R-:W-:Y:S05]  /*90d0*/  BRA `(.L_x_4937) ;  /* 0xffffffec00d87947 */ /* 0x000fea000383ffff */
.L_x_4904:
[----:B----4-:R4:W1:Y:S02]  /*90e0*/  SYNCS.PHASECHK.TRANS64.TRYWAIT P1, [R12+URZ+0x36428], R5 ;  /* 0x036428050c0075a7 */ /* 0x010864000802017f */
[----:B-1----:R-:W-:Y:S05]  /*90f0*/  @!P1 NANOSLEEP.SYNCS 0x989680 ;  /* 0x009896800000995d */ /* 0x002fea0003900000 */
[----:B------:R-:W1:Y:S02]  /*9100*/  @!P1 SYNCS.PHASECHK.TRANS64 P1, [R12+URZ+0x36428], R5 ;  /* 0x036428050c0095a7 */ /* 0x000e64000802007f */
[----:B-1----:R-:W-:Y:S05]  /*9110*/  @!P1 BRA `(.L_x_4904) ;  /* 0xfffffffc00f09947 */ /* 0x002fea000383ffff */
[----:B------:R-:W-:Y:S05]  /*9120*/  BRA `(.L_x_4938) ;  /* 0xfffffff000847947 */ /* 0x000fea000383ffff */
.L_x_4906:
[----:B----4-:R4:W1:Y:S02]  /*9130*/  SYNCS.PHASECHK.TRANS64.TRYWAIT P1, [R12+URZ+0x36438], R3 ;  /* 0x036438030c0075a7 */ /* 0x010864000802017f */
[----:B-1----:R-:W-:Y:S05]  /*9140*/  @!P1 NANOSLEEP.SYNCS 0x989680 ;  /* 0x009896800000995d */ /* 0x002fea0003900000 */
[----:B------:R-:W1:Y:S02]  /*9150*/  @!P1 SYNCS.PHASECHK.TRANS64 P1, [R12+URZ+0x36438], R3 ;  /* 0x036438030c0095a7 */ /* 0x000e64000802007f */
[----:B-1----:R-:W-:Y:S05]  /*9160*/  @!P1 BRA `(.L_x_4906) ;  /* 0xfffffffc00f09947 */ /* 0x002fea000383ffff */
[----:B------:R-:W-:Y:S05]  /*9170*/  BRA `(.L_x_4939) ;  /* 0xfffffff400207947 */ /* 0x000fea000383ffff */
.L_x_4908:
[----:B------:R-:W-:Y:S01]  /*9180*/  BSSY B0, `(.L_x_4940) ;  /* 0x0000006000007945 */ /* 0x000fe20003800000 */
[----:B------:R-:W-:-:S07]  /*9190*/  IMAD.MOV.U32 R15, RZ, RZ, -0x1 ;  /* 0xffffffffff0f7424 */ /* 0x000fce00078e00ff */
[----:B-123--:R-:W-:Y:S05]  /*91a0*/  WARPSYNC.COLLECTIVE R15, `(.L_x_4941) ;  /* 0x000000000f0c7348 */ /* 0x00efea0003c00000 */
[----:B------:R-:W-:Y:S02]  /*91b0*/  ELECT P6, UR62, PT ;  /* 0x00000000003e782f */ /* 0x000fe400038c0000 */
[----:B------:R-:W-:Y:S01]  /*91c0*/  MOV R14, UR62 ;  /* 0x0000003e000e7c02 */ /* 0x000fe20008000f00 */
[----:B-123--:R-:W-:Y:S10]  /*91d0*/  ENDCOLLECTIVE ;  /* 0x000000000000791b */ /* 0x00eff40003800000 */
.L_x_4941:
[----:B------:R-:W-:Y:S05]  /*91e0*/  BSYNC B0 ;  /* 0x0000000000007941 */ /* 0x000fea0003800000 */
.L_x_4940:
[----:B------:R-:W-:Y:S01]  /*91f0*/  PLOP3.LUT P0, PT, P6, PT, PT, 0x80, 0x0 ;  /* 0x000000000000781c */ /* 0x000fe2000370f070 */
[----:B------:R-:W-:-:S12]  /*9200*/  BRA `(.L_x_4942) ;  /* 0xfffffff400d87947 */ /* 0x000fd8000383ffff */
.L_x_4910:
[----:B----4-:R4:W1:Y:S02]  /*9210*/  SYNCS.PHASECHK.TRANS64.TRYWAIT P1, [R7+URZ], R6 ;  /* 0x00000006070075a7 */ /* 0x010864000802017f */
[----:B-1----:R-:W-:Y:S05]  /*9220*/  @!P1 NANOSLEEP.SYNCS 0x989680 ;  /* 0x009896800000995d */ /* 0x002fea0003900000 */
[----:B------:R-:W1:Y:S02]  /*9230*/  @!P1 SYNCS.PHASECHK.TRANS64 P1, [R7+URZ], R6 ;  /* 0x00000006070095a7 */ /* 0x000e64000802007f */
[----:B-1----:R-:W-:Y:S05]  /*9240*/  @!P1 BRA `(.L_x_4910) ;  /* 0xfffffffc00f09947 */ /* 0x002fea000383ffff */
[----:B------:R-:W-:Y:S05]  /*9250*/  BRA `(.L_x_4943) ;  /* 0xfffffff800147947 */ /* 0x000fea000383ffff */
.L_x_4911:
[----:B------:R1:W1:Y:S02]  /*9260*/  SYNCS.PHASECHK.TRANS64.TRYWAIT P1, [R5+URZ], R0 ;  /* 0x00000000050075a7 */ /* 0x000264000802017f */
[----:B-1----:R-:W-:Y:S05]  /*9270*/  @!P1 NANOSLEEP.SYNCS 0x989680 ;  /* 0x009896800000995d */ /* 0x002fea0003900000 */
[----:B------:R-:W1:Y:S02]  /*9280*/  @!P1 SYNCS.PHASECHK.TRANS64 P1, [R5+URZ], R0 ;  /* 0x00000000050095a7 */ /* 0x000e64000802007f */
[----:B-1----:R-:W-:Y:S05]  /*9290*/  @!P1 BRA `(.L_x_4911) ;  /* 0xfffffffc00f09947 */ /* 0x002fea000383ffff */
[----:B------:R-:W-:Y:S05]  /*92a0*/  BRA `(.L_x_4944) ;  /* 0xfffffff800087947 */ /* 0x000fea000383ffff */
.L_x_4945:
        /* <DEDUP_REMOVED lines=13> */
.L_x_7680:


//--------------------- .text._ZN7cutlass13device_kernelIN5flash11enable_sm90INS1_16FlashAttnBwdSm90INS1_25CollectiveMainloopBwdSm90ILi2ELi1ELi1EN4cute5tupleIJNS5_1CILi1EEES8_S8_EEENS6_IJNS7_ILi64EEENS7_ILi96EEENS7_ILi192EEEEEENS_10bfloat16_tEfNS_4arch4Sm90ELb0ELb1ELb0ELb0ELb0ELb0ELb1ELb0ELi3ELi1ELi1ELi1ELb0EEENS1_21CollectiveEpilogueBwdISD_SE_SG_Li384ELb0ELb1ELi3EEENS1_19SingleTileSchedulerILb0ELb0ELb0ELi96EEEEEEEEEvNT_6ParamsE --------------------------
	.section	.text._ZN7cutlass13device_kernelIN5flash11enable_sm90INS1_16FlashAttnBwdSm90INS1_25CollectiveMainloopBwdSm90ILi2ELi1ELi1EN4cute5tupleIJNS5_1CILi1EEES8_S8_EEENS6_IJNS7_ILi64EEENS7_ILi96EEENS7_ILi192EEEEEENS_10bfloat16_tEfNS_4arch4Sm90ELb0ELb1ELb0ELb0ELb0ELb0ELb1ELb0ELi3ELi1ELi1ELi1ELb0EEENS1_21CollectiveEpilogueBwdISD_SE_SG_Li384ELb0ELb1ELi3EEENS1_19SingleTileSchedulerILb0ELb0ELb0ELi96EEEEEEEEEvNT_6ParamsE,"ax",@progbits
	.align	128
.text._ZN7cutlass13device_kernelIN5flash11enable_sm90INS1_16FlashAttnBwdSm90INS1_25CollectiveMainloopBwdSm90ILi2ELi1ELi1EN4cute5tupleIJNS5_1CILi1EEES8_S8_EEENS6_IJNS7_ILi64EEENS7_ILi96EEENS7_ILi192EEEEEENS_10bfloat16_tEfNS_4arch4Sm90ELb0ELb1ELb0ELb0ELb0ELb0ELb1ELb0ELi3ELi1ELi1ELi1ELb0EEENS1_21CollectiveEpilogueBwdISD_SE_SG_Li384ELb0ELb1ELi3EEENS1_19SingleTileSchedulerILb0ELb0ELb0ELi96EEEEEEEEEvNT_6ParamsE:
        .type           _ZN7cutlass13device_kernelIN5flash11enable_sm90INS1_16FlashAttnBwdSm90INS1_25CollectiveMainloopBwdSm90ILi2ELi1ELi1EN4cute5tupleIJNS5_1CILi1EEES8_S8_EEENS6_IJNS7_ILi64EEENS7_ILi96EEENS7_ILi192EEEEEENS_10bfloat16_tEfNS_4arch4Sm90ELb0ELb1ELb0ELb0ELb0ELb0ELb1ELb0ELi3ELi1ELi1ELi1ELb0EEENS1_21CollectiveEpilogueBwdISD_SE_SG_Li384ELb0ELb1ELi3EEENS1_19SingleTileSchedulerILb0ELb0ELb0ELi96EEEEEEEEEvNT_6ParamsE,@function
        .size           _ZN7cutlass13device_kernelIN5flash11enable_sm90INS1_16FlashAttnBwdSm90INS1_25CollectiveMainloopBwdSm90ILi2ELi1ELi1EN4cute5tupleIJNS5_1CILi1EEES8_S8_EEENS6_IJNS7_ILi64EEENS7_ILi96EEENS7_ILi192EEEEEENS_10bfloat16_tEfNS_4arch4Sm90ELb0ELb1ELb0ELb0ELb0ELb0ELb1ELb0ELi3ELi1ELi1ELi1ELb0EEENS1_21CollectiveEpilogueBwdISD_SE_SG_Li384ELb0ELb1ELi3EEENS1_19SingleTileSchedulerILb0ELb0ELb0ELi96EEEEEEEEEvNT_6ParamsE,(.L_x_7681 - _ZN7cutlass13device_kernelIN5flash11enable_sm90INS1_16FlashAttnBwdSm90INS1_25CollectiveMainloopBwdSm90ILi2ELi1ELi1EN4cute5tupleIJNS5_1CILi1EEES8_S8_EEENS6_IJNS7_ILi64EEENS7_ILi96EEENS7_ILi192EEEEEENS_10bfloat16_tEfNS_4arch4Sm90ELb0ELb1ELb0ELb0ELb0ELb0ELb1ELb0ELi3ELi1ELi1ELi1ELb0EEENS1_21CollectiveEpilogueBwdISD_SE_SG_Li384ELb0ELb1ELi3EEENS1_19SingleTileSchedulerILb0ELb0ELb0ELi96EEEEEEEEEvNT_6ParamsE)
        .other          _ZN7cutlass13device_kernelIN5flash11enable_sm90INS1_16FlashAttnBwdSm90INS1_25CollectiveMainloopBwdSm90ILi2ELi1ELi1EN4cute5tupleIJNS5_1CILi1EEES8_S8_EEENS6_IJNS7_ILi64EEENS7_ILi96EEENS7_ILi192EEEEEENS_10bfloat16_tEfNS_4arch4Sm90ELb0ELb1ELb0ELb0ELb0ELb0ELb1ELb0ELi3ELi1ELi1ELi1ELb0EEENS1_21CollectiveEpilogueBwdISD_SE_SG_Li384ELb0ELb1ELi3EEENS1_19SingleTileSchedulerILb0ELb0ELb0ELi96EEEEEEEEEvNT_6ParamsE,@"STO_CUDA_ENTRY STV_DEFAULT"
_ZN7cutlass13device_kernelIN5flash11enable_sm90INS1_16FlashAttnBwdSm90INS1_25CollectiveMainloopBwdSm90ILi2ELi1ELi1EN4cute5tupleIJNS5_1CILi1EEES8_S8_EEENS6_IJNS7_ILi64EEENS7_ILi96EEENS7_ILi192EEEEEENS_10bfloat16_tEfNS_4arch4Sm90ELb0ELb1ELb0ELb0ELb0ELb0ELb1ELb0ELi3ELi1ELi1ELi1ELb0EEENS1_21CollectiveEpilogueBwdISD_SE_SG_Li384ELb0ELb1ELi3EEENS1_19SingleTileSchedulerILb0ELb0ELb0ELi96EEEEEEEEEvNT_6ParamsE:
[----:B------:R-:W1:Y:S01]  /*0000*/  LDC R1, c[0x0][0x28] ;  /* 0x00000a00ff017b82 */ /* 0x000e620000000800 */
[----:B------:R-:W2:Y:S01]  /*0010*/  S2R R3, SR_TID.X ;  /* 0x0000000000037919 */ /* 0x000ea20000002100 */
[----:B------:R-:W-:Y:S01]  /*0020*/  ELECT P0, URZ, PT ;  /* 0x00000000003f782f */ /* 0x000fe20003800000 */
[----:B------:R-:W-:Y:S01]  /*0030*/  BSSY B0, `(.L_x_4946) ;  /* 0x000001a000007945 */ /* 0x000fe20003800000 */
[--C-:B--2---:R-:W-:Y:S02]  /*0040*/  SHF.R.U32.HI R0, RZ, 0x5, R3.reuse ;  /* 0x00000005ff007819 */ /* 0x104fe40000011603 */
[----:B------:R-:W-:-:S03]  /*0050*/  SHF.R.U32.HI R3, RZ, 0x7, R3 ;  /* 0x00000007ff037819 */ /* 0x000fc60000011603 */
        /* <DEDUP_REMOVED lines=23> */
.L_x_4947:
[----:B------:R-:W-:Y:S05]  /*01d0*/  BSYNC B0 ;  /* 0x0000000000007941 */ /* 0x000fea0003800000 */
.L_x_4946:
        /* <DEDUP_REMOVED lines=35> */
[----:B------:R3:W1:Y:S02]  /*0410*/  SYNCS.EXCH.64 URZ, [UR8+0x36428], UR4 ;  /* 0x03642804083f75b2 */ /* 0x0006640008000100 */
[----:B---3--:R-:W-:Y:S01]  /*0420*/  NOP ;  /* 0x0000000000007918 */ /* 0x008fe20000000000 */
.L_x_4948:
        /* <DEDUP_REMOVED lines=20> */
.L_x_4949:
[----:B------:R-:W-:Y:S01]  /*0570*/  PLOP3.LUT P0, PT, PT, PT, UP0, 0x80, 0x0 ;  /* 0x000000000000781c */ /* 0x000fe20003f0f008 */
[----:B------:R-:W-:Y:S01]  /*0580*/  NOP ;  /* 0x0000000000007918 */ /* 0x000fe20000000000 */
[----:B-12-45:R-:W-:Y:S11]  /*0590*/  BAR.SYNC.DEFER_BLOCKING 0x0 ;  /* 0x0000000000007b1d */ /* 0x036ff60000010000 */
[----:B------:R-:W-:Y:S05]  /*05a0*/  @!P0 BRA `(.L_x_4950) ;  /* 0x0000005800548947 */ /* 0x000fea0003800000 */
.L_x_4951:
        /* <DEDUP_REMOVED lines=85> */
.L_x_4952:
        /* <DEDUP_REMOVED lines=36> */
.L_x_4955:
        /* <DEDUP_REMOVED lines=15> */
.L_x_4954:
        /* <DEDUP_REMOVED lines=20> */
.L_x_4957:
        /* <DEDUP_REMOVED lines=15> */
.L_x_4956:
        /* <DEDUP_REMOVED lines=8> */
.L_x_5077:
        /* <DEDUP_REMOVED lines=19> */
.L_x_4959:
[--C-:B------:R-:W-:Y:S01]  /*1210*/  SHF.R.S32.HI R5, RZ, 0x1, R2.reuse ;  /* 0x00000001ff057819 */ /* 0x100fe20000011402 */
[----:B------:R-:W3:Y:S01]  /*1220*/  S2R R14, SR_CTAID.X ;  /* 0x00000000000e7919 */ /* 0x000ee20000002500 */
[----:B------:R-:W-:Y:S01]  /*1230*/  SHF.R.S32.HI R6, RZ, 0x1f, R2 ;  /* 0x0000001fff067819 */ /* 0x000fe20000011402 */
[----:B------:R-:W-:Y:S01]  /*1240*/  IMAD.IADD R15, R8, 0x1, -R11 ;  /* 0x00000001080f7824 */ /* 0x000fe200078e0a0b */
[----:B------:R-:W-:Y:S01]  /*1250*/  SHF.R.S32.HI R8, RZ, 0x1f, R7 ;  /* 0x0000001fff087819 */ /* 0x000fe20000011407 */
[C---:B--2---:R-:W-:Y:S01]  /*1260*/  IMAD.HI R10, R13.reuse, 0x55555556, RZ ;  /* 0x555555560d0a7827 */ /* 0x044fe200078e02ff */
[----:B------:R-:W-:Y:S01]  /*1270*/  LEA.HI R6, R6, R5, RZ, 0x2 ;  /* 0x0000000506067211 */ /* 0x000fe200078f10ff */
[----:B------:R-:W-:Y:S01]  /*1280*/  ULDC UR4, c[0x0][0x290] ;  /* 0x0000a40000047ab9 */ /* 0x000fe20000000800 */
[----:B------:R-:W-:Y:S01]  /*1290*/  LOP3.LUT R2, R2, 0x7fffffe, RZ, 0xc0, !PT ;  /* 0x07fffffe02027812 */ /* 0x000fe200078ec0ff */
[----:B------:R-:W-:Y:S01]  /*12a0*/  IMAD R16, R13, 0x400, R0 ;  /* 0x000004000d107824 */ /* 0x000fe200078e0200 */
[----:B------:R-:W-:Y:S01]  /*12b0*/  LOP3.LUT R6, R6, 0xfffffffc, RZ, 0xc0, !PT ;  /* 0xfffffffc06067812 */ /* 0x000fe200078ec0ff */
[----:B------:R-:W-:Y:S01]  /*12c0*/  IMAD.MOV.U32 R17, RZ, RZ, 0x20 ;  /* 0x00000020ff117424 */ /* 0x000fe200078e00ff */
[----:B------:R-:W-:Y:S01]  /*12d0*/  LEA.HI R8, R8, R7, RZ, 0x3 ;  /* 0x0000000708087211 */ /* 0x000fe200078f18ff */
[----:B------:R-:W-:Y:S01]  /*12e0*/  IMAD.IADD R11, R7, 0x1, -R2 ;  /* 0x00000001070b7824 */ /* 0x000fe200078e0a02 */
[----:B------:R-:W-:Y:S01]  /*12f0*/  SHF.R.S32.HI R3, RZ, 0x1f, R0 ;  /* 0x0000001fff037819 */ /* 0x000fe20000011400 */
[----:B------:R-:W-:Y:S01]  /*1300*/  IMAD.IADD R6, R5, 0x1, -R6 ;  /* 0x0000000105067824 */ /* 0x000fe200078e0a06 */
[----:B------:R-:W-:Y:S01]  /*1310*/  SHF.R.S32.HI R4, RZ, 0x4, R4 ;  /* 0x00000004ff047819 */ /* 0x000fe20000011404 */
[----:B------:R-:W-:Y:S01]  /*1320*/  IMAD.SHL.U32 R8, R8, 0x20, RZ ;  /* 0x0000002008087824 */ /* 0x000fe200078e00ff */
[----:B------:R-:W-:Y:S01]  /*1330*/  LEA.HI R2, R3, R0, RZ, 0x2 ;  /* 0x0000000003027211 */ /* 0x000fe200078f10ff */
[----:B------:R-:W-:Y:S01]  /*1340*/  IMAD.SHL.U32 R7, R6, 0x40, RZ ;  /* 0x0000004006077824 */ /* 0x000fe200078e00ff */
[----:B------:R-:W-:Y:S01]  /*1350*/  LEA.HI R12, R10, R10, RZ, 0x1 ;  /* 0x0000000a0a0c7211 */ /* 0x000fe200078f08ff */
[----:B------:R-:W-:Y:S01]  /*1360*/  IMAD.SHL.U32 R10, R4, 0x8, RZ ;  /* 0x00000008040a7824 */ /* 0x000fe200078e00ff */
[--C-:B------:R-:W-:Y:S01]  /*1370*/  SHF.R.S32.HI R4, RZ, 0x2, R2.reuse ;  /* 0x00000002ff047819 */ /* 0x100fe20000011402 */
[----:B------:R-:W-:Y:S01]  /*1380*/  ULDC UR5, c[0x0][0x280] ;  /* 0x0000a00000057ab9 */ /* 0x000fe20000000800 */
[----:B------:R-:W-:Y:S01]  /*1390*/  SHF.R.S32.HI R5, RZ, 0x1f, R2 ;  /* 0x0000001fff057819 */ /* 0x000fe20000011402 */
[----:B------:R-:W-:Y:S01]  /*13a0*/  IMAD R12, R12, -0x3, R13 ;  /* 0xfffffffd0c0c7824 */ /* 0x000fe200078e020d */
[----:B------:R-:W-:-:S02]  /*13b0*/  LOP3.LUT R8, R8, 0x7fffff00, RZ, 0xc0, !PT ;  /* 0x7fffff0008087812 */ /* 0x000fc400078ec0ff */
[----:B------:R-:W-:Y:S02]  /*13c0*/  CS2R R70, SRZ ;  /* 0x0000000000467805 */ /* 0x000fe4000001ff00 */
[----:B------:R-:W-:Y:S02]  /*13d0*/  LEA.HI R5, R5, R4, RZ, 0x3 ;  /* 0x0000000405057211 */ /* 0x000fe400078f18ff */
[----:B------:R-:W-:Y:S02]  /*13e0*/  CS2R R68, SRZ ;  /* 0x0000000000447805 */ /* 0x000fe4000001ff00 */
[----:B------:R-:W-:Y:S01]  /*13f0*/  LOP3.LUT R7, R7, 0xc0, RZ, 0xc0, !PT ;  /* 0x000000c007077812 */ /* 0x000fe200078ec0ff */
[----:B------:R-:W-:Y:S01]  /*1400*/  IMAD R8, R13, 0x800, R8 ;  /* 0x000008000d087824 */ /* 0x000fe200078e0208 */
[----:B------:R-:W-:Y:S01]  /*1410*/  LOP3.LUT R5, R5, 0xfffffff8, RZ, 0xc0, !PT ;  /* 0xfffffff805057812 */ /* 0x000fe200078ec0ff */
[----:B---3--:R-:W-:Y:S01]  /*1420*/  IMAD R14, R14, -0x60, RZ ;  /* 0xffffffa00e0e7824 */ /* 0x008fe200078e02ff */
[----:B-1----:R-:W-:Y:S01]  /*1430*/  LOP3.LUT R13, R2, 0x7ffffffc, RZ, 0xc0, !PT ;  /* 0x7ffffffc020d7812 */ /* 0x002fe200078ec0ff */
[----:B------:R-:W-:Y:S01]  /*1440*/  IMAD R8, R11, 0x20, R8 ;  /* 0x000000200b087824 */ /* 0x000fe200078e0208 */
[----:B------:R-:W-:Y:S01]  /*1450*/  LOP3.LUT R10, R7, 0x8, R10, 0xf8, !PT ;  /* 0x00000008070a7812 */ /* 0x000fe200078ef80a */
[----:B------:R-:W-:Y:S01]  /*1460*/  IMAD.IADD R4, R4, 0x1, -R5 ;  /* 0x0000000104047824 */ /* 0x000fe200078e0a05 */
[----:B------:R-:W-:Y:S01]  /*1470*/  SHF.R.U32.HI R7, RZ, 0x3, R7 ;  /* 0x00000003ff077819 */ /* 0x000fe20000011607 */
[----:B------:R-:W-:Y:S01]  /*1480*/  IMAD.IADD R13, R0, 0x1, -R13 ;  /* 0x00000001000d7824 */ /* 0x000fe200078e0a0d */
[----:B------:R-:W-:Y:S01]  /*1490*/  LEA.HI R3, R3, R0, RZ, 0x5 ;  /* 0x0000000003037211 */ /* 0x000fe200078f28ff */
[----:B------:R-:W-:Y:S01]  /*14a0*/  IMAD R8, R15, 0x200, R8 ;  /* 0x000002000f087824 */ /* 0x000fe200078e0208 */
[----:B------:R-:W-:Y:S01]  /*14b0*/  LOP3.LUT R5, R10, R7, RZ, 0x3c, !PT ;  /* 0x000000070a057212 */ /* 0x000fe200078e3cff */
[----:B------:R-:W-:Y:S01]  /*14c0*/  IMAD R11, R12, 0x10, R13 ;  /* 0x000000100c0b7824 */ /* 0x000fe200078e020d */
[----:B------:R-:W-:Y:S01]  /*14d0*/  LOP3.LUT P0, RZ, R6, 0x2, RZ, 0xc0, !PT ;  /* 0x0000000206ff7812 */ /* 0x000fe2000780c0ff */
[----:B------:R-:W-:Y:S01]  /*14e0*/  IMAD.U32 R15, RZ, RZ, UR38 ;  /* 0x00000026ff0f7e24 */ /* 0x000fe2000f8e00ff */
[----:B------:R-:W-:Y:S01]  /*14f0*/  SHF.R.S32.HI R3, RZ, 0x5, R3 ;  /* 0x00000005ff037819 */ /* 0x000fe20000011403 */
[----:B------:R-:W-:Y:S01]  /*1500*/  IMAD.IADD R10, R8, 0x1, R5 ;  /* 0x00000001080a7824 */ /* 0x000fe200078e0205 */
[----:B------:R-:W-:Y:S01]  /*1510*/  IADD3.X R6, R14, UR4, RZ, PT, !PT ;  /* 0x000000040e067c10 */ /* 0x000fe2000bffe4ff */
[----:B------:R-:W-:Y:S01]  /*1520*/  IMAD.SHL.U32 R11, R11, 0x2, RZ ;  /* 0x000000020b0b7824 */ /* 0x000fe200078e00ff */
[----:B------:R-:W-:Y:S01]  /*1530*/  SEL R17, R17, 0xffffffe0, !P0 ;  /* 0xffffffe011117807 */ /* 0x000fe20004000000 */
[----:B------:R-:W-:Y:S01]  /*1540*/  IMAD.SHL.U32 R0, R16, 0x4, RZ ;  /* 0x0000000410007824 */ /* 0x000fe200078e00ff */
[----:B------:R-:W-:Y:S01]  /*1550*/  LEA R10, R10, UR37, 0x1 ;  /* 0x000000250a0a7c11 */ /* 0x000fe2000f8e08ff */
[----:B------:R-:W-:Y:S01]  /*1560*/  IMAD R7, R3, 0x10, R4 ;  /* 0x0000001003077824 */ /* 0x000fe200078e0204 */
[--C-:B------:R-:W-:Y:S01]  /*1570*/  IADD3 R6, R6, -UR5, -R11.reuse ;  /* 0x8000000506067c10 */ /* 0x100fe2000fffe80b */
[----:B------:R-:W-:Y:S01]  /*1580*/  IMAD.IADD R12, R14, 0x1, -R11 ;  /* 0x000000010e0c7824 */ /* 0x000fe200078e0a0b */
[----:B------:R-:W-:Y:S01]  /*1590*/  IADD3 R13, -R11, UR4, R14 ;  /* 0x000000040b0d7c10 */ /* 0x000fe2000fffe10e */
[----:B------:R-:W-:Y:S01]  /*15a0*/  IMAD.MOV.U32 R8, RZ, RZ, RZ ;  /* 0x000000ffff087224 */ /* 0x000fe200078e00ff */
[----:B------:R-:W-:Y:S01]  /*15b0*/  CS2R R66, SRZ ;  /* 0x0000000000427805 */ /* 0x000fe2000001ff00 */
[----:B------:R-:W-:Y:S01]  /*15c0*/  IMAD.MOV.U32 R3, RZ, RZ, RZ ;  /* 0x000000ffff037224 */ /* 0x000fe200078e00ff */
        /* <DEDUP_REMOVED lines=46> */
[----:B------:R-:W-:Y:S02]  /*18b0*/  LOP3.LUT R15, R15, 0x1, RZ, 0xfc, !PT ;  /* 0x000000010f0f7812 */ /* 0x000fe400078efcff */
[----:B------:R-:W-:Y:S02]  /*18c0*/  LEA R0, R0, UR37, 0x2 ;  /* 0x0000002500007c11 */ /* 0x000fe4000f8e10ff */
[----:B------:R-:W-:-:S07]  /*18d0*/  IADD3 R11, R17, 0x30400, R10 ;  /* 0x00030400110b7810 */ /* 0x000fce0007ffe00a */
.L_x_4979:
[----:B------:R-:W-:Y:S01]  /*18e0*/  ISETP.NE.AND P0, PT, R15, 0x3, PT ;  /* 0x000000030f00780c */ /* 0x000fe20003f05270 */
[----:B------:R-:W-:-:S12]  /*18f0*/  YIELD ;  /* 0x0000000000007946 */ /* 0x000fd80003800000 */
[----:B------:R-:W-:Y:S05]  /*1900*/  @!P0 BRA `(.L_x_4961) ;  /* 0x0000000000048947 */ /* 0x000fea0003800000 */
[----:B------:R-:W-:Y:S01]  /*1910*/  BPT.TRAP 0x1 ;  /* 0x000000040000795c */ /* 0x000fe20000300000 */
.L_x_4961:
[----:B------:R-:W-:Y:S02]  /*1920*/  LEA R4, R3, UR37, 0x3 ;  /* 0x0000002503047c11 */ /* 0x000fe4000f8e18ff */
[----:B------:R-:W-:-:S04]  /*1930*/  SHF.L.U32 R17, R8, 0x1f, RZ ;  /* 0x0000001f08117819 */ /* 0x000fc800000006ff */
[----:B------:R1:W2:Y:S01]  /*1940*/  SYNCS.PHASECHK.TRANS64.TRYWAIT P1, [R4+URZ+0x36410], R17 ;  /* 0x03641011040075a7 */ /* 0x0002a2000802017f */
[----:B------:R-:W-:Y:S05]  /*1950*/  @!P0 BRA `(.L_x_4962) ;  /* 0x0000000000048947 */ /* 0x000fea0003800000 */
[----:B------:R-:W-:Y:S01]  /*1960*/  BPT.TRAP 0x1 ;  /* 0x000000040000795c */ /* 0x000fe20000300000 */
.L_x_4962:
[----:B--2---:R-:W-:Y:S05]  /*1970*/  @P1 BRA `(.L_x_4963) ;  /* 0x0000000000081947 */ /* 0x004fea0003800000 */
[----:B------:R-:W2:Y:S02]  /*1980*/  SYNCS.PHASECHK.TRANS64.TRYWAIT P1, [R4+URZ+0x36410], R17 ;  /* 0x03641011040075a7 */ /* 0x000ea4000802017f */
[----:B--2---:R-:W-:Y:S05]  /*1990*/  @!P1 BRA `(.L_x_4964) ;  /* 0x0000007c00309947 */ /* 0x004fea0003800000 */
.L_x_4963:
        /* <DEDUP_REMOVED lines=103> */
.L_x_4965:
[----:B---3--:R-:W-:-:S04]  /*2010*/  SHF.L.U32 R16, R5, 0x1f, RZ ;  /* 0x0000001f05107819 */ /* 0x008fc800000006ff */
[----:B------:R3:W1:Y:S01]  /*2020*/  SYNCS.PHASECHK.TRANS64.TRYWAIT P1, [UR37+0x36430], R16 ;  /* 0x03643010ff0075a7 */ /* 0x0006620008020165 */
[----:B------:R-:W-:Y:S05]  /*2030*/  @!P0 BRA `(.L_x_4966) ;  /* 0x0000000000048947 */ /* 0x000fea0003800000 */
[----:B------:R-:W-:Y:S01]  /*2040*/  BPT.TRAP 0x1 ;  /* 0x000000040000795c */ /* 0x000fe20000300000 */
.L_x_4966:
[----:B-1----:R-:W-:Y:S05]  /*2050*/  @P1 BRA `(.L_x_4967) ;  /* 0x0000000000081947 */ /* 0x002fea0003800000 */
[----:B------:R-:W1:Y:S02]  /*2060*/  SYNCS.PHASECHK.TRANS64.TRYWAIT P1, [UR37+0x36430], R16 ;  /* 0x03643010ff0075a7 */ /* 0x000e640008020165 */
[----:B-1----:R-:W-:Y:S05]  /*2070*/  @!P1 BRA `(.L_x_4968) ;  /* 0x00000074008c9947 */ /* 0x002fea0003800000 */
.L_x_4967:
[----:B------:R-:W-:Y:S01]  /*2080*/  UIADD3 UR5, UR37, 0x2a000, URZ ;  /* 0x0002a00025057890 */ /* 0x000fe2000fffe03f */
[----:B------:R-:W-:Y:S01]  /*2090*/  WARPGROUP.ARRIVE ;  /* 0x00000000000079c5 */ /* 0x000fe20000000000 */
[----:B------:R-:W-:Y:S01]  /*20a0*/  UIADD3 UR4, UR4, 0x9000, URZ ;  /* 0x0000900004047890 */ /* 0x000fe2000fffe03f */
[----:B---3--:R-:W-:Y:S01]  /*20b0*/  IMAD.U32 R16, RZ, RZ, UR39 ;  /* 0x00000027ff107e24 */ /* 0x008fe2000f8e00ff */
[----:B------:R-:W-:Y:S01]  /*20c0*/  USHF.R.U32.HI UR5, URZ, 0x4, UR5 ;  /* 0x000000043f057899 */ /* 0x000fe20008011605 */
[----:B------:R-:W-:Y:S01]  /*20d0*/  VIADD R20, R6, UR41 ;  /* 0x0000002906147c36 */ /* 0x000fe20008000000 */
[----:B------:R-:W-:Y:S01]  /*20e0*/  USHF.R.U32.HI UR4, URZ, 0x4, UR4 ;  /* 0x000000043f047899 */ /* 0x000fe20008011604 */
[----:B------:R-:W-:Y:S01]  /*20f0*/  IMAD R19, R16, 0x40, R7 ;  /* 0x0000004010137824 */ /* 0x000fe200078e0207 */
[----:B------:R-:W-:Y:S02]  /*2100*/  ULOP3.LUT UR5, UR5, 0x3fff, URZ, 0xc0, !UPT ;  /* 0x00003fff05057892 */ /* 0x000fe4000f8ec03f */
[----:B------:R-:W-:-:S02]  /*2110*/  ULOP3.LUT UR6, UR4, 0x3fff, URZ, 0xc0, !UPT ;  /* 0x00003fff04067892 */ /* 0x000fc4000f8ec03f */
[----:B------:R-:W-:Y:S01]  /*2120*/  ULOP3.LUT UR4, UR5, 0x10000, URZ, 0xfc, !UPT ;  /* 0x0001000005047892 */ /* 0x000fe2000f8efc3f */
[----:B--2---:R-:W-:Y:S01]  /*2130*/  VIADDMNMX R17, R19, R20, R13, PT ;  /* 0x0000001413117246 */ /* 0x004fe2000380010d */
[----:B------:R-:W-:Y:S01]  /*2140*/  ULOP3.LUT UR6, UR6, 0x10000, URZ, 0xfc, !UPT ;  /* 0x0001000006067892 */ /* 0x000fe2000f8efc3f */
[----:B------:R-:W-:Y:S01]  /*2150*/  UMOV UR5, 0x40000040 ;  /* 0x4000004000057882 */ /* 0x000fe20000000000 */
[----:B------:R-:W-:Y:S02]  /*2160*/  UMOV UR7, 0x40000040 ;  /* 0x4000004000077882 */ /* 0x000fe40000000000 */
[----:B------:R-:W-:Y:S02]  /*2170*/  UIADD3 UR10, UR6, 0x2, URZ ;  /* 0x00000002060a7890 */ /* 0x000fe4000fffe03f */
[----:B------:R-:W-:Y:S01]  /*2180*/  UIADD3 UR8, UR4, 0x2, URZ ;  /* 0x0000000204087890 */ /* 0x000fe2000fffe03f */
[----:B------:R-:W-:Y:S02]  /*2190*/  UMOV UR11, 0x40000040 ;  /* 0x40000040000b7882 */ /* 0x000fe40000000000 */
[----:B------:R-:W-:Y:S01]  /*21a0*/  HGMMA.64x32x16.F32.BF16 R120, gdesc[UR4], RZ, !UPT, gsb0 ;  /* 0x00600000047879f0 */ /* 0x000fe2000c0018ff */
[----:B------:R-:W-:Y:S01]  /*21b0*/  UMOV UR9, 0x40000040 ;  /* 0x4000004000097882 */ /* 0x000fe20000000000 */
[----:B------:R-:W-:Y:S01]  /*21c0*/  UMOV UR7, 0x40000040 ;  /* 0x4000004000077882 */ /* 0x000fe20000000000 */
[----:B------:R-:W-:Y:S01]  /*21d0*/  UMOV UR5, 0x40000040 ;  /* 0x4000004000057882 */ /* 0x000fe20000000000 */
[----:B------:R-:W-:-:S06]  /*21e0*/  UISETP.GE.AND UP1, UPT, UR44, 0x1, UPT ;  /* 0x000000012c00788c */ /* 0x000fcc000bf26270 */
[----:B------:R-:W-:Y:S01]  /*21f0*/  PLOP3.LUT P1, PT, PT, PT, UP1, 0x40, 0x0 ;  /* 0x000000000000781c */ /* 0x000fe20003f2e818 */
        /* <DEDUP_REMOVED lines=75> */
[----:B------:R-:W-:Y:S05]  /*26b0*/  @P1 BRA `(.L_x_4969) ;  /* 0x0000000000641947 */ /* 0x000fea0003800000 */
        /* <DEDUP_REMOVED lines=14> */
.L_x_4971:
[----:B------:R-:W-:-:S06]  /*27a0*/  UISETP.NE.AND UP0, UPT, UR44, 0x1, UPT ;  /* 0x000000012c00788c */ /* 0x000fcc000bf05270 */
[----:B------:R-:W-:-:S05]  /*27b0*/  PLOP3.LUT P1, PT, PT, PT, UP0, 0x80, 0x0 ;  /* 0x000000000000781c */ /* 0x000fca0003f2f008 */
[----:B------:R-:W-:-:S08]  /*27c0*/  @UP0 ULDC UR5, c[0x0][0x754] ;  /* 0x0001d50000050ab9 */ /* 0x000fd00000000800 */
[----:B------:R-:W-:Y:S01]  /*27d0*/  @P1 IMAD.HI.U32 R16, R23, UR5, RZ ;  /* 0x0000000517101c27 */ /* 0x000fe2000f8e00ff */
[----:B------:R-:W-:-:S04]  /*27e0*/  @UP0 ULDC UR5, c[0x0][0x758] ;  /* 0x0001d60000050ab9 */ /* 0x000fc80000000800 */
[----:B------:R-:W-:-:S07]  /*27f0*/  @P1 SHF.R.U32.HI R23, RZ, UR5, R16 ;  /* 0x00000005ff171c19 */ /* 0x000fce0008011610 */
.L_x_4972:
[----:B------:R-:W-:Y:S05]  /*2800*/  BSYNC B0 ;  /* 0x0000000000007941 */ /* 0x000fea0003800000 */
.L_x_4970:
[----:B------:R-:W-:Y:S01]  /*2810*/  IMAD R23, R23, UR44, R12 ;  /* 0x0000002c17177c24 */ /* 0x000fe2000f8e020c */
[----:B------:R-:W-:-:S04]  /*2820*/  IADD3 R16, R19, UR4, R6 ;  /* 0x0000000413107c10 */ /* 0x000fc8000fffe006 */
[----:B------:R-:W-:Y:S02]  /*2830*/  VIADDMNMX R17, R23, UR44, R17, PT ;  /* 0x0000002c17117c46 */ /* 0x000fe4000b800111 */
[----:B------:R-:W-:-:S07]  /*2840*/  VIMNMX R16, R16, R23, !PT ;  /* 0x0000001710107248 */ /* 0x000fce0007fe0100 */
.L_x_4969:
[C---:B------:R-:W-:Y:S02]  /*2850*/  ISETP.GE.AND P1, PT, R14.reuse, 0x1, PT ;  /* 0x000000010e00780c */ /* 0x040fe40003f26270 */
[----:B------:R-:W-:Y:S02]  /*2860*/  ISETP.GE.AND P2, PT, R14, 0x2, PT ;  /* 0x000000020e00780c */ /* 0x000fe40003f46270 */
[C---:B------:R-:W-:Y:S02]  /*2870*/  ISETP.GT.AND P5, PT, R16.reuse, RZ, !P1 ;  /* 0x000000ff1000720c */ /* 0x040fe40004fa4270 */
[----:B------:R-:W-:Y:S02]  /*2880*/  ISETP.GT.AND P6, PT, R16, 0x1, !P2 ;  /* 0x000000011000780c */ /* 0x000fe400057c4270 */
[----:B------:R-:W-:Y:S02]  /*2890*/  ISETP.LT.OR P5, PT, R17, 0x1, P5 ;  /* 0x000000011100780c */ /* 0x000fe40002fa1670 */
[----:B------:R-:W-:-:S02]  /*28a0*/  ISETP.GE.AND P3, PT, R14, 0x9, PT ;  /* 0x000000090e00780c */ /* 0x000fc40003f66270 */
[----:B------:R-:W-:Y:S02]  /*28b0*/  ISETP.LT.OR P6, PT, R17, 0x2, P6 ;  /* 0x000000021100780c */ /* 0x000fe400037c1670 */
[----:B------:R-:W-:Y:S02]  /*28c0*/  FSEL R23, R136, -INF , !P5 ;  /* 0xff80000088177808 */ /* 0x000fe40006800000 */
[----:B------:R-:W-:Y:S02]  /*28d0*/  ISETP.GE.AND P4, PT, R14, 0xa, PT ;  /* 0x0000000a0e00780c */ /* 0x000fe40003f86270 */
[C---:B------:R-:W-:Y:S02]  /*28e0*/  ISETP.GT.AND P5, PT, R16.reuse, 0x8, !P3 ;  /* 0x000000081000780c */ /* 0x040fe40005fa4270 */
[----:B------:R-:W-:Y:S02]  /*28f0*/  FSEL R137, R137, -INF , !P6 ;  /* 0xff80000089897808 */ /* 0x000fe40007000000 */
[----:B------:R-:W-:-:S02]  /*2900*/  ISETP.GT.AND P6, PT, R16, 0x9, !P4 ;  /* 0x000000091000780c */ /* 0x000fc400067c4270 */
[C---:B------:R-:W-:Y:S02]  /*2910*/  ISETP.LT.OR P5, PT, R17.reuse, 0x9, P5 ;  /* 0x000000091100780c */ /* 0x040fe40002fa1670 */
[----:B------:R-:W-:Y:S02]  /*2920*/  ISETP.LT.OR P6, PT, R17, 0xa, P6 ;  /* 0x0000000a1100780c */ /* 0x000fe400037c1670 */
[----:B------:R-:W-:Y:S02]  /*2930*/  FSEL R155, R140, -INF , !P5 ;  /* 0xff8000008c9b7808 */ /* 0x000fe40006800000 */
[----:B------:R-:W-:Y:S02]  /*2940*/  ISETP.GE.AND P5, PT, R14, 0x11, PT ;  /* 0x000000110e00780c */ /* 0x000fe40003fa6270 */
[----:B------:R-:W-:Y:S02]  /*2950*/  FSEL R141, R141, -INF , !P6 ;  /* 0xff8000008d8d7808 */ /* 0x000fe40007000000 */
[----:B------:R-:W-:-:S02]  /*2960*/  ISETP.GT.AND P6, PT, R16, 0x10, !P5 ;  /* 0x000000101000780c */ /* 0x000fc40006fc4270 */
[----:B------:R-:W-:Y:S02]  /*2970*/  LOP3.LUT R2, R2, 0xfffffffb, RZ, 0xc0, !PT ;  /* 0xfffffffb02027812 */ /* 0x000fe400078ec0ff */
[----:B------:R-:W-:-:S04]  /*2980*/  ISETP.LT.OR P6, PT, R17, 0x11, P6 ;  /* 0x000000111100780c */ /* 0x000fc800037c1670 */
[----:B------:R-:W-:Y:S02]  /*2990*/  FSEL R157, R144, -INF , !P6 ;  /* 0xff800000909d7808 */ /* 0x000fe40007000000 */
[----:B------:R-:W-:-:S13]  /*29a0*/  ISETP.GE.AND P6, PT, R14, 0x12, PT ;  /* 0x000000120e00780c */ /* 0x000fda0003fc6270 */
[----:B------:R-:W-:Y:S02]  /*29b0*/  @P6 LOP3.LUT R2, R2, 0x4, RZ, 0xfc, !PT ;  /* 0x0000000402026812 */ /* 0x000fe400078efcff */
[----:B------:R-:W-:Y:S02]  /*29c0*/  ISETP.GT.AND P6, PT, R16, 0x11, !P6 ;  /* 0x000000111000780c */ /* 0x000fe400077c4270 */
        /* <DEDUP_REMOVED lines=11> */
[----:B------:R-:W-:-:S04]  /*2a80*/  ISETP.GT.AND P6, PT, R16, 0x19, !P6 ;  /* 0x000000191000780c */ /* 0x000fc800077c4270 */
[----:B------:R-:W-:Y:S01]  /*2a90*/  ISETP.LT.OR P6, PT, R17, 0x1a, P6 ;  /* 0x0000001a1100780c */ /* 0x000fe200037c1670 */
[----:B------:R-:W-:-:S03]  /*2aa0*/  VIADD R17, R19, 0x8 ;  /* 0x0000000813117836 */ /* 0x000fc60000000000 */
[----:B------:R-:W-:Y:S01]  /*2ab0*/  FSEL R149, R149, -INF , !P6 ;  /* 0xff80000095957808 */ /* 0x000fe20007000000 */
[----:B------:R-:W-:Y:S01]  /*2ac0*/  IMAD.IADD R18, R18, 0x1, R17 ;  /* 0x0000000112127824 */ /* 0x000fe200078e0211 */
[----:B------:R-:W-:Y:S02]  /*2ad0*/  PLOP3.LUT P6, PT, PT, PT, UP1, 0x40, 0x0 ;  /* 0x000000000000781c */ /* 0x000fe40003fce818 */
[----:B------:R-:W-:-:S11]  /*2ae0*/  VIADDMNMX R20, R17, R20, R13, PT ;  /* 0x0000001411147246 */ /* 0x000fd6000380010d */
        /* <DEDUP_REMOVED lines=11> */
[----:B------:R-:W-:Y:S01]  /*2ba0*/  PLOP3.LUT P6, PT, PT, PT, UP0, 0x80, 0x0 ;  /* 0x000000000000781c */ /* 0x000fe20003fcf008 */
[----:B------:R-:W-:-:S12]  /*2bb0*/  @UP0 ULDC UR4, c[0x0][0x758] ;  /* 0x0001d60000040ab9 */ /* 0x000fd80000000800 */
[----:B------:R-:W-:-:S04]  /*2bc0*/  @P6 SHF.R.U32.HI R17, RZ, UR4, R16 ;  /* 0x00000004ff116c19 */ /* 0x000fc80008011610 */
[----:B------:R-:W-:Y:S01]  /*2bd0*/  LOP3.LUT R17, RZ, R17, RZ, 0x33, !PT ;  /* 0x00000011ff117212 */ /* 0x000fe200078e33ff */
[----:B------:R-:W-:Y:S06]  /*2be0*/  BRA `(.L_x_4976) ;  /* 0x00000000001c7947 */ /* 0x000fec0003800000 */
.L_x_4975:
[----:B------:R-:W-:-:S06]  /*2bf0*/  UISETP.NE.AND UP0, UPT, UR44, 0x1, UPT ;  /* 0x000000012c00788c */ /* 0x000fcc000bf05270 */
[----:B------:R-:W-:-:S05]  /*2c00*/  PLOP3.LUT P6, PT, PT, PT, UP0, 0x80, 0x0 ;  /* 0x000000000000781c */ /* 0x000fca0003fcf008 */
[----:B------:R-:W-:-:S08]  /*2c10*/  @UP0 ULDC UR4, c[0x0][0x754] ;  /* 0x0001d50000040ab9 */ /* 0x000fd00000000800 */
[----:B------:R-:W-:Y:S01]  /*2c20*/  @P6 IMAD.HI.U32 R16, R17, UR4, RZ ;  /* 0x0000000411106c27 */ /* 0x000fe2000f8e00ff */
[----:B------:R-:W-:Y:S01]  /*2c30*/  PLOP3.LUT P6, PT, PT, PT, UP0, 0x80, 0x0 ;  /* 0x000000000000781c */ /* 0x000fe20003fcf008 */
[----:B------:R-:W-:-:S12]  /*2c40*/  @UP0 ULDC UR4, c[0x0][0x758] ;  /* 0x0001d60000040ab9 */ /* 0x000fd80000000800 */
[----:B------:R-:W-:-:S07]  /*2c50*/  @P6 SHF.R.U32.HI R17, RZ, UR4, R16 ;  /* 0x00000004ff116c19 */ /* 0x000fce0008011610 */
.L_x_4976:
[----:B------:R-:W-:Y:S05]  /*2c60*/  BSYNC B0 ;  /* 0x0000000000007941 */ /* 0x000fea0003800000 */
.L_x_4974:
[----:B------:R-:W-:-:S05]  /*2c70*/  IMAD R17, R17, UR44, R12 ;  /* 0x0000002c11117c24 */ /* 0x000fca000f8e020c */
[----:B------:R-:W-:Y:S02]  /*2c80*/  VIMNMX R18, R18, R17, !PT ;  /* 0x0000001112127248 */ /* 0x000fe40007fe0100 */
[----:B------:R-:W-:-:S07]  /*2c90*/  VIADDMNMX R20, R17, UR44, R20, PT ;  /* 0x0000002c11147c46 */ /* 0x000fce000b800114 */
.L_x_4973:
[C---:B------:R-:W-:Y:S01]  /*2ca0*/  ISETP.GT.AND P2, PT, R18.reuse, 0x1, !P2 ;  /* 0x000000011200780c */ /* 0x040fe20005744270 */
[--C-:B----4-:R-:W-:Y:S01]  /*2cb0*/  FFMA.FTZ R144, R145, UR45, -R22.reuse ;  /* 0x0000002d91907c23 */ /* 0x110fe20008010816 */
[--C-:B------:R-:W-:Y:S01]  /*2cc0*/  FFMA.FTZ R140, R141, UR45, -R22.reuse ;  /* 0x0000002d8d8c7c23 */ /* 0x100fe20008010816 */
[----:B------:R-:W-:Y:S01]  /*2cd0*/  ISETP.GT.AND P3, PT, R18, 0x8, !P3 ;  /* 0x000000081200780c */ /* 0x000fe20005f64270 */
[--C-:B------:R-:W-:Y:S01]  /*2ce0*/  FFMA.FTZ R136, R137, UR45, -R22.reuse ;  /* 0x0000002d89887c23 */ /* 0x100fe20008010816 */
[----:B------:R-:W-:Y:S01]  /*2cf0*/  ISETP.LT.OR P2, PT, R20, 0x2, P2 ;  /* 0x000000021400780c */ /* 0x000fe20001741670 */
[--C-:B------:R-:W-:Y:S01]  /*2d00*/  FFMA.FTZ R17, R23, UR45, -R22.reuse ;  /* 0x0000002d17117c23 */ /* 0x100fe20008010816 */
[----:B------:R-:W-:Y:S01]  /*2d10*/  ISETP.GE.AND P6, PT, R14, 0x12, PT ;  /* 0x000000120e00780c */ /* 0x000fe20003fc6270 */
[--C-:B------:R-:W-:Y:S01]  /*2d20*/  FFMA.FTZ R19, R155, UR45, -R22.reuse ;  /* 0x0000002d9b137c23 */ /* 0x100fe20008010816 */
[----:B------:R-:W-:Y:S01]  /*2d30*/  FSEL R16, R139, -INF , !P2 ;  /* 0xff8000008b107808 */ /* 0x000fe20005000000 */
[--C-:B------:R-:W-:Y:S01]  /*2d40*/  FFMA.FTZ R139, R148, UR45, -R22.reuse ;  /* 0x0000002d948b7c23 */ /* 0x100fe20008010816 */
[----:B------:R-:W-:Y:S01]  /*2d50*/  LEA R148, R7, UR37, 0x2 ;  /* 0x0000002507947c11 */ /* 0x000fe2000f8e10ff */
[--C-:B------:R-:W-:Y:S01]  /*2d60*/  FFMA.FTZ R23, R157, UR45, -R22.reuse ;  /* 0x0000002d9d177c23 */ /* 0x100fe20008010816 */
[----:B------:R-:W-:Y:S01]  /*2d70*/  ISETP.LT.OR P3, PT, R20, 0x9, P3 ;  /* 0x000000091400780c */ /* 0x000fe20001f61670 */
[--C-:B-----5:R-:W-:Y:S01]  /*2d80*/  FFMA.FTZ R137, R16, UR45, -R21.reuse ;  /* 0x0000002d10897c23 */ /* 0x120fe20008010815 */
[C---:B------:R-:W-:Y:S01]  /*2d90*/  ISETP.GT.AND P5, PT, R18.reuse, 0x10, !P5 ;  /* 0x000000101200780c */ /* 0x040fe20006fa4270 */
[----:B------:R-:W1:Y:S01]  /*2da0*/  LDS R145, [R148+0x30200] ;  /* 0x0302000094917984 */ /* 0x000e620000000800 */
[C---:B------:R-:W-:Y:S01]  /*2db0*/  ISETP.GT.AND P4, PT, R18.reuse, 0x9, !P4 ;  /* 0x000000091200780c */ /* 0x040fe20006784270 */
[----:B------:R-:W-:Y:S01]  /*2dc0*/  FFMA.FTZ R22, R149, UR45, -R22 ;  /* 0x0000002d95167c23 */ /* 0x000fe20008010816 */
[----:B------:R-:W-:Y:S01]  /*2dd0*/  ISETP.GT.AND P2, PT, R18, 0x11, !P6 ;  /* 0x000000111200780c */ /* 0x000fe20007744270 */
[----:B------:R-:W2:Y:S01]  /*2de0*/  LDS R141, [R148+0x30220] ;  /* 0x03022000948d7984 */ /* 0x000ea20000000800 */
[----:B------:R-:W-:Y:S01]  /*2df0*/  ISETP.GE.AND P6, PT, R14, 0x1a, PT ;  /* 0x0000001a0e00780c */ /* 0x000fe20003fc6270 */
[----:B------:R-:W3:Y:S01]  /*2e00*/  MUFU.EX2 R17, R17 ;  /* 0x0000001100117308 */ /* 0x000ee20000000800 */
[----:B------:R-:W-:Y:S01]  /*2e10*/  FSEL R142, R142, -INF , !P3 ;  /* 0xff8000008e8e7808 */ /* 0x000fe20005800000 */
[----:B------:R-:W-:Y:S01]  /*2e20*/  USHF.R.U32.HI UR6, URZ, 0x4, UR42 ;  /* 0x000000043f067899 */ /* 0x000fe2000801162a */
[----:B------:R-:W-:Y:S01]  /*2e30*/  ISETP.GE.AND P3, PT, R14, 0x19, PT ;  /* 0x000000190e00780c */ /* 0x000fe20003f66270 */
[----:B------:R-:W-:Y:S01]  /*2e40*/  UMOV UR11, 0x80000020 ;  /* 0x80000020000b7882 */ /* 0x000fe20000000000 */
[----:B------:R-:W-:Y:S01]  /*2e50*/  ISETP.LT.OR P5, PT, R20, 0x11, P5 ;  /* 0x000000111400780c */ /* 0x000fe20002fa1670 */
[--C-:B------:R-:W-:Y:S01]  /*2e60*/  FFMA.FTZ R142, R142, UR45, -R21.reuse ;  /* 0x0000002d8e8e7c23 */ /* 0x100fe20008010815 */
[----:B------:R-:W-:Y:S01]  /*2e70*/  ISETP.GT.AND P1, PT, R18, RZ, !P1 ;  /* 0x000000ff1200720c */ /* 0x000fe20004f24270 */
[----:B------:R-:W-:Y:S01]  /*2e80*/  MUFU.EX2 R136, R136 ;  /* 0x0000008800887308 */ /* 0x000fe20000000800 */
[----:B------:R-:W-:Y:S01]  /*2e90*/  ISETP.LT.OR P4, PT, R20, 0xa, P4 ;  /* 0x0000000a1400780c */ /* 0x000fe20002781670 */
[----:B------:R-:W-:Y:S01]  /*2ea0*/  ULOP3.LUT UR6, UR6, 0x3fff, URZ, 0xc0, !UPT ;  /* 0x00003fff06067892 */ /* 0x000fe2000f8ec03f */
[C---:B------:R-:W-:Y:S01]  /*2eb0*/  ISETP.GT.AND P6, PT, R18.reuse, 0x19, !P6 ;  /* 0x000000191200780c */ /* 0x040fe200077c4270 */
[----:B------:R-:W-:Y:S01]  /*2ec0*/  UMOV UR9, 0x40000040 ;  /* 0x4000004000097882 */ /* 0x000fe20000000000 */
[----:B------:R-:W-:Y:S01]  /*2ed0*/  ISETP.GT.AND P3, PT, R18, 0x18, !P3 ;  /* 0x000000181200780c */ /* 0x000fe20005f64270 */
[----:B------:R-:W-:Y:S01]  /*2ee0*/  ULOP3.LUT UR12, UR6, 0x1000000, URZ, 0xfc, !UPT ;  /* 0x01000000060c7892 */ /* 0x000fe2000f8efc3f */
[----:B------:R-:W-:Y:S01]  /*2ef0*/  FSEL R146, R146, -INF , !P5 ;  /* 0xff80000092927808 */ /* 0x000fe20006800000 */
[----:B------:R-:W4:Y:S01]  /*2f00*/  MUFU.EX2 R19, R19 ;  /* 0x0000001300137308 */ /* 0x000f220000000800 */
[----:B------:R-:W-:Y:S01]  /*2f10*/  FSEL R16, R143, -INF , !P4 ;  /* 0xff8000008f107808 */ /* 0x000fe20006000000 */
[----:B------:R-:W-:Y:S01]  /*2f20*/  UMOV UR13, 0x80000020 ;  /* 0x80000020000d7882 */ /* 0x000fe20000000000 */
[C---:B------:R-:W-:Y:S01]  /*2f30*/  ISETP.LT.OR P1, PT, R20.reuse, 0x1, P1 ;  /* 0x000000011400780c */ /* 0x040fe20000f21670 */
[----:B------:R-:W-:Y:S01]  /*2f40*/  UMOV UR15, 0x40000040 ;  /* 0x40000040000f7882 */ /* 0x000fe20000000000 */
[----:B------:R-:W-:Y:S01]  /*2f50*/  ISETP.LT.OR P6, PT, R20, 0x1a, P6 ;  /* 0x0000001a1400780c */ /* 0x000fe200037c1670 */
[--C-:B------:R-:W-:Y:S01]  /*2f60*/  FFMA.FTZ R143, R16, UR45, -R21.reuse ;  /* 0x0000002d108f7c23 */ /* 0x100fe20008010815 */
[C---:B------:R-:W-:Y:S01]  /*2f70*/  ISETP.LT.OR P2, PT, R20.reuse, 0x12, P2 ;  /* 0x000000121400780c */ /* 0x040fe20001741670 */
[----:B------:R-:W5:Y:S01]  /*2f80*/  MUFU.EX2 R140, R140 ;  /* 0x0000008c008c7308 */ /* 0x000f620000000800 */
[----:B------:R-:W-:Y:S01]  /*2f90*/  ISETP.LT.OR P3, PT, R20, 0x19, P3 ;  /* 0x000000191400780c */ /* 0x000fe20001f61670 */
[----:B------:R-:W-:Y:S01]  /*2fa0*/  FFMA.FTZ R20, R146, UR45, -R21 ;  /* 0x0000002d92147c23 */ /* 0x000fe20008010815 */
[----:B------:R-:W-:Y:S01]  /*2fb0*/  FSEL R18, R138, -INF , !P1 ;  /* 0xff8000008a127808 */ /* 0x000fe20004800000 */
[----:B------:R-:W-:Y:S01]  /*2fc0*/  UMOV UR10, UR12 ;  /* 0x0000000c000a7c82 */ /* 0x000fe20008000000 */
[----:B------:R-:W-:-:S02]  /*2fd0*/  FSEL R146, R151, -INF , !P6 ;  /* 0xff80000097927808 */ /* 0x000fc40007000000 */
[----:B------:R-:W-:Y:S01]  /*2fe0*/  FSEL R16, R147, -INF , !P2 ;  /* 0xff80000093107808 */ /* 0x000fe20005000000 */
[--C-:B------:R-:W-:Y:S01]  /*2ff0*/  FFMA.FTZ R147, R18, UR45, -R21.reuse ;  /* 0x0000002d12937c23 */ /* 0x100fe20008010815 */
[----:B------:R-:W-:Y:S01]  /*3000*/  FSEL R150, R150, -INF , !P3 ;  /* 0xff80000096967808 */ /* 0x000fe20005800000 */
[----:B------:R-:W-:Y:S01]  /*3010*/  FFMA.FTZ R146, R146, UR45, -R21 ;  /* 0x0000002d92927c23 */ /* 0x000fe20008010815 */
[----:B-1----:R-:W-:Y:S01]  /*3020*/  FADD.FTZ R120, R120, -R145 ;  /* 0x8000009178787221 */ /* 0x002fe20000010000 */
[----:B------:R-:W-:Y:S01]  /*3030*/  FFMA.FTZ R149, R16, UR45, -R21 ;  /* 0x0000002d10957c23 */ /* 0x000fe20008010815 */
[----:B------:R-:W-:Y:S01]  /*3040*/  FADD.FTZ R121, R121, -R145 ;  /* 0x8000009179797221 */ /* 0x000fe20000010000 */
[----:B------:R-:W-:Y:S01]  /*3050*/  FFMA.FTZ R16, R150, UR45, -R21 ;  /* 0x0000002d96107c23 */ /* 0x000fe20008010815 */
[--C-:B------:R-:W-:Y:S01]  /*3060*/  FADD.FTZ R124, R124, -R145.reuse ;  /* 0x800000917c7c7221 */ /* 0x100fe20000010000 */
[--C-:B------:R-:W-:Y:S01]  /*3070*/  FADD.FTZ R125, R125, -R145.reuse ;  /* 0x800000917d7d7221 */ /* 0x100fe20000010000 */
[--C-:B------:R-:W-:Y:S01]  /*3080*/  FADD.FTZ R128, R128, -R145.reuse ;  /* 0x8000009180807221 */ /* 0x100fe20000010000 */
[--C-:B------:R-:W-:Y:S01]  /*3090*/  FADD.FTZ R129, R129, -R145.reuse ;  /* 0x8000009181817221 */ /* 0x100fe20000010000 */
[--C-:B------:R-:W-:Y:S01]  /*30a0*/  FADD.FTZ R132, R132, -R145.reuse ;  /* 0x8000009184847221 */ /* 0x100fe20000010000 */
[----:B------:R-:W1:Y:S01]  /*30b0*/  MUFU.EX2 R23, R23 ;  /* 0x0000001700177308 */ /* 0x000e620000000800 */
[----:B------:R-:W-:Y:S01]  /*30c0*/  FADD.FTZ R145, R133, -R145 ;  /* 0x8000009185917221 */ /* 0x000fe20000010000 */
[--C-:B--2---:R-:W-:Y:S01]  /*30d0*/  FADD.FTZ R148, R123, -R141.reuse ;  /* 0x8000008d7b947221 */ /* 0x104fe20000010000 */
[--C-:B------:R-:W-:Y:S01]  /*30e0*/  FADD.FTZ R123, R126, -R141.reuse ;  /* 0x8000008d7e7b7221 */ /* 0x100fe20000010000 */
[--C-:B------:R-:W-:Y:S01]  /*30f0*/  FADD.FTZ R126, R127, -R141.reuse ;  /* 0x8000008d7f7e7221 */ /* 0x100fe20000010000 */
[--C-:B------:R-:W-:Y:S01]  /*3100*/  FADD.FTZ R127, R130, -R141.reuse ;  /* 0x8000008d827f7221 */ /* 0x100fe20000010000 */
[--C-:B------:R-:W-:Y:S01]  /*3110*/  FADD.FTZ R130, R131, -R141.reuse ;  /* 0x8000008d83827221 */ /* 0x100fe20000010000 */
[----:B---3--:R-:W-:Y:S01]  /*3120*/  FMUL.FTZ R120, R17, R120 ;  /* 0x0000007811787220 */ /* 0x008fe20000410000 */
[----:B------:R-:W2:Y:S01]  /*3130*/  MUFU.EX2 R144, R144 ;  /* 0x0000009000907308 */ /* 0x000ea20000000800 */
[----:B----4-:R-:W-:Y:S01]  /*3140*/  FMUL.FTZ R124, R19, R124 ;  /* 0x0000007c137c7220 */ /* 0x010fe20000410000 */
[----:B-----5:R-:W-:Y:S01]  /*3150*/  F2FP.BF16.F32.PACK_AB R18, R140, R19 ;  /* 0x000000138c12723e */ /* 0x020fe200000010ff */
[--C-:B------:R-:W-:Y:S01]  /*3160*/  FADD.FTZ R122, R122, -R141.reuse ;  /* 0x8000008d7a7a7221 */ /* 0x100fe20000010000 */
[----:B------:R-:W-:Y:S01]  /*3170*/  R2UR UR7, R9 ;  /* 0x00000000090772ca */ /* 0x000fe200000e0000 */
[--C-:B------:R-:W-:Y:S01]  /*3180*/  FADD.FTZ R134, R134, -R141.reuse ;  /* 0x8000008d86867221 */ /* 0x100fe20000010000 */
[----:B------:R-:W-:Y:S01]  /*3190*/  FADD.FTZ R135, R135, -R141 ;  /* 0x8000008d87877221 */ /* 0x000fe20000010000 */
[----:B------:R-:W-:Y:S01]  /*31a0*/  FMUL.FTZ R121, R136, R121 ;  /* 0x0000007988797220 */ /* 0x000fe20000410000 */
[----:B------:R-:W3:Y:S01]  /*31b0*/  MUFU.EX2 R22, R22 ;  /* 0x0000001600167308 */ /* 0x000ee20000000800 */
[----:B-1----:R-:W-:Y:S01]  /*31c0*/  FMUL.FTZ R128, R23, R128 ;  /* 0x0000008017807220 */ /* 0x002fe20000410000 */
[----:B------:R-:W-:-:S06]  /*31d0*/  FMUL.FTZ R125, R140, R125 ;  /* 0x0000007d8c7d7220 */ /* 0x000fcc0000410000 */
[----:B------:R-:W-:Y:S01]  /*31e0*/  MUFU.EX2 R137, R137 ;  /* 0x0000008900897308 */ /* 0x000fe20000000800 */
[----:B------:R-:W-:Y:S01]  /*31f0*/  ULEA UR4, UR7, UR37, 0xd ;  /* 0x0000002507047291 */ /* 0x000fe2000f8e683f */
[----:B--2---:R-:W-:Y:S01]  /*3200*/  FMUL.FTZ R129, R144, R129 ;  /* 0x0000008190817220 */ /* 0x004fe20000410000 */
[----:B------:R-:W-:Y:S02]  /*3210*/  UIMAD UR7, UR7, 0x3000, UR37 ;  /* 0x00003000070778a4 */ /* 0x000fe4000f8e0225 */
[----:B------:R-:W-:Y:S02]  /*3220*/  UIADD3 UR5, UR4, 0x2a000, URZ ;  /* 0x0002a00004057890 */ /* 0x000fe4000fffe03f */
[----:B------:R-:W-:Y:S01]  /*3230*/  USHF.R.U32.HI UR7, URZ, 0x4, UR7 ;  /* 0x000000043f077899 */ /* 0x000fe20008011607 */
[----:B------:R-:W1:Y:S01]  /*3240*/  MUFU.EX2 R142, R142 ;  /* 0x0000008e008e7308 */ /* 0x000e620000000800 */
[----:B---3--:R-:W-:Y:S01]  /*3250*/  FMUL.FTZ R145, R22, R145 ;  /* 0x0000009116917220 */ /* 0x008fe20000410000 */
[----:B------:R-:W-:-:S02]  /*3260*/  USHF.R.U32.HI UR5, URZ, 0x4, UR5 ;  /* 0x000000043f057899 */ /* 0x000fc40008011605 */
[----:B------:R-:W-:Y:S02]  /*3270*/  ULOP3.LUT UR14, UR7, 0x3fff, URZ, 0xc0, !UPT ;  /* 0x00003fff070e7892 */ /* 0x000fe4000f8ec03f */
[----:B------:R-:W-:Y:S02]  /*3280*/  ULOP3.LUT UR6, UR5, 0x3fff, URZ, 0xc0, !UPT ;  /* 0x00003fff05067892 */ /* 0x000fe4000f8ec03f */
[----:B------:R-:W2:Y:S01]  /*3290*/  MUFU.EX2 R143, R143 ;  /* 0x0000008f008f7308 */ /* 0x000ea20000000800 */
[----:B------:R-:W-:-:S04]  /*32a0*/  R2UR UR5, R152 ;  /* 0x00000000980572ca */ /* 0x000fc800000e0000 */
[----:B------:R-:W-:-:S03]  /*32b0*/  UMOV UR8, UR6 ;  /* 0x0000000600087c82 */ /* 0x000fc60008000000 */
[----:B------:R-:W3:Y:S01]  /*32c0*/  MUFU.EX2 R21, R149 ;  /* 0x0000009500157308 */ /* 0x000ee20000000800 */
[----:B-1----:R-:W-:-:S05]  /*32d0*/  FMUL.FTZ R123, R142, R123 ;  /* 0x0000007b8e7b7220 */ /* 0x002fca0000410000 */
[----:B------:R-:W-:Y:S02]  /*32e0*/  USHF.R.U32.HI UR5, URZ, 0x4, UR5 ;  /* 0x000000043f057899 */ /* 0x000fe40008011605 */
[----:B------:R-:W1:Y:S01]  /*32f0*/  MUFU.EX2 R147, R147 ;  /* 0x0000009300937308 */ /* 0x000e620000000800 */
[C---:B--2---:R-:W-:Y:S01]  /*3300*/  F2FP.BF16.F32.PACK_AB R19, R143.reuse, R142 ;  /* 0x0000008e8f13723e */ /* 0x044fe200000010ff */
[----:B------:R-:W-:Y:S01]  /*3310*/  FMUL.FTZ R126, R143, R126 ;  /* 0x0000007e8f7e7220 */ /* 0x000fe20000410000 */
[----:B------:R-:W-:-:S05]  /*3320*/  ULOP3.LUT UR5, UR5, 0x3fff, URZ, 0xc0, !UPT ;  /* 0x00003fff05057892 */ /* 0x000fca000f8ec03f */
[----:B------:R-:W2:Y:S01]  /*3330*/  MUFU.EX2 R139, R139 ;  /* 0x0000008b008b7308 */ /* 0x000ea20000000800 */
[----:B---3--:R-:W-:-:S07]  /*3340*/  FMUL.FTZ R130, R21, R130 ;  /* 0x0000008215827220 */ /* 0x008fce0000410000 */
[----:B------:R3:W4:Y:S01]  /*3350*/  MUFU.EX2 R138, R20 ;  /* 0x00000014008a7308 */ /* 0x0007220000000800 */
[----:B-1----:R-:W-:-:S07]  /*3360*/  FMUL.FTZ R122, R147, R122 ;  /* 0x0000007a937a7220 */ /* 0x002fce0000410000 */
[----:B------:R1:W5:Y:S01]  /*3370*/  MUFU.EX2 R133, R16 ;  /* 0x0000001000857308 */ /* 0x0003620000000800 */
[----:B---3--:R-:W-:Y:S01]  /*3380*/  F2FP.BF16.F32.PACK_AB R20, R144, R23 ;  /* 0x000000179014723e */ /* 0x008fe200000010ff */
[----:B--2---:R-:W-:Y:S01]  /*3390*/  FMUL.FTZ R132, R139, R132 ;  /* 0x000000848b847220 */ /* 0x004fe20000410000 */
[----:B------:R-:W-:-:S05]  /*33a0*/  F2FP.BF16.F32.PACK_AB R22, R22, R139 ;  /* 0x0000008b1616723e */ /* 0x000fca00000010ff */
[----:B------:R-:W2:Y:S01]  /*33b0*/  MUFU.EX2 R146, R146 ;  /* 0x0000009200927308 */ /* 0x000ea20000000800 */
[----:B-1----:R-:W-:Y:S01]  /*33c0*/  F2FP.BF16.F32.PACK_AB R16, R136, R17 ;  /* 0x000000118810723e */ /* 0x002fe200000010ff */
[----:B----4-:R-:W-:Y:S01]  /*33d0*/  FMUL.FTZ R131, R138, R127 ;  /* 0x0000007f8a837220 */ /* 0x010fe20000410000 */
[----:B------:R-:W-:Y:S01]  /*33e0*/  F2FP.BF16.F32.PACK_AB R17, R137, R147 ;  /* 0x000000938911723e */ /* 0x000fe200000010ff */
[----:B------:R-:W-:Y:S01]  /*33f0*/  BAR.SYNC.DEFER_BLOCKING 0x9, 0x180 ;  /* 0x0246000000007b1d */ /* 0x000fe20000010000 */
[----:B------:R-:W-:Y:S01]  /*3400*/  F2FP.BF16.F32.PACK_AB R21, R21, R138 ;  /* 0x0000008a1515723e */ /* 0x000fe200000010ff */
[----:B------:R-:W-:Y:S01]  /*3410*/  FMUL.FTZ R127, R137, R148 ;  /* 0x00000094897f7220 */ /* 0x000fe20000410000 */
[----:B-----5:R-:W-:Y:S01]  /*3420*/  FMUL.FTZ R134, R133, R134 ;  /* 0x0000008685867220 */ /* 0x020fe20000410000 */
[C---:B--2---:R-:W-:Y:S01]  /*3430*/  F2FP.BF16.F32.PACK_AB R23, R146.reuse, R133 ;  /* 0x000000859217723e */ /* 0x044fe200000010ff */
[----:B------:R-:W-:Y:S01]  /*3440*/  FMUL.FTZ R135, R146, R135 ;  /* 0x0000008792877220 */ /* 0x000fe20000410000 */
[----:B------:R1:W-:Y:S04]  /*3450*/  STSM.16.M88.4 [R10+0x30400], R16 ;  /* 0x030400100a007844 */ /* 0x0003e80000000200 */
[----:B------:R2:W-:Y:S01]  /*3460*/  STSM.16.M88.4 [R11], R20 ;  /* 0x000000140b007844 */ /* 0x0005e20000000200 */
[----:B------:R-:W-:Y:S01]  /*3470*/  @!PT LDS RZ, [RZ] ;  /* 0x00000000fffff984 */ /* 0x000fe20000000800 */
[----:B------:R-:W-:Y:S01]  /*3480*/  @!PT LDS RZ, [RZ] ;  /* 0x00000000fffff984 */ /* 0x000fe20000000800 */
[----:B------:R-:W-:Y:S01]  /*3490*/  @!PT LDS RZ, [RZ] ;  /* 0x00000000fffff984 */ /* 0x000fe20000000800 */
[----:B------:R-:W-:Y:S01]  /*34a0*/  @!PT LDS RZ, [RZ] ;  /* 0x00000000fffff984 */ /* 0x000fe20000000800 */
[----:B------:R3:W-:Y:S06]  /*34b0*/  MEMBAR.ALL.CTA ;  /* 0x0000000000007992 */ /* 0x0007ec0000008000 */
[----:B---3--:R-:W3:Y:S01]  /*34c0*/  FENCE.VIEW.ASYNC.S ;  /* 0x00000000000073c6 */ /* 0x008ee20000000000 */
[----:B-1----:R-:W-:-:S02]  /*34d0*/  F2FP.BF16.F32.PACK_AB R16, R121, R120 ;  /* 0x000000787910723e */ /* 0x002fc400000010ff */
[----:B------:R-:W-:Y:S02]  /*34e0*/  F2FP.BF16.F32.PACK_AB R18, R125, R124 ;  /* 0x0000007c7d12723e */ /* 0x000fe400000010ff */
[----:B------:R-:W-:Y:S02]  /*34f0*/  F2FP.BF16.F32.PACK_AB R17, R127, R122 ;  /* 0x0000007a7f11723e */ /* 0x000fe400000010ff */
[----:B------:R-:W-:Y:S02]  /*3500*/  F2FP.BF16.F32.PACK_AB R19, R126, R123 ;  /* 0x0000007b7e13723e */ /* 0x000fe400000010ff */
[----:B--2---:R-:W-:Y:S02]  /*3510*/  F2FP.BF16.F32.PACK_AB R20, R129, R128 ;  /* 0x000000808114723e */ /* 0x004fe400000010ff */
[----:B------:R-:W-:Y:S02]  /*3520*/  F2FP.BF16.F32.PACK_AB R22, R145, R132 ;  /* 0x000000849116723e */ /* 0x000fe400000010ff */
[----:B------:R-:W-:-:S02]  /*3530*/  F2FP.BF16.F32.PACK_AB R21, R130, R131 ;  /* 0x000000838215723e */ /* 0x000fc400000010ff */
[----:B------:R-:W-:Y:S01]  /*3540*/  F2FP.BF16.F32.PACK_AB R23, R135, R134 ;  /* 0x000000868717723e */ /* 0x000fe200000010ff */
        /* <DEDUP_REMOVED lines=75> */
.L_x_4977:
        /* <DEDUP_REMOVED lines=59> */
.L_x_4978:
        /* <DEDUP_REMOVED lines=63> */
.L_x_4953:
        /* <DEDUP_REMOVED lines=25> */
.L_x_4981:
        /* <DEDUP_REMOVED lines=20> */
.L_x_4982:
        /* <DEDUP_REMOVED lines=18> */
.L_x_4983:
        /* <DEDUP_REMOVED lines=18> */
.L_x_4984:
        /* <DEDUP_REMOVED lines=137> */
.L_x_4986:
[----:B------:R-:W-:Y:S05]  /*4f40*/  BSYNC B0 ;  /* 0x0000000000007941 */ /* 0x000fea0003800000 */
.L_x_4985:
[----:B------:R-:W-:-:S04]  /*4f50*/  DEPBAR.LE SB0, 0x0 ;  /* 0x000080000000791a */ /* 0x000fc80000000000 */
[----:B------:R-:W-:Y:S05]  /*4f60*/  EXIT ;  /* 0x000000000000794d */ /* 0x000fea0003800000 */
.L_x_4980:
        /* <DEDUP_REMOVED lines=53> */
.L_x_4988:
[----:B------:R-:W-:Y:S05]  /*52c0*/  BSYNC B0 ;  /* 0x0000000000007941 */ /* 0x000fea0003800000 */
.L_x_4987:
        /* <DEDUP_REMOVED lines=16> */
.L_x_4990:
[----:B------:R-:W-:Y:S05]  /*53d0*/  BSYNC B0 ;  /* 0x0000000000007941 */ /* 0x000fea0003800000 */
.L_x_4989:
        /* <DEDUP_REMOVED lines=16> */
.L_x_4992:
[----:B------:R-:W-:Y:S05]  /*54e0*/  BSYNC B0 ;  /* 0x0000000000007941 */ /* 0x000fea0003800000 */
.L_x_4991:
        /* <DEDUP_REMOVED lines=17> */
.L_x_4994:
[----:B------:R-:W-:Y:S05]  /*5600*/  BSYNC B0 ;  /* 0x0000000000007941 */ /* 0x000fea0003800000 */
.L_x_4993:
        /* <DEDUP_REMOVED lines=17> */
.L_x_4996:
[----:B------:R-:W-:Y:S05]  /*5720*/  BSYNC B0 ;  /* 0x0000000000007941 */ /* 0x000fea0003800000 */
.L_x_4995:
        /* <DEDUP_REMOVED lines=29> */
.L_x_4998:
[----:B------:R-:W-:Y:S05]  /*5900*/  BSYNC B0 ;  /* 0x0000000000007941 */ /* 0x000fea0003800000 */
.L_x_4997:
        /* <DEDUP_REMOVED lines=13> */
.L_x_5000:
[----:B------:R-:W-:Y:S05]  /*59e0*/  BSYNC B0 ;  /* 0x0000000000007941 */ /* 0x000fea0003800000 */
.L_x_4999:
        /* <DEDUP_REMOVED lines=15> */
.L_x_5002:
[----:B------:R-:W-:Y:S05]  /*5ae0*/  BSYNC B0 ;  /* 0x0000000000007941 */ /* 0x000fea0003800000 */
.L_x_5001:
        /* <DEDUP_REMOVED lines=15> */
.L_x_5004:
[----:B------:R-:W-:Y:S05]  /*5be0*/  BSYNC B0 ;  /* 0x0000000000007941 */ /* 0x000fea0003800000 */
.L_x_5003:
        /* <DEDUP_REMOVED lines=15> */
.L_x_5006:
[----:B------:R-:W-:Y:S05]  /*5ce0*/  BSYNC B0 ;  /* 0x0000000000007941 */ /* 0x000fea0003800000 */
.L_x_5005:
        /* <DEDUP_REMOVED lines=15> */
.L_x_5008:
[----:B------:R-:W-:Y:S05]  /*5de0*/  BSYNC B0 ;  /* 0x0000000000007941 */ /* 0x000fea0003800000 */
.L_x_5007:
        /* <DEDUP_REMOVED lines=15> */
.L_x_5010:
[----:B------:R-:W-:Y:S05]  /*5ee0*/  BSYNC B0 ;  /* 0x0000000000007941 */ /* 0x000fea0003800000 */
.L_x_5009:
[----:B------:R-:W-:Y:S05]  /*5ef0*/  EXIT ;  /* 0x000000000000794d */ /* 0x000fea0003800000 */
.L_x_4950:
        /* <DEDUP_REMOVED lines=41> */
.L_x_5014:
        /* <DEDUP_REMOVED lines=39> */
.L_x_5017:
[----:B------:R-:W-:Y:S05]  /*6400*/  BSYNC B1 ;  /* 0x0000000000017941 */ /* 0x000fea0003800000 */
.L_x_5016:
        /* <DEDUP_REMOVED lines=18> */
.L_x_5019:
[----:B------:R-:W-:Y:S05]  /*6530*/  BSYNC B1 ;  /* 0x0000000000017941 */ /* 0x000fea0003800000 */
.L_x_5018:
        /* <DEDUP_REMOVED lines=19> */
.L_x_5021:
[----:B------:R-:W-:Y:S05]  /*6670*/  BSYNC B1 ;  /* 0x0000000000017941 */ /* 0x000fea0003800000 */
.L_x_5020:
[----:B------:R-:W-:Y:S06]  /*6680*/  BAR.ARV 0xa, 0xa0 ;  /* 0x0282800000007b1d */ /* 0x000fec0000002000 */
[----:B------:R-:W-:Y:S04]  /*6690*/  BSSY B1, `(.L_x_5022) ;  /* 0x0000003000017945 */ /* 0x000fe80003800000 */
[----:B------:R-:W-:Y:S05]  /*66a0*/  @!P0 BRA `(.L_x_5023) ;  /* 0x0000000000048947 */ /* 0x000fea0003800000 */
[----:B------:R-:W-:-:S04]  /*66b0*/  DEPBAR.LE SB0, 0x1 ;  /* 0x000080400000791a */ /* 0x000fc80000000000 */
.L_x_5023:
[----:B------:R-:W-:Y:S05]  /*66c0*/  BSYNC B1 ;  /* 0x0000000000017941 */ /* 0x000fea0003800000 */
.L_x_5022:
[----:B------:R-:W-:Y:S06]  /*66d0*/  BAR.ARV 0xb, 0xa0 ;  /* 0x02c2800000007b1d */ /* 0x000fec0000002000 */
[----:B------:R-:W-:Y:S04]  /*66e0*/  BSSY B1, `(.L_x_5024) ;  /* 0x0000003000017945 */ /* 0x000fe80003800000 */
[----:B------:R-:W-:Y:S05]  /*66f0*/  @!P0 BRA `(.L_x_5025) ;  /* 0x0000000000048947 */ /* 0x000fea0003800000 */
[----:B------:R-:W-:-:S04]  /*6700*/  DEPBAR.LE SB0, 0x0 ;  /* 0x000080000000791a */ /* 0x000fc80000000000 */
.L_x_5025:
[----:B------:R-:W-:Y:S05]  /*6710*/  BSYNC B1 ;  /* 0x0000000000017941 */ /* 0x000fea0003800000 */
.L_x_5024:
[----:B------:R-:W-:Y:S06]  /*6720*/  BAR.ARV 0xc, 0xa0 ;  /* 0x0302800000007b1d */ /* 0x000fec0000002000 */
[----:B------:R-:W-:Y:S01]  /*6730*/  UIADD3 UR12, UR5, 0x1, URZ ;  /* 0x00000001050c7890 */ /* 0x000fe2000fffe03f */
[----:B------:R-:W-:Y:S11]  /*6740*/  BRA `(.L_x_5026) ;  /* 0x0000000000047947 */ /* 0x000ff60003800000 */
.L_x_5015:
[----:B------:R-:W-:-:S05]  /*6750*/  UMOV UR12, UR5 ;  /* 0x00000005000c7c82 */ /* 0x000fca0008000000 */
.L_x_5026:
        /* <DEDUP_REMOVED lines=21> */
.L_x_5047:
        /* <DEDUP_REMOVED lines=22> */
.L_x_5028:
[----:B------:R-:W-:Y:S05]  /*6a10*/  BSYNC B1 ;  /* 0x0000000000017941 */ /* 0x000fea0003800000 */
.L_x_5027:
        /* <DEDUP_REMOVED lines=12> */
.L_x_5030:
[----:B------:R-:W-:Y:S05]  /*6ae0*/  BSYNC B1 ;  /* 0x0000000000017941 */ /* 0x000fea0003800000 */
.L_x_5029:
        /* <DEDUP_REMOVED lines=13> */
.L_x_5032:
[----:B------:R-:W-:Y:S05]  /*6bc0*/  BSYNC B1 ;  /* 0x0000000000017941 */ /* 0x000fea0003800000 */
.L_x_5031:
[----:B------:R-:W-:Y:S06]  /*6bd0*/  BAR.ARV 0xa, 0xa0 ;  /* 0x0282800000007b1d */ /* 0x000fec0000002000 */
[----:B------:R-:W-:Y:S04]  /*6be0*/  BSSY B1, `(.L_x_5033) ;  /* 0x0000003000017945 */ /* 0x000fe80003800000 */
[----:B------:R-:W-:Y:S05]  /*6bf0*/  @!P0 BRA `(.L_x_5034) ;  /* 0x0000000000048947 */ /* 0x000fea0003800000 */
[----:B------:R-:W-:-:S04]  /*6c00*/  DEPBAR.LE SB0, 0x1 ;  /* 0x000080400000791a */ /* 0x000fc80000000000 */
.L_x_5034:
[----:B------:R-:W-:Y:S05]  /*6c10*/  BSYNC B1 ;  /* 0x0000000000017941 */ /* 0x000fea0003800000 */
.L_x_5033:
[----:B------:R-:W-:Y:S06]  /*6c20*/  BAR.ARV 0xb, 0xa0 ;  /* 0x02c2800000007b1d */ /* 0x000fec0000002000 */
[----:B------:R-:W-:Y:S04]  /*6c30*/  BSSY B1, `(.L_x_5035) ;  /* 0x0000003000017945 */ /* 0x000fe80003800000 */
[----:B------:R-:W-:Y:S05]  /*6c40*/  @!P0 BRA `(.L_x_5036) ;  /* 0x0000000000048947 */ /* 0x000fea0003800000 */
[----:B------:R-:W-:-:S04]  /*6c50*/  DEPBAR.LE SB0, 0x0 ;  /* 0x000080000000791a */ /* 0x000fc80000000000 */
.L_x_5036:
[----:B------:R-:W-:Y:S05]  /*6c60*/  BSYNC B1 ;  /* 0x0000000000017941 */ /* 0x000fea0003800000 */
.L_x_5035:
        /* <DEDUP_REMOVED lines=13> */
.L_x_5038:
[----:B------:R-:W-:Y:S05]  /*6d40*/  BSYNC B1 ;  /* 0x0000000000017941 */ /* 0x000fea0003800000 */
.L_x_5037:
        /* <DEDUP_REMOVED lines=12> */
.L_x_5040:
[----:B------:R-:W-:Y:S05]  /*6e10*/  BSYNC B1 ;  /* 0x0000000000017941 */ /* 0x000fea0003800000 */
.L_x_5039:
        /* <DEDUP_REMOVED lines=13> */
.L_x_5042:
[----:B------:R-:W-:Y:S05]  /*6ef0*/  BSYNC B1 ;  /* 0x0000000000017941 */ /* 0x000fea0003800000 */
.L_x_5041:
[----:B------:R-:W-:Y:S06]  /*6f00*/  BAR.ARV 0xa, 0xa0 ;  /* 0x0282800000007b1d */ /* 0x000fec0000002000 */
[----:B------:R-:W-:Y:S04]  /*6f10*/  BSSY B1, `(.L_x_5043) ;  /* 0x0000003000017945 */ /* 0x000fe80003800000 */
[----:B------:R-:W-:Y:S05]  /*6f20*/  @!P0 BRA `(.L_x_5044) ;  /* 0x0000000000048947 */ /* 0x000fea0003800000 */
[----:B------:R-:W-:-:S04]  /*6f30*/  DEPBAR.LE SB0, 0x1 ;  /* 0x000080400000791a */ /* 0x000fc80000000000 */
.L_x_5044:
[----:B------:R-:W-:Y:S05]  /*6f40*/  BSYNC B1 ;  /* 0x0000000000017941 */ /* 0x000fea0003800000 */
.L_x_5043:
[----:B------:R-:W-:Y:S01]  /*6f50*/  UIADD3 UR12, UR12, 0x2, URZ ;  /* 0x000000020c0c7890 */ /* 0x000fe2000fffe03f */
[----:B------:R-:W-:Y:S06]  /*6f60*/  BAR.ARV 0xb, 0xa0 ;  /* 0x02c2800000007b1d */ /* 0x000fec0000002000 */
[----:B------:R-:W-:Y:S01]  /*6f70*/  UISETP.GE.AND UP0, UPT, UR12, UR8, UPT ;  /* 0x000000080c00728c */ /* 0x000fe2000bf06270 */
[----:B------:R-:W-:Y:S04]  /*6f80*/  BSSY B1, `(.L_x_5045) ;  /* 0x0000003000017945 */ /* 0x000fe80003800000 */
[----:B------:R-:W-:Y:S06]  /*6f90*/  @!P0 BRA `(.L_x_5046) ;  /* 0x0000000000048947 */ /* 0x000fec0003800000 */
[----:B------:R-:W-:-:S04]  /*6fa0*/  DEPBAR.LE SB0, 0x0 ;  /* 0x000080000000791a */ /* 0x000fc80000000000 */
.L_x_5046:
[----:B------:R-:W-:Y:S05]  /*6fb0*/  BSYNC B1 ;  /* 0x0000000000017941 */ /* 0x000fea0003800000 */
.L_x_5045:
[----:B------:R-:W-:Y:S06]  /*6fc0*/  BAR.ARV 0xc, 0xa0 ;  /* 0x0302800000007b1d */ /* 0x000fec0000002000 */
[----:B------:R-:W-:Y:S01]  /*6fd0*/  PLOP3.LUT P1, PT, PT, PT, UP0, 0x80, 0x0 ;  /* 0x000000000000781c */ /* 0x000fe20003f2f008 */
[----:B------:R-:W-:Y:S02]  /*6fe0*/  UIADD3 UR24, UR24, 0x6000, URZ ;  /* 0x0000600018187890 */ /* 0x000fe4000fffe03f */
[----:B------:R-:W-:-:S10]  /*6ff0*/  UIADD3 UR4, UR4, 0x6000, URZ ;  /* 0x0000600004047890 */ /* 0x000fd4000fffe03f */
[----:B------:R-:W-:Y:S05]  /*7000*/  @!P1 BRA `(.L_x_5047) ;  /* 0xfffffff800289947 */ /* 0x000fea000383ffff */
[----:B------:R-:W-:Y:S05]  /*7010*/  BRA `(.L_x_5013) ;  /* 0x0000002400587947 */ /* 0x000fea0003800000 */
.L_x_5012:
        /* <DEDUP_REMOVED lines=34> */
.L_x_5049:
        /* <DEDUP_REMOVED lines=50> */
.L_x_5078:
        /* <DEDUP_REMOVED lines=9> */
.L_x_5052:
        /* <DEDUP_REMOVED lines=115> */
.L_x_5063:
[----:B-1----:R-:W-:-:S05]  /*7d20*/  IMAD.MOV.U32 R6, RZ, RZ, 0x1 ;  /* 0x00000001ff067424 */ /* 0x002fca00078e00ff */
[----:B------:R-:W-:-:S04]  /*7d30*/  SHF.L.U32 R6, R6, 0x1f, RZ ;  /* 0x0000001f06067819 */ /* 0x000fc800000006ff */
[----:B------:R-:W1:Y:S02]  /*7d40*/  SYNCS.PHASECHK.TRANS64.TRYWAIT P1, [R0+URZ+0x36438], R6 ;  /* 0x03643806000075a7 */ /* 0x000e64000802017f */
[----:B-123--:R-:W-:Y:S05]  /*7d50*/  @!P1 BRA `(.L_x_5055) ;  /* 0x00000018007c9947 */ /* 0x00efea0003800000 */
.L_x_5079:
[----:B------:R-:W-:Y:S05]  /*7d60*/  @P0 BRA `(.L_x_5056) ;  /* 0x0000000000140947 */ /* 0x000fea0003800000 */
[----:B------:R-:W-:Y:S01]  /*7d70*/  ISETP.NE.AND P1, PT, R20, RZ, PT ;  /* 0x000000ff1400720c */ /* 0x000fe20003f25270 */
[----:B------:R-:W-:-:S04]  /*7d80*/  IMAD.MOV.U32 R3, RZ, RZ, 0x6100 ;  /* 0x00006100ff037424 */ /* 0x000fc800078e00ff */
[----:B------:R2:W-:Y:S08]  /*7d90*/  SYNCS.ARRIVE.TRANS64 RZ, [R0+URZ+0x36430], R3 ;  /* 0x0364300300ff79a7 */ /* 0x0005f0000800003f */
[----:B------:R-:W-:Y:S05]  /*7da0*/  @!P1 BRA `(.L_x_5056) ;  /* 0x0000000000049947 */ /* 0x000fea0003800000 */
[----:B------:R-:W-:Y:S01]  /*7db0*/  BPT.TRAP 0x1 ;  /* 0x000000040000795c */ /* 0x000fe20000300000 */
.L_x_5056:
        /* <DEDUP_REMOVED lines=48> */
.L_x_5080:
[----:B------:R-:W-:Y:S05]  /*80c0*/  @P0 BRA `(.L_x_5058) ;  /* 0x0000000000140947 */ /* 0x000fea0003800000 */
[----:B------:R-:W-:Y:S01]  /*80d0*/  ISETP.NE.AND P1, PT, R20, RZ, PT ;  /* 0x000000ff1400720c */ /* 0x000fe20003f25270 */
[----:B--2---:R-:W-:-:S04]  /*80e0*/  IMAD.MOV.U32 R3, RZ, RZ, 0x6100 ;  /* 0x00006100ff037424 */ /* 0x004fc800078e00ff */
[----:B------:R3:W-:Y:S08]  /*80f0*/  SYNCS.ARRIVE.TRANS64 RZ, [R0+URZ+0x36418], R3 ;  /* 0x0364180300ff79a7 */ /* 0x0007f0000800003f */
[----:B------:R-:W-:Y:S05]  /*8100*/  @!P1 BRA `(.L_x_5058) ;  /* 0x0000000000049947 */ /* 0x000fea0003800000 */
[----:B------:R-:W-:Y:S01]  /*8110*/  BPT.TRAP 0x1 ;  /* 0x000000040000795c */ /* 0x000fe20000300000 */
.L_x_5058:
        /* <DEDUP_REMOVED lines=44> */
.L_x_5081:
[----:B------:R-:W-:Y:S05]  /*83e0*/  @P0 BRA `(.L_x_5060) ;  /* 0x0000000000140947 */ /* 0x000fea0003800000 */
[----:B------:R-:W-:Y:S01]  /*83f0*/  ISETP.NE.AND P1, PT, R20, RZ, PT ;  /* 0x000000ff1400720c */ /* 0x000fe20003f25270 */
[----:B--2---:R-:W-:-:S04]  /*8400*/  IMAD.MOV.U32 R29, RZ, RZ, 0x6100 ;  /* 0x00006100ff1d7424 */ /* 0x004fc800078e00ff */
[----:B------:R3:W-:Y:S08]  /*8410*/  SYNCS.ARRIVE.TRANS64 RZ, [R0+URZ+0x36430], R29 ;  /* 0x0364301d00ff79a7 */ /* 0x0007f0000800003f */
[----:B------:R-:W-:Y:S05]  /*8420*/  @!P1 BRA `(.L_x_5060) ;  /* 0x0000000000049947 */ /* 0x000fea0003800000 */
[----:B------:R-:W-:Y:S01]  /*8430*/  BPT.TRAP 0x1 ;  /* 0x000000040000795c */ /* 0x000fe20000300000 */
.L_x_5060:
        /* <DEDUP_REMOVED lines=37> */
.L_x_5083:
[----:B------:R-:W-:Y:S05]  /*8690*/  @P0 BRA `(.L_x_5062) ;  /* 0x0000000000140947 */ /* 0x000fea0003800000 */
[----:B------:R-:W-:Y:S01]  /*86a0*/  ISETP.NE.AND P1, PT, R20, RZ, PT ;  /* 0x000000ff1400720c */ /* 0x000fe20003f25270 */
[----:B----4-:R-:W-:-:S04]  /*86b0*/  IMAD.MOV.U32 R5, RZ, RZ, 0x6100 ;  /* 0x00006100ff057424 */ /* 0x010fc800078e00ff */
[----:B------:R5:W-:Y:S08]  /*86c0*/  SYNCS.ARRIVE.TRANS64 RZ, [R0+URZ+0x36410], R5 ;  /* 0x0364100500ff79a7 */ /* 0x000bf0000800003f */
[----:B------:R-:W-:Y:S05]  /*86d0*/  @!P1 BRA `(.L_x_5062) ;  /* 0x0000000000049947 */ /* 0x000fea0003800000 */
[----:B------:R-:W-:Y:S01]  /*86e0*/  BPT.TRAP 0x1 ;  /* 0x000000040000795c */ /* 0x000fe20000300000 */
.L_x_5062:
        /* <DEDUP_REMOVED lines=22> */
[----:B----45:R-:W-:Y:S01]  /*8850*/  IMAD.U32 R5, RZ, RZ, UR9 ;  /* 0x00000009ff057e24 */ /* 0x030fe2000f8e00ff */
        /* <DEDUP_REMOVED lines=21> */
.L_x_5054:
[----:B------:R-:W-:Y:S01]  /*89b0*/  ISETP.NE.AND P1, PT, R19, RZ, PT ;  /* 0x000000ff1300720c */ /* 0x000fe20003f25270 */
[----:B------:R-:W-:Y:S02]  /*89c0*/  IMAD.MOV.U32 R5, RZ, RZ, 0x1 ;  /* 0x00000001ff057424 */ /* 0x000fe400078e00ff */
[----:B------:R-:W-:-:S10]  /*89d0*/  IMAD.MOV.U32 R4, RZ, RZ, R15 ;  /* 0x000000ffff047224 */ /* 0x000fd400078e000f */
[----:B------:R-:W-:Y:S05]  /*89e0*/  @!P1 BRA `(.L_x_5053) ;  /* 0x0000000400889947 */ /* 0x000fea0003800000 */
[----:B------:R-:W4:Y:S02]  /*89f0*/  SYNCS.PHASECHK.TRANS64.TRYWAIT P1, [R0+URZ+0x36438], R6 ;  /* 0x03643806000075a7 */ /* 0x000f24000802017f */
[----:B----4-:R-:W-:Y:S05]  /*8a00*/  @!P1 BRA `(.L_x_5064) ;  /* 0x0000000c00a49947 */ /* 0x010fea0003800000 */
.L_x_5084:
[----:B------:R-:W-:Y:S05]  /*8a10*/  @P0 BRA `(.L_x_5065) ;  /* 0x0000000000140947 */ /* 0x000fea0003800000 */
[----:B------:R-:W-:Y:S01]  /*8a20*/  ISETP.NE.AND P1, PT, R20, RZ, PT ;  /* 0x000000ff1400720c */ /* 0x000fe20003f25270 */
[----:B------:R-:W-:-:S04]  /*8a30*/  IMAD.MOV.U32 R5, RZ, RZ, 0x6100 ;  /* 0x00006100ff057424 */ /* 0x000fc800078e00ff */
[----:B------:R5:W-:Y:S08]  /*8a40*/  SYNCS.ARRIVE.TRANS64 RZ, [R0+URZ+0x36430], R5 ;  /* 0x0364300500ff79a7 */ /* 0x000bf0000800003f */
[----:B------:R-:W-:Y:S05]  /*8a50*/  @!P1 BRA `(.L_x_5065) ;  /* 0x0000000000049947 */ /* 0x000fea0003800000 */
[----:B------:R-:W-:Y:S01]  /*8a60*/  BPT.TRAP 0x1 ;  /* 0x000000040000795c */ /* 0x000fe20000300000 */
.L_x_5065:
[----:B-----5:R-:W5:Y:S01]  /*8a70*/  LDC.64 R4, c[0x0][0x728] ;  /* 0x0001ca00ff047b82 */ /* 0x020f620000000a00 */
[----:B------:R-:W-:Y:S01]  /*8a80*/  IMAD.SHL.U32 R16, R21, 0x40, RZ ;  /* 0x0000004015107824 */ /* 0x000fe200078e00ff */
[----:B------:R-:W-:Y:S01]  /*8a90*/  R2UR UR24, R0 ;  /* 0x00000000001872ca */ /* 0x000fe200000e0000 */
[----:B------:R-:W-:Y:S01]  /*8aa0*/  UMOV UR32, 0x0 ;  /* 0x0000000000207882 */ /* 0x000fe20000000000 */
[----:B------:R-:W-:Y:S01]  /*8ab0*/  UMOV UR33, 0x14f00000 ;  /* 0x14f0000000217882 */ /* 0x000fe20000000000 */
[----:B------:R-:W-:Y:S01]  /*8ac0*/  UMOV UR18, URZ ;  /* 0x0000003f00127c82 */ /* 0x000fe20008000000 */
[C---:B-1--4-:R-:W-:Y:S01]  /*8ad0*/  IADD3 R6, P1, R16.reuse, UR14, RZ ;  /* 0x0000000e10067c10 */ /* 0x052fe2000ff3e0ff */
        /* <DEDUP_REMOVED lines=13> */
[C---:B-----5:R-:W-:Y:S01]  /*8bb0*/  LEA R4, P2, R6.reuse, R4, 0x2 ;  /* 0x0000000406047211 */ /* 0x060fe200078410ff */
        /* <DEDUP_REMOVED lines=20> */
.L_x_5085:
[----:B-1----:R-:W-:Y:S01]  /*8d00*/  IMAD.MOV.U32 R5, RZ, RZ, RZ ;  /* 0x000000ffff057224 */ /* 0x002fe200078e00ff */
[----:B------:R-:W-:Y:S06]  /*8d10*/  @P0 BRA `(.L_x_5067) ;  /* 0x0000000000140947 */ /* 0x000fec0003800000 */
[----:B------:R-:W-:Y:S01]  /*8d20*/  ISETP.NE.AND P1, PT, R20, RZ, PT ;  /* 0x000000ff1400720c */ /* 0x000fe20003f25270 */
[----:B------:R-:W-:-:S04]  /*8d30*/  IMAD.MOV.U32 R17, RZ, RZ, 0x6100 ;  /* 0x00006100ff117424 */ /* 0x000fc800078e00ff */
[----:B------:R1:W-:Y:S08]  /*8d40*/  SYNCS.ARRIVE.TRANS64 RZ, [R0+URZ+0x36418], R17 ;  /* 0x0364181100ff79a7 */ /* 0x0003f0000800003f */
[----:B------:R-:W-:Y:S05]  /*8d50*/  @!P1 BRA `(.L_x_5067) ;  /* 0x0000000000049947 */ /* 0x000fea0003800000 */
[----:B------:R-:W-:Y:S01]  /*8d60*/  BPT.TRAP 0x1 ;  /* 0x000000040000795c */ /* 0x000fe20000300000 */
.L_x_5067:
        /* <DEDUP_REMOVED lines=42> */
.L_x_5053:
[----:B------:R-:W-:-:S04]  /*9010*/  SHF.L.U32 R3, R5, 0x1f, RZ ;  /* 0x0000001f05037819 */ /* 0x000fc800000006ff */
[----:B------:R-:W4:Y:S02]  /*9020*/  SYNCS.PHASECHK.TRANS64.TRYWAIT P1, [R0+URZ+0x36438], R3 ;  /* 0x03643803000075a7 */ /* 0x000f24000802017f */
[----:B----4-:R-:W-:Y:S05]  /*9030*/  @!P1 BRA `(.L_x_5068) ;  /* 0x0000000800409947 */ /* 0x010fea0003800000 */
.L_x_5086:
[----:B------:R-:W-:Y:S05]  /*9040*/  @P0 BRA `(.L_x_5069) ;  /* 0x0000000000180947 */ /* 0x000fea0003800000 */
[----:B------:R-:W5:Y:S01]  /*9050*/  S2R R2, SR_TID.X ;  /* 0x0000000000027919 */ /* 0x000f620000002100 */
[----:B----4-:R-:W-:-:S04]  /*9060*/  IMAD.MOV.U32 R3, RZ, RZ, 0x6100 ;  /* 0x00006100ff037424 */ /* 0x010fc800078e00ff */
[----:B------:R4:W-:Y:S01]  /*9070*/  SYNCS.ARRIVE.TRANS64 RZ, [R0+URZ+0x36430], R3 ;  /* 0x0364300300ff79a7 */ /* 0x0009e2000800003f */
[----:B-----5:R-:W-:-:S13]  /*9080*/  LOP3.LUT P0, RZ, R2, 0x1f, RZ, 0xc0, !PT ;  /* 0x0000001f02ff7812 */ /* 0x020fda000780c0ff */
[----:B----4-:R-:W-:Y:S05]  /*9090*/  @!P0 BRA `(.L_x_5069) ;  /* 0x0000000000048947 */ /* 0x010fea0003800000 */
[----:B------:R-:W-:Y:S01]  /*90a0*/  BPT.TRAP 0x1 ;  /* 0x000000040000795c */ /* 0x000fe20000300000 */
.L_x_5069:
        /* <DEDUP_REMOVED lines=43> */
.L_x_5050:
[----:B------:R-:W-:Y:S05]  /*9360*/  BSYNC B1 ;  /* 0x0000000000017941 */ /* 0x000fea0003800000 */
.L_x_5048:
[----:B------:R-:W-:-:S03]  /*9370*/  UMOV UR7, 0xffffffff ;  /* 0xffffffff00077882 */ /* 0x000fc60000000000 */
[----:B------:R-:W-:Y:S05]  /*9380*/  BRA.DIV UR7, `(.L_x_5070) ;  /* 0x0000000607807947 */ /* 0x000fea000b800000 */
[----:B------:R-:W-:-:S13]  /*9390*/  ELECT P6, URZ, PT ;  /* 0x00000000003f782f */ /* 0x000fda00038c0000 */
.L_x_5089:
[----:B------:R-:W-:Y:S05]  /*93a0*/  @!P6 BRA `(.L_x_5013) ;  /* 0x000000000074e947 */ /* 0x000fea0003800000 */
[----:B------:R-:W-:-:S06]  /*93b0*/  ULOP3.LUT UR7, UR38, 0x2, URZ, 0xfc, !UPT ;  /* 0x0000000226077892 */ /* 0x000fcc000f8efc3f */
[----:B------:R-:W-:-:S05]  /*93c0*/  IMAD.U32 R0, RZ, RZ, UR7 ;  /* 0x00000007ff007e24 */ /* 0x000fca000f8e00ff */
[----:B------:R-:W-:-:S13]  /*93d0*/  ISETP.NE.AND P2, PT, R0, 0x3, PT ;  /* 0x000000030000780c */ /* 0x000fda0003f45270 */
[----:B------:R-:W-:Y:S05]  /*93e0*/  @!P2 BRA `(.L_x_5071) ;  /* 0x000000000004a947 */ /* 0x000fea0003800000 */
[----:B------:R-:W-:Y:S01]  /*93f0*/  BPT.TRAP 0x1 ;  /* 0x000000040000795c */ /* 0x000fe20000300000 */
.L_x_5071:
        /* <DEDUP_REMOVED lines=15> */
.L_x_5090:
[----:B------:R-:W2:Y:S02]  /*94f0*/  SYNCS.PHASECHK.TRANS64.TRYWAIT P0, [R3+URZ], R0 ;  /* 0x00000000030075a7 */ /* 0x000ea4000800017f */
[----:B--2---:R-:W-:Y:S05]  /*9500*/  @!P0 BRA `(.L_x_5073) ;  /* 0x0000000400548947 */ /* 0x004fea0003800000 */
.L_x_5091:
[----:B------:R-:W-:Y:S05]  /*9510*/  @!P2 BRA `(.L_x_5074) ;  /* 0x000000000004a947 */ /* 0x000fea0003800000 */
[----:B------:R-:W-:Y:S01]  /*9520*/  BPT.TRAP 0x1 ;  /* 0x000000040000795c */ /* 0x000fe20000300000 */
.L_x_5074:
[----:B------:R-:W-:-:S07]  /*9530*/  SHF.L.U32 R5, R5, 0x1f, RZ ;  /* 0x0000001f05057819 */ /* 0x000fce00000006ff */
.L_x_5075:
[----:B---3--:R3:W4:Y:S02]  /*9540*/  SYNCS.PHASECHK.TRANS64.TRYWAIT P0, [R4+URZ+0x36438], R5 ;  /* 0x03643805040075a7 */ /* 0x008724000800017f */
[----:B----4-:R-:W-:Y:S05]  /*9550*/  @!P0 NANOSLEEP.SYNCS 0x989680 ;  /* 0x009896800000895d */ /* 0x010fea0003900000 */
[----:B------:R-:W4:Y:S02]  /*9560*/  @!P0 SYNCS.PHASECHK.TRANS64 P0, [R4+URZ+0x36438], R5 ;  /* 0x03643805040085a7 */ /* 0x000f24000800007f */
[----:B----4-:R-:W-:Y:S05]  /*9570*/  @!P0 BRA `(.L_x_5075) ;  /* 0xfffffffc00f08947 */ /* 0x010fea000383ffff */
.L_x_5013:
[----:B------:R-:W-:Y:S05]  /*9580*/  BSYNC B0 ;  /* 0x0000000000007941 */ /* 0x000fea0003800000 */
.L_x_5011:
[----:B------:R-:W-:Y:S05]  /*9590*/  EXIT ;  /* 0x000000000000794d */ /* 0x000fea0003800000 */
.L_x_4958:
[----:B------:R-:W-:Y:S02]  /*95a0*/  IMAD.MOV.U32 R12, RZ, RZ, RZ ;  /* 0x000000ffff0c7224 */ /* 0x000fe400078e00ff */
[----:B------:R-:W-:Y:S02]  /*95b0*/  IMAD.MOV.U32 R11, RZ, RZ, 0x1f ;  /* 0x0000001fff0b7424 */ /* 0x000fe400078e00ff */
[----:B------:R-:W-:-:S07]  /*95c0*/  IMAD.MOV.U32 R15, RZ, RZ, -0x1 ;  /* 0xffffffffff0f7424 */ /* 0x000fce00078e00ff */
[----:B------:R-:W-:Y:S05]  /*95d0*/  WARPSYNC.COLLECTIVE R15, `(.L_x_5076) ;  /* 0x000000000f087348 */ /* 0x000fea0003c00000 */
[----:B------:R1:W2:Y:S02]  /*95e0*/  SHFL.IDX P6, R14, R13, R12, R11 ;  /* 0x0000000c0d0e7389 */ /* 0x0002a400000c000b */
[----:B-12---:R-:W-:Y:S01]  /*95f0*/  ENDCOLLECTIVE ;  /* 0x000000000000791b */ /* 0x006fe20003800000 */
.L_x_5076:
[----:B------:R-:W-:Y:S05]  /*9600*/  BRA `(.L_x_5077) ;  /* 0xffffff7800b47947 */ /* 0x000fea000383ffff */
.L_x_4960:
[----:B--2---:R2:W3:Y:S02]  /*9610*/  SYNCS.PHASECHK.TRANS64.TRYWAIT P0, [R153+URZ+0x36400], R10 ;  /* 0x0364000a990075a7 */ /* 0x0044e4000800017f */
[----:B---3--:R-:W-:Y:S05]  /*9620*/  @!P0 NANOSLEEP.SYNCS 0x989680 ;  /* 0x009896800000895d */ /* 0x008fea0003900000 */
[----:B------:R-:W3:Y:S02]  /*9630*/  @!P0 SYNCS.PHASECHK.TRANS64 P0, [R153+URZ+0x36400], R10 ;  /* 0x0364000a990085a7 */ /* 0x000ee4000800007f */
[----:B---3--:R-:W-:Y:S05]  /*9640*/  @!P0 BRA `(.L_x_4960) ;  /* 0xfffffffc00f08947 */ /* 0x008fea000383ffff */
[----:B------:R-:W-:Y:S05]  /*9650*/  BRA `(.L_x_4959) ;  /* 0xffffff7800ec7947 */ /* 0x000fea000383ffff */
.L_x_4964:
[----:B--2---:R2:W3:Y:S02]  /*9660*/  SYNCS.PHASECHK.TRANS64.TRYWAIT P1, [R4+URZ+0x36410], R17 ;  /* 0x03641011040075a7 */ /* 0x0044e4000802017f */
[----:B---3--:R-:W-:Y:S05]  /*9670*/  @!P1 NANOSLEEP.SYNCS 0x989680 ;  /* 0x009896800000995d */ /* 0x008fea0003900000 */
[----:B------:R-:W3:Y:S02]  /*9680*/  @!P1 SYNCS.PHASECHK.TRANS64 P1, [R4+URZ+0x36410], R17 ;  /* 0x03641011040095a7 */ /* 0x000ee4000802007f */
[----:B---3--:R-:W-:Y:S05]  /*9690*/  @!P1 BRA `(.L_x_4964) ;  /* 0xfffffffc00f09947 */ /* 0x008fea000383ffff */
[----:B------:R-:W-:Y:S05]  /*96a0*/  BRA `(.L_x_4963) ;  /* 0xffffff8000bc7947 */ /* 0x000fea000383ffff */
.L_x_4968:
[----:B------:R1:W1:Y:S02]  /*96b0*/  SYNCS.PHASECHK.TRANS64.TRYWAIT P1, [R153+URZ+0x36430], R16 ;  /* 0x03643010990075a7 */ /* 0x000264000802017f */
[----:B-1----:R-:W-:Y:S05]  /*96c0*/  @!P1 NANOSLEEP.SYNCS 0x989680 ;  /* 0x009896800000995d */ /* 0x002fea0003900000 */
[----:B------:R-:W1:Y:S02]  /*96d0*/  @!P1 SYNCS.PHASECHK.TRANS64 P1, [R153+URZ+0x36430], R16 ;  /* 0x03643010990095a7 */ /* 0x000e64000802007f */
[----:B-1----:R-:W-:Y:S05]  /*96e0*/  @!P1 BRA `(.L_x_4968) ;  /* 0xfffffffc00f09947 */ /* 0x002fea000383ffff */
[----:B------:R-:W-:Y:S05]  /*96f0*/  BRA `(.L_x_4967) ;  /* 0xffffff8800607947 */ /* 0x000fea000383ffff */
.L_x_5051:
[----:B-1----:R1:W2:Y:S02]  /*9700*/  SYNCS.PHASECHK.TRANS64.TRYWAIT P1, [R0+URZ+0x36420], R6 ;  /* 0x03642006000075a7 */ /* 0x0022a4000802017f */
[----:B--2---:R-:W-:Y:S05]  /*9710*/  @!P1 NANOSLEEP.SYNCS 0x989680 ;  /* 0x009896800000995d */ /* 0x004fea0003900000 */
[----:B------:R-:W2:Y:S02]  /*9720*/  @!P1 SYNCS.PHASECHK.TRANS64 P1, [R0+URZ+0x36420], R6 ;  /* 0x03642006000095a7 */ /* 0x000ea4000802007f */
[----:B--2---:R-:W-:Y:S05]  /*9730*/  @!P1 BRA `(.L_x_5051) ;  /* 0xfffffffc00f09947 */ /* 0x004fea000383ffff */
[----:B------:R-:W-:Y:S05]  /*9740*/  BRA `(.L_x_5078) ;  /* 0xffffffdc00847947 */ /* 0x000fea000383ffff */
.L_x_5055:
[----:B-1----:R1:W2:Y:S02]  /*9750*/  SYNCS.PHASECHK.TRANS64.TRYWAIT P1, [R0+URZ+0x36438], R6 ;  /* 0x03643806000075a7 */ /* 0x0022a4000802017f */
[----:B--2---:R-:W-:Y:S05]  /*9760*/  @!P1 NANOSLEEP.SYNCS 0x989680 ;  /* 0x009896800000995d */ /* 0x004fea0003900000 */
[----:B------:R-:W2:Y:S02]  /*9770*/  @!P1 SYNCS.PHASECHK.TRANS64 P1, [R0+URZ+0x36438], R6 ;  /* 0x03643806000095a7 */ /* 0x000ea4000802007f */
[----:B--2---:R-:W-:Y:S05]  /*9780*/  @!P1 BRA `(.L_x_5055) ;  /* 0xfffffffc00f09947 */ /* 0x004fea000383ffff */
[----:B------:R-:W-:Y:S05]  /*9790*/  BRA `(.L_x_5079) ;  /* 0xffffffe400707947 */ /* 0x000fea000383ffff */
.L_x_5057:
[----:B--2---:R2:W3:Y:S02]  /*97a0*/  SYNCS.PHASECHK.TRANS64.TRYWAIT P1, [R0+URZ+0x36428], R3 ;  /* 0x03642803000075a7 */ /* 0x0044e4000802017f */
[----:B---3--:R-:W-:Y:S05]  /*97b0*/  @!P1 NANOSLEEP.SYNCS 0x989680 ;  /* 0x009896800000995d */ /* 0x008fea0003900000 */
[----:B------:R-:W3:Y:S02]  /*97c0*/  @!P1 SYNCS.PHASECHK.TRANS64 P1, [R0+URZ+0x36428], R3 ;  /* 0x03642803000095a7 */ /* 0x000ee4000802007f */
[----:B---3--:R-:W-:Y:S05]  /*97d0*/  @!P1 BRA `(.L_x_5057) ;  /* 0xfffffffc00f09947 */ /* 0x008fea000383ffff */
[----:B------:R-:W-:Y:S05]  /*97e0*/  BRA `(.L_x_5080) ;  /* 0xffffffe800347947 */ /* 0x000fea000383ffff */
.L_x_5059:
[----:B--2---:R2:W3:Y:S02]  /*97f0*/  SYNCS.PHASECHK.TRANS64.TRYWAIT P1, [R0+URZ+0x36438], R29 ;  /* 0x0364381d000075a7 */ /* 0x0044e4000802017f */
[----:B---3--:R-:W-:Y:S05]  /*9800*/  @!P1 NANOSLEEP.SYNCS 0x989680 ;  /* 0x009896800000995d */ /* 0x008fea0003900000 */
[----:B------:R-:W3:Y:S02]  /*9810*/  @!P1 SYNCS.PHASECHK.TRANS64 P1, [R0+URZ+0x36438], R29 ;  /* 0x0364381d000095a7 */ /* 0x000ee4000802007f */
[----:B---3--:R-:W-:Y:S05]  /*9820*/  @!P1 BRA `(.L_x_5059) ;  /* 0xfffffffc00f09947 */ /* 0x008fea000383ffff */
[----:B------:R-:W-:Y:S05]  /*9830*/  BRA `(.L_x_5081) ;  /* 0xffffffe800e87947 */ /* 0x000fea000383ffff */
.L_x_5061:
[----:B------:R-:W-:-:S07]  /*9840*/  SHF.L.U32 R5, R7, 0x1f, RZ ;  /* 0x0000001f07057819 */ /* 0x000fce00000006ff */
.L_x_5082:
[----:B----4-:R4:W5:Y:S02]  /*9850*/  SYNCS.PHASECHK.TRANS64.TRYWAIT P1, [R0+URZ+0x36420], R5 ;  /* 0x03642005000075a7 */ /* 0x010964000802017f */
[----:B-----5:R-:W-:Y:S05]  /*9860*/  @!P1 NANOSLEEP.SYNCS 0x989680 ;  /* 0x009896800000995d */ /* 0x020fea0003900000 */
[----:B------:R-:W5:Y:S02]  /*9870*/  @!P1 SYNCS.PHASECHK.TRANS64 P1, [R0+URZ+0x36420], R5 ;  /* 0x03642005000095a7 */ /* 0x000f64000802007f */
[----:B-----5:R-:W-:Y:S05]  /*9880*/  @!P1 BRA `(.L_x_5082) ;  /* 0xfffffffc00f09947 */ /* 0x020fea000383ffff */
[----:B------:R-:W-:Y:S05]  /*9890*/  BRA `(.L_x_5083) ;  /* 0xffffffec007c7947 */ /* 0x000fea000383ffff */
.L_x_5064:
[----:B----4-:R4:W5:Y:S02]  /*98a0*/  SYNCS.PHASECHK.TRANS64.TRYWAIT P1, [R0+URZ+0x36438], R6 ;  /* 0x03643806000075a7 */ /* 0x010964000802017f */
[----:B-----5:R-:W-:Y:S05]  /*98b0*/  @!P1 NANOSLEEP.SYNCS 0x989680 ;  /* 0x009896800000995d */ /* 0x020fea0003900000 */
[----:B------:R-:W5:Y:S02]  /*98c0*/  @!P1 SYNCS.PHASECHK.TRANS64 P1, [R0+URZ+0x36438], R6 ;  /* 0x03643806000095a7 */ /* 0x000f64000802007f */
[----:B-----5:R-:W-:Y:S05]  /*98d0*/  @!P1 BRA `(.L_x_5064) ;  /* 0xfffffffc00f09947 */ /* 0x020fea000383ffff */
[----:B------:R-:W-:Y:S05]  /*98e0*/  BRA `(.L_x_5084) ;  /* 0xfffffff000487947 */ /* 0x000fea000383ffff */
.L_x_5066:
[----:B-1----:R1:W4:Y:S02]  /*98f0*/  SYNCS.PHASECHK.TRANS64.TRYWAIT P1, [R0+URZ+0x36428], R5 ;  /* 0x03642805000075a7 */ /* 0x002324000802017f */
[----:B----4-:R-:W-:Y:S05]  /*9900*/  @!P1 NANOSLEEP.SYNCS 0x989680 ;  /* 0x009896800000995d */ /* 0x010fea0003900000 */
[----:B------:R-:W4:Y:S02]  /*9910*/  @!P1 SYNCS.PHASECHK.TRANS64 P1, [R0+URZ+0x36428], R5 ;  /* 0x03642805000095a7 */ /* 0x000f24000802007f */
[----:B----4-:R-:W-:Y:S05]  /*9920*/  @!P1 BRA `(.L_x_5066) ;  /* 0xfffffffc00f09947 */ /* 0x010fea000383ffff */
[----:B------:R-:W-:Y:S05]  /*9930*/  BRA `(.L_x_5085) ;  /* 0xfffffff000f07947 */ /* 0x000fea000383ffff */
.L_x_5068:
[----:B----4-:R4:W5:Y:S02]  /*9940*/  SYNCS.PHASECHK.TRANS64.TRYWAIT P1, [R0+URZ+0x36438], R3 ;  /* 0x03643803000075a7 */ /* 0x010964000802017f */
[----:B-----5:R-:W-:Y:S05]  /*9950*/  @!P1 NANOSLEEP.SYNCS 0x989680 ;  /* 0x009896800000995d */ /* 0x020fea0003900000 */
[----:B------:R-:W5:Y:S02]  /*9960*/  @!P1 SYNCS.PHASECHK.TRANS64 P1, [R0+URZ+0x36438], R3 ;  /* 0x03643803000095a7 */ /* 0x000f64000802007f */
[----:B-----5:R-:W-:Y:S05]  /*9970*/  @!P1 BRA `(.L_x_5068) ;  /* 0xfffffffc00f09947 */ /* 0x020fea000383ffff */
[----:B------:R-:W-:Y:S05]  /*9980*/  BRA `(.L_x_5086) ;  /* 0xfffffff400ac7947 */ /* 0x000fea000383ffff */
.L_x_5070:
[----:B------:R-:W-:Y:S01]  /*9990*/  BSSY B1, `(.L_x_5087) ;  /* 0x0000006000017945 */ /* 0x000fe20003800000 */
[----:B------:R-:W-:-:S07]  /*99a0*/  IMAD.MOV.U32 R15, RZ, RZ, -0x1 ;  /* 0xffffffffff0f7424 */ /* 0x000fce00078e00ff */
[----:B------:R-:W-:Y:S05]  /*99b0*/  WARPSYNC.COLLECTIVE R15, `(.L_x_5088) ;  /* 0x000000000f0c7348 */ /* 0x000fea0003c00000 */
[----:B------:R-:W-:Y:S02]  /*99c0*/  ELECT P6, UR62, PT ;  /* 0x00000000003e782f */ /* 0x000fe400038c0000 */
[----:B------:R-:W-:Y:S01]  /*99d0*/  MOV R14, UR62 ;  /* 0x0000003e000e7c02 */ /* 0x000fe20008000f00 */
[----:B------:R-:W-:Y:S10]  /*99e0*/  ENDCOLLECTIVE ;  /* 0x000000000000791b */ /* 0x000ff40003800000 */
.L_x_5088:
[----:B------:R-:W-:Y:S05]  /*99f0*/  BSYNC B1 ;  /* 0x0000000000017941 */ /* 0x000fea0003800000 */
.L_x_5087:
[----:B------:R-:W-:Y:S05]  /*9a00*/  BRA `(.L_x_5089) ;  /* 0xfffffff800647947 */ /* 0x000fea000383ffff */
.L_x_5072:
[----:B-1----:R1:W2:Y:S02]  /*9a10*/  SYNCS.PHASECHK.TRANS64.TRYWAIT P0, [R9+URZ], R2 ;  /* 0x00000002090075a7 */ /* 0x0022a4000800017f */
[----:B--2---:R-:W-:Y:S05]  /*9a20*/  @!P0 NANOSLEEP.SYNCS 0x989680 ;  /* 0x009896800000895d */ /* 0x004fea0003900000 */
[----:B------:R-:W2:Y:S02]  /*9a30*/  @!P0 SYNCS.PHASECHK.TRANS64 P0, [R9+URZ], R2 ;  /* 0x00000002090085a7 */ /* 0x000ea4000800007f */
[----:B--2---:R-:W-:Y:S05]  /*9a40*/  @!P0 BRA `(.L_x_5072) ;  /* 0xfffffffc00f08947 */ /* 0x004fea000383ffff */
[----:B------:R-:W-:Y:S05]  /*9a50*/  BRA `(.L_x_5090) ;  /* 0xfffffff800a47947 */ /* 0x000fea000383ffff */
.L_x_5073:
[----:B--2---:R2:W3:Y:S02]  /*9a60*/  SYNCS.PHASECHK.TRANS64.TRYWAIT P0, [R3+URZ], R0 ;  /* 0x00000000030075a7 */ /* 0x0044e4000800017f */
[----:B---3--:R-:W-:Y:S05]  /*9a70*/  @!P0 NANOSLEEP.SYNCS 0x989680 ;  /* 0x009896800000895d */ /* 0x008fea0003900000 */
[----:B------:R-:W3:Y:S02]  /*9a80*/  @!P0 SYNCS.PHASECHK.TRANS64 P0, [R3+URZ], R0 ;  /* 0x00000000030085a7 */ /* 0x000ee4000800007f */
[----:B---3--:R-:W-:Y:S05]  /*9a90*/  @!P0 BRA `(.L_x_5073) ;  /* 0xfffffffc00f08947 */ /* 0x008fea000383ffff */
[----:B------:R-:W-:Y:S05]  /*9aa0*/  BRA `(.L_x_5091) ;  /* 0xfffffff800987947 */ /* 0x000fea000383ffff */
.L_x_5092:
        /* <DEDUP_REMOVED lines=13> */
.L_x_7681:


//--------------------- .text._ZN7cutlass13device_kernelIN5flash11enable_sm90INS1_16FlashAttnBwdSm90INS1_25CollectiveMainloopBwdSm90ILi2ELi1ELi1EN4cute5tupleIJNS5_1CILi1EEES8_S8_EEENS6_IJNS7_ILi64EEENS7_ILi96EEENS7_ILi192EEEEEENS_10bfloat16_tEfNS_4arch4Sm90ELb0ELb1ELb0ELb0ELb1ELb0ELb1ELb0ELi3ELi1ELi1ELi1ELb0EEENS1_21CollectiveEpilogueBwdISD_SE_SG_Li384ELb0ELb1ELi3EEENS1_19SingleTileSchedulerILb0ELb0ELb0ELi96EEEEEEEEEvNT_6ParamsE --------------------------
	.section	.text._ZN7cutlass13device_kernelIN5flash11enable_sm90INS1_16FlashAttnBwdSm90INS1_25CollectiveMainloopBwdSm90ILi2ELi1ELi1EN4cute5tupleIJNS5_1CILi1EEES8_S8_EEENS6_IJNS7_ILi64EEENS7_ILi96EEENS7_ILi192EEEEEENS_10bfloat16_tEfNS_4arch4Sm90ELb0ELb1ELb0ELb0ELb1ELb0ELb1ELb0ELi3ELi1ELi1ELi1ELb0EEENS1_21CollectiveEpilogueBwdISD_SE_SG_Li384ELb0ELb1ELi3EEENS1_19SingleTileSchedulerILb0ELb0ELb0ELi96EEEEEEEEEvNT_6ParamsE,"ax",@progbits
	.align	128
.text._ZN7cutlass13device_kernelIN5flash11enable_sm90INS1_16FlashAttnBwdSm90INS1_25CollectiveMainloopBwdSm90ILi2ELi1ELi1EN4cute5tupleIJNS5_1CILi1EEES8_S8_EEENS6_IJNS7_ILi64EEENS7_ILi96EEENS7_ILi192EEEEEENS_10bfloat16_tEfNS_4arch4Sm90ELb0ELb1ELb0ELb0ELb1ELb0ELb1ELb0ELi3ELi1ELi1ELi1ELb0EEENS1_21CollectiveEpilogueBwdISD_SE_SG_Li384ELb0ELb1ELi3EEENS1_19SingleTileSchedulerILb0ELb0ELb0ELi96EEEEEEEEEvNT_6ParamsE:
        .type           _ZN7cutlass13device_kernelIN5flash11enable_sm90INS1_16FlashAttnBwdSm90INS1_25CollectiveMainloopBwdSm90ILi2ELi1ELi1EN4cute5tupleIJNS5_1CILi1EEES8_S8_EEENS6_IJNS7_ILi64EEENS7_ILi96EEENS7_ILi192EEEEEENS_10bfloat16_tEfNS_4arch4Sm90ELb0ELb1ELb0ELb0ELb1ELb0ELb1ELb0ELi3ELi1ELi1ELi1ELb0EEENS1_21CollectiveEpilogueBwdISD_SE_SG_Li384ELb0ELb1ELi3EEENS1_19SingleTileSchedulerILb0ELb0ELb0ELi96EEEEEEEEEvNT_6ParamsE,@function
        .size           _ZN7cutlass13device_kernelIN5flash11enable_sm90INS1_16FlashAttnBwdSm90INS1_25CollectiveMainloopBwdSm90ILi2ELi1ELi1EN4cute5tupleIJNS5_1CILi1EEES8_S8_EEENS6_IJNS7_ILi64EEENS7_ILi96EEENS7_ILi192EEEEEENS_10bfloat16_tEfNS_4arch4Sm90ELb0ELb1ELb0ELb0ELb1ELb0ELb1ELb0ELi3ELi1ELi1ELi1ELb0EEENS1_21CollectiveEpilogueBwdISD_SE_SG_Li384ELb0ELb1ELi3EEENS1_19SingleTileSchedulerILb0ELb0ELb0ELi96EEEEEEEEEvNT_6ParamsE,(.L_x_7682 - _ZN7cutlass13device_kernelIN5flash11enable_sm90INS1_16FlashAttnBwdSm90INS1_25CollectiveMainloopBwdSm90ILi2ELi1ELi1EN4cute5tupleIJNS5_1CILi1EEES8_S8_EEENS6_IJNS7_ILi64EEENS7_ILi96EEENS7_ILi192EEEEEENS_10bfloat16_tEfNS_4arch4Sm90ELb0ELb1ELb0ELb0ELb1ELb0ELb1ELb0ELi3ELi1ELi1ELi1ELb0EEENS1_21CollectiveEpilogueBwdISD_SE_SG_Li384ELb0ELb1ELi3EEENS1_19SingleTileSchedulerILb0ELb0ELb0ELi96EEEEEEEEEvNT_6ParamsE)
        .other          _ZN7cutlass13device_kernelIN5flash11enable_sm90INS1_16FlashAttnBwdSm90INS1_25CollectiveMainloopBwdSm90ILi2ELi1ELi1EN4cute5tupleIJNS5_1CILi1EEES8_S8_EEENS6_IJNS7_ILi64EEENS7_ILi96EEENS7_ILi192EEEEEENS_10bfloat16_tEfNS_4arch4Sm90ELb0ELb1ELb0ELb0ELb1ELb0ELb1ELb0ELi3ELi1ELi1ELi1ELb0EEENS1_21CollectiveEpilogueBwdISD_SE_SG_Li384ELb0ELb1ELi3EEENS1_19SingleTileSchedulerILb0ELb0ELb0ELi96EEEEEEEEEvNT_6ParamsE,@"STO_CUDA_ENTRY STV_DEFAULT"
_ZN7cutlass13device_kernelIN5flash11enable_sm90INS1_16FlashAttnBwdSm90INS1_25CollectiveMainloopBwdSm90ILi2ELi1ELi1EN4cute5tupleIJNS5_1CILi1EEES8_S8_EEENS6_IJNS7_ILi64EEENS7_ILi96EEENS7_ILi192EEEEEENS_10bfloat16_tEfNS_4arch4Sm90ELb0ELb1ELb0ELb0ELb1ELb0ELb1ELb0ELi3ELi1ELi1ELi1ELb0EEENS1_21CollectiveEpilogueBwdISD_SE_SG_Li384ELb0ELb1ELi3EEENS1_19SingleTileSchedulerILb0ELb0ELb0ELi96EEEEEEEEEvNT_6ParamsE:
        /* <DEDUP_REMOVED lines=29> */
.L_x_5094:
[----:B------:R-:W-:Y:S05]  /*01d0*/  BSYNC B0 ;  /* 0x0000000000007941 */ /* 0x000fea0003800000 */
.L_x_5093:
        /* <DEDUP_REMOVED lines=37> */
.L_x_5095:
        /* <DEDUP_REMOVED lines=20> */
.L_x_5096:
[----:B------:R-:W-:Y:S01]  /*0570*/  PLOP3.LUT P0, PT, PT, PT, UP0, 0x80, 0x0 ;  /* 0x000000000000781c */ /* 0x000fe20003f0f008 */
[----:B------:R-:W-:Y:S01]  /*0580*/  NOP ;  /* 0x0000000000007918 */ /* 0x000fe20000000000 */
[----:B------:R-:W-:Y:S01]  /*0590*/  ULDC.64 UR46, c[0x0][0x208] ;  /* 0x00008200002e7ab9 */ /* 0x000fe20000000a00 */
[----:B-12-4-:R-:W-:Y:S10]  /*05a0*/  BAR.SYNC.DEFER_BLOCKING 0x0 ;  /* 0x0000000000007b1d */ /* 0x016ff40000010000 */
[----:B------:R-:W-:Y:S05]  /*05b0*/  @!P0 BRA `(.L_x_5097) ;  /* 0x0000005800488947 */ /* 0x000fea0003800000 */
.L_x_5098:
        /* <DEDUP_REMOVED lines=85> */
.L_x_5099:
        /* <DEDUP_REMOVED lines=36> */
.L_x_5102:
        /* <DEDUP_REMOVED lines=15> */
.L_x_5101:
        /* <DEDUP_REMOVED lines=20> */
.L_x_5104:
        /* <DEDUP_REMOVED lines=15> */
.L_x_5103:
        /* <DEDUP_REMOVED lines=8> */
.L_x_5253:
        /* <DEDUP_REMOVED lines=19> */
.L_x_5106:
        /* <DEDUP_REMOVED lines=109> */
.L_x_5126:
[----:B------:R-:W-:Y:S01]  /*18f0*/  ISETP.NE.AND P0, PT, R15, 0x3, PT ;  /* 0x000000030f00780c */ /* 0x000fe20003f05270 */
[----:B------:R-:W-:-:S12]  /*1900*/  YIELD ;  /* 0x0000000000007946 */ /* 0x000fd80003800000 */
[----:B------:R-:W-:Y:S05]  /*1910*/  @!P0 BRA `(.L_x_5108) ;  /* 0x0000000000048947 */ /* 0x000fea0003800000 */
[----:B------:R-:W-:Y:S01]  /*1920*/  BPT.TRAP 0x1 ;  /* 0x000000040000795c */ /* 0x000fe20000300000 */
.L_x_5108:
[----:B------:R-:W-:Y:S02]  /*1930*/  LEA R4, R3, UR37, 0x3 ;  /* 0x0000002503047c11 */ /* 0x000fe4000f8e18ff */
[----:B------:R-:W-:-:S04]  /*1940*/  SHF.L.U32 R17, R8, 0x1f, RZ ;  /* 0x0000001f08117819 */ /* 0x000fc800000006ff */
[----:B------:R1:W2:Y:S01]  /*1950*/  SYNCS.PHASECHK.TRANS64.TRYWAIT P1, [R4+URZ+0x36410], R17 ;  /* 0x03641011040075a7 */ /* 0x0002a2000802017f */
[----:B------:R-:W-:Y:S05]  /*1960*/  @!P0 BRA `(.L_x_5109) ;  /* 0x0000000000048947 */ /* 0x000fea0003800000 */
[----:B------:R-:W-:Y:S01]  /*1970*/  BPT.TRAP 0x1 ;  /* 0x000000040000795c */ /* 0x000fe20000300000 */
.L_x_5109:
[----:B--2---:R-:W-:Y:S05]  /*1980*/  @P1 BRA `(.L_x_5110) ;  /* 0x0000000000081947 */ /* 0x004fea0003800000 */
[----:B------:R-:W2:Y:S02]  /*1990*/  SYNCS.PHASECHK.TRANS64.TRYWAIT P1, [R4+URZ+0x36410], R17 ;  /* 0x03641011040075a7 */ /* 0x000ea4000802017f */
[----:B--2---:R-:W-:Y:S05]  /*19a0*/  @!P1 BRA `(.L_x_5111) ;  /* 0x0000008800e09947 */ /* 0x004fea0003800000 */
.L_x_5110:
        /* <DEDUP_REMOVED lines=15> */
[----:B------:R-:W-:Y:S02]  /*1aa0*/  USHF.R.U32.HI UR6, URZ, 0x4, UR4 ;  /* 0x000000043f067899 */ /* 0x000fe40008011604 */
[----:B------:R-:W-:Y:S02]  /*1ab0*/  UIMAD UR8, UR8, 0x600, UR5 ;  /* 0x00000600080878a4 */ /* 0x000fe4000f8e0205 */
[----:B------:R-:W-:Y:S02]  /*1ac0*/  ULOP3.LUT UR6, UR6, 0x3fff, URZ, 0xc0, !UPT ;  /* 0x00003fff06067892 */ /* 0x000fe4000f8ec03f */
[----:B------:R-:W-:-:S02]  /*1ad0*/  UIADD3 UR12, UR8, 0x2, URZ ;  /* 0x00000002080c7890 */ /* 0x000fc4000fffe03f */
[----:B------:R-:W-:-:S04]  /*1ae0*/  ULOP3.LUT UR6, UR6, 0x10000, URZ, 0xfc, !UPT ;  /* 0x0001000006067892 */ /* 0x000fc8000f8efc3f */
[----:B------:R-:W-:-:S03]  /*1af0*/  UIADD3 UR14, UR6, 0x2, URZ ;  /* 0x00000002060e7890 */ /* 0x000fc6000fffe03f */
[----:B------:R-:W-:Y:S02]  /*1b00*/  UMOV UR10, UR6 ;  /* 0x00000006000a7c82 */ /* 0x000fe40008000000 */
[----:B------:R-:W-:Y:S01]  /*1b10*/  HGMMA.64x32x16.F32.BF16 R136, gdesc[UR8], RZ, !UPT, gsb0 ;  /* 0x00600000088879f0 */ /* 0x000fe2000c0018ff */
        /* <DEDUP_REMOVED lines=78> */
.L_x_5112:
[----:B---3--:R-:W-:-:S04]  /*2000*/  SHF.L.U32 R16, R5, 0x1f, RZ ;  /* 0x0000001f05107819 */ /* 0x008fc800000006ff */
[----:B------:R3:W1:Y:S01]  /*2010*/  SYNCS.PHASECHK.TRANS64.TRYWAIT P1, [UR37+0x36430], R16 ;  /* 0x03643010ff0075a7 */ /* 0x0006620008020165 */
[----:B------:R-:W-:Y:S05]  /*2020*/  @!P0 BRA `(.L_x_5113) ;  /* 0x0000000000048947 */ /* 0x000fea0003800000 */
[----:B------:R-:W-:Y:S01]  /*2030*/  BPT.TRAP 0x1 ;  /* 0x000000040000795c */ /* 0x000fe20000300000 */
.L_x_5113:
[----:B-1----:R-:W-:Y:S05]  /*2040*/  @P1 BRA `(.L_x_5114) ;  /* 0x0000000000081947 */ /* 0x002fea0003800000 */
[----:B------:R-:W1:Y:S02]  /*2050*/  SYNCS.PHASECHK.TRANS64.TRYWAIT P1, [UR37+0x36430], R16 ;  /* 0x03643010ff0075a7 */ /* 0x000e640008020165 */
[----:B-1----:R-:W-:Y:S05]  /*2060*/  @!P1 BRA `(.L_x_5115) ;  /* 0x0000008400449947 */ /* 0x002fea0003800000 */
.L_x_5114:
        /* <DEDUP_REMOVED lines=114> */
.L_x_5118:
[----:B------:R-:W-:-:S06]  /*2790*/  UISETP.NE.AND UP0, UPT, UR44, 0x1, UPT ;  /* 0x000000012c00788c */ /* 0x000fcc000bf05270 */
[----:B------:R-:W-:-:S05]  /*27a0*/  PLOP3.LUT P1, PT, PT, PT, UP0, 0x80, 0x0 ;  /* 0x000000000000781c */ /* 0x000fca0003f2f008 */
[----:B------:R-:W-:-:S08]  /*27b0*/  @UP0 ULDC UR5, c[0x0][0x754] ;  /* 0x0001d50000050ab9 */ /* 0x000fd00000000800 */
[----:B------:R-:W-:Y:S01]  /*27c0*/  @P1 IMAD.HI.U32 R16, R23, UR5, RZ ;  /* 0x0000000517101c27 */ /* 0x000fe2000f8e00ff */
[----:B------:R-:W-:-:S04]  /*27d0*/  @UP0 ULDC UR5, c[0x0][0x758] ;  /* 0x0001d60000050ab9 */ /* 0x000fc80000000800 */
[----:B------:R-:W-:-:S07]  /*27e0*/  @P1 SHF.R.U32.HI R23, RZ, UR5, R16 ;  /* 0x00000005ff171c19 */ /* 0x000fce0008011610 */
.L_x_5119:
[----:B------:R-:W-:Y:S05]  /*27f0*/  BSYNC B0 ;  /* 0x0000000000007941 */ /* 0x000fea0003800000 */
.L_x_5117:
[----:B------:R-:W-:Y:S01]  /*2800*/  IMAD R23, R23, UR44, R12 ;  /* 0x0000002c17177c24 */ /* 0x000fe2000f8e020c */
[----:B------:R-:W-:-:S04]  /*2810*/  IADD3 R16, R19, UR4, R6 ;  /* 0x0000000413107c10 */ /* 0x000fc8000fffe006 */
[----:B------:R-:W-:Y:S02]  /*2820*/  VIADDMNMX R17, R23, UR44, R17, PT ;  /* 0x0000002c17117c46 */ /* 0x000fe4000b800111 */
[----:B------:R-:W-:-:S07]  /*2830*/  VIMNMX R16, R16, R23, !PT ;  /* 0x0000001710107248 */ /* 0x000fce0007fe0100 */
.L_x_5116:
        /* <DEDUP_REMOVED lines=58> */
.L_x_5122:
[----:B------:R-:W-:-:S06]  /*2be0*/  UISETP.NE.AND UP0, UPT, UR44, 0x1, UPT ;  /* 0x000000012c00788c */ /* 0x000fcc000bf05270 */
[----:B------:R-:W-:-:S05]  /*2bf0*/  PLOP3.LUT P6, PT, PT, PT, UP0, 0x80, 0x0 ;  /* 0x000000000000781c */ /* 0x000fca0003fcf008 */
[----:B------:R-:W-:-:S08]  /*2c00*/  @UP0 ULDC UR4, c[0x0][0x754] ;  /* 0x0001d50000040ab9 */ /* 0x000fd00000000800 */
[----:B------:R-:W-:Y:S01]  /*2c10*/  @P6 IMAD.HI.U32 R16, R17, UR4, RZ ;  /* 0x0000000411106c27 */ /* 0x000fe2000f8e00ff */
[----:B------:R-:W-:Y:S01]  /*2c20*/  PLOP3.LUT P6, PT, PT, PT, UP0, 0x80, 0x0 ;  /* 0x000000000000781c */ /* 0x000fe20003fcf008 */
[----:B------:R-:W-:-:S12]  /*2c30*/  @UP0 ULDC UR4, c[0x0][0x758] ;  /* 0x0001d60000040ab9 */ /* 0x000fd80000000800 */
[----:B------:R-:W-:-:S07]  /*2c40*/  @P6 SHF.R.U32.HI R17, RZ, UR4, R16 ;  /* 0x00000004ff116c19 */ /* 0x000fce0008011610 */
.L_x_5123:
[----:B------:R-:W-:Y:S05]  /*2c50*/  BSYNC B0 ;  /* 0x0000000000007941 */ /* 0x000fea0003800000 */
.L_x_5121:
[----:B------:R-:W-:-:S05]  /*2c60*/  IMAD R17, R17, UR44, R12 ;  /* 0x0000002c11117c24 */ /* 0x000fca000f8e020c */
[----:B------:R-:W-:Y:S02]  /*2c70*/  VIMNMX R18, R18, R17, !PT ;  /* 0x0000001112127248 */ /* 0x000fe40007fe0100 */
[----:B------:R-:W-:-:S07]  /*2c80*/  VIADDMNMX R20, R17, UR44, R20, PT ;  /* 0x0000002c11147c46 */ /* 0x000fce000b800114 */
.L_x_5120:
        /* <DEDUP_REMOVED lines=14> */
[--C-:B------:R-:W-:Y:S01]  /*2d70*/  FFMA.FTZ R137, R16, UR45, -R21.reuse ;  /* 0x0000002d10897c23 */ /* 0x100fe20008010815 */
        /* <DEDUP_REMOVED lines=199> */
.L_x_5124:
        /* <DEDUP_REMOVED lines=59> */
.L_x_5125:
        /* <DEDUP_REMOVED lines=63> */
.L_x_5100:
        /* <DEDUP_REMOVED lines=25> */
.L_x_5128:
        /* <DEDUP_REMOVED lines=20> */
.L_x_5129:
        /* <DEDUP_REMOVED lines=18> */
.L_x_5130:
        /* <DEDUP_REMOVED lines=18> */
.L_x_5131:
        /* <DEDUP_REMOVED lines=137> */
.L_x_5133:
[----:B------:R-:W-:Y:S05]  /*4f30*/  BSYNC B0 ;  /* 0x0000000000007941 */ /* 0x000fea0003800000 */
.L_x_5132:
[----:B------:R-:W-:-:S04]  /*4f40*/  DEPBAR.LE SB0, 0x0 ;  /* 0x000080000000791a */ /* 0x000fc80000000000 */
[----:B------:R-:W-:Y:S05]  /*4f50*/  EXIT ;  /* 0x000000000000794d */ /* 0x000fea0003800000 */
.L_x_5127:
        /* <DEDUP_REMOVED lines=52> */
.L_x_5135:
[----:B------:R-:W-:Y:S05]  /*52a0*/  BSYNC B0 ;  /* 0x0000000000007941 */ /* 0x000fea0003800000 */
.L_x_5134:
        /* <DEDUP_REMOVED lines=16> */
.L_x_5137:
[----:B------:R-:W-:Y:S05]  /*53b0*/  BSYNC B0 ;  /* 0x0000000000007941 */ /* 0x000fea0003800000 */
.L_x_5136:
        /* <DEDUP_REMOVED lines=16> */
.L_x_5139:
[----:B------:R-:W-:Y:S05]  /*54c0*/  BSYNC B0 ;  /* 0x0000000000007941 */ /* 0x000fea0003800000 */
.L_x_5138:
        /* <DEDUP_REMOVED lines=17> */
.L_x_5141:
[----:B------:R-:W-:Y:S05]  /*55e0*/  BSYNC B0 ;  /* 0x0000000000007941 */ /* 0x000fea0003800000 */
.L_x_5140:
        /* <DEDUP_REMOVED lines=17> */
.L_x_5143:
[----:B------:R-:W-:Y:S05]  /*5700*/  BSYNC B0 ;  /* 0x0000000000007941 */ /* 0x000fea0003800000 */
.L_x_5142:
        /* <DEDUP_REMOVED lines=29> */
.L_x_5145:
[----:B------:R-:W-:Y:S05]  /*58e0*/  BSYNC B0 ;  /* 0x0000000000007941 */ /* 0x000fea0003800000 */
.L_x_5144:
        /* <DEDUP_REMOVED lines=13> */
.L_x_5147:
[----:B------:R-:W-:Y:S05]  /*59c0*/  BSYNC B0 ;  /* 0x0000000000007941 */ /* 0x000fea0003800000 */
.L_x_5146:
        /* <DEDUP_REMOVED lines=15> */
.L_x_5149:
[----:B------:R-:W-:Y:S05]  /*5ac0*/  BSYNC B0 ;  /* 0x0000000000007941 */ /* 0x000fea0003800000 */
.L_x_5148:
        /* <DEDUP_REMOVED lines=15> */
.L_x_5151:
[----:B------:R-:W-:Y:S05]  /*5bc0*/  BSYNC B0 ;  /* 0x0000000000007941 */ /* 0x000fea0003800000 */
.L_x_5150:
        /* <DEDUP_REMOVED lines=15> */
.L_x_5153:
[----:B------:R-:W-:Y:S05]  /*5cc0*/  BSYNC B0 ;  /* 0x0000000000007941 */ /* 0x000fea0003800000 */
.L_x_5152:
        /* <DEDUP_REMOVED lines=15> */
.L_x_5155:
[----:B------:R-:W-:Y:S05]  /*5dc0*/  BSYNC B0 ;  /* 0x0000000000007941 */ /* 0x000fea0003800000 */
.L_x_5154:
        /* <DEDUP_REMOVED lines=15> */
.L_x_5157:
[----:B------:R-:W-:Y:S05]  /*5ec0*/  BSYNC B0 ;  /* 0x0000000000007941 */ /* 0x000fea0003800000 */
.L_x_5156:
[----:B------:R-:W-:Y:S05]  /*5ed0*/  EXIT ;  /* 0x000000000000794d */ /* 0x000fea0003800000 */
.L_x_5097:
        /* <DEDUP_REMOVED lines=34> */
.L_x_5161:
[----:B------:R-:W-:-:S05]  /*6100*/  UMOV UR11, UR5 ;  /* 0x00000005000b7c82 */ /* 0x000fca0008000000 */
.L_x_5162:
        /* <DEDUP_REMOVED lines=48> */
.L_x_5167:
[----:B------:R-:W2:Y:S04]  /*6410*/  LDG.E.STRONG.GPU R0, desc[UR46][R2.64] ;  /* 0x0000002e02007981 */ /* 0x000ea8000c1ef900 */
[----:B--2---:R-:W-:Y:S01]  /*6420*/  CCTL.IVALL ;  /* 0x00000000ff00798f */ /* 0x004fe20002000000 */
[----:B------:R-:W-:Y:S05]  /*6430*/  YIELD ;  /* 0x0000000000007946 */ /* 0x000fea0003800000 */
[----:B------:R-:W-:-:S13]  /*6440*/  ISETP.NE.AND P1, PT, R0, UR23, PT ;  /* 0x0000001700007c0c */ /* 0x000fda000bf25270 */
[----:B------:R-:W-:Y:S05]  /*6450*/  @P1 BRA `(.L_x_5167) ;  /* 0xfffffffc00ec1947 */ /* 0x000fea000383ffff */
.L_x_5166:
[----:B------:R-:W-:Y:S05]  /*6460*/  BSYNC B1 ;  /* 0x0000000000017941 */ /* 0x000fea0003800000 */
.L_x_5165:
[----:B------:R-:W-:-:S03]  /*6470*/  UMOV UR4, 0xffffffff ;  /* 0xffffffff00047882 */ /* 0x000fc60000000000 */
[----:B------:R-:W-:Y:S05]  /*6480*/  BRA.DIV UR4, `(.L_x_5168) ;  /* 0x0000004204507947 */ /* 0x000fea000b800000 */
[----:B------:R-:W-:Y:S01]  /*6490*/  NOP ;  /* 0x0000000000007918 */ /* 0x000fe20000000000 */
.L_x_5256:
        /* <DEDUP_REMOVED lines=22> */
.L_x_5170:
[----:B------:R-:W-:Y:S05]  /*6600*/  BSYNC B1 ;  /* 0x0000000000017941 */ /* 0x000fea0003800000 */
.L_x_5169:
        /* <DEDUP_REMOVED lines=19> */
.L_x_5172:
[----:B------:R-:W-:Y:S05]  /*6740*/  BSYNC B1 ;  /* 0x0000000000017941 */ /* 0x000fea0003800000 */
.L_x_5171:
        /* <DEDUP_REMOVED lines=20> */
.L_x_5174:
[----:B------:R-:W-:Y:S05]  /*6890*/  BSYNC B1 ;  /* 0x0000000000017941 */ /* 0x000fea0003800000 */
.L_x_5173:
[----:B------:R-:W-:Y:S06]  /*68a0*/  BAR.ARV 0xa, 0xa0 ;  /* 0x0282800000007b1d */ /* 0x000fec0000002000 */
[----:B------:R-:W-:Y:S04]  /*68b0*/  BSSY B1, `(.L_x_5175) ;  /* 0x0000003000017945 */ /* 0x000fe80003800000 */
[----:B------:R-:W-:Y:S05]  /*68c0*/  @!P0 BRA `(.L_x_5176) ;  /* 0x0000000000048947 */ /* 0x000fea0003800000 */
[----:B------:R-:W-:-:S04]  /*68d0*/  DEPBAR.LE SB0, 0x1 ;  /* 0x000080400000791a */ /* 0x000fc80000000000 */
.L_x_5176:
[----:B------:R-:W-:Y:S05]  /*68e0*/  BSYNC B1 ;  /* 0x0000000000017941 */ /* 0x000fea0003800000 */
.L_x_5175:
[----:B------:R-:W-:Y:S06]  /*68f0*/  BAR.ARV 0xb, 0xa0 ;  /* 0x02c2800000007b1d */ /* 0x000fec0000002000 */
[----:B------:R-:W-:Y:S04]  /*6900*/  BSSY B1, `(.L_x_5177) ;  /* 0x0000003000017945 */ /* 0x000fe80003800000 */
[----:B------:R-:W-:Y:S05]  /*6910*/  @!P0 BRA `(.L_x_5178) ;  /* 0x0000000000048947 */ /* 0x000fea0003800000 */
[----:B------:R-:W-:-:S04]  /*6920*/  DEPBAR.LE SB0, 0x0 ;  /* 0x000080000000791a */ /* 0x000fc80000000000 */
.L_x_5178:
[----:B------:R-:W-:Y:S05]  /*6930*/  BSYNC B1 ;  /* 0x0000000000017941 */ /* 0x000fea0003800000 */
.L_x_5177:
        /* <DEDUP_REMOVED lines=19> */
.L_x_5180:
[----:B------:R-:W-:Y:S05]  /*6a70*/  BSYNC B1 ;  /* 0x0000000000017941 */ /* 0x000fea0003800000 */
.L_x_5179:
[----:B------:R-:W-:Y:S01]  /*6a80*/  UIADD3 UR18, UR8, 0x1, URZ ;  /* 0x0000000108127890 */ /* 0x000fe2000fffe03f */
[----:B------:R-:W-:Y:S11]  /*6a90*/  BRA `(.L_x_5181) ;  /* 0x0000000000047947 */ /* 0x000ff60003800000 */
.L_x_5164:
[----:B------:R-:W-:-:S05]  /*6aa0*/  UMOV UR18, UR8 ;  /* 0x0000000800127c82 */ /* 0x000fca0008000000 */
.L_x_5181:
        /* <DEDUP_REMOVED lines=12> */
.L_x_5214:
        /* <DEDUP_REMOVED lines=11> */
.L_x_5184:
[----:B------:R-:W2:Y:S04]  /*6c20*/  LDG.E.STRONG.GPU R0, desc[UR46][R2.64] ;  /* 0x0000002e02007981 */ /* 0x000ea8000c1ef900 */
[----:B--2---:R-:W-:Y:S01]  /*6c30*/  CCTL.IVALL ;  /* 0x00000000ff00798f */ /* 0x004fe20002000000 */
[----:B------:R-:W-:Y:S05]  /*6c40*/  YIELD ;  /* 0x0000000000007946 */ /* 0x000fea0003800000 */
[----:B------:R-:W-:-:S13]  /*6c50*/  ISETP.NE.AND P1, PT, R0, UR23, PT ;  /* 0x0000001700007c0c */ /* 0x000fda000bf25270 */
[----:B------:R-:W-:Y:S05]  /*6c60*/  @P1 BRA `(.L_x_5184) ;  /* 0xfffffffc00ec1947 */ /* 0x000fea000383ffff */
.L_x_5183:
[----:B------:R-:W-:Y:S05]  /*6c70*/  BSYNC B1 ;  /* 0x0000000000017941 */ /* 0x000fea0003800000 */
.L_x_5182:
[----:B------:R-:W-:-:S03]  /*6c80*/  UMOV UR16, 0xffffffff ;  /* 0xffffffff00107882 */ /* 0x000fc60000000000 */
[----:B------:R-:W-:Y:S05]  /*6c90*/  BRA.DIV UR16, `(.L_x_5185) ;  /* 0x0000003a10687947 */ /* 0x000fea000b800000 */
[----:B------:R-:W-:Y:S01]  /*6ca0*/  NOP ;  /* 0x0000000000007918 */ /* 0x000fe20000000000 */
.L_x_5259:
        /* <DEDUP_REMOVED lines=19> */
.L_x_5187:
[----:B------:R-:W-:Y:S05]  /*6de0*/  BSYNC B1 ;  /* 0x0000000000017941 */ /* 0x000fea0003800000 */
.L_x_5186:
        /* <DEDUP_REMOVED lines=14> */
.L_x_5189:
[----:B------:R-:W-:Y:S05]  /*6ed0*/  BSYNC B1 ;  /* 0x0000000000017941 */ /* 0x000fea0003800000 */
.L_x_5188:
        /* <DEDUP_REMOVED lines=15> */
.L_x_5191:
[----:B------:R-:W-:Y:S05]  /*6fd0*/  BSYNC B1 ;  /* 0x0000000000017941 */ /* 0x000fea0003800000 */
.L_x_5190:
[----:B------:R-:W-:Y:S06]  /*6fe0*/  BAR.ARV 0xa, 0xa0 ;  /* 0x0282800000007b1d */ /* 0x000fec0000002000 */
[----:B------:R-:W-:Y:S04]  /*6ff0*/  BSSY B1, `(.L_x_5192) ;  /* 0x0000003000017945 */ /* 0x000fe80003800000 */
[----:B------:R-:W-:Y:S05]  /*7000*/  @!P0 BRA `(.L_x_5193) ;  /* 0x0000000000048947 */ /* 0x000fea0003800000 */
[----:B------:R-:W-:-:S04]  /*7010*/  DEPBAR.LE SB0, 0x1 ;  /* 0x000080400000791a */ /* 0x000fc80000000000 */
.L_x_5193:
[----:B------:R-:W-:Y:S05]  /*7020*/  BSYNC B1 ;  /* 0x0000000000017941 */ /* 0x000fea0003800000 */
.L_x_5192:
[----:B------:R-:W-:Y:S06]  /*7030*/  BAR.ARV 0xb, 0xa0 ;  /* 0x02c2800000007b1d */ /* 0x000fec0000002000 */
[----:B------:R-:W-:Y:S04]  /*7040*/  BSSY B1, `(.L_x_5194) ;  /* 0x0000003000017945 */ /* 0x000fe80003800000 */
[----:B------:R-:W-:Y:S05]  /*7050*/  @!P0 BRA `(.L_x_5195) ;  /* 0x0000000000048947 */ /* 0x000fea0003800000 */
[----:B------:R-:W-:-:S04]  /*7060*/  DEPBAR.LE SB0, 0x0 ;  /* 0x000080000000791a */ /* 0x000fc80000000000 */
.L_x_5195:
[----:B------:R-:W-:Y:S05]  /*7070*/  BSYNC B1 ;  /* 0x0000000000017941 */ /* 0x000fea0003800000 */
.L_x_5194:
        /* <DEDUP_REMOVED lines=19> */
.L_x_5197:
[----:B------:R-:W-:Y:S05]  /*71b0*/  BSYNC B1 ;  /* 0x0000000000017941 */ /* 0x000fea0003800000 */
.L_x_5196:
        /* <DEDUP_REMOVED lines=9> */
.L_x_5200:
[----:B------:R-:W2:Y:S04]  /*7250*/  LDG.E.STRONG.GPU R0, desc[UR46][R2.64] ;  /* 0x0000002e02007981 */ /* 0x000ea8000c1ef900 */
[----:B--2---:R-:W-:Y:S01]  /*7260*/  CCTL.IVALL ;  /* 0x00000000ff00798f */ /* 0x004fe20002000000 */
[----:B------:R-:W-:Y:S05]  /*7270*/  YIELD ;  /* 0x0000000000007946 */ /* 0x000fea0003800000 */
[----:B------:R-:W-:-:S13]  /*7280*/  ISETP.NE.AND P1, PT, R0, UR23, PT ;  /* 0x0000001700007c0c */ /* 0x000fda000bf25270 */
[----:B------:R-:W-:Y:S05]  /*7290*/  @P1 BRA `(.L_x_5200) ;  /* 0xfffffffc00ec1947 */ /* 0x000fea000383ffff */
.L_x_5199:
[----:B------:R-:W-:Y:S05]  /*72a0*/  BSYNC B1 ;  /* 0x0000000000017941 */ /* 0x000fea0003800000 */
.L_x_5198:
[----:B------:R-:W-:-:S03]  /*72b0*/  UMOV UR12, 0xffffffff ;  /* 0xffffffff000c7882 */ /* 0x000fc60000000000 */
[----:B------:R-:W-:Y:S05]  /*72c0*/  BRA.DIV UR12, `(.L_x_5201) ;  /* 0x000000320cf87947 */ /* 0x000fea000b800000 */
[----:B------:R-:W-:Y:S01]  /*72d0*/  NOP ;  /* 0x0000000000007918 */ /* 0x000fe20000000000 */
.L_x_5262:
        /* <DEDUP_REMOVED lines=15> */
.L_x_5203:
[----:B------:R-:W-:Y:S05]  /*73d0*/  BSYNC B1 ;  /* 0x0000000000017941 */ /* 0x000fea0003800000 */
.L_x_5202:
        /* <DEDUP_REMOVED lines=14> */
.L_x_5205:
[----:B------:R-:W-:Y:S05]  /*74c0*/  BSYNC B1 ;  /* 0x0000000000017941 */ /* 0x000fea0003800000 */
.L_x_5204:
        /* <DEDUP_REMOVED lines=15> */
.L_x_5207:
[----:B------:R-:W-:Y:S05]  /*75c0*/  BSYNC B1 ;  /* 0x0000000000017941 */ /* 0x000fea0003800000 */
.L_x_5206:
[----:B------:R-:W-:Y:S06]  /*75d0*/  BAR.ARV 0xa, 0xa0 ;  /* 0x0282800000007b1d */ /* 0x000fec0000002000 */
[----:B------:R-:W-:Y:S04]  /*75e0*/  BSSY B1, `(.L_x_5208) ;  /* 0x0000003000017945 */ /* 0x000fe80003800000 */
[----:B------:R-:W-:Y:S05]  /*75f0*/  @!P0 BRA `(.L_x_5209) ;  /* 0x0000000000048947 */ /* 0x000fea0003800000 */
[----:B------:R-:W-:-:S04]  /*7600*/  DEPBAR.LE SB0, 0x1 ;  /* 0x000080400000791a */ /* 0x000fc80000000000 */
.L_x_5209:
[----:B------:R-:W-:Y:S05]  /*7610*/  BSYNC B1 ;  /* 0x0000000000017941 */ /* 0x000fea0003800000 */
.L_x_5208:
[----:B------:R-:W-:Y:S06]  /*7620*/  BAR.ARV 0xb, 0xa0 ;  /* 0x02c2800000007b1d */ /* 0x000fec0000002000 */
[----:B------:R-:W-:Y:S04]  /*7630*/  BSSY B1, `(.L_x_5210) ;  /* 0x0000003000017945 */ /* 0x000fe80003800000 */
[----:B------:R-:W-:Y:S05]  /*7640*/  @!P0 BRA `(.L_x_5211) ;  /* 0x0000000000048947 */ /* 0x000fea0003800000 */
[----:B------:R-:W-:-:S04]  /*7650*/  DEPBAR.LE SB0, 0x0 ;  /* 0x000080000000791a */ /* 0x000fc80000000000 */
.L_x_5211:
[----:B------:R-:W-:Y:S05]  /*7660*/  BSYNC B1 ;  /* 0x0000000000017941 */ /* 0x000fea0003800000 */
.L_x_5210:
        /* <DEDUP_REMOVED lines=19> */
.L_x_5213:
[----:B------:R-:W-:Y:S05]  /*77a0*/  BSYNC B1 ;  /* 0x0000000000017941 */ /* 0x000fea0003800000 */
.L_x_5212:
[----:B------:R-:W-:Y:S02]  /*77b0*/  UIADD3 UR8, UR8, 0x2, URZ ;  /* 0x0000000208087890 */ /* 0x000fe4000fffe03f */
[----:B------:R-:W-:Y:S02]  /*77c0*/  UIADD3 UR4, UR4, 0x6000, URZ ;  /* 0x0000600004047890 */ /* 0x000fe4000fffe03f */
[----:B------:R-:W-:-:S06]  /*77d0*/  UISETP.GE.AND UP0, UPT, UR8, UR11, UPT ;  /* 0x0000000b0800728c */ /* 0x000fcc000bf06270 */
[----:B------:R-:W-:-:S13]  /*77e0*/  PLOP3.LUT P1, PT, PT, PT, UP0, 0x80, 0x0 ;  /* 0x000000000000781c */ /* 0x000fda0003f2f008 */
[----:B------:R-:W-:Y:S05]  /*77f0*/  @!P1 BRA `(.L_x_5214) ;  /* 0xfffffff000dc9947 */ /* 0x000fea000383ffff */
.L_x_5163:
        /* <DEDUP_REMOVED lines=41> */
.L_x_5217:
[----:B------:R-:W-:Y:S05]  /*7a90*/  BSYNC B1 ;  /* 0x0000000000017941 */ /* 0x000fea0003800000 */
.L_x_5216:
[----:B------:R-:W-:Y:S05]  /*7aa0*/  BRA `(.L_x_5218) ;  /* 0x0000000000047947 */ /* 0x000fea0003800000 */
.L_x_5215:
[----:B------:R-:W-:-:S05]  /*7ab0*/  UMOV UR4, UR8 ;  /* 0x0000000800047c82 */ /* 0x000fca0008000000 */
.L_x_5218:
        /* <DEDUP_REMOVED lines=11> */
.L_x_5223:
        /* <DEDUP_REMOVED lines=24> */
.L_x_5220:
[----:B------:R-:W-:Y:S05]  /*7cf0*/  BSYNC B1 ;  /* 0x0000000000017941 */ /* 0x000fea0003800000 */
.L_x_5219:
        /* <DEDUP_REMOVED lines=24> */
.L_x_5222:
[----:B------:R-:W-:Y:S05]  /*7e80*/  BSYNC B1 ;  /* 0x0000000000017941 */ /* 0x000fea0003800000 */
.L_x_5221:
[----:B------:R-:W-:Y:S02]  /*7e90*/  UIADD3 UR11, UR11, 0x2, URZ ;  /* 0x000000020b0b7890 */ /* 0x000fe4000fffe03f */
[----:B------:R-:W-:Y:S02]  /*7ea0*/  ULEA UR6, UR18, UR6, 0x1 ;  /* 0x0000000612067291 */ /* 0x000fe4000f8e083f */
[----:B------:R-:W-:Y:S02]  /*7eb0*/  ULEA UR7, UR18, UR7, 0x1 ;  /* 0x0000000712077291 */ /* 0x000fe4000f8e083f */
[----:B------:R-:W-:-:S13]  /*7ec0*/  ISETP.NE.AND P0, PT, RZ, UR11, PT ;  /* 0x0000000bff007c0c */ /* 0x000fda000bf05270 */
[----:B------:R-:W-:Y:S05]  /*7ed0*/  @!P0 BRA `(.L_x_5160) ;  /* 0x00000024005c8947 */ /* 0x000fea0003800000 */
[----:B------:R-:W-:Y:S05]  /*7ee0*/  BRA `(.L_x_5223) ;  /* 0xfffffffc00207947 */ /* 0x000fea000383ffff */
.L_x_5159:
        /* <DEDUP_REMOVED lines=34> */
.L_x_5225:
        /* <DEDUP_REMOVED lines=50> */
.L_x_5263:
        /* <DEDUP_REMOVED lines=9> */
.L_x_5228:
        /* <DEDUP_REMOVED lines=115> */
.L_x_5239:
[----:B-1----:R-:W-:-:S05]  /*8bf0*/  IMAD.MOV.U32 R6, RZ, RZ, 0x1 ;  /* 0x00000001ff067424 */ /* 0x002fca00078e00ff */
[----:B------:R-:W-:-:S04]  /*8c00*/  SHF.L.U32 R6, R6, 0x1f, RZ ;  /* 0x0000001f06067819 */ /* 0x000fc800000006ff */
[----:B------:R-:W1:Y:S02]  /*8c10*/  SYNCS.PHASECHK.TRANS64.TRYWAIT P1, [R0+URZ+0x36438], R6 ;  /* 0x03643806000075a7 */ /* 0x000e64000802017f */
[----:B-123--:R-:W-:Y:S05]  /*8c20*/  @!P1 BRA `(.L_x_5231) ;  /* 0x0000001800d09947 */ /* 0x00efea0003800000 */
.L_x_5264:
[----:B------:R-:W-:Y:S05]  /*8c30*/  @P0 BRA `(.L_x_5232) ;  /* 0x0000000000140947 */ /* 0x000fea0003800000 */
[----:B------:R-:W-:Y:S01]  /*8c40*/  ISETP.NE.AND P1, PT, R20, RZ, PT ;  /* 0x000000ff1400720c */ /* 0x000fe20003f25270 */
[----:B------:R-:W-:-:S04]  /*8c50*/  IMAD.MOV.U32 R3, RZ, RZ, 0x6100 ;  /* 0x00006100ff037424 */ /* 0x000fc800078e00ff */
[----:B------:R2:W-:Y:S08]  /*8c60*/  SYNCS.ARRIVE.TRANS64 RZ, [R0+URZ+0x36430], R3 ;  /* 0x0364300300ff79a7 */ /* 0x0005f0000800003f */
[----:B------:R-:W-:Y:S05]  /*8c70*/  @!P1 BRA `(.L_x_5232) ;  /* 0x0000000000049947 */ /* 0x000fea0003800000 */
[----:B------:R-:W-:Y:S01]  /*8c80*/  BPT.TRAP 0x1 ;  /* 0x000000040000795c */ /* 0x000fe20000300000 */
.L_x_5232:
        /* <DEDUP_REMOVED lines=48> */
.L_x_5265:
[----:B------:R-:W-:Y:S05]  /*8f90*/  @P0 BRA `(.L_x_5234) ;  /* 0x0000000000140947 */ /* 0x000fea0003800000 */
[----:B------:R-:W-:Y:S01]  /*8fa0*/  ISETP.NE.AND P1, PT, R20, RZ, PT ;  /* 0x000000ff1400720c */ /* 0x000fe20003f25270 */
[----:B--2---:R-:W-:-:S04]  /*8fb0*/  IMAD.MOV.U32 R3, RZ, RZ, 0x6100 ;  /* 0x00006100ff037424 */ /* 0x004fc800078e00ff */
[----:B------:R3:W-:Y:S08]  /*8fc0*/  SYNCS.ARRIVE.TRANS64 RZ, [R0+URZ+0x36418], R3 ;  /* 0x0364180300ff79a7 */ /* 0x0007f0000800003f */
[----:B------:R-:W-:Y:S05]  /*8fd0*/  @!P1 BRA `(.L_x_5234) ;  /* 0x0000000000049947 */ /* 0x000fea0003800000 */
[----:B------:R-:W-:Y:S01]  /*8fe0*/  BPT.TRAP 0x1 ;  /* 0x000000040000795c */ /* 0x000fe20000300000 */
.L_x_5234:
        /* <DEDUP_REMOVED lines=44> */
.L_x_5266:
[----:B------:R-:W-:Y:S05]  /*92b0*/  @P0 BRA `(.L_x_5236) ;  /* 0x0000000000140947 */ /* 0x000fea0003800000 */
[----:B------:R-:W-:Y:S01]  /*92c0*/  ISETP.NE.AND P1, PT, R20, RZ, PT ;  /* 0x000000ff1400720c */ /* 0x000fe20003f25270 */
[----:B--2---:R-:W-:-:S04]  /*92d0*/  IMAD.MOV.U32 R29, RZ, RZ, 0x6100 ;  /* 0x00006100ff1d7424 */ /* 0x004fc800078e00ff */
[----:B------:R3:W-:Y:S08]  /*92e0*/  SYNCS.ARRIVE.TRANS64 RZ, [R0+URZ+0x36430], R29 ;  /* 0x0364301d00ff79a7 */ /* 0x0007f0000800003f */
[----:B------:R-:W-:Y:S05]  /*92f0*/  @!P1 BRA `(.L_x_5236) ;  /* 0x0000000000049947 */ /* 0x000fea0003800000 */
[----:B------:R-:W-:Y:S01]  /*9300*/  BPT.TRAP 0x1 ;  /* 0x000000040000795c */ /* 0x000fe20000300000 */
.L_x_5236:
        /* <DEDUP_REMOVED lines=37> */
.L_x_5268:
[----:B------:R-:W-:Y:S05]  /*9560*/  @P0 BRA `(.L_x_5238) ;  /* 0x0000000000140947 */ /* 0x000fea0003800000 */
[----:B------:R-:W-:Y:S01]  /*9570*/  ISETP.NE.AND P1, PT, R20, RZ, PT ;  /* 0x000000ff1400720c */ /* 0x000fe20003f25270 */
[----:B----4-:R-:W-:-:S04]  /*9580*/  IMAD.MOV.U32 R5, RZ, RZ, 0x6100 ;  /* 0x00006100ff057424 */ /* 0x010fc800078e00ff */
[----:B------:R4:W-:Y:S08]  /*9590*/  SYNCS.ARRIVE.TRANS64 RZ, [R0+URZ+0x36410], R5 ;  /* 0x0364100500ff79a7 */ /* 0x0009f0000800003f */
[----:B------:R-:W-:Y:S05]  /*95a0*/  @!P1 BRA `(.L_x_5238) ;  /* 0x0000000000049947 */ /* 0x000fea0003800000 */
[----:B------:R-:W-:Y:S01]  /*95b0*/  BPT.TRAP 0x1 ;  /* 0x000000040000795c */ /* 0x000fe20000300000 */
.L_x_5238:
        /* <DEDUP_REMOVED lines=44> */
.L_x_5230:
[----:B------:R-:W-:Y:S01]  /*9880*/  ISETP.NE.AND P1, PT, R19, RZ, PT ;  /* 0x000000ff1300720c */ /* 0x000fe20003f25270 */
[----:B------:R-:W-:Y:S02]  /*9890*/  IMAD.MOV.U32 R5, RZ, RZ, 0x1 ;  /* 0x00000001ff057424 */ /* 0x000fe400078e00ff */
[----:B------:R-:W-:-:S10]  /*98a0*/  IMAD.MOV.U32 R4, RZ, RZ, R15 ;  /* 0x000000ffff047224 */ /* 0x000fd400078e000f */
[----:B------:R-:W-:Y:S05]  /*98b0*/  @!P1 BRA `(.L_x_5229) ;  /* 0x0000000400889947 */ /* 0x000fea0003800000 */
[----:B------:R-:W4:Y:S02]  /*98c0*/  SYNCS.PHASECHK.TRANS64.TRYWAIT P1, [R0+URZ+0x36438], R6 ;  /* 0x03643806000075a7 */ /* 0x000f24000802017f */
[----:B----4-:R-:W-:Y:S05]  /*98d0*/  @!P1 BRA `(.L_x_5240) ;  /* 0x0000000c00f89947 */ /* 0x010fea0003800000 */
.L_x_5269:
[----:B------:R-:W-:Y:S05]  /*98e0*/  @P0 BRA `(.L_x_5241) ;  /* 0x0000000000140947 */ /* 0x000fea0003800000 */
[----:B------:R-:W-:Y:S01]  /*98f0*/  ISETP.NE.AND P1, PT, R20, RZ, PT ;  /* 0x000000ff1400720c */ /* 0x000fe20003f25270 */
[----:B------:R-:W-:-:S04]  /*9900*/  IMAD.MOV.U32 R5, RZ, RZ, 0x6100 ;  /* 0x00006100ff057424 */ /* 0x000fc800078e00ff */
[----:B------:R1:W-:Y:S08]  /*9910*/  SYNCS.ARRIVE.TRANS64 RZ, [R0+URZ+0x36430], R5 ;  /* 0x0364300500ff79a7 */ /* 0x0003f0000800003f */
[----:B------:R-:W-:Y:S05]  /*9920*/  @!P1 BRA `(.L_x_5241) ;  /* 0x0000000000049947 */ /* 0x000fea0003800000 */
[----:B------:R-:W-:Y:S01]  /*9930*/  BPT.TRAP 0x1 ;  /* 0x000000040000795c */ /* 0x000fe20000300000 */
.L_x_5241:
        /* <DEDUP_REMOVED lines=41> */
.L_x_5270:
[----:B-1----:R-:W-:Y:S01]  /*9bd0*/  IMAD.MOV.U32 R5, RZ, RZ, RZ ;  /* 0x000000ffff057224 */ /* 0x002fe200078e00ff */
[----:B------:R-:W-:Y:S06]  /*9be0*/  @P0 BRA `(.L_x_5243) ;  /* 0x0000000000140947 */ /* 0x000fec0003800000 */
[----:B------:R-:W-:Y:S01]  /*9bf0*/  ISETP.NE.AND P1, PT, R20, RZ, PT ;  /* 0x000000ff1400720c */ /* 0x000fe20003f25270 */
[----:B------:R-:W-:-:S04]  /*9c00*/  IMAD.MOV.U32 R17, RZ, RZ, 0x6100 ;  /* 0x00006100ff117424 */ /* 0x000fc800078e00ff */
[----:B------:R1:W-:Y:S08]  /*9c10*/  SYNCS.ARRIVE.TRANS64 RZ, [R0+URZ+0x36418], R17 ;  /* 0x0364181100ff79a7 */ /* 0x0003f0000800003f */
[----:B------:R-:W-:Y:S05]  /*9c20*/  @!P1 BRA `(.L_x_5243) ;  /* 0x0000000000049947 */ /* 0x000fea0003800000 */
[----:B------:R-:W-:Y:S01]  /*9c30*/  BPT.TRAP 0x1 ;  /* 0x000000040000795c */ /* 0x000fe20000300000 */
.L_x_5243:
        /* <DEDUP_REMOVED lines=42> */
.L_x_5229:
[----:B------:R-:W-:-:S04]  /*9ee0*/  SHF.L.U32 R3, R5, 0x1f, RZ ;  /* 0x0000001f05037819 */ /* 0x000fc800000006ff */
[----:B------:R-:W4:Y:S02]  /*9ef0*/  SYNCS.PHASECHK.TRANS64.TRYWAIT P1, [R0+URZ+0x36438], R3 ;  /* 0x03643803000075a7 */ /* 0x000f24000802017f */
[----:B----4-:R-:W-:Y:S05]  /*9f00*/  @!P1 BRA `(.L_x_5244) ;  /* 0x0000000800949947 */ /* 0x010fea0003800000 */
.L_x_5271:
[----:B------:R-:W-:Y:S05]  /*9f10*/  @P0 BRA `(.L_x_5245) ;  /* 0x0000000000180947 */ /* 0x000fea0003800000 */
[----:B------:R-:W5:Y:S01]  /*9f20*/  S2R R2, SR_TID.X ;  /* 0x0000000000027919 */ /* 0x000f620000002100 */
[----:B----4-:R-:W-:-:S04]  /*9f30*/  IMAD.MOV.U32 R3, RZ, RZ, 0x6100 ;  /* 0x00006100ff037424 */ /* 0x010fc800078e00ff */
[----:B------:R4:W-:Y:S01]  /*9f40*/  SYNCS.ARRIVE.TRANS64 RZ, [R0+URZ+0x36430], R3 ;  /* 0x0364300300ff79a7 */ /* 0x0009e2000800003f */
[----:B-----5:R-:W-:-:S13]  /*9f50*/  LOP3.LUT P0, RZ, R2, 0x1f, RZ, 0xc0, !PT ;  /* 0x0000001f02ff7812 */ /* 0x020fda000780c0ff */
[----:B----4-:R-:W-:Y:S05]  /*9f60*/  @!P0 BRA `(.L_x_5245) ;  /* 0x0000000000048947 */ /* 0x010fea0003800000 */
[----:B------:R-:W-:Y:S01]  /*9f70*/  BPT.TRAP 0x1 ;  /* 0x000000040000795c */ /* 0x000fe20000300000 */
.L_x_5245:
        /* <DEDUP_REMOVED lines=43> */
.L_x_5226:
[----:B------:R-:W-:Y:S05]  /*a230*/  BSYNC B1 ;  /* 0x0000000000017941 */ /* 0x000fea0003800000 */
.L_x_5224:
[----:B------:R-:W-:-:S03]  /*a240*/  UMOV UR7, 0xffffffff ;  /* 0xffffffff00077882 */ /* 0x000fc60000000000 */
[----:B------:R-:W-:Y:S05]  /*a250*/  BRA.DIV UR7, `(.L_x_5246) ;  /* 0x0000000607d47947 */ /* 0x000fea000b800000 */
[----:B------:R-:W-:-:S13]  /*a260*/  ELECT P6, URZ, PT ;  /* 0x00000000003f782f */ /* 0x000fda00038c0000 */
.L_x_5274:
[----:B------:R-:W-:Y:S05]  /*a270*/  @!P6 BRA `(.L_x_5160) ;  /* 0x000000000074e947 */ /* 0x000fea0003800000 */
[----:B------:R-:W-:-:S06]  /*a280*/  ULOP3.LUT UR7, UR38, 0x2, URZ, 0xfc, !UPT ;  /* 0x0000000226077892 */ /* 0x000fcc000f8efc3f */
[----:B------:R-:W-:-:S05]  /*a290*/  IMAD.U32 R0, RZ, RZ, UR7 ;  /* 0x00000007ff007e24 */ /* 0x000fca000f8e00ff */
[----:B------:R-:W-:-:S13]  /*a2a0*/  ISETP.NE.AND P2, PT, R0, 0x3, PT ;  /* 0x000000030000780c */ /* 0x000fda0003f45270 */
[----:B------:R-:W-:Y:S05]  /*a2b0*/  @!P2 BRA `(.L_x_5247) ;  /* 0x000000000004a947 */ /* 0x000fea0003800000 */
[----:B------:R-:W-:Y:S01]  /*a2c0*/  BPT.TRAP 0x1 ;  /* 0x000000040000795c */ /* 0x000fe20000300000 */
.L_x_5247:
        /* <DEDUP_REMOVED lines=15> */
.L_x_5275:
[----:B------:R-:W2:Y:S02]  /*a3c0*/  SYNCS.PHASECHK.TRANS64.TRYWAIT P0, [R3+URZ], R0 ;  /* 0x00000000030075a7 */ /* 0x000ea4000800017f */
[----:B--2---:R-:W-:Y:S05]  /*a3d0*/  @!P0 BRA `(.L_x_5249) ;  /* 0x0000000400a88947 */ /* 0x004fea0003800000 */
.L_x_5276:
[----:B------:R-:W-:Y:S05]  /*a3e0*/  @!P2 BRA `(.L_x_5250) ;  /* 0x000000000004a947 */ /* 0x000fea0003800000 */
[----:B------:R-:W-:Y:S01]  /*a3f0*/  BPT.TRAP 0x1 ;  /* 0x000000040000795c */ /* 0x000fe20000300000 */
.L_x_5250:
[----:B------:R-:W-:-:S07]  /*a400*/  SHF.L.U32 R5, R5, 0x1f, RZ ;  /* 0x0000001f05057819 */ /* 0x000fce00000006ff */
.L_x_5251:
[----:B---3--:R3:W4:Y:S02]  /*a410*/  SYNCS.PHASECHK.TRANS64.TRYWAIT P0, [R4+URZ+0x36438], R5 ;  /* 0x03643805040075a7 */ /* 0x008724000800017f */
[----:B----4-:R-:W-:Y:S05]  /*a420*/  @!P0 NANOSLEEP.SYNCS 0x989680 ;  /* 0x009896800000895d */ /* 0x010fea0003900000 */
[----:B------:R-:W4:Y:S02]  /*a430*/  @!P0 SYNCS.PHASECHK.TRANS64 P0, [R4+URZ+0x36438], R5 ;  /* 0x03643805040085a7 */ /* 0x000f24000800007f */
[----:B----4-:R-:W-:Y:S05]  /*a440*/  @!P0 BRA `(.L_x_5251) ;  /* 0xfffffffc00f08947 */ /* 0x010fea000383ffff */
.L_x_5160:
[----:B------:R-:W-:Y:S05]  /*a450*/  BSYNC B0 ;  /* 0x0000000000007941 */ /* 0x000fea0003800000 */
.L_x_5158:
[----:B------:R-:W-:Y:S05]  /*a460*/  EXIT ;  /* 0x000000000000794d */ /* 0x000fea0003800000 */
.L_x_5105:
[----:B------:R-:W-:Y:S02]  /*a470*/  IMAD.MOV.U32 R12, RZ, RZ, RZ ;  /* 0x000000ffff0c7224 */ /* 0x000fe400078e00ff */
[----:B------:R-:W-:Y:S02]  /*a480*/  IMAD.MOV.U32 R11, RZ, RZ, 0x1f ;  /* 0x0000001fff0b7424 */ /* 0x000fe400078e00ff */
[----:B------:R-:W-:-:S07]  /*a490*/  IMAD.MOV.U32 R15, RZ, RZ, -0x1 ;  /* 0xffffffffff0f7424 */ /* 0x000fce00078e00ff */
[----:B------:R-:W-:Y:S05]  /*a4a0*/  WARPSYNC.COLLECTIVE R15, `(.L_x_5252) ;  /* 0x000000000f087348 */ /* 0x000fea0003c00000 */
[----:B------:R1:W2:Y:S02]  /*a4b0*/  SHFL.IDX P6, R14, R13, R12, R11 ;  /* 0x0000000c0d0e7389 */ /* 0x0002a400000c000b */
[----:B-12---:R-:W-:Y:S01]  /*a4c0*/  ENDCOLLECTIVE ;  /* 0x000000000000791b */ /* 0x006fe20003800000 */
.L_x_5252:
[----:B------:R-:W-:Y:S05]  /*a4d0*/  BRA `(.L_x_5253) ;  /* 0xffffff6c00047947 */ /* 0x000fea000383ffff */
.L_x_5107:
[----:B--2---:R2:W3:Y:S02]  /*a4e0*/  SYNCS.PHASECHK.TRANS64.TRYWAIT P0, [R153+URZ+0x36400], R10 ;  /* 0x0364000a990075a7 */ /* 0x0044e4000800017f */
[----:B---3--:R-:W-:Y:S05]  /*a4f0*/  @!P0 NANOSLEEP.SYNCS 0x989680 ;  /* 0x009896800000895d */ /* 0x008fea0003900000 */
[----:B------:R-:W3:Y:S02]  /*a500*/  @!P0 SYNCS.PHASECHK.TRANS64 P0, [R153+URZ+0x36400], R10 ;  /* 0x0364000a990085a7 */ /* 0x000ee4000800007f */
[----:B---3--:R-:W-:Y:S05]  /*a510*/  @!P0 BRA `(.L_x_5107) ;  /* 0xfffffffc00f08947 */ /* 0x008fea000383ffff */
[----:B------:R-:W-:Y:S05]  /*a520*/  BRA `(.L_x_5106) ;  /* 0xffffff6c003c7947 */ /* 0x000fea000383ffff */
.L_x_5111:
[----:B--2---:R2:W3:Y:S02]  /*a530*/  SYNCS.PHASECHK.TRANS64.TRYWAIT P1, [R4+URZ+0x36410], R17 ;  /* 0x03641011040075a7 */ /* 0x0044e4000802017f */
[----:B---3--:R-:W-:Y:S05]  /*a540*/  @!P1 NANOSLEEP.SYNCS 0x989680 ;  /* 0x009896800000995d */ /* 0x008fea0003900000 */
[----:B------:R-:W3:Y:S02]  /*a550*/  @!P1 SYNCS.PHASECHK.TRANS64 P1, [R4+URZ+0x36410], R17 ;  /* 0x03641011040095a7 */ /* 0x000ee4000802007f */
[----:B---3--:R-:W-:Y:S05]  /*a560*/  @!P1 BRA `(.L_x_5111) ;  /* 0xfffffffc00f09947 */ /* 0x008fea000383ffff */
[----:B------:R-:W-:Y:S05]  /*a570*/  BRA `(.L_x_5110) ;  /* 0xffffff74000c7947 */ /* 0x000fea000383ffff */
.L_x_5115:
[----:B------:R1:W1:Y:S02]  /*a580*/  SYNCS.PHASECHK.TRANS64.TRYWAIT P1, [R153+URZ+0x36430], R16 ;  /* 0x03643010990075a7 */ /* 0x000264000802017f */
[----:B-1----:R-:W-:Y:S05]  /*a590*/  @!P1 NANOSLEEP.SYNCS 0x989680 ;  /* 0x009896800000995d */ /* 0x002fea0003900000 */
[----:B------:R-:W1:Y:S02]  /*a5a0*/  @!P1 SYNCS.PHASECHK.TRANS64 P1, [R153+URZ+0x36430], R16 ;  /* 0x03643010990095a7 */ /* 0x000e64000802007f */
[----:B-1----:R-:W-:Y:S05]  /*a5b0*/  @!P1 BRA `(.L_x_5115) ;  /* 0xfffffffc00f09947 */ /* 0x002fea000383ffff */
[----:B------:R-:W-:Y:S05]  /*a5c0*/  BRA `(.L_x_5114) ;  /* 0xffffff7800a87947 */ /* 0x000fea000383ffff */
.L_x_5168:
[----:B------:R-:W-:Y:S01]  /*a5d0*/  BSSY B1, `(.L_x_5254) ;  /* 0x0000005000017945 */ /* 0x000fe20003800000 */
[----:B------:R-:W-:-:S07]  /*a5e0*/  IMAD.MOV.U32 R15, RZ, RZ, -0x1 ;  /* 0xffffffffff0f7424 */ /* 0x000fce00078e00ff */
[----:B------:R-:W-:Y:S05]  /*a5f0*/  WARPSYNC.COLLECTIVE R15, `(.L_x_5255) ;  /* 0x000000000f087348 */ /* 0x000fea0003c00000 */
[----:B------:R-:W-:Y:S01]  /*a600*/  NOP ;  /* 0x0000000000007918 */ /* 0x000fe20000000000 */
[----:B------:R-:W-:Y:S01]  /*a610*/  ENDCOLLECTIVE ;  /* 0x000000000000791b */ /* 0x000fe20003800000 */
.L_x_5255:
[----:B------:R-:W-:Y:S05]  /*a620*/  BSYNC B1 ;  /* 0x0000000000017941 */ /* 0x000fea0003800000 */
.L_x_5254:
[----:B------:R-:W-:Y:S05]  /*a630*/  BRA `(.L_x_5256) ;  /* 0xffffffbc00987947 */ /* 0x000fea000383ffff */
.L_x_5185:
[----:B------:R-:W-:Y:S01]  /*a640*/  BSSY B1, `(.L_x_5257) ;  /* 0x0000005000017945 */ /* 0x000fe20003800000 */
[----:B------:R-:W-:-:S07]  /*a650*/  IMAD.MOV.U32 R15, RZ, RZ, -0x1 ;  /* 0xffffffffff0f7424 */ /* 0x000fce00078e00ff */
[----:B------:R-:W-:Y:S05]  /*a660*/  WARPSYNC.COLLECTIVE R15, `(.L_x_5258) ;  /* 0x000000000f087348 */ /* 0x000fea0003c00000 */
[----:B------:R-:W-:Y:S01]  /*a670*/  NOP ;  /* 0x0000000000007918 */ /* 0x000fe20000000000 */
[----:B------:R-:W-:Y:S01]  /*a680*/  ENDCOLLECTIVE ;  /* 0x000000000000791b */ /* 0x000fe20003800000 */
.L_x_5258:
[----:B------:R-:W-:Y:S05]  /*a690*/  BSYNC B1 ;  /* 0x0000000000017941 */ /* 0x000fea0003800000 */
.L_x_5257:
[----:B------:R-:W-:Y:S05]  /*a6a0*/  BRA `(.L_x_5259) ;  /* 0xffffffc400807947 */ /* 0x000fea000383ffff */
.L_x_5201:
[----:B------:R-:W-:Y:S01]  /*a6b0*/  BSSY B1, `(.L_x_5260) ;  /* 0x0000005000017945 */ /* 0x000fe20003800000 */
[----:B------:R-:W-:-:S07]  /*a6c0*/  IMAD.MOV.U32 R15, RZ, RZ, -0x1 ;  /* 0xffffffffff0f7424 */ /* 0x000fce00078e00ff */
[----:B------:R-:W-:Y:S05]  /*a6d0*/  WARPSYNC.COLLECTIVE R15, `(.L_x_5261) ;  /* 0x000000000f087348 */ /* 0x000fea0003c00000 */
[----:B------:R-:W-:Y:S01]  /*a6e0*/  NOP ;  /* 0x0000000000007918 */ /* 0x000fe20000000000 */
[----:B------:R-:W-:Y:S01]  /*a6f0*/  ENDCOLLECTIVE ;  /* 0x000000000000791b */ /* 0x000fe20003800000 */
.L_x_5261:
[----:B------:R-:W-:Y:S05]  /*a700*/  BSYNC B1 ;  /* 0x0000000000017941 */ /* 0x000fea0003800000 */
.L_x_5260:
[----:B------:R-:W-:Y:S05]  /*a710*/  BRA `(.L_x_5262) ;  /* 0xffffffc800f07947 */ /* 0x000fea000383ffff */
.L_x_5227:
[----:B-1----:R1:W2:Y:S02]  /*a720*/  SYNCS.PHASECHK.TRANS64.TRYWAIT P1, [R0+URZ+0x36420], R6 ;  /* 0x03642006000075a7 */ /* 0x0022a4000802017f */
[----:B--2---:R-:W-:Y:S05]  /*a730*/  @!P1 NANOSLEEP.SYNCS 0x989680 ;  /* 0x009896800000995d */ /* 0x004fea0003900000 */
[----:B------:R-:W2:Y:S02]  /*a740*/  @!P1 SYNCS.PHASECHK.TRANS64 P1, [R0+URZ+0x36420], R6 ;  /* 0x03642006000095a7 */ /* 0x000ea4000802007f */
[----:B--2---:R-:W-:Y:S05]  /*a750*/  @!P1 BRA `(.L_x_5227) ;  /* 0xfffffffc00f09947 */ /* 0x004fea000383ffff */
[----:B------:R-:W-:Y:S05]  /*a760*/  BRA `(.L_x_5263) ;  /* 0xffffffdc00307947 */ /* 0x000fea000383ffff */
.L_x_5231:
[----:B-1----:R1:W2:Y:S02]  /*a770*/  SYNCS.PHASECHK.TRANS64.TRYWAIT P1, [R0+URZ+0x36438], R6 ;  /* 0x03643806000075a7 */ /* 0x0022a4000802017f */
[----:B--2---:R-:W-:Y:S05]  /*a780*/  @!P1 NANOSLEEP.SYNCS 0x989680 ;  /* 0x009896800000995d */ /* 0x004fea0003900000 */
[----:B------:R-:W2:Y:S02]  /*a790*/  @!P1 SYNCS.PHASECHK.TRANS64 P1, [R0+URZ+0x36438], R6 ;  /* 0x03643806000095a7 */ /* 0x000ea4000802007f */
[----:B--2---:R-:W-:Y:S05]  /*a7a0*/  @!P1 BRA `(.L_x_5231) ;  /* 0xfffffffc00f09947 */ /* 0x004fea000383ffff */
[----:B------:R-:W-:Y:S05]  /*a7b0*/  BRA `(.L_x_5264) ;  /* 0xffffffe4001c7947 */ /* 0x000fea000383ffff */
.L_x_5233:
[----:B--2---:R2:W3:Y:S02]  /*a7c0*/  SYNCS.PHASECHK.TRANS64.TRYWAIT P1, [R0+URZ+0x36428], R3 ;  /* 0x03642803000075a7 */ /* 0x0044e4000802017f */
[----:B---3--:R-:W-:Y:S05]  /*a7d0*/  @!P1 NANOSLEEP.SYNCS 0x989680 ;  /* 0x009896800000995d */ /* 0x008fea0003900000 */
[----:B------:R-:W3:Y:S02]  /*a7e0*/  @!P1 SYNCS.PHASECHK.TRANS64 P1, [R0+URZ+0x36428], R3 ;  /* 0x03642803000095a7 */ /* 0x000ee4000802007f */
[----:B---3--:R-:W-:Y:S05]  /*a7f0*/  @!P1 BRA `(.L_x_5233) ;  /* 0xfffffffc00f09947 */ /* 0x008fea000383ffff */
[----:B------:R-:W-:Y:S05]  /*a800*/  BRA `(.L_x_5265) ;  /* 0xffffffe400e07947 */ /* 0x000fea000383ffff */
.L_x_5235:
[----:B--2---:R2:W3:Y:S02]  /*a810*/  SYNCS.PHASECHK.TRANS64.TRYWAIT P1, [R0+URZ+0x36438], R29 ;  /* 0x0364381d000075a7 */ /* 0x0044e4000802017f */
[----:B---3--:R-:W-:Y:S05]  /*a820*/  @!P1 NANOSLEEP.SYNCS 0x989680 ;  /* 0x009896800000995d */ /* 0x008fea0003900000 */
[----:B------:R-:W3:Y:S02]  /*a830*/  @!P1 SYNCS.PHASECHK.TRANS64 P1, [R0+URZ+0x36438], R29 ;  /* 0x0364381d000095a7 */ /* 0x000ee4000802007f */
[----:B---3--:R-:W-:Y:S05]  /*a840*/  @!P1 BRA `(.L_x_5235) ;  /* 0xfffffffc00f09947 */ /* 0x008fea000383ffff */
[----:B------:R-:W-:Y:S05]  /*a850*/  BRA `(.L_x_5266) ;  /* 0xffffffe800947947 */ /* 0x000fea000383ffff */
.L_x_5237:
[----:B------:R-:W-:-:S07]  /*a860*/  SHF.L.U32 R5, R7, 0x1f, RZ ;  /* 0x0000001f07057819 */ /* 0x000fce00000006ff */
.L_x_5267:
[----:B----4-:R4:W1:Y:S02]  /*a870*/  SYNCS.PHASECHK.TRANS64.TRYWAIT P1, [R0+URZ+0x36420], R5 ;  /* 0x03642005000075a7 */ /* 0x010864000802017f */
[----:B-1----:R-:W-:Y:S05]  /*a880*/  @!P1 NANOSLEEP.SYNCS 0x989680 ;  /* 0x009896800000995d */ /* 0x002fea0003900000 */
[----:B------:R-:W1:Y:S02]  /*a890*/  @!P1 SYNCS.PHASECHK.TRANS64 P1, [R0+URZ+0x36420], R5 ;  /* 0x03642005000095a7 */ /* 0x000e64000802007f */
[----:B-1----:R-:W-:Y:S05]  /*a8a0*/  @!P1 BRA `(.L_x_5267) ;  /* 0xfffffffc00f09947 */ /* 0x002fea000383ffff */
[----:B------:R-:W-:Y:S05]  /*a8b0*/  BRA `(.L_x_5268) ;  /* 0xffffffec00287947 */ /* 0x000fea000383ffff */
.L_x_5240:
[----:B----4-:R4:W1:Y:S02]  /*a8c0*/  SYNCS.PHASECHK.TRANS64.TRYWAIT P1, [R0+URZ+0x36438], R6 ;  /* 0x03643806000075a7 */ /* 0x010864000802017f */
[----:B-1----:R-:W-:Y:S05]  /*a8d0*/  @!P1 NANOSLEEP.SYNCS 0x989680 ;  /* 0x009896800000995d */ /* 0x002fea0003900000 */
[----:B------:R-:W1:Y:S02]  /*a8e0*/  @!P1 SYNCS.PHASECHK.TRANS64 P1, [R0+URZ+0x36438], R6 ;  /* 0x03643806000095a7 */ /* 0x000e64000802007f */
[----:B-1----:R-:W-:Y:S05]  /*a8f0*/  @!P1 BRA `(.L_x_5240) ;  /* 0xfffffffc00f09947 */ /* 0x002fea000383ffff */
[----:B------:R-:W-:Y:S05]  /*a900*/  BRA `(.L_x_5269) ;  /* 0xffffffec00f47947 */ /* 0x000fea000383ffff */
.L_x_5242:
[----:B-1----:R1:W4:Y:S02]  /*a910*/  SYNCS.PHASECHK.TRANS64.TRYWAIT P1, [R0+URZ+0x36428], R5 ;  /* 0x03642805000075a7 */ /* 0x002324000802017f */
[----:B----4-:R-:W-:Y:S05]  /*a920*/  @!P1 NANOSLEEP.SYNCS 0x989680 ;  /* 0x009896800000995d */ /* 0x010fea0003900000 */
[----:B------:R-:W4:Y:S02]  /*a930*/  @!P1 SYNCS.PHASECHK.TRANS64 P1, [R0+URZ+0x36428], R5 ;  /* 0x03642805000095a7 */ /* 0x000f24000802007f */
[----:B----4-:R-:W-:Y:S05]  /*a940*/  @!P1 BRA `(.L_x_5242) ;  /* 0xfffffffc00f09947 */ /* 0x010fea000383ffff */
[----:B------:R-:W-:Y:S05]  /*a950*/  BRA `(.L_x_5270) ;  /* 0xfffffff0009c7947 */ /* 0x000fea000383ffff */
.L_x_5244:
[----:B----4-:R4:W1:Y:S02]  /*a960*/  SYNCS.PHASECHK.TRANS64.TRYWAIT P1, [R0+URZ+0x36438], R3 ;  /* 0x03643803000075a7 */ /* 0x010864000802017f */
[----:B-1----:R-:W-:Y:S05]  /*a970*/  @!P1 NANOSLEEP.SYNCS 0x989680 ;  /* 0x009896800000995d */ /* 0x002fea0003900000 */
[----:B------:R-:W1:Y:S02]  /*a980*/  @!P1 SYNCS.PHASECHK.TRANS64 P1, [R0+URZ+0x36438], R3 ;  /* 0x03643803000095a7 */ /* 0x000e64000802007f */
[----:B-1----:R-:W-:Y:S05]  /*a990*/  @!P1 BRA `(.L_x_5244) ;  /* 0xfffffffc00f09947 */ /* 0x002fea000383ffff */
[----:B------:R-:W-:Y:S05]  /*a9a0*/  BRA `(.L_x_5271) ;  /* 0xfffffff400587947 */ /* 0x000fea000383ffff */
.L_x_5246:
[----:B------:R-:W-:Y:S01]  /*a9b0*/  BSSY B1, `(.L_x_5272) ;  /* 0x0000006000017945 */ /* 0x000fe20003800000 */
[----:B------:R-:W-:-:S07]  /*a9c0*/  IMAD.MOV.U32 R15, RZ, RZ, -0x1 ;  /* 0xffffffffff0f7424 */ /* 0x000fce00078e00ff */
[----:B------:R-:W-:Y:S05]  /*a9d0*/  WARPSYNC.COLLECTIVE R15, `(.L_x_5273) ;  /* 0x000000000f0c7348 */ /* 0x000fea0003c00000 */
[----:B------:R-:W-:Y:S02]  /*a9e0*/  ELECT P6, UR62, PT ;  /* 0x00000000003e782f */ /* 0x000fe400038c0000 */
[----:B------:R-:W-:Y:S01]  /*a9f0*/  MOV R14, UR62 ;  /* 0x0000003e000e7c02 */ /* 0x000fe20008000f00 */
[----:B------:R-:W-:Y:S10]  /*aa00*/  ENDCOLLECTIVE ;  /* 0x000000000000791b */ /* 0x000ff40003800000 */
.L_x_5273:
[----:B------:R-:W-:Y:S05]  /*aa10*/  BSYNC B1 ;  /* 0x0000000000017941 */ /* 0x000fea0003800000 */
.L_x_5272:
[----:B------:R-:W-:Y:S05]  /*aa20*/  BRA `(.L_x_5274) ;  /* 0xfffffff800107947 */ /* 0x000fea000383ffff */
.L_x_5248:
[----:B-1----:R1:W2:Y:S02]  /*aa30*/  SYNCS.PHASECHK.TRANS64.TRYWAIT P0, [R9+URZ], R2 ;  /* 0x00000002090075a7 */ /* 0x0022a4000800017f */
[----:B--2---:R-:W-:Y:S05]  /*aa40*/  @!P0 NANOSLEEP.SYNCS 0x989680 ;  /* 0x009896800000895d */ /* 0x004fea0003900000 */
[----:B------:R-:W2:Y:S02]  /*aa50*/  @!P0 SYNCS.PHASECHK.TRANS64 P0, [R9+URZ], R2 ;  /* 0x00000002090085a7 */ /* 0x000ea4000800007f */
[----:B--2---:R-:W-:Y:S05]  /*aa60*/  @!P0 BRA `(.L_x_5248) ;  /* 0xfffffffc00f08947 */ /* 0x004fea000383ffff */
[----:B------:R-:W-:Y:S05]  /*aa70*/  BRA `(.L_x_5275) ;  /* 0xfffffff800507947 */ /* 0x000fea000383ffff */
.L_x_5249:
[----:B--2---:R2:W3:Y:S02]  /*aa80*/  SYNCS.PHASECHK.TRANS64.TRYWAIT P0, [R3+URZ], R0 ;  /* 0x00000000030075a7 */ /* 0x0044e4000800017f */
[----:B---3--:R-:W-:Y:S05]  /*aa90*/  @!P0 NANOSLEEP.SYNCS 0x989680 ;  /* 0x009896800000895d */ /* 0x008fea0003900000 */
[----:B------:R-:W3:Y:S02]  /*aaa0*/  @!P0 SYNCS.PHASECHK.TRANS64 P0, [R3+URZ], R0 ;  /* 0x00000000030085a7 */ /* 0x000ee4000800007f */
[----:B---3--:R-:W-:Y:S05]  /*aab0*/  @!P0 BRA `(.L_x_5249) ;  /* 0xfffffffc00f08947 */ /* 0x008fea000383ffff */
[----:B------:R-:W-:Y:S05]  /*aac0*/  BRA `(.L_x_5276) ;  /* 0xfffffff800447947 */ /* 0x000fea000383ffff */
.L_x_5277:
        /* <DEDUP_REMOVED lines=11> */
.L_x_7682:


//--------------------- .text._ZN7cutlass13device_kernelIN5flash11enable_sm90INS1_16FlashAttnBwdSm90INS1_25CollectiveMainloopBwdSm90ILi2ELi1ELi1EN4cute5tupleIJNS5_1CILi1EEES8_S8_EEENS6_IJNS7_ILi64EEENS7_ILi96EEENS7_ILi192EEEEEENS_10bfloat16_tEfNS_4arch4Sm90ELb0ELb1ELb0ELb0ELb0ELb0ELb1ELb0ELi3ELi1ELi1ELi1ELb0EEENS1_24CollectiveEpilogueBwdGQAISD_fSG_Li384ELb0ELb0EEENS1_19SingleTileSchedulerILb0ELb0ELb0ELi96EEEEEEEEEvNT_6ParamsE --------------------------
	.section	.text._ZN7cutlass13device_kernelIN5flash11enable_sm90INS1_16FlashAttnBwdSm90INS1_25CollectiveMainloopBwdSm90ILi2ELi1ELi1EN4cute5tupleIJNS5_1CILi1EEES8_S8_EEENS6_IJNS7_ILi64EEENS7_ILi96EEENS7_ILi192EEEEEENS_10bfloat16_tEfNS_4arch4Sm90ELb0ELb1ELb0ELb0ELb0ELb0ELb1ELb0ELi3ELi1ELi1ELi1ELb0EEENS1_24CollectiveEpilogueBwdGQAISD_fSG_Li384ELb0ELb0EEENS1_19SingleTileSchedulerILb0ELb0ELb0ELi96EEEEEEEEEvNT_6ParamsE,"ax",@progbits
	.align	128
.text._ZN7cutlass13device_kernelIN5flash11enable_sm90INS1_16FlashAttnBwdSm90INS1_25CollectiveMainloopBwdSm90ILi2ELi1ELi1EN4cute5tupleIJNS5_1CILi1EEES8_S8_EEENS6_IJNS7_ILi64EEENS7_ILi96EEENS7_ILi192EEEEEENS_10bfloat16_tEfNS_4arch4Sm90ELb0ELb1ELb0ELb0ELb0ELb0ELb1ELb0ELi3ELi1ELi1ELi1ELb0EEENS1_24CollectiveEpilogueBwdGQAISD_fSG_Li384ELb0ELb0EEENS1_19SingleTileSchedulerILb0ELb0ELb0ELi96EEEEEEEEEvNT_6ParamsE:
        .type           _ZN7cutlass13device_kernelIN5flash11enable_sm90INS1_16FlashAttnBwdSm90INS1_25CollectiveMainloopBwdSm90ILi2ELi1ELi1EN4cute5tupleIJNS5_1CILi1EEES8_S8_EEENS6_IJNS7_ILi64EEENS7_ILi96EEENS7_ILi192EEEEEENS_10bfloat16_tEfNS_4arch4Sm90ELb0ELb1ELb0ELb0ELb0ELb0ELb1ELb0ELi3ELi1ELi1ELi1ELb0EEENS1_24CollectiveEpilogueBwdGQAISD_fSG_Li384ELb0ELb0EEENS1_19SingleTileSchedulerILb0ELb0ELb0ELi96EEEEEEEEEvNT_6ParamsE,@function
        .size           _ZN7cutlass13device_kernelIN5flash11enable_sm90INS1_16FlashAttnBwdSm90INS1_25CollectiveMainloopBwdSm90ILi2ELi1ELi1EN4cute5tupleIJNS5_1CILi1EEES8_S8_EEENS6_IJNS7_ILi64EEENS7_ILi96EEENS7_ILi192EEEEEENS_10bfloat16_tEfNS_4arch4Sm90ELb0ELb1ELb0ELb0ELb0ELb0ELb1ELb0ELi3ELi1ELi1ELi1ELb0EEENS1_24CollectiveEpilogueBwdGQAISD_fSG_Li384ELb0ELb0EEENS1_19SingleTileSchedulerILb0ELb0ELb0ELi96EEEEEEEEEvNT_6ParamsE,(.L_x_7683 - _ZN7cutlass13device_kernelIN5flash11enable_sm90INS1_16FlashAttnBwdSm90INS1_25CollectiveMainloopBwdSm90ILi2ELi1ELi1EN4cute5tupleIJNS5_1CILi1EEES8_S8_EEENS6_IJNS7_ILi64EEENS7_ILi96EEENS7_ILi192EEEEEENS_10bfloat16_tEfNS_4arch4Sm90ELb0ELb1ELb0ELb0ELb0ELb0ELb1ELb0ELi3ELi1ELi1ELi1ELb0EEENS1_24CollectiveEpilogueBwdGQAISD_fSG_Li384ELb0ELb0EEENS1_19SingleTileSchedulerILb0ELb0ELb0ELi96EEEEEEEEEvNT_6ParamsE)
        .other          _ZN7cutlass13device_kernelIN5flash11enable_sm90INS1_16FlashAttnBwdSm90INS1_25CollectiveMainloopBwdSm90ILi2ELi1ELi1EN4cute5tupleIJNS5_1CILi1EEES8_S8_EEENS6_IJNS7_ILi64EEENS7_ILi96EEENS7_ILi192EEEEEENS_10bfloat16_tEfNS_4arch4Sm90ELb0ELb1ELb0ELb0ELb0ELb0ELb1ELb0ELi3ELi1ELi1ELi1ELb0EEENS1_24CollectiveEpilogueBwdGQAISD_fSG_Li384ELb0ELb0EEENS1_19SingleTileSchedulerILb0ELb0ELb0ELi96EEEEEEEEEvNT_6ParamsE,@"STO_CUDA_ENTRY STV_DEFAULT"
_ZN7cutlass13device_kernelIN5flash11enable_sm90INS1_16FlashAttnBwdSm90INS1_25CollectiveMainloopBwdSm90ILi2ELi1ELi1EN4cute5tupleIJNS5_1CILi1EEES8_S8_EEENS6_IJNS7_ILi64EEENS7_ILi96EEENS7_ILi192EEEEEENS_10bfloat16_tEfNS_4arch4Sm90ELb0ELb1ELb0ELb0ELb0ELb0ELb1ELb0ELi3ELi1ELi1ELi1ELb0EEENS1_24CollectiveEpilogueBwdGQAISD_fSG_Li384ELb0ELb0EEENS1_19SingleTileSchedulerILb0ELb0ELb0ELi96EEEEEEEEEvNT_6ParamsE:
        /* <DEDUP_REMOVED lines=23> */
.L_x_5279:
[----:B------:R-:W-:Y:S05]  /*0170*/  BSYNC B0 ;  /* 0x0000000000007941 */ /* 0x000fea0003800000 */
.L_x_5278:
        /* <DEDUP_REMOVED lines=37> */
.L_x_5280:
        /* <DEDUP_REMOVED lines=20> */
.L_x_5281:
[----:B------:R-:W-:Y:S01]  /*0510*/  PLOP3.LUT P0, PT, PT, PT, UP0, 0x80, 0x0 ;  /* 0x000000000000781c */ /* 0x000fe20003f0f008 */
[----:B------:R-:W-:Y:S01]  /*0520*/  NOP ;  /* 0x0000000000007918 */ /* 0x000fe20000000000 */
[----:B------:R-:W-:Y:S01]  /*0530*/  BSSY B6, `(.L_x_5282) ;  /* 0x000079f000067945 */ /* 0x000fe20003800000 */
[----:B-12-45:R-:W-:Y:S10]  /*0540*/  BAR.SYNC.DEFER_BLOCKING 0x0 ;  /* 0x0000000000007b1d */ /* 0x036ff40000010000 */
[----:B------:R-:W-:Y:S05]  /*0550*/  @!P0 BRA `(.L_x_5283) ;  /* 0x0000004000d48947 */ /* 0x000fea0003800000 */
.L_x_5284:
        /* <DEDUP_REMOVED lines=85> */
.L_x_5286:
        /* <DEDUP_REMOVED lines=36> */
.L_x_5289:
        /* <DEDUP_REMOVED lines=15> */
.L_x_5288:
        /* <DEDUP_REMOVED lines=20> */
.L_x_5291:
        /* <DEDUP_REMOVED lines=15> */
.L_x_5290:
        /* <DEDUP_REMOVED lines=8> */
.L_x_5382:
        /* <DEDUP_REMOVED lines=19> */
.L_x_5293:
[----:B--2---:R-:W-:Y:S01]  /*11c0*/  SHF.R.S32.HI R10, RZ, 0x1f, R7 ;  /* 0x0000001fff0a7819 */ /* 0x004fe20000011407 */
[----:B------:R-:W-:Y:S01]  /*11d0*/  IMAD.IADD R12, R9, 0x1, -R6 ;  /* 0x00000001090c7824 */ /* 0x000fe200078e0a06 */
[--C-:B------:R-:W-:Y:S01]  /*11e0*/  SHF.R.S32.HI R5, RZ, 0x1, R2.reuse ;  /* 0x00000001ff057819 */ /* 0x100fe20000011402 */
[C---:B------:R-:W-:Y:S01]  /*11f0*/  IMAD.HI R11, R13.reuse, 0x55555556, RZ ;  /* 0x555555560d0b7827 */ /* 0x040fe200078e02ff */
[----:B------:R-:W-:Y:S01]  /*1200*/  LEA.HI R10, R10, R7, RZ, 0x3 ;  /* 0x000000070a0a7211 */ /* 0x000fe200078f18ff */
[----:B------:R-:W-:Y:S01]  /*1210*/  ULDC UR4, c[0x0][0x290] ;  /* 0x0000a40000047ab9 */ /* 0x000fe20000000800 */
[----:B------:R-:W-:Y:S01]  /*1220*/  SHF.R.S32.HI R6, RZ, 0x1f, R2 ;  /* 0x0000001fff067819 */ /* 0x000fe20000011402 */
[--C-:B------:R-:W-:Y:S01]  /*1230*/  IMAD R15, R13, 0x400, R0.reuse ;  /* 0x000004000d0f7824 */ /* 0x100fe200078e0200 */
[----:B------:R-:W-:Y:S01]  /*1240*/  LOP3.LUT R2, R2, 0x7fffffe, RZ, 0xc0, !PT ;  /* 0x07fffffe02027812 */ /* 0x000fe200078ec0ff */
[----:B------:R-:W-:Y:S01]  /*1250*/  IMAD.SHL.U32 R10, R10, 0x20, RZ ;  /* 0x000000200a0a7824 */ /* 0x000fe200078e00ff */
[----:B------:R-:W-:Y:S01]  /*1260*/  SHF.R.S32.HI R3, RZ, 0x1f, R0 ;  /* 0x0000001fff037819 */ /* 0x000fe20000011400 */
[----:B------:R-:W-:Y:S01]  /*1270*/  IMAD.MOV.U32 R16, RZ, RZ, 0x20 ;  /* 0x00000020ff107424 */ /* 0x000fe200078e00ff */
[----:B------:R-:W-:Y:S01]  /*1280*/  LEA.HI R14, R11, R11, RZ, 0x1 ;  /* 0x0000000b0b0e7211 */ /* 0x000fe200078f08ff */
[----:B------:R-:W-:Y:S01]  /*1290*/  IMAD.IADD R9, R7, 0x1, -R2 ;  /* 0x0000000107097824 */ /* 0x000fe200078e0a02 */
[----:B------:R-:W-:Y:S01]  /*12a0*/  LOP3.LUT R10, R10, 0x7fffff00, RZ, 0xc0, !PT ;  /* 0x7fffff000a0a7812 */ /* 0x000fe200078ec0ff */
[----:B------:R-:W-:Y:S01]  /*12b0*/  ULDC UR5, c[0x0][0x280] ;  /* 0x0000a00000057ab9 */ /* 0x000fe20000000800 */
[----:B------:R-:W-:Y:S01]  /*12c0*/  LEA.HI R2, R3, R0, RZ, 0x2 ;  /* 0x0000000003027211 */ /* 0x000fe200078f10ff */
[----:B------:R-:W-:Y:S01]  /*12d0*/  IMAD R14, R14, -0x3, R13 ;  /* 0xfffffffd0e0e7824 */ /* 0x000fe200078e020d */
[----:B------:R-:W-:Y:S01]  /*12e0*/  LEA.HI R6, R6, R5, RZ, 0x2 ;  /* 0x0000000506067211 */ /* 0x000fe200078f10ff */
[----:B------:R-:W-:Y:S01]  /*12f0*/  IMAD R10, R13, 0x800, R10 ;  /* 0x000008000d0a7824 */ /* 0x000fe200078e020a */
[----:B-1----:R-:W-:-:S02]  /*1300*/  LOP3.LUT R13, R2, 0x7ffffffc, RZ, 0xc0, !PT ;  /* 0x7ffffffc020d7812 */ /* 0x002fc400078ec0ff */
[----:B------:R-:W-:Y:S02]  /*1310*/  CS2R R118, SRZ ;  /* 0x0000000000767805 */ /* 0x000fe4000001ff00 */
[----:B------:R-:W-:Y:S01]  /*1320*/  LOP3.LUT R6, R6, 0xfffffffc, RZ, 0xc0, !PT ;  /* 0xfffffffc06067812 */ /* 0x000fe200078ec0ff */
[----:B------:R-:W-:Y:S01]  /*1330*/  IMAD R9, R9, 0x20, R10 ;  /* 0x0000002009097824 */ /* 0x000fe200078e020a */
[----:B------:R-:W-:Y:S01]  /*1340*/  SHF.R.S32.HI R4, RZ, 0x4, R4 ;  /* 0x00000004ff047819 */ /* 0x000fe20000011404 */
[----:B------:R-:W-:Y:S01]  /*1350*/  IMAD.IADD R13, R0, 0x1, -R13 ;  /* 0x00000001000d7824 */ /* 0x000fe200078e0a0d */
[----:B------:R-:W-:Y:S01]  /*1360*/  LEA.HI R3, R3, R0, RZ, 0x5 ;  /* 0x0000000003037211 */ /* 0x000fe200078f28ff */
[----:B------:R-:W-:Y:S01]  /*1370*/  IMAD.IADD R7, R5, 0x1, -R6 ;  /* 0x0000000105077824 */ /* 0x000fe200078e0a06 */
[--C-:B------:R-:W-:Y:S01]  /*1380*/  SHF.R.S32.HI R5, RZ, 0x1f, R2.reuse ;  /* 0x0000001fff057819 */ /* 0x100fe20000011402 */
[----:B------:R-:W-:Y:S01]  /*1390*/  IMAD R10, R14, 0x10, R13 ;  /* 0x000000100e0a7824 */ /* 0x000fe200078e020d */
[----:B------:R-:W-:Y:S01]  /*13a0*/  SHF.R.S32.HI R3, RZ, 0x5, R3 ;  /* 0x00000005ff037819 */ /* 0x000fe20000011403 */
[----:B------:R-:W1:Y:S01]  /*13b0*/  S2R R13, SR_CTAID.X ;  /* 0x00000000000d7919 */ /* 0x000e620000002500 */
[C---:B------:R-:W-:Y:S01]  /*13c0*/  IMAD.SHL.U32 R6, R7.reuse, 0x40, RZ ;  /* 0x0000004007067824 */ /* 0x040fe200078e00ff */
[----:B------:R-:W-:Y:S01]  /*13d0*/  LOP3.LUT P0, RZ, R7, 0x2, RZ, 0xc0, !PT ;  /* 0x0000000207ff7812 */ /* 0x000fe2000780c0ff */
[----:B------:R-:W-:Y:S01]  /*13e0*/  IMAD.SHL.U32 R11, R4, 0x8, RZ ;  /* 0x00000008040b7824 */ /* 0x000fe200078e00ff */
[----:B------:R-:W-:Y:S01]  /*13f0*/  SHF.R.S32.HI R4, RZ, 0x2, R2 ;  /* 0x00000002ff047819 */ /* 0x000fe20000011402 */
[----:B------:R-:W-:Y:S01]  /*1400*/  IMAD R9, R12, 0x200, R9 ;  /* 0x000002000c097824 */ /* 0x000fe200078e0209 */
[----:B------:R-:W-:Y:S01]  /*1410*/  LOP3.LUT R6, R6, 0xc0, RZ, 0xc0, !PT ;  /* 0x000000c006067812 */ /* 0x000fe200078ec0ff */
[----:B------:R-:W-:Y:S01]  /*1420*/  IMAD.SHL.U32 R10, R10, 0x2, RZ ;  /* 0x000000020a0a7824 */ /* 0x000fe200078e00ff */
[----:B------:R-:W-:Y:S01]  /*1430*/  LEA.HI R5, R5, R4, RZ, 0x3 ;  /* 0x0000000405057211 */ /* 0x000fe200078f18ff */
[----:B------:R-:W-:Y:S01]  /*1440*/  IMAD.U32 R14, RZ, RZ, UR38 ;  /* 0x00000026ff0e7e24 */ /* 0x000fe2000f8e00ff */
[----:B------:R-:W-:Y:S01]  /*1450*/  LOP3.LUT R11, R6, 0x8, R11, 0xf8, !PT ;  /* 0x00000008060b7812 */ /* 0x000fe200078ef80b */
[----:B------:R-:W-:Y:S01]  /*1460*/  IMAD.MOV.U32 R7, RZ, RZ, RZ ;  /* 0x000000ffff077224 */ /* 0x000fe200078e00ff */
[----:B------:R-:W-:Y:S01]  /*1470*/  SHF.R.U32.HI R0, RZ, 0x3, R6 ;  /* 0x00000003ff007819 */ /* 0x000fe20000011606 */
[----:B------:R-:W-:Y:S01]  /*1480*/  IMAD.MOV.U32 R2, RZ, RZ, RZ ;  /* 0x000000ffff027224 */ /* 0x000fe200078e00ff */
[----:B------:R-:W-:-:S02]  /*1490*/  LOP3.LUT R5, R5, 0xfffffff8, RZ, 0xc0, !PT ;  /* 0xfffffff805057812 */ /* 0x000fc400078ec0ff */
[----:B------:R-:W-:Y:S02]  /*14a0*/  CS2R R116, SRZ ;  /* 0x0000000000747805 */ /* 0x000fe4000001ff00 */
[----:B------:R-:W-:Y:S02]  /*14b0*/  LOP3.LUT R0, R11, R0, RZ, 0x3c, !PT ;  /* 0x000000000b007212 */ /* 0x000fe400078e3cff */
[----:B------:R-:W-:Y:S02]  /*14c0*/  CS2R R114, SRZ ;  /* 0x0000000000727805 */ /* 0x000fe4000001ff00 */
[----:B------:R-:W-:Y:S01]  /*14d0*/  SEL R16, R16, 0xffffffe0, !P0 ;  /* 0xffffffe010107807 */ /* 0x000fe20004000000 */
[----:B------:R-:W-:Y:S01]  /*14e0*/  IMAD.IADD R6, R4, 0x1, -R5 ;  /* 0x0000000104067824 */ /* 0x000fe200078e0a05 */
[----:B------:R-:W-:Y:S01]  /*14f0*/  CS2R R112, SRZ ;  /* 0x0000000000707805 */ /* 0x000fe2000001ff00 */
[----:B------:R-:W-:Y:S01]  /*1500*/  IMAD.IADD R9, R9, 0x1, R0 ;  /* 0x0000000109097824 */ /* 0x000fe200078e0200 */
[----:B------:R-:W-:Y:S01]  /*1510*/  CS2R R110, SRZ ;  /* 0x00000000006e7805 */ /* 0x000fe2000001ff00 */
[----:B------:R-:W-:Y:S01]  /*1520*/  IMAD.SHL.U32 R0, R15, 0x4, RZ ;  /* 0x000000040f007824 */ /* 0x000fe200078e00ff */
[----:B------:R-:W-:Y:S01]  /*1530*/  CS2R R108, SRZ ;  /* 0x00000000006c7805 */ /* 0x000fe2000001ff00 */
[----:B------:R-:W-:Y:S01]  /*1540*/  IMAD R6, R3, 0x10, R6 ;  /* 0x0000001003067824 */ /* 0x000fe200078e0206 */
[----:B------:R-:W-:Y:S01]  /*1550*/  LEA R9, R9, UR37, 0x1 ;  /* 0x0000002509097c11 */ /* 0x000fe2000f8e08ff */
[----:B------:R-:W-:Y:S01]  /*1560*/  IMAD.MOV.U32 R4, RZ, RZ, RZ ;  /* 0x000000ffff047224 */ /* 0x000fe200078e00ff */
[----:B------:R-:W-:-:S02]  /*1570*/  CS2R R106, SRZ ;  /* 0x00000000006a7805 */ /* 0x000fc4000001ff00 */
[----:B------:R-:W-:Y:S02]  /*1580*/  CS2R R104, SRZ ;  /* 0x0000000000687805 */ /* 0x000fe4000001ff00 */
[----:B------:R-:W-:Y:S02]  /*1590*/  CS2R R102, SRZ ;  /* 0x0000000000667805 */ /* 0x000fe4000001ff00 */
[----:B------:R-:W-:Y:S01]  /*15a0*/  CS2R R100, SRZ ;  /* 0x0000000000647805 */ /* 0x000fe2000001ff00 */
[----:B-1----:R-:W-:Y:S01]  /*15b0*/  IMAD R13, R13, -0x60, RZ ;  /* 0xffffffa00d0d7824 */ /* 0x002fe200078e02ff */
[----:B------:R-:W-:Y:S02]  /*15c0*/  CS2R R98, SRZ ;  /* 0x0000000000627805 */ /* 0x000fe4000001ff00 */
[----:B------:R-:W-:Y:S02]  /*15d0*/  CS2R R96, SRZ ;  /* 0x0000000000607805 */ /* 0x000fe4000001ff00 */
[----:B------:R-:W-:Y:S01]  /*15e0*/  CS2R R94, SRZ ;  /* 0x00000000005e7805 */ /* 0x000fe2000001ff00 */
[C---:B------:R-:W-:Y:S01]  /*15f0*/  IMAD.IADD R11, R13.reuse, 0x1, -R10 ;  /* 0x000000010d0b7824 */ /* 0x040fe200078e0a0a */
[----:B------:R-:W-:-:S02]  /*1600*/  IADD3.X R5, R13, UR4, RZ, PT, !PT ;  /* 0x000000040d057c10 */ /* 0x000fc4000bffe4ff */
[----:B------:R-:W-:Y:S02]  /*1610*/  CS2R R92, SRZ ;  /* 0x00000000005c7805 */ /* 0x000fe4000001ff00 */
[----:B------:R-:W-:Y:S02]  /*1620*/  IADD3 R12, -R10, UR4, R13 ;  /* 0x000000040a0c7c10 */ /* 0x000fe4000fffe10d */
[----:B------:R-:W-:Y:S02]  /*1630*/  CS2R R90, SRZ ;  /* 0x00000000005a7805 */ /* 0x000fe4000001ff00 */
[----:B------:R-:W-:Y:S02]  /*1640*/  IADD3 R5, R5, -UR5, -R10 ;  /* 0x8000000505057c10 */ /* 0x000fe4000fffe80a */
        /* <DEDUP_REMOVED lines=36> */
.L_x_5313:
[----:B------:R-:W-:-:S13]  /*1890*/  ISETP.NE.AND P0, PT, R14, 0x3, PT ;  /* 0x000000030e00780c */ /* 0x000fda0003f05270 */
[----:B------:R-:W-:Y:S05]  /*18a0*/  @!P0 BRA `(.L_x_5295) ;  /* 0x0000000000048947 */ /* 0x000fea0003800000 */
[----:B------:R-:W-:Y:S01]  /*18b0*/  BPT.TRAP 0x1 ;  /* 0x000000040000795c */ /* 0x000fe20000300000 */
.L_x_5295:
[----:B------:R-:W-:Y:S02]  /*18c0*/  LEA R3, R2, UR37, 0x3 ;  /* 0x0000002502037c11 */ /* 0x000fe4000f8e18ff */
[----:B------:R-:W-:-:S04]  /*18d0*/  SHF.L.U32 R16, R7, 0x1f, RZ ;  /* 0x0000001f07107819 */ /* 0x000fc800000006ff */
[----:B------:R1:W2:Y:S01]  /*18e0*/  SYNCS.PHASECHK.TRANS64.TRYWAIT P1, [R3+URZ+0x36410], R16 ;  /* 0x03641010030075a7 */ /* 0x0002a2000802017f */
[----:B------:R-:W-:Y:S05]  /*18f0*/  @!P0 BRA `(.L_x_5296) ;  /* 0x0000000000048947 */ /* 0x000fea0003800000 */
[----:B------:R-:W-:Y:S01]  /*1900*/  BPT.TRAP 0x1 ;  /* 0x000000040000795c */ /* 0x000fe20000300000 */
.L_x_5296:
[----:B--2---:R-:W-:Y:S05]  /*1910*/  @P1 BRA `(.L_x_5297) ;  /* 0x0000000000081947 */ /* 0x004fea0003800000 */
[----:B------:R-:W2:Y:S02]  /*1920*/  SYNCS.PHASECHK.TRANS64.TRYWAIT P1, [R3+URZ+0x36410], R16 ;  /* 0x03641010030075a7 */ /* 0x000ea4000802017f */
[----:B--2---:R-:W-:Y:S05]  /*1930*/  @!P1 BRA `(.L_x_5298) ;  /* 0x0000006400b09947 */ /* 0x004fea0003800000 */
.L_x_5297:
        /* <DEDUP_REMOVED lines=103> */
.L_x_5299:
[----:B-12---:R-:W-:-:S04]  /*1fb0*/  SHF.L.U32 R16, R4, 0x1f, RZ ;  /* 0x0000001f04107819 */ /* 0x006fc800000006ff */
[----:B------:R1:W2:Y:S01]  /*1fc0*/  SYNCS.PHASECHK.TRANS64.TRYWAIT P1, [UR37+0x36430], R16 ;  /* 0x03643010ff0075a7 */ /* 0x0002a20008020165 */
[----:B------:R-:W-:Y:S05]  /*1fd0*/  @!P0 BRA `(.L_x_5300) ;  /* 0x0000000000048947 */ /* 0x000fea0003800000 */
[----:B------:R-:W-:Y:S01]  /*1fe0*/  BPT.TRAP 0x1 ;  /* 0x000000040000795c */ /* 0x000fe20000300000 */
.L_x_5300:
[----:B--2---:R-:W-:Y:S05]  /*1ff0*/  @P1 BRA `(.L_x_5301) ;  /* 0x0000000000081947 */ /* 0x004fea0003800000 */
[----:B------:R-:W2:Y:S02]  /*2000*/  SYNCS.PHASECHK.TRANS64.TRYWAIT P1, [UR37+0x36430], R16 ;  /* 0x03643010ff0075a7 */ /* 0x000ea40008020165 */
[----:B--2---:R-:W-:Y:S05]  /*2010*/  @!P1 BRA `(.L_x_5302) ;  /* 0x00000060000c9947 */ /* 0x004fea0003800000 */
.L_x_5301:
        /* <DEDUP_REMOVED lines=11> */
[----:B-12---:R-:W-:Y:S01]  /*20d0*/  VIADDMNMX R16, R18, R19, R12, PT ;  /* 0x0000001312107246 */ /* 0x006fe2000380010c */
        /* <DEDUP_REMOVED lines=102> */
.L_x_5305:
[----:B------:R-:W-:-:S06]  /*2740*/  UISETP.NE.AND UP0, UPT, UR44, 0x1, UPT ;  /* 0x000000012c00788c */ /* 0x000fcc000bf05270 */
[----:B------:R-:W-:-:S05]  /*2750*/  PLOP3.LUT P1, PT, PT, PT, UP0, 0x80, 0x0 ;  /* 0x000000000000781c */ /* 0x000fca0003f2f008 */
[----:B------:R-:W-:-:S08]  /*2760*/  @UP0 ULDC UR5, c[0x0][0x754] ;  /* 0x0001d50000050ab9 */ /* 0x000fd00000000800 */
[----:B------:R-:W-:Y:S01]  /*2770*/  @P1 IMAD.HI.U32 R15, R22, UR5, RZ ;  /* 0x00000005160f1c27 */ /* 0x000fe2000f8e00ff */
[----:B------:R-:W-:-:S04]  /*2780*/  @UP0 ULDC UR5, c[0x0][0x758] ;  /* 0x0001d60000050ab9 */ /* 0x000fc80000000800 */
[----:B------:R-:W-:-:S07]  /*2790*/  @P1 SHF.R.U32.HI R22, RZ, UR5, R15 ;  /* 0x00000005ff161c19 */ /* 0x000fce000801160f */
.L_x_5306:
[----:B------:R-:W-:Y:S05]  /*27a0*/  BSYNC B0 ;  /* 0x0000000000007941 */ /* 0x000fea0003800000 */
.L_x_5304:
[----:B------:R-:W-:Y:S01]  /*27b0*/  IMAD R22, R22, UR44, R11 ;  /* 0x0000002c16167c24 */ /* 0x000fe2000f8e020b */
[----:B------:R-:W-:-:S04]  /*27c0*/  IADD3 R15, R18, UR4, R5 ;  /* 0x00000004120f7c10 */ /* 0x000fc8000fffe005 */
[----:B------:R-:W-:Y:S02]  /*27d0*/  VIADDMNMX R16, R22, UR44, R16, PT ;  /* 0x0000002c16107c46 */ /* 0x000fe4000b800110 */
[----:B------:R-:W-:-:S07]  /*27e0*/  VIMNMX R15, R15, R22, !PT ;  /* 0x000000160f0f7248 */ /* 0x000fce0007fe0100 */
.L_x_5303:
[C---:B------:R-:W-:Y:S01]  /*27f0*/  ISETP.GE.AND P1, PT, R13.reuse, 0x1, PT ;  /* 0x000000010d00780c */ /* 0x040fe20003f26270 */
[----:B------:R-:W-:Y:S01]  /*2800*/  VIADD R18, R18, 0x8 ;  /* 0x0000000812127836 */ /* 0x000fe20000000000 */
[----:B------:R-:W-:Y:S02]  /*2810*/  ISETP.GE.AND P2, PT, R13, 0x2, PT ;  /* 0x000000020d00780c */ /* 0x000fe40003f46270 */
[----:B------:R-:W-:Y:S01]  /*2820*/  ISETP.GT.AND P5, PT, R15, RZ, !P1 ;  /* 0x000000ff0f00720c */ /* 0x000fe20004fa4270 */
[----:B------:R-:W-:Y:S01]  /*2830*/  IMAD.IADD R17, R17, 0x1, R18 ;  /* 0x0000000111117824 */ /* 0x000fe200078e0212 */
[----:B------:R-:W-:Y:S02]  /*2840*/  ISETP.GT.AND P6, PT, R15, 0x1, !P2 ;  /* 0x000000010f00780c */ /* 0x000fe400057c4270 */
[----:B------:R-:W-:Y:S02]  /*2850*/  ISETP.LT.OR P5, PT, R16, 0x1, P5 ;  /* 0x000000011000780c */ /* 0x000fe40002fa1670 */
[----:B------:R-:W-:-:S02]  /*2860*/  ISETP.GE.AND P3, PT, R13, 0x9, PT ;  /* 0x000000090d00780c */ /* 0x000fc40003f66270 */
[----:B------:R-:W-:Y:S02]  /*2870*/  ISETP.LT.OR P6, PT, R16, 0x2, P6 ;  /* 0x000000021000780c */ /* 0x000fe400037c1670 */
[----:B------:R-:W-:Y:S02]  /*2880*/  FSEL R136, R136, -INF , !P5 ;  /* 0xff80000088887808 */ /* 0x000fe40006800000 */
[----:B------:R-:W-:Y:S02]  /*2890*/  ISETP.GE.AND P4, PT, R13, 0xa, PT ;  /* 0x0000000a0d00780c */ /* 0x000fe40003f86270 */
[----:B------:R-:W-:Y:S02]  /*28a0*/  ISETP.GT.AND P5, PT, R15, 0x8, !P3 ;  /* 0x000000080f00780c */ /* 0x000fe40005fa4270 */
        /* <DEDUP_REMOVED lines=8> */
[----:B------:R-:W-:Y:S02]  /*2930*/  VIADDMNMX R19, R18, R19, R12, PT ;  /* 0x0000001312137246 */ /* 0x000fe4000380010c */
[----:B------:R-:W-:-:S04]  /*2940*/  ISETP.LT.OR P6, PT, R16, 0x11, P6 ;  /* 0x000000111000780c */ /* 0x000fc800037c1670 */
[----:B------:R-:W-:Y:S02]  /*2950*/  FSEL R144, R144, -INF , !P6 ;  /* 0xff80000090907808 */ /* 0x000fe40007000000 */
[----:B------:R-:W-:-:S04]  /*2960*/  ISETP.GE.AND P6, PT, R13, 0x12, PT ;  /* 0x000000120d00780c */ /* 0x000fc80003fc6270 */
[----:B------:R-:W-:-:S04]  /*2970*/  ISETP.GT.AND P6, PT, R15, 0x11, !P6 ;  /* 0x000000110f00780c */ /* 0x000fc800077c4270 */
        /* <DEDUP_REMOVED lines=10> */
[----:B------:R-:W-:-:S13]  /*2a20*/  PLOP3.LUT P6, PT, PT, PT, UP1, 0x40, 0x0 ;  /* 0x000000000000781c */ /* 0x000fda0003fce818 */
        /* <DEDUP_REMOVED lines=16> */
.L_x_5309:
[----:B------:R-:W-:-:S06]  /*2b30*/  UISETP.NE.AND UP0, UPT, UR44, 0x1, UPT ;  /* 0x000000012c00788c */ /* 0x000fcc000bf05270 */
[----:B------:R-:W-:-:S05]  /*2b40*/  PLOP3.LUT P6, PT, PT, PT, UP0, 0x80, 0x0 ;  /* 0x000000000000781c */ /* 0x000fca0003fcf008 */
[----:B------:R-:W-:-:S08]  /*2b50*/  @UP0 ULDC UR4, c[0x0][0x754] ;  /* 0x0001d50000040ab9 */ /* 0x000fd00000000800 */
[----:B------:R-:W-:Y:S01]  /*2b60*/  @P6 IMAD.HI.U32 R15, R18, UR4, RZ ;  /* 0x00000004120f6c27 */ /* 0x000fe2000f8e00ff */
[----:B------:R-:W-:Y:S01]  /*2b70*/  PLOP3.LUT P6, PT, PT, PT, UP0, 0x80, 0x0 ;  /* 0x000000000000781c */ /* 0x000fe20003fcf008 */
[----:B------:R-:W-:-:S12]  /*2b80*/  @UP0 ULDC UR4, c[0x0][0x758] ;  /* 0x0001d60000040ab9 */ /* 0x000fd80000000800 */
[----:B------:R-:W-:-:S07]  /*2b90*/  @P6 SHF.R.U32.HI R18, RZ, UR4, R15 ;  /* 0x00000004ff126c19 */ /* 0x000fce000801160f */
.L_x_5310:
[----:B------:R-:W-:Y:S05]  /*2ba0*/  BSYNC B0 ;  /* 0x0000000000007941 */ /* 0x000fea0003800000 */
.L_x_5308:
[----:B------:R-:W-:-:S05]  /*2bb0*/  IMAD R18, R18, UR44, R11 ;  /* 0x0000002c12127c24 */ /* 0x000fca000f8e020b */
[----:B------:R-:W-:Y:S02]  /*2bc0*/  VIMNMX R17, R17, R18, !PT ;  /* 0x0000001211117248 */ /* 0x000fe40007fe0100 */
[----:B------:R-:W-:-:S07]  /*2bd0*/  VIADDMNMX R19, R18, UR44, R19, PT ;  /* 0x0000002c12137c46 */ /* 0x000fce000b800113 */
.L_x_5307:
[----:B------:R-:W-:Y:S01]  /*2be0*/  ISETP.GT.AND P3, PT, R17, 0x8, !P3 ;  /* 0x000000081100780c */ /* 0x000fe20005f64270 */
[--C-:B----4-:R-:W-:Y:S01]  /*2bf0*/  FFMA.FTZ R18, R136, UR45, -R21.reuse ;  /* 0x0000002d88127c23 */ /* 0x110fe20008010815 */
[--C-:B------:R-:W-:Y:S01]  /*2c00*/  FFMA.FTZ R136, R144, UR45, -R21.reuse ;  /* 0x0000002d90887c23 */ /* 0x100fe20008010815 */
[----:B------:R-:W-:Y:S01]  /*2c10*/  LEA R144, R6, UR37, 0x2 ;  /* 0x0000002506907c11 */ /* 0x000fe2000f8e10ff */
[--C-:B------:R-:W-:Y:S01]  /*2c20*/  FFMA.FTZ R23, R22, UR45, -R21.reuse ;  /* 0x0000002d16177c23 */ /* 0x100fe20008010815 */
[----:B------:R-:W-:Y:S01]  /*2c30*/  ISETP.LT.OR P3, PT, R19, 0x9, P3 ;  /* 0x000000091300780c */ /* 0x000fe20001f61670 */
[--C-:B------:R-:W-:Y:S01]  /*2c40*/  FFMA.FTZ R22, R140, UR45, -R21.reuse ;  /* 0x0000002d8c167c23 */ /* 0x100fe20008010815 */
[----:B------:R-:W-:Y:S01]  /*2c50*/  ISETP.GT.AND P2, PT, R17, 0x1, !P2 ;  /* 0x000000011100780c */ /* 0x000fe20005744270 */
[--C-:B------:R-:W-:Y:S01]  /*2c60*/  FFMA.FTZ R137, R154, UR45, -R21.reuse ;  /* 0x0000002d9a897c23 */ /* 0x100fe20008010815 */
[----:B------:R-:W-:Y:S01]  /*2c70*/  FSEL R15, R142, -INF , !P3 ;  /* 0xff8000008e0f7808 */ /* 0x000fe20005800000 */
[--C-:B------:R-:W-:Y:S01]  /*2c80*/  FFMA.FTZ R141, R156, UR45, -R21.reuse ;  /* 0x0000002d9c8d7c23 */ /* 0x100fe20008010815 */
[----:B------:R-:W1:Y:S01]  /*2c90*/  LDS R142, [R144+0x30200] ;  /* 0x03020000908e7984 */ /* 0x000e620000000800 */
[--C-:B------:R-:W-:Y:S01]  /*2ca0*/  FFMA.FTZ R140, R148, UR45, -R21.reuse ;  /* 0x0000002d948c7c23 */ /* 0x100fe20008010815 */
[----:B------:R-:W-:Y:S01]  /*2cb0*/  ISETP.LT.OR P2, PT, R19, 0x2, P2 ;  /* 0x000000021300780c */ /* 0x000fe20001741670 */
[----:B------:R-:W-:Y:S01]  /*2cc0*/  FFMA.FTZ R21, R16, UR45, -R21 ;  /* 0x0000002d10157c23 */ /* 0x000fe20008010815 */
[----:B------:R-:W-:Y:S01]  /*2cd0*/  ISETP.GE.AND P6, PT, R13, 0x12, PT ;  /* 0x000000120d00780c */ /* 0x000fe20003fc6270 */
[----:B------:R2:W3:Y:S01]  /*2ce0*/  LDS R16, [R144+0x30220] ;  /* 0x0302200090107984 */ /* 0x0004e20000000800 */
[----:B------:R-:W-:Y:S01]  /*2cf0*/  FSEL R139, R139, -INF , !P2 ;  /* 0xff8000008b8b7808 */ /* 0x000fe20005000000 */
[--C-:B-----5:R-:W-:Y:S01]  /*2d00*/  FFMA.FTZ R15, R15, UR45, -R20.reuse ;  /* 0x0000002d0f0f7c23 */ /* 0x120fe20008010814 */
[C---:B------:R-:W-:Y:S01]  /*2d10*/  ISETP.GT.AND P2, PT, R17.reuse, 0x11, !P6 ;  /* 0x000000111100780c */ /* 0x040fe20007744270 */
[----:B------:R-:W4:Y:S01]  /*2d20*/  MUFU.EX2 R18, R18 ;  /* 0x0000001200127308 */ /* 0x000f220000000800 */
[----:B------:R-:W-:Y:S01]  /*2d30*/  ISETP.GT.AND P4, PT, R17, 0x9, !P4 ;  /* 0x000000091100780c */ /* 0x000fe20006784270 */
[--C-:B------:R-:W-:Y:S01]  /*2d40*/  FFMA.FTZ R139, R139, UR45, -R20.reuse ;  /* 0x0000002d8b8b7c23 */ /* 0x100fe20008010814 */
[C---:B------:R-:W-:Y:S01]  /*2d50*/  ISETP.GE.AND P3, PT, R13.reuse, 0x19, PT ;  /* 0x000000190d00780c */ /* 0x040fe20003f66270 */
[----:B------:R-:W-:Y:S01]  /*2d60*/  USHF.R.U32.HI UR6, URZ, 0x4, UR42 ;  /* 0x000000043f067899 */ /* 0x000fe2000801162a */
[----:B------:R-:W-:Y:S01]  /*2d70*/  ISETP.GE.AND P6, PT, R13, 0x1a, PT ;  /* 0x0000001a0d00780c */ /* 0x000fe20003fc6270 */
[----:B------:R-:W-:Y:S01]  /*2d80*/  UMOV UR11, 0x80000020 ;  /* 0x80000020000b7882 */ /* 0x000fe20000000000 */
[C---:B------:R-:W-:Y:S01]  /*2d90*/  ISETP.GT.AND P5, PT, R17.reuse, 0x10, !P5 ;  /* 0x000000101100780c */ /* 0x040fe20006fa4270 */
[----:B------:R-:W5:Y:S01]  /*2da0*/  MUFU.EX2 R23, R23 ;  /* 0x0000001700177308 */ /* 0x000f620000000800 */
[C---:B------:R-:W-:Y:S01]  /*2db0*/  ISETP.GT.AND P3, PT, R17.reuse, 0x18, !P3 ;  /* 0x000000181100780c */ /* 0x040fe20005f64270 */
[----:B------:R-:W-:Y:S01]  /*2dc0*/  ULOP3.LUT UR6, UR6, 0x3fff, URZ, 0xc0, !UPT ;  /* 0x00003fff06067892 */ /* 0x000fe2000f8ec03f */
[C---:B------:R-:W-:Y:S01]  /*2dd0*/  ISETP.GT.AND P1, PT, R17.reuse, RZ, !P1 ;  /* 0x000000ff1100720c */ /* 0x040fe20004f24270 */
[----:B------:R-:W-:Y:S01]  /*2de0*/  UMOV UR9, 0x40000040 ;  /* 0x4000004000097882 */ /* 0x000fe20000000000 */
[----:B------:R-:W-:Y:S01]  /*2df0*/  ISETP.GT.AND P6, PT, R17, 0x19, !P6 ;  /* 0x000000191100780c */ /* 0x000fe200077c4270 */
[----:B------:R-:W-:Y:S01]  /*2e00*/  ULOP3.LUT UR12, UR6, 0x1000000, URZ, 0xfc, !UPT ;  /* 0x01000000060c7892 */ /* 0x000fe2000f8efc3f */
[C---:B------:R-:W-:Y:S01]  /*2e10*/  ISETP.LT.OR P4, PT, R19.reuse, 0xa, P4 ;  /* 0x0000000a1300780c */ /* 0x040fe20002781670 */
[----:B------:R2:W-:Y:S01]  /*2e20*/  MUFU.EX2 R17, R139 ;  /* 0x0000008b00117308 */ /* 0x0005e20000000800 */
[C---:B------:R-:W-:Y:S01]  /*2e30*/  ISETP.LT.OR P5, PT, R19.reuse, 0x11, P5 ;  /* 0x000000111300780c */ /* 0x040fe20002fa1670 */
[----:B------:R-:W-:Y:S01]  /*2e40*/  UMOV UR13, 0x80000020 ;  /* 0x80000020000d7882 */ /* 0x000fe20000000000 */
[----:B------:R-:W-:Y:S01]  /*2e50*/  ISETP.LT.OR P2, PT, R19, 0x12, P2 ;  /* 0x000000121300780c */ /* 0x000fe20001741670 */
[----:B------:R-:W-:Y:S01]  /*2e60*/  UMOV UR15, 0x40000040 ;  /* 0x40000040000f7882 */ /* 0x000fe20000000000 */
[----:B------:R-:W-:Y:S01]  /*2e70*/  FSEL R143, R143, -INF , !P4 ;  /* 0xff8000008f8f7808 */ /* 0x000fe20006000000 */
[----:B------:R-:W-:Y:S01]  /*2e80*/  UMOV UR10, UR12 ;  /* 0x0000000c000a7c82 */ /* 0x000fe20008000000 */
[C---:B------:R-:W-:Y:S01]  /*2e90*/  ISETP.LT.OR P3, PT, R19.reuse, 0x19, P3 ;  /* 0x000000191300780c */ /* 0x040fe20001f61670 */
[----:B------:R-:W5:Y:S01]  /*2ea0*/  MUFU.EX2 R15, R15 ;  /* 0x0000000f000f7308 */ /* 0x000f620000000800 */
[----:B------:R-:W-:Y:S01]  /*2eb0*/  ISETP.LT.OR P1, PT, R19, 0x1, P1 ;  /* 0x000000011300780c */ /* 0x000fe20000f21670 */
[----:B------:R-:W-:Y:S01]  /*2ec0*/  FFMA.FTZ R143, R143, UR45, -R20 ;  /* 0x0000002d8f8f7c23 */ /* 0x000fe20008010814 */
[----:B------:R-:W-:-:S02]  /*2ed0*/  ISETP.LT.OR P6, PT, R19, 0x1a, P6 ;  /* 0x0000001a1300780c */ /* 0x000fc400037c1670 */
[----:B------:R-:W-:Y:S02]  /*2ee0*/  FSEL R19, R146, -INF , !P5 ;  /* 0xff80000092137808 */ /* 0x000fe40006800000 */
[----:B--2---:R-:W-:Y:S01]  /*2ef0*/  FSEL R139, R150, -INF , !P3 ;  /* 0xff800000968b7808 */ /* 0x004fe20005800000 */
[----:B------:R2:W-:Y:S01]  /*2f00*/  MUFU.EX2 R144, R143 ;  /* 0x0000008f00907308 */ /* 0x0005e20000000800 */
[----:B------:R-:W-:Y:S01]  /*2f10*/  FSEL R151, R151, -INF , !P6 ;  /* 0xff80000097977808 */ /* 0x000fe20007000000 */
[--C-:B------:R-:W-:Y:S01]  /*2f20*/  FFMA.FTZ R148, R19, UR45, -R20.reuse ;  /* 0x0000002d13947c23 */ /* 0x100fe20008010814 */
[----:B------:R-:W-:Y:S01]  /*2f30*/  FSEL R19, R138, -INF , !P1 ;  /* 0xff8000008a137808 */ /* 0x000fe20004800000 */
[--C-:B------:R-:W-:Y:S01]  /*2f40*/  FFMA.FTZ R146, R139, UR45, -R20.reuse ;  /* 0x0000002d8b927c23 */ /* 0x100fe20008010814 */
[----:B------:R-:W-:Y:S01]  /*2f50*/  FSEL R147, R147, -INF , !P2 ;  /* 0xff80000093937808 */ /* 0x000fe20005000000 */
[----:B------:R-:W-:Y:S01]  /*2f60*/  FFMA.FTZ R139, R151, UR45, -R20 ;  /* 0x0000002d978b7c23 */ /* 0x000fe20008010814 */
[----:B-1----:R-:W-:Y:S01]  /*2f70*/  FADD.FTZ R145, R124, -R142 ;  /* 0x8000008e7c917221 */ /* 0x002fe20000010000 */
[----:B------:R-:W-:Y:S01]  /*2f80*/  FFMA.FTZ R19, R19, UR45, -R20 ;  /* 0x0000002d13137c23 */ /* 0x000fe20008010814 */
[--C-:B--2---:R-:W-:Y:S01]  /*2f90*/  FADD.FTZ R143, R120, -R142.reuse ;  /* 0x8000008e788f7221 */ /* 0x104fe20000010000 */
[--C-:B------:R-:W-:Y:S01]  /*2fa0*/  FADD.FTZ R120, R125, -R142.reuse ;  /* 0x8000008e7d787221 */ /* 0x100fe20000010000 */
[----:B------:R-:W-:Y:S01]  /*2fb0*/  FADD.FTZ R125, R128, -R142 ;  /* 0x8000008e807d7221 */ /* 0x000fe20000010000 */
[----:B------:R-:W-:Y:S01]  /*2fc0*/  FFMA.FTZ R147, R147, UR45, -R20 ;  /* 0x0000002d93937c23 */ /* 0x000fe20008010814 */
[--C-:B------:R-:W-:Y:S01]  /*2fd0*/  FADD.FTZ R128, R129, -R142.reuse ;  /* 0x8000008e81807221 */ /* 0x100fe20000010000 */
[--C-:B------:R-:W-:Y:S01]  /*2fe0*/  FADD.FTZ R20, R121, -R142.reuse ;  /* 0x8000008e79147221 */ /* 0x100fe20000010000 */
[--C-:B------:R-:W-:Y:S01]  /*2ff0*/  FADD.FTZ R129, R132, -R142.reuse ;  /* 0x8000008e84817221 */ /* 0x100fe20000010000 */
[----:B------:R-:W1:Y:S01]  /*3000*/  MUFU.EX2 R22, R22 ;  /* 0x0000001600167308 */ /* 0x000e620000000800 */
[----:B------:R-:W-:Y:S01]  /*3010*/  FADD.FTZ R142, R133, -R142 ;  /* 0x8000008e858e7221 */ /* 0x000fe20000010000 */
[--C-:B---3--:R-:W-:Y:S01]  /*3020*/  FADD.FTZ R132, R123, -R16.reuse ;  /* 0x800000107b847221 */ /* 0x108fe20000010000 */
[--C-:B------:R-:W-:Y:S01]  /*3030*/  FADD.FTZ R126, R126, -R16.reuse ;  /* 0x800000107e7e7221 */ /* 0x100fe20000010000 */
[--C-:B------:R-:W-:Y:S01]  /*3040*/  FADD.FTZ R123, R130, -R16.reuse ;  /* 0x80000010827b7221 */ /* 0x100fe20000010000 */
[--C-:B------:R-:W-:Y:S01]  /*3050*/  FADD.FTZ R130, R131, -R16.reuse ;  /* 0x8000001083827221 */ /* 0x100fe20000010000 */
[--C-:B------:R-:W-:Y:S01]  /*3060*/  FADD.FTZ R122, R122, -R16.reuse ;  /* 0x800000107a7a7221 */ /* 0x100fe20000010000 */
[--C-:B------:R-:W-:Y:S01]  /*3070*/  FADD.FTZ R127, R127, -R16.reuse ;  /* 0x800000107f7f7221 */ /* 0x100fe20000010000 */
[----:B------:R-:W2:Y:S01]  /*3080*/  MUFU.EX2 R137, R137 ;  /* 0x0000008900897308 */ /* 0x000ea20000000800 */
[--C-:B------:R-:W-:Y:S01]  /*3090*/  FADD.FTZ R131, R134, -R16.reuse ;  /* 0x8000001086837221 */ /* 0x100fe20000010000 */
[----:B------:R-:W-:Y:S01]  /*30a0*/  FADD.FTZ R135, R135, -R16 ;  /* 0x8000001087877221 */ /* 0x000fe20000010000 */
[----:B----4-:R-:W-:Y:S01]  /*30b0*/  FMUL.FTZ R143, R18, R143 ;  /* 0x0000008f128f7220 */ /* 0x010fe20000410000 */
[----:B-----5:R-:W-:Y:S01]  /*30c0*/  F2FP.BF16.F32.PACK_AB R16, R23, R18 ;  /* 0x000000121710723e */ /* 0x020fe200000010ff */
[----:B------:R-:W-:Y:S01]  /*30d0*/  FMUL.FTZ R126, R15, R126 ;  /* 0x0000007e0f7e7220 */ /* 0x000fe20000410000 */
[----:B------:R-:W-:Y:S01]  /*30e0*/  FMUL.FTZ R134, R23, R20 ;  /* 0x0000001417867220 */ /* 0x000fe20000410000 */
[----:B------:R-:W-:Y:S01]  /*30f0*/  R2UR UR7, R8 ;  /* 0x00000000080772ca */ /* 0x000fe200000e0000 */
[----:B------:R-:W3:Y:S01]  /*3100*/  MUFU.EX2 R140, R140 ;  /* 0x0000008c008c7308 */ /* 0x000ee20000000800 */
[----:B-1----:R-:W-:Y:S01]  /*3110*/  FMUL.FTZ R145, R22, R145 ;  /* 0x0000009116917220 */ /* 0x002fe20000410000 */
[----:B------:R-:W-:-:S06]  /*3120*/  FMUL.FTZ R127, R144, R127 ;  /* 0x0000007f907f7220 */ /* 0x000fcc0000410000 */
[----:B------:R-:W1:Y:S01]  /*3130*/  MUFU.EX2 R21, R21 ;  /* 0x0000001500157308 */ /* 0x000e620000000800 */
[C---:B--2---:R-:W-:Y:S01]  /*3140*/  F2FP.BF16.F32.PACK_AB R18, R137.reuse, R22 ;  /* 0x000000168912723e */ /* 0x044fe200000010ff */
[----:B------:R-:W-:Y:S02]  /*3150*/  FMUL.FTZ R120, R137, R120 ;  /* 0x0000007889787220 */ /* 0x000fe40000410000 */
[----:B------:R-:W-:Y:S02]  /*3160*/  ULEA UR4, UR7, UR37, 0xd ;  /* 0x0000002507047291 */ /* 0x000fe4000f8e683f */
[----:B------:R-:W-:Y:S02]  /*3170*/  UIMAD UR7, UR7, 0x3000, UR37 ;  /* 0x00003000070778a4 */ /* 0x000fe4000f8e0225 */
[----:B------:R2:W4:Y:S01]  /*3180*/  MUFU.EX2 R133, R19 ;  /* 0x0000001300857308 */ /* 0x0005220000000800 */
[----:B---3--:R-:W-:Y:S01]  /*3190*/  FMUL.FTZ R129, R140, R129 ;  /* 0x000000818c817220 */ /* 0x008fe20000410000 */
[----:B------:R-:W-:-:S02]  /*31a0*/  UIADD3 UR5, UR4, 0x2a000, URZ ;  /* 0x0002a00004057890 */ /* 0x000fc4000fffe03f */
[----:B------:R-:W-:Y:S02]  /*31b0*/  USHF.R.U32.HI UR7, URZ, 0x4, UR7 ;  /* 0x000000043f077899 */ /* 0x000fe40008011607 */
[----:B------:R-:W-:Y:S02]  /*31c0*/  USHF.R.U32.HI UR5, URZ, 0x4, UR5 ;  /* 0x000000043f057899 */ /* 0x000fe40008011605 */
[----:B------:R-:W3:Y:S01]  /*31d0*/  MUFU.EX2 R136, R136 ;  /* 0x0000008800887308 */ /* 0x000ee20000000800 */
[----:B--2---:R-:W-:Y:S01]  /*31e0*/  F2FP.BF16.F32.PACK_AB R19, R144, R15 ;  /* 0x0000000f9013723e */ /* 0x004fe200000010ff */
[----:B------:R-:W-:Y:S01]  /*31f0*/  FMUL.FTZ R15, R17, R132 ;  /* 0x00000084110f7220 */ /* 0x000fe20000410000 */
[C---:B-1----:R-:W-:Y:S01]  /*3200*/  FMUL.FTZ R142, R21.reuse, R142 ;  /* 0x0000008e158e7220 */ /* 0x042fe20000410000 */
[----:B------:R-:W-:Y:S01]  /*3210*/  F2FP.BF16.F32.PACK_AB R22, R21, R140 ;  /* 0x0000008c1516723e */ /* 0x000fe200000010ff */
[----:B------:R-:W-:Y:S01]  /*3220*/  ULOP3.LUT UR6, UR5, 0x3fff, URZ, 0xc0, !UPT ;  /* 0x00003fff05067892 */ /* 0x000fe2000f8ec03f */
[----:B------:R-:W-:Y:S01]  /*3230*/  R2UR UR5, R152 ;  /* 0x00000000980572ca */ /* 0x000fe200000e0000 */
[----:B------:R-:W-:Y:S01]  /*3240*/  ULOP3.LUT UR14, UR7, 0x3fff, URZ, 0xc0, !UPT ;  /* 0x00003fff070e7892 */ /* 0x000fe2000f8ec03f */
[----:B------:R-:W1:Y:S01]  /*3250*/  MUFU.EX2 R141, R141 ;  /* 0x0000008d008d7308 */ /* 0x000e620000000800 */
[----:B----4-:R-:W-:Y:S01]  /*3260*/  F2FP.BF16.F32.PACK_AB R17, R17, R133 ;  /* 0x000000851111723e */ /* 0x010fe200000010ff */
[----:B------:R-:W-:Y:S01]  /*3270*/  BAR.SYNC.DEFER_BLOCKING 0x9, 0x180 ;  /* 0x0246000000007b1d */ /* 0x000fe20000010000 */
[----:B------:R-:W-:-:S05]  /*3280*/  FMUL.FTZ R122, R133, R122 ;  /* 0x0000007a857a7220 */ /* 0x000fca0000410000 */
[----:B------:R-:W2:Y:S01]  /*3290*/  MUFU.EX2 R138, R148 ;  /* 0x00000094008a7308 */ /* 0x000ea20000000800 */
[----:B---3--:R-:W-:Y:S01]  /*32a0*/  FMUL.FTZ R125, R136, R125 ;  /* 0x0000007d887d7220 */ /* 0x008fe20000410000 */
[----:B------:R-:W-:Y:S01]  /*32b0*/  UMOV UR8, UR6 ;  /* 0x0000000600087c82 */ /* 0x000fe20008000000 */
[----:B------:R-:W-:-:S04]  /*32c0*/  USHF.R.U32.HI UR5, URZ, 0x4, UR5 ;  /* 0x000000043f057899 */ /* 0x000fc80008011605 */
[----:B------:R-:W-:Y:S01]  /*32d0*/  ULOP3.LUT UR5, UR5, 0x3fff, URZ, 0xc0, !UPT ;  /* 0x00003fff05057892 */ /* 0x000fe2000f8ec03f */
[----:B------:R-:W3:Y:S01]  /*32e0*/  MUFU.EX2 R121, R147 ;  /* 0x0000009300797308 */ /* 0x000ee20000000800 */
[C---:B-1----:R-:W-:Y:S01]  /*32f0*/  F2FP.BF16.F32.PACK_AB R20, R141.reuse, R136 ;  /* 0x000000888d14723e */ /* 0x042fe200000010ff */
[----:B------:R-:W-:-:S06]  /*3300*/  FMUL.FTZ R128, R141, R128 ;  /* 0x000000808d807220 */ /* 0x000fcc0000410000 */
[----:B------:R-:W1:Y:S01]  /*3310*/  MUFU.EX2 R124, R146 ;  /* 0x00000092007c7308 */ /* 0x000e620000000800 */
[----:B--2---:R-:W-:Y:S01]  /*3320*/  FMUL.FTZ R123, R138, R123 ;  /* 0x0000007b8a7b7220 */ /* 0x004fe20000410000 */
[----:B------:R2:W-:Y:S06]  /*3330*/  STSM.16.M88.4 [R9+0x30400], R16 ;  /* 0x0304001009007844 */ /* 0x0005ec0000000200 */
[----:B------:R-:W4:Y:S01]  /*3340*/  MUFU.EX2 R139, R139 ;  /* 0x0000008b008b7308 */ /* 0x000f220000000800 */
[C---:B---3--:R-:W-:Y:S01]  /*3350*/  F2FP.BF16.F32.PACK_AB R21, R121.reuse, R138 ;  /* 0x0000008a7915723e */ /* 0x048fe200000010ff */
[----:B------:R-:W-:Y:S01]  /*3360*/  FMUL.FTZ R130, R121, R130 ;  /* 0x0000008279827220 */ /* 0x000fe20000410000 */
[----:B-1----:R-:W-:Y:S01]  /*3370*/  FMUL.FTZ R131, R124, R131 ;  /* 0x000000837c837220 */ /* 0x002fe20000410000 */
[----:B--2---:R-:W-:-:S02]  /*3380*/  F2FP.BF16.F32.PACK_AB R16, R134, R143 ;  /* 0x0000008f8610723e */ /* 0x004fc400000010ff */
[----:B------:R-:W-:Y:S02]  /*3390*/  F2FP.BF16.F32.PACK_AB R18, R120, R145 ;  /* 0x000000917812723e */ /* 0x000fe400000010ff */
[----:B------:R-:W-:Y:S02]  /*33a0*/  F2FP.BF16.F32.PACK_AB R17, R15, R122 ;  /* 0x0000007a0f11723e */ /* 0x000fe400000010ff */
[----:B------:R-:W-:Y:S02]  /*33b0*/  F2FP.BF16.F32.PACK_AB R19, R127, R126 ;  /* 0x0000007e7f13723e */ /* 0x000fe400000010ff */
[C---:B----4-:R-:W-:Y:S01]  /*33c0*/  F2FP.BF16.F32.PACK_AB R23, R139.reuse, R124 ;  /* 0x0000007c8b17723e */ /* 0x050fe200000010ff */
[----:B------:R-:W-:-:S04]  /*33d0*/  FMUL.FTZ R124, R139, R135 ;  /* 0x000000878b7c7220 */ /* 0x000fc80000410000 */
[----:B------:R1:W-:Y:S01]  /*33e0*/  STSM.16.M88.4 [R10], R20 ;  /* 0x000000140a007844 */ /* 0x0003e20000000200 */
[----:B------:R-:W-:Y:S01]  /*33f0*/  @!PT LDS RZ, [RZ] ;  /* 0x00000000fffff984 */ /* 0x000fe20000000800 */
[----:B------:R-:W-:Y:S01]  /*3400*/  @!PT LDS RZ, [RZ] ;  /* 0x00000000fffff984 */ /* 0x000fe20000000800 */
[----:B------:R-:W-:Y:S01]  /*3410*/  @!PT LDS RZ, [RZ] ;  /* 0x00000000fffff984 */ /* 0x000fe20000000800 */
[----:B------:R-:W-:Y:S01]  /*3420*/  @!PT LDS RZ, [RZ] ;  /* 0x00000000fffff984 */ /* 0x000fe20000000800 */
[----:B------:R2:W-:Y:S06]  /*3430*/  MEMBAR.ALL.CTA ;  /* 0x0000000000007992 */ /* 0x0005ec0000008000 */
[----:B--2---:R-:W2:Y:S01]  /*3440*/  FENCE.VIEW.ASYNC.S ;  /* 0x00000000000073c6 */ /* 0x004ea20000000000 */
[----:B-1----:R-:W-:Y:S02]  /*3450*/  F2FP.BF16.F32.PACK_AB R20, R128, R125 ;  /* 0x0000007d8014723e */ /* 0x002fe400000010ff */
[----:B------:R-:W-:-:S02]  /*3460*/  F2FP.BF16.F32.PACK_AB R22, R142, R129 ;  /* 0x000000818e16723e */ /* 0x000fc400000010ff */
        /* <DEDUP_REMOVED lines=77> */
.L_x_5311:
        /* <DEDUP_REMOVED lines=59> */
.L_x_5312:
        /* <DEDUP_REMOVED lines=63> */
.L_x_5287:
        /* <DEDUP_REMOVED lines=81> */
.L_x_5316:
[----:B------:R-:W-:Y:S01]  /*45f0*/  @P0 ELECT P1, URZ, PT ;  /* 0x00000000003f082f */ /* 0x000fe20003820000 */
[----:B------:R2:W-:-:S12]  /*4600*/  UBLKRED.G.S.ADD.F32.RN [UR6], [UR4], UR5, desc[UR8] ;  /* 0x00000806040073bb */ /* 0x0005d800080a1405 */
[----:B------:R-:W-:Y:S02]  /*4610*/  @P1 PLOP3.LUT P0, PT, P1, PT, PT, 0x8, 0x0 ;  /* 0x000000000000181c */ /* 0x000fe40000f0e170 */
[----:B------:R-:W-:-:S11]  /*4620*/  PLOP3.LUT P1, PT, PT, PT, PT, 0x8, 0x0 ;  /* 0x000000000000781c */ /* 0x000fd60003f2e170 */
[----:B--2---:R-:W-:Y:S05]  /*4630*/  @P0 BRA.U.ANY `(.L_x_5316) ;  /* 0xfffffffd00ec0947 */ /* 0x004fea000393ffff */
[----:B------:R0:W-:Y:S01]  /*4640*/  UTMACMDFLUSH ;  /* 0x00000000000079b7 */ /* 0x0001e20000000000 */
[----:B------:R-:W-:-:S04]  /*4650*/  DEPBAR.LE SB0, 0x0 ;  /* 0x000080000000791a */ /* 0x000fc80000000000 */
.L_x_5315:
[----:B------:R-:W-:Y:S05]  /*4660*/  BSYNC B0 ;  /* 0x0000000000007941 */ /* 0x000fea0003800000 */
.L_x_5314:
        /* <DEDUP_REMOVED lines=28> */
.L_x_5317:
        /* <DEDUP_REMOVED lines=8> */
.L_x_5283:
        /* <DEDUP_REMOVED lines=40> */
.L_x_5319:
        /* <DEDUP_REMOVED lines=39> */
.L_x_5322:
[----:B------:R-:W-:Y:S05]  /*4da0*/  BSYNC B0 ;  /* 0x0000000000007941 */ /* 0x000fea0003800000 */
.L_x_5321:
        /* <DEDUP_REMOVED lines=18> */
.L_x_5324:
[----:B------:R-:W-:Y:S05]  /*4ed0*/  BSYNC B0 ;  /* 0x0000000000007941 */ /* 0x000fea0003800000 */
.L_x_5323:
        /* <DEDUP_REMOVED lines=19> */
.L_x_5326:
[----:B------:R-:W-:Y:S05]  /*5010*/  BSYNC B0 ;  /* 0x0000000000007941 */ /* 0x000fea0003800000 */
.L_x_5325:
[----:B------:R-:W-:Y:S06]  /*5020*/  BAR.ARV 0xa, 0xa0 ;  /* 0x0282800000007b1d */ /* 0x000fec0000002000 */
[----:B------:R-:W-:Y:S04]  /*5030*/  BSSY B0, `(.L_x_5327) ;  /* 0x0000003000007945 */ /* 0x000fe80003800000 */
[----:B------:R-:W-:Y:S05]  /*5040*/  @!P0 BRA `(.L_x_5328) ;  /* 0x0000000000048947 */ /* 0x000fea0003800000 */
[----:B------:R-:W-:-:S04]  /*5050*/  DEPBAR.LE SB0, 0x1 ;  /* 0x000080400000791a */ /* 0x000fc80000000000 */
.L_x_5328:
[----:B------:R-:W-:Y:S05]  /*5060*/  BSYNC B0 ;  /* 0x0000000000007941 */ /* 0x000fea0003800000 */
.L_x_5327:
[----:B------:R-:W-:Y:S06]  /*5070*/  BAR.ARV 0xb, 0xa0 ;  /* 0x02c2800000007b1d */ /* 0x000fec0000002000 */
[----:B------:R-:W-:Y:S04]  /*5080*/  BSSY B0, `(.L_x_5329) ;  /* 0x0000003000007945 */ /* 0x000fe80003800000 */
[----:B------:R-:W-:Y:S05]  /*5090*/  @!P0 BRA `(.L_x_5330) ;  /* 0x0000000000048947 */ /* 0x000fea0003800000 */
[----:B------:R-:W-:-:S04]  /*50a0*/  DEPBAR.LE SB0, 0x0 ;  /* 0x000080000000791a */ /* 0x000fc80000000000 */
.L_x_5330:
[----:B------:R-:W-:Y:S05]  /*50b0*/  BSYNC B0 ;  /* 0x0000000000007941 */ /* 0x000fea0003800000 */
.L_x_5329:
[----:B------:R-:W-:Y:S06]  /*50c0*/  BAR.ARV 0xc, 0xa0 ;  /* 0x0302800000007b1d */ /* 0x000fec0000002000 */
[----:B------:R-:W-:Y:S01]  /*50d0*/  UIADD3 UR12, UR5, 0x1, URZ ;  /* 0x00000001050c7890 */ /* 0x000fe2000fffe03f */
[----:B------:R-:W-:Y:S11]  /*50e0*/  BRA `(.L_x_5331) ;  /* 0x0000000000047947 */ /* 0x000ff60003800000 */
.L_x_5320:
[----:B------:R-:W-:-:S05]  /*50f0*/  UMOV UR12, UR5 ;  /* 0x00000005000c7c82 */ /* 0x000fca0008000000 */
.L_x_5331:
        /* <DEDUP_REMOVED lines=21> */
.L_x_5352:
        /* <DEDUP_REMOVED lines=22> */
.L_x_5333:
[----:B------:R-:W-:Y:S05]  /*53b0*/  BSYNC B0 ;  /* 0x0000000000007941 */ /* 0x000fea0003800000 */
.L_x_5332:
        /* <DEDUP_REMOVED lines=12> */
.L_x_5335:
[----:B------:R-:W-:Y:S05]  /*5480*/  BSYNC B0 ;  /* 0x0000000000007941 */ /* 0x000fea0003800000 */
.L_x_5334:
        /* <DEDUP_REMOVED lines=13> */
.L_x_5337:
[----:B------:R-:W-:Y:S05]  /*5560*/  BSYNC B0 ;  /* 0x0000000000007941 */ /* 0x000fea0003800000 */
.L_x_5336:
[----:B------:R-:W-:Y:S06]  /*5570*/  BAR.ARV 0xa, 0xa0 ;  /* 0x0282800000007b1d */ /* 0x000fec0000002000 */
[----:B------:R-:W-:Y:S04]  /*5580*/  BSSY B0, `(.L_x_5338) ;  /* 0x0000003000007945 */ /* 0x000fe80003800000 */
[----:B------:R-:W-:Y:S05]  /*5590*/  @!P0 BRA `(.L_x_5339) ;  /* 0x0000000000048947 */ /* 0x000fea0003800000 */
[----:B------:R-:W-:-:S04]  /*55a0*/  DEPBAR.LE SB0, 0x1 ;  /* 0x000080400000791a */ /* 0x000fc80000000000 */
.L_x_5339:
[----:B------:R-:W-:Y:S05]  /*55b0*/  BSYNC B0 ;  /* 0x0000000000007941 */ /* 0x000fea0003800000 */
.L_x_5338:
[----:B------:R-:W-:Y:S06]  /*55c0*/  BAR.ARV 0xb, 0xa0 ;  /* 0x02c2800000007b1d */ /* 0x000fec0000002000 */
[----:B------:R-:W-:Y:S04]  /*55d0*/  BSSY B0, `(.L_x_5340) ;  /* 0x0000003000007945 */ /* 0x000fe80003800000 */
[----:B------:R-:W-:Y:S05]  /*55e0*/  @!P0 BRA `(.L_x_5341) ;  /* 0x0000000000048947 */ /* 0x000fea0003800000 */
[----:B------:R-:W-:-:S04]  /*55f0*/  DEPBAR.LE SB0, 0x0 ;  /* 0x000080000000791a */ /* 0x000fc80000000000 */
.L_x_5341:
[----:B------:R-:W-:Y:S05]  /*5600*/  BSYNC B0 ;  /* 0x0000000000007941 */ /* 0x000fea0003800000 */
.L_x_5340:
        /* <DEDUP_REMOVED lines=13> */
.L_x_5343:
[----:B------:R-:W-:Y:S05]  /*56e0*/  BSYNC B0 ;  /* 0x0000000000007941 */ /* 0x000fea0003800000 */
.L_x_5342:
        /* <DEDUP_REMOVED lines=12> */
.L_x_5345:
[----:B------:R-:W-:Y:S05]  /*57b0*/  BSYNC B0 ;  /* 0x0000000000007941 */ /* 0x000fea0003800000 */
.L_x_5344:
        /* <DEDUP_REMOVED lines=13> */
.L_x_5347:
[----:B------:R-:W-:Y:S05]  /*5890*/  BSYNC B0 ;  /* 0x0000000000007941 */ /* 0x000fea0003800000 */
.L_x_5346:
[----:B------:R-:W-:Y:S06]  /*58a0*/  BAR.ARV 0xa, 0xa0 ;  /* 0x0282800000007b1d */ /* 0x000fec0000002000 */
[----:B------:R-:W-:Y:S04]  /*58b0*/  BSSY B0, `(.L_x_5348) ;  /* 0x0000003000007945 */ /* 0x000fe80003800000 */
[----:B------:R-:W-:Y:S05]  /*58c0*/  @!P0 BRA `(.L_x_5349) ;  /* 0x0000000000048947 */ /* 0x000fea0003800000 */
[----:B------:R-:W-:-:S04]  /*58d0*/  DEPBAR.LE SB0, 0x1 ;  /* 0x000080400000791a */ /* 0x000fc80000000000 */
.L_x_5349:
[----:B------:R-:W-:Y:S05]  /*58e0*/  BSYNC B0 ;  /* 0x0000000000007941 */ /* 0x000fea0003800000 */
.L_x_5348:
[----:B------:R-:W-:Y:S01]  /*58f0*/  UIADD3 UR12, UR12, 0x2, URZ ;  /* 0x000000020c0c7890 */ /* 0x000fe2000fffe03f */
[----:B------:R-:W-:Y:S06]  /*5900*/  BAR.ARV 0xb, 0xa0 ;  /* 0x02c2800000007b1d */ /* 0x000fec0000002000 */
[----:B------:R-:W-:Y:S01]  /*5910*/  UISETP.GE.AND UP0, UPT, UR12, UR8, UPT ;  /* 0x000000080c00728c */ /* 0x000fe2000bf06270 */
[----:B------:R-:W-:Y:S04]  /*5920*/  BSSY B0, `(.L_x_5350) ;  /* 0x0000003000007945 */ /* 0x000fe80003800000 */
[----:B------:R-:W-:Y:S06]  /*5930*/  @!P0 BRA `(.L_x_5351) ;  /* 0x0000000000048947 */ /* 0x000fec0003800000 */
[----:B------:R-:W-:-:S04]  /*5940*/  DEPBAR.LE SB0, 0x0 ;  /* 0x000080000000791a */ /* 0x000fc80000000000 */
.L_x_5351:
[----:B------:R-:W-:Y:S05]  /*5950*/  BSYNC B0 ;  /* 0x0000000000007941 */ /* 0x000fea0003800000 */
.L_x_5350:
[----:B------:R-:W-:Y:S06]  /*5960*/  BAR.ARV 0xc, 0xa0 ;  /* 0x0302800000007b1d */ /* 0x000fec0000002000 */
[----:B------:R-:W-:Y:S01]  /*5970*/  PLOP3.LUT P1, PT, PT, PT, UP0, 0x80, 0x0 ;  /* 0x000000000000781c */ /* 0x000fe20003f2f008 */
[----:B------:R-:W-:Y:S02]  /*5980*/  UIADD3 UR24, UR24, 0x6000, URZ ;  /* 0x0000600018187890 */ /* 0x000fe4000fffe03f */
[----:B------:R-:W-:-:S10]  /*5990*/  UIADD3 UR4, UR4, 0x6000, URZ ;  /* 0x0000600004047890 */ /* 0x000fd4000fffe03f */
[----:B------:R-:W-:Y:S05]  /*59a0*/  @!P1 BRA `(.L_x_5352) ;  /* 0xfffffff800289947 */ /* 0x000fea000383ffff */
[----:B------:R-:W-:Y:S05]  /*59b0*/  BRA `(.L_x_5285) ;  /* 0x0000002400587947 */ /* 0x000fea0003800000 */
.L_x_5318:
        /* <DEDUP_REMOVED lines=34> */
.L_x_5354:
        /* <DEDUP_REMOVED lines=50> */
.L_x_5383:
        /* <DEDUP_REMOVED lines=9> */
.L_x_5357:
        /* <DEDUP_REMOVED lines=115> */
.L_x_5368:
[----:B-1----:R-:W-:-:S05]  /*66c0*/  IMAD.MOV.U32 R6, RZ, RZ, 0x1 ;  /* 0x00000001ff067424 */ /* 0x002fca00078e00ff */
[----:B------:R-:W-:-:S04]  /*66d0*/  SHF.L.U32 R6, R6, 0x1f, RZ ;  /* 0x0000001f06067819 */ /* 0x000fc800000006ff */
[----:B------:R-:W1:Y:S02]  /*66e0*/  SYNCS.PHASECHK.TRANS64.TRYWAIT P1, [R0+URZ+0x36438], R6 ;  /* 0x03643806000075a7 */ /* 0x000e64000802017f */
[----:B-123--:R-:W-:Y:S05]  /*66f0*/  @!P1 BRA `(.L_x_5360) ;  /* 0x00000018007c9947 */ /* 0x00efea0003800000 */
.L_x_5384:
[----:B------:R-:W-:Y:S05]  /*6700*/  @P0 BRA `(.L_x_5361) ;  /* 0x0000000000140947 */ /* 0x000fea0003800000 */
[----:B------:R-:W-:Y:S01]  /*6710*/  ISETP.NE.AND P1, PT, R20, RZ, PT ;  /* 0x000000ff1400720c */ /* 0x000fe20003f25270 */
[----:B------:R-:W-:-:S04]  /*6720*/  IMAD.MOV.U32 R3, RZ, RZ, 0x6100 ;  /* 0x00006100ff037424 */ /* 0x000fc800078e00ff */
[----:B------:R2:W-:Y:S08]  /*6730*/  SYNCS.ARRIVE.TRANS64 RZ, [R0+URZ+0x36430], R3 ;  /* 0x0364300300ff79a7 */ /* 0x0005f0000800003f */
[----:B------:R-:W-:Y:S05]  /*6740*/  @!P1 BRA `(.L_x_5361) ;  /* 0x0000000000049947 */ /* 0x000fea0003800000 */
[----:B------:R-:W-:Y:S01]  /*6750*/  BPT.TRAP 0x1 ;  /* 0x000000040000795c */ /* 0x000fe20000300000 */
.L_x_5361:
        /* <DEDUP_REMOVED lines=48> */
.L_x_5385:
[----:B------:R-:W-:Y:S05]  /*6a60*/  @P0 BRA `(.L_x_5363) ;  /* 0x0000000000140947 */ /* 0x000fea0003800000 */
[----:B------:R-:W-:Y:S01]  /*6a70*/  ISETP.NE.AND P1, PT, R20, RZ, PT ;  /* 0x000000ff1400720c */ /* 0x000fe20003f25270 */
[----:B--2---:R-:W-:-:S04]  /*6a80*/  IMAD.MOV.U32 R3, RZ, RZ, 0x6100 ;  /* 0x00006100ff037424 */ /* 0x004fc800078e00ff */
[----:B------:R3:W-:Y:S08]  /*6a90*/  SYNCS.ARRIVE.TRANS64 RZ, [R0+URZ+0x36418], R3 ;  /* 0x0364180300ff79a7 */ /* 0x0007f0000800003f */
[----:B------:R-:W-:Y:S05]  /*6aa0*/  @!P1 BRA `(.L_x_5363) ;  /* 0x0000000000049947 */ /* 0x000fea0003800000 */
[----:B------:R-:W-:Y:S01]  /*6ab0*/  BPT.TRAP 0x1 ;  /* 0x000000040000795c */ /* 0x000fe20000300000 */
.L_x_5363:
        /* <DEDUP_REMOVED lines=44> */
.L_x_5386:
[----:B------:R-:W-:Y:S05]  /*6d80*/  @P0 BRA `(.L_x_5365) ;  /* 0x0000000000140947 */ /* 0x000fea0003800000 */
[----:B------:R-:W-:Y:S01]  /*6d90*/  ISETP.NE.AND P1, PT, R20, RZ, PT ;  /* 0x000000ff1400720c */ /* 0x000fe20003f25270 */
[----:B--2---:R-:W-:-:S04]  /*6da0*/  IMAD.MOV.U32 R29, RZ, RZ, 0x6100 ;  /* 0x00006100ff1d7424 */ /* 0x004fc800078e00ff */
[----:B------:R3:W-:Y:S08]  /*6db0*/  SYNCS.ARRIVE.TRANS64 RZ, [R0+URZ+0x36430], R29 ;  /* 0x0364301d00ff79a7 */ /* 0x0007f0000800003f */
[----:B------:R-:W-:Y:S05]  /*6dc0*/  @!P1 BRA `(.L_x_5365) ;  /* 0x0000000000049947 */ /* 0x000fea0003800000 */
[----:B------:R-:W-:Y:S01]  /*6dd0*/  BPT.TRAP 0x1 ;  /* 0x000000040000795c */ /* 0x000fe20000300000 */
.L_x_5365:
        /* <DEDUP_REMOVED lines=37> */
.L_x_5388:
[----:B------:R-:W-:Y:S05]  /*7030*/  @P0 BRA `(.L_x_5367) ;  /* 0x0000000000140947 */ /* 0x000fea0003800000 */
[----:B------:R-:W-:Y:S01]  /*7040*/  ISETP.NE.AND P1, PT, R20, RZ, PT ;  /* 0x000000ff1400720c */ /* 0x000fe20003f25270 */
[----:B----4-:R-:W-:-:S04]  /*7050*/  IMAD.MOV.U32 R5, RZ, RZ, 0x6100 ;  /* 0x00006100ff057424 */ /* 0x010fc800078e00ff */
[----:B------:R5:W-:Y:S08]  /*7060*/  SYNCS.ARRIVE.TRANS64 RZ, [R0+URZ+0x36410], R5 ;  /* 0x0364100500ff79a7 */ /* 0x000bf0000800003f */
[----:B------:R-:W-:Y:S05]  /*7070*/  @!P1 BRA `(.L_x_5367) ;  /* 0x0000000000049947 */ /* 0x000fea0003800000 */
[----:B------:R-:W-:Y:S01]  /*7080*/  BPT.TRAP 0x1 ;  /* 0x000000040000795c */ /* 0x000fe20000300000 */
.L_x_5367:
        /* <DEDUP_REMOVED lines=44> */
.L_x_5359:
[----:B------:R-:W-:Y:S01]  /*7350*/  ISETP.NE.AND P1, PT, R19, RZ, PT ;  /* 0x000000ff1300720c */ /* 0x000fe20003f25270 */
[----:B------:R-:W-:Y:S02]  /*7360*/  IMAD.MOV.U32 R5, RZ, RZ, 0x1 ;  /* 0x00000001ff057424 */ /* 0x000fe400078e00ff */
[----:B------:R-:W-:-:S10]  /*7370*/  IMAD.MOV.U32 R4, RZ, RZ, R15 ;  /* 0x000000ffff047224 */ /* 0x000fd400078e000f */
[----:B------:R-:W-:Y:S05]  /*7380*/  @!P1 BRA `(.L_x_5358) ;  /* 0x0000000400889947 */ /* 0x000fea0003800000 */
[----:B------:R-:W4:Y:S02]  /*7390*/  SYNCS.PHASECHK.TRANS64.TRYWAIT P1, [R0+URZ+0x36438], R6 ;  /* 0x03643806000075a7 */ /* 0x000f24000802017f */
[----:B----4-:R-:W-:Y:S05]  /*73a0*/  @!P1 BRA `(.L_x_5369) ;  /* 0x0000000c00a49947 */ /* 0x010fea0003800000 */
.L_x_5389:
[----:B------:R-:W-:Y:S05]  /*73b0*/  @P0 BRA `(.L_x_5370) ;  /* 0x0000000000140947 */ /* 0x000fea0003800000 */
[----:B------:R-:W-:Y:S01]  /*73c0*/  ISETP.NE.AND P1, PT, R20, RZ, PT ;  /* 0x000000ff1400720c */ /* 0x000fe20003f25270 */
[----:B------:R-:W-:-:S04]  /*73d0*/  IMAD.MOV.U32 R5, RZ, RZ, 0x6100 ;  /* 0x00006100ff057424 */ /* 0x000fc800078e00ff */
[----:B------:R5:W-:Y:S08]  /*73e0*/  SYNCS.ARRIVE.TRANS64 RZ, [R0+URZ+0x36430], R5 ;  /* 0x0364300500ff79a7 */ /* 0x000bf0000800003f */
[----:B------:R-:W-:Y:S05]  /*73f0*/  @!P1 BRA `(.L_x_5370) ;  /* 0x0000000000049947 */ /* 0x000fea0003800000 */
[----:B------:R-:W-:Y:S01]  /*7400*/  BPT.TRAP 0x1 ;  /* 0x000000040000795c */ /* 0x000fe20000300000 */
.L_x_5370:
        /* <DEDUP_REMOVED lines=41> */
.L_x_5390:
[----:B-1----:R-:W-:Y:S01]  /*76a0*/  IMAD.MOV.U32 R5, RZ, RZ, RZ ;  /* 0x000000ffff057224 */ /* 0x002fe200078e00ff */
[----:B------:R-:W-:Y:S06]  /*76b0*/  @P0 BRA `(.L_x_5372) ;  /* 0x0000000000140947 */ /* 0x000fec0003800000 */
[----:B------:R-:W-:Y:S01]  /*76c0*/  ISETP.NE.AND P1, PT, R20, RZ, PT ;  /* 0x000000ff1400720c */ /* 0x000fe20003f25270 */
[----:B------:R-:W-:-:S04]  /*76d0*/  IMAD.MOV.U32 R17, RZ, RZ, 0x6100 ;  /* 0x00006100ff117424 */ /* 0x000fc800078e00ff */
[----:B------:R1:W-:Y:S08]  /*76e0*/  SYNCS.ARRIVE.TRANS64 RZ, [R0+URZ+0x36418], R17 ;  /* 0x0364181100ff79a7 */ /* 0x0003f0000800003f */
[----:B------:R-:W-:Y:S05]  /*76f0*/  @!P1 BRA `(.L_x_5372) ;  /* 0x0000000000049947 */ /* 0x000fea0003800000 */
[----:B------:R-:W-:Y:S01]  /*7700*/  BPT.TRAP 0x1 ;  /* 0x000000040000795c */ /* 0x000fe20000300000 */
.L_x_5372:
        /* <DEDUP_REMOVED lines=42> */
.L_x_5358:
[----:B------:R-:W-:-:S04]  /*79b0*/  SHF.L.U32 R3, R5, 0x1f, RZ ;  /* 0x0000001f05037819 */ /* 0x000fc800000006ff */
[----:B------:R-:W4:Y:S02]  /*79c0*/  SYNCS.PHASECHK.TRANS64.TRYWAIT P1, [R0+URZ+0x36438], R3 ;  /* 0x03643803000075a7 */ /* 0x000f24000802017f */
[----:B----4-:R-:W-:Y:S05]  /*79d0*/  @!P1 BRA `(.L_x_5373) ;  /* 0x0000000800409947 */ /* 0x010fea0003800000 */
.L_x_5391:
[----:B------:R-:W-:Y:S05]  /*79e0*/  @P0 BRA `(.L_x_5374) ;  /* 0x0000000000180947 */ /* 0x000fea0003800000 */
[----:B------:R-:W5:Y:S01]  /*79f0*/  S2R R2, SR_TID.X ;  /* 0x0000000000027919 */ /* 0x000f620000002100 */
[----:B----4-:R-:W-:-:S04]  /*7a00*/  IMAD.MOV.U32 R3, RZ, RZ, 0x6100 ;  /* 0x00006100ff037424 */ /* 0x010fc800078e00ff */
[----:B------:R4:W-:Y:S01]  /*7a10*/  SYNCS.ARRIVE.TRANS64 RZ, [R0+URZ+0x36430], R3 ;  /* 0x0364300300ff79a7 */ /* 0x0009e2000800003f */
[----:B-----5:R-:W-:-:S13]  /*7a20*/  LOP3.LUT P0, RZ, R2, 0x1f, RZ, 0xc0, !PT ;  /* 0x0000001f02ff7812 */ /* 0x020fda000780c0ff */
[----:B----4-:R-:W-:Y:S05]  /*7a30*/  @!P0 BRA `(.L_x_5374) ;  /* 0x0000000000048947 */ /* 0x010fea0003800000 */
[----:B------:R-:W-:Y:S01]  /*7a40*/  BPT.TRAP 0x1 ;  /* 0x000000040000795c */ /* 0x000fe20000300000 */
.L_x_5374:
        /* <DEDUP_REMOVED lines=43> */
.L_x_5355:
[----:B------:R-:W-:Y:S05]  /*7d00*/  BSYNC B0 ;  /* 0x0000000000007941 */ /* 0x000fea0003800000 */
.L_x_5353:
[----:B------:R-:W-:-:S03]  /*7d10*/  UMOV UR7, 0xffffffff ;  /* 0xffffffff00077882 */ /* 0x000fc60000000000 */
[----:B------:R-:W-:Y:S05]  /*7d20*/  BRA.DIV UR7, `(.L_x_5375) ;  /* 0x0000000607807947 */ /* 0x000fea000b800000 */
[----:B------:R-:W-:-:S13]  /*7d30*/  ELECT P6, URZ, PT ;  /* 0x00000000003f782f */ /* 0x000fda00038c0000 */
.L_x_5394:
[----:B------:R-:W-:Y:S05]  /*7d40*/  @!P6 BRA `(.L_x_5285) ;  /* 0x000000000074e947 */ /* 0x000fea0003800000 */
[----:B------:R-:W-:-:S06]  /*7d50*/  ULOP3.LUT UR7, UR38, 0x2, URZ, 0xfc, !UPT ;  /* 0x0000000226077892 */ /* 0x000fcc000f8efc3f */
[----:B------:R-:W-:-:S05]  /*7d60*/  IMAD.U32 R0, RZ, RZ, UR7 ;  /* 0x00000007ff007e24 */ /* 0x000fca000f8e00ff */
[----:B------:R-:W-:-:S13]  /*7d70*/  ISETP.NE.AND P2, PT, R0, 0x3, PT ;  /* 0x000000030000780c */ /* 0x000fda0003f45270 */
[----:B------:R-:W-:Y:S05]  /*7d80*/  @!P2 BRA `(.L_x_5376) ;  /* 0x000000000004a947 */ /* 0x000fea0003800000 */
[----:B------:R-:W-:Y:S01]  /*7d90*/  BPT.TRAP 0x1 ;  /* 0x000000040000795c */ /* 0x000fe20000300000 */
.L_x_5376:
        /* <DEDUP_REMOVED lines=15> */
.L_x_5395:
[----:B------:R-:W2:Y:S02]  /*7e90*/  SYNCS.PHASECHK.TRANS64.TRYWAIT P0, [R3+URZ], R0 ;  /* 0x00000000030075a7 */ /* 0x000ea4000800017f */
[----:B--2---:R-:W-:Y:S05]  /*7ea0*/  @!P0 BRA `(.L_x_5378) ;  /* 0x0000000400548947 */ /* 0x004fea0003800000 */
.L_x_5396:
[----:B------:R-:W-:Y:S05]  /*7eb0*/  @!P2 BRA `(.L_x_5379) ;  /* 0x000000000004a947 */ /* 0x000fea0003800000 */
[----:B------:R-:W-:Y:S01]  /*7ec0*/  BPT.TRAP 0x1 ;  /* 0x000000040000795c */ /* 0x000fe20000300000 */
.L_x_5379:
[----:B------:R-:W-:-:S07]  /*7ed0*/  SHF.L.U32 R5, R5, 0x1f, RZ ;  /* 0x0000001f05057819 */ /* 0x000fce00000006ff */
.L_x_5380:
[----:B---3--:R3:W4:Y:S02]  /*7ee0*/  SYNCS.PHASECHK.TRANS64.TRYWAIT P0, [R4+URZ+0x36438], R5 ;  /* 0x03643805040075a7 */ /* 0x008724000800017f */
[----:B----4-:R-:W-:Y:S05]  /*7ef0*/  @!P0 NANOSLEEP.SYNCS 0x989680 ;  /* 0x009896800000895d */ /* 0x010fea0003900000 */
[----:B------:R-:W4:Y:S02]  /*7f00*/  @!P0 SYNCS.PHASECHK.TRANS64 P0, [R4+URZ+0x36438], R5 ;  /* 0x03643805040085a7 */ /* 0x000f24000800007f */
[----:B----4-:R-:W-:Y:S05]  /*7f10*/  @!P0 BRA `(.L_x_5380) ;  /* 0xfffffffc00f08947 */ /* 0x010fea000383ffff */
.L_x_5285:
[----:B------:R-:W-:Y:S05]  /*7f20*/  BSYNC B6 ;  /* 0x0000000000067941 */ /* 0x000fea0003800000 */
.L_x_5282:
[----:B------:R-:W-:Y:S05]  /*7f30*/  EXIT ;  /* 0x000000000000794d */ /* 0x000fea0003800000 */
.L_x_5292:
[----:B------:R-:W-:Y:S02]  /*7f40*/  IMAD.MOV.U32 R12, RZ, RZ, RZ ;  /* 0x000000ffff0c7224 */ /* 0x000fe400078e00ff */
[----:B------:R-:W-:Y:S02]  /*7f50*/  IMAD.MOV.U32 R11, RZ, RZ, 0x1f ;  /* 0x0000001fff0b7424 */ /* 0x000fe400078e00ff */
[----:B------:R-:W-:-:S07]  /*7f60*/  IMAD.MOV.U32 R15, RZ, RZ, -0x1 ;  /* 0xffffffffff0f7424 */ /* 0x000fce00078e00ff */
[----:B------:R-:W-:Y:S05]  /*7f70*/  WARPSYNC.COLLECTIVE R15, `(.L_x_5381) ;  /* 0x000000000f087348 */ /* 0x000fea0003c00000 */
[----:B------:R1:W2:Y:S02]  /*7f80*/  SHFL.IDX P6, R14, R13, R12, R11 ;  /* 0x0000000c0d0e7389 */ /* 0x0002a400000c000b */
[----:B-12---:R-:W-:Y:S01]  /*7f90*/  ENDCOLLECTIVE ;  /* 0x000000000000791b */ /* 0x006fe20003800000 */
.L_x_5381:
[----:B------:R-:W-:Y:S05]  /*7fa0*/  BRA `(.L_x_5382) ;  /* 0xffffff9000387947 */ /* 0x000fea000383ffff */
.L_x_5294:
[----:B--2---:R2:W3:Y:S02]  /*7fb0*/  SYNCS.PHASECHK.TRANS64.TRYWAIT P0, [R153+URZ+0x36400], R10 ;  /* 0x0364000a990075a7 */ /* 0x0044e4000800017f */
[----:B---3--:R-:W-:Y:S05]  /*7fc0*/  @!P0 NANOSLEEP.SYNCS 0x989680 ;  /* 0x009896800000895d */ /* 0x008fea0003900000 */
[----:B------:R-:W3:Y:S02]  /*7fd0*/  @!P0 SYNCS.PHASECHK.TRANS64 P0, [R153+URZ+0x36400], R10 ;  /* 0x0364000a990085a7 */ /* 0x000ee4000800007f */
[----:B---3--:R-:W-:Y:S05]  /*7fe0*/  @!P0 BRA `(.L_x_5294) ;  /* 0xfffffffc00f08947 */ /* 0x008fea000383ffff */
[----:B------:R-:W-:Y:S05]  /*7ff0*/  BRA `(.L_x_5293) ;  /* 0xffffff9000707947 */ /* 0x000fea000383ffff */
.L_x_5298:
[----:B--2---:R2:W3:Y:S02]  /*8000*/  SYNCS.PHASECHK.TRANS64.TRYWAIT P1, [R3+URZ+0x36410], R16 ;  /* 0x03641010030075a7 */ /* 0x0044e4000802017f */
[----:B---3--:R-:W-:Y:S05]  /*8010*/  @!P1 NANOSLEEP.SYNCS 0x989680 ;  /* 0x009896800000995d */ /* 0x008fea0003900000 */
[----:B------:R-:W3:Y:S02]  /*8020*/  @!P1 SYNCS.PHASECHK.TRANS64 P1, [R3+URZ+0x36410], R16 ;  /* 0x03641010030095a7 */ /* 0x000ee4000802007f */
[----:B---3--:R-:W-:Y:S05]  /*8030*/  @!P1 BRA `(.L_x_5298) ;  /* 0xfffffffc00f09947 */ /* 0x008fea000383ffff */
[----:B------:R-:W-:Y:S05]  /*8040*/  BRA `(.L_x_5297) ;  /* 0xffffff98003c7947 */ /* 0x000fea000383ffff */
.L_x_5302:
[----:B--2---:R2:W1:Y:S02]  /*8050*/  SYNCS.PHASECHK.TRANS64.TRYWAIT P1, [R153+URZ+0x36430], R16 ;  /* 0x03643010990075a7 */ /* 0x004464000802017f */
[----:B-1----:R-:W-:Y:S05]  /*8060*/  @!P1 NANOSLEEP.SYNCS 0x989680 ;  /* 0x009896800000995d */ /* 0x002fea0003900000 */
[----:B------:R-:W1:Y:S02]  /*8070*/  @!P1 SYNCS.PHASECHK.TRANS64 P1, [R153+URZ+0x36430], R16 ;  /* 0x03643010990095a7 */ /* 0x000e64000802007f */
[----:B-1----:R-:W-:Y:S05]  /*8080*/  @!P1 BRA `(.L_x_5302) ;  /* 0xfffffffc00f09947 */ /* 0x002fea000383ffff */
[----:B------:R-:W-:Y:S05]  /*8090*/  BRA `(.L_x_5301) ;  /* 0xffffff9c00e07947 */ /* 0x000fea000383ffff */
.L_x_5356:
[----:B-1----:R1:W2:Y:S02]  /*80a0*/  SYNCS.PHASECHK.TRANS64.TRYWAIT P1, [R0+URZ+0x36420], R6 ;  /* 0x03642006000075a7 */ /* 0x0022a4000802017f */
[----:B--2---:R-:W-:Y:S05]  /*80b0*/  @!P1 NANOSLEEP.SYNCS 0x989680 ;  /* 0x009896800000995d */ /* 0x004fea0003900000 */
[----:B------:R-:W2:Y:S02]  /*80c0*/  @!P1 SYNCS.PHASECHK.TRANS64 P1, [R0+URZ+0x36420], R6 ;  /* 0x03642006000095a7 */ /* 0x000ea4000802007f */
[----:B--2---:R-:W-:Y:S05]  /*80d0*/  @!P1 BRA `(.L_x_5356) ;  /* 0xfffffffc00f09947 */ /* 0x004fea000383ffff */
[----:B------:R-:W-:Y:S05]  /*80e0*/  BRA `(.L_x_5383) ;  /* 0xffffffdc00847947 */ /* 0x000fea000383ffff */
.L_x_5360:
[----:B-1----:R1:W2:Y:S02]  /*80f0*/  SYNCS.PHASECHK.TRANS64.TRYWAIT P1, [R0+URZ+0x36438], R6 ;  /* 0x03643806000075a7 */ /* 0x0022a4000802017f */
[----:B--2---:R-:W-:Y:S05]  /*8100*/  @!P1 NANOSLEEP.SYNCS 0x989680 ;  /* 0x009896800000995d */ /* 0x004fea0003900000 */
[----:B------:R-:W2:Y:S02]  /*8110*/  @!P1 SYNCS.PHASECHK.TRANS64 P1, [R0+URZ+0x36438], R6 ;  /* 0x03643806000095a7 */ /* 0x000ea4000802007f */
[----:B--2---:R-:W-:Y:S05]  /*8120*/  @!P1 BRA `(.L_x_5360) ;  /* 0xfffffffc00f09947 */ /* 0x004fea000383ffff */
[----:B------:R-:W-:Y:S05]  /*8130*/  BRA `(.L_x_5384) ;  /* 0xffffffe400707947 */ /* 0x000fea000383ffff */
.L_x_5362:
[----:B--2---:R2:W3:Y:S02]  /*8140*/  SYNCS.PHASECHK.TRANS64.TRYWAIT P1, [R0+URZ+0x36428], R3 ;  /* 0x03642803000075a7 */ /* 0x0044e4000802017f */
[----:B---3--:R-:W-:Y:S05]  /*8150*/  @!P1 NANOSLEEP.SYNCS 0x989680 ;  /* 0x009896800000995d */ /* 0x008fea0003900000 */
[----:B------:R-:W3:Y:S02]  /*8160*/  @!P1 SYNCS.PHASECHK.TRANS64 P1, [R0+URZ+0x36428], R3 ;  /* 0x03642803000095a7 */ /* 0x000ee4000802007f */
[----:B---3--:R-:W-:Y:S05]  /*8170*/  @!P1 BRA `(.L_x_5362) ;  /* 0xfffffffc00f09947 */ /* 0x008fea000383ffff */
[----:B------:R-:W-:Y:S05]  /*8180*/  BRA `(.L_x_5385) ;  /* 0xffffffe800347947 */ /* 0x000fea000383ffff */
.L_x_5364:
[----:B--2---:R2:W3:Y:S02]  /*8190*/  SYNCS.PHASECHK.TRANS64.TRYWAIT P1, [R0+URZ+0x36438], R29 ;  /* 0x0364381d000075a7 */ /* 0x0044e4000802017f */
[----:B---3--:R-:W-:Y:S05]  /*81a0*/  @!P1 NANOSLEEP.SYNCS 0x989680 ;  /* 0x009896800000995d */ /* 0x008fea0003900000 */
[----:B------:R-:W3:Y:S02]  /*81b0*/  @!P1 SYNCS.PHASECHK.TRANS64 P1, [R0+URZ+0x36438], R29 ;  /* 0x0364381d000095a7 */ /* 0x000ee4000802007f */
[----:B---3--:R-:W-:Y:S05]  /*81c0*/  @!P1 BRA `(.L_x_5364) ;  /* 0xfffffffc00f09947 */ /* 0x008fea000383ffff */
[----:B------:R-:W-:Y:S05]  /*81d0*/  BRA `(.L_x_5386) ;  /* 0xffffffe800e87947 */ /* 0x000fea000383ffff */
.L_x_5366:
[----:B------:R-:W-:-:S07]  /*81e0*/  SHF.L.U32 R5, R7, 0x1f, RZ ;  /* 0x0000001f07057819 */ /* 0x000fce00000006ff */
.L_x_5387:
[----:B----4-:R4:W5:Y:S02]  /*81f0*/  SYNCS.PHASECHK.TRANS64.TRYWAIT P1, [R0+URZ+0x36420], R5 ;  /* 0x03642005000075a7 */ /* 0x010964000802017f */
[----:B-----5:R-:W-:Y:S05]  /*8200*/  @!P1 NANOSLEEP.SYNCS 0x989680 ;  /* 0x009896800000995d */ /* 0x020fea0003900000 */
[----:B------:R-:W5:Y:S02]  /*8210*/  @!P1 SYNCS.PHASECHK.TRANS64 P1, [R0+URZ+0x36420], R5 ;  /* 0x03642005000095a7 */ /* 0x000f64000802007f */
[----:B-----5:R-:W-:Y:S05]  /*8220*/  @!P1 BRA `(.L_x_5387) ;  /* 0xfffffffc00f09947 */ /* 0x020fea000383ffff */
[----:B------:R-:W-:Y:S05]  /*8230*/  BRA `(.L_x_5388) ;  /* 0xffffffec007c7947 */ /* 0x000fea000383ffff */
.L_x_5369:
[----:B----4-:R4:W5:Y:S02]  /*8240*/  SYNCS.PHASECHK.TRANS64.TRYWAIT P1, [R0+URZ+0x36438], R6 ;  /* 0x03643806000075a7 */ /* 0x010964000802017f */
[----:B-----5:R-:W-:Y:S05]  /*8250*/  @!P1 NANOSLEEP.SYNCS 0x989680 ;  /* 0x009896800000995d */ /* 0x020fea0003900000 */
[----:B------:R-:W5:Y:S02]  /*8260*/  @!P1 SYNCS.PHASECHK.TRANS64 P1, [R0+URZ+0x36438], R6 ;  /* 0x03643806000095a7 */ /* 0x000f64000802007f */
[----:B-----5:R-:W-:Y:S05]  /*8270*/  @!P1 BRA `(.L_x_5369) ;  /* 0xfffffffc00f09947 */ /* 0x020fea000383ffff */
[----:B------:R-:W-:Y:S05]  /*8280*/  BRA `(.L_x_5389) ;  /* 0xfffffff000487947 */ /* 0x000fea000383ffff */
.L_x_5371:
[----:B-1----:R1:W4:Y:S02]  /*8290*/  SYNCS.PHASECHK.TRANS64.TRYWAIT P1, [R0+URZ+0x36428], R5 ;  /* 0x03642805000075a7 */ /* 0x002324000802017f */
[----:B----4-:R-:W-:Y:S05]  /*82a0*/  @!P1 NANOSLEEP.SYNCS 0x989680 ;  /* 0x009896800000995d */ /* 0x010fea0003900000 */
[----:B------:R-:W4:Y:S02]  /*82b0*/  @!P1 SYNCS.PHASECHK.TRANS64 P1, [R0+URZ+0x36428], R5 ;  /* 0x03642805000095a7 */ /* 0x000f24000802007f */
[----:B----4-:R-:W-:Y:S05]  /*82c0*/  @!P1 BRA `(.L_x_5371) ;  /* 0xfffffffc00f09947 */ /* 0x010fea000383ffff */
[----:B------:R-:W-:Y:S05]  /*82d0*/  BRA `(.L_x_5390) ;  /* 0xfffffff000f07947 */ /* 0x000fea000383ffff */
.L_x_5373:
[----:B----4-:R4:W5:Y:S02]  /*82e0*/  SYNCS.PHASECHK.TRANS64.TRYWAIT P1, [R0+URZ+0x36438], R3 ;  /* 0x03643803000075a7 */ /* 0x010964000802017f */
[----:B-----5:R-:W-:Y:S05]  /*82f0*/  @!P1 NANOSLEEP.SYNCS 0x989680 ;  /* 0x009896800000995d */ /* 0x020fea0003900000 */
[----:B------:R-:W5:Y:S02]  /*8300*/  @!P1 SYNCS.PHASECHK.TRANS64 P1, [R0+URZ+0x36438], R3 ;  /* 0x03643803000095a7 */ /* 0x000f64000802007f */
[----:B-----5:R-:W-:Y:S05]  /*8310*/  @!P1 BRA `(.L_x_5373) ;  /* 0xfffffffc00f09947 */ /* 0x020fea000383ffff */
[----:B------:R-:W-:Y:S05]  /*8320*/  BRA `(.L_x_5391) ;  /* 0xfffffff400ac7947 */ /* 0x000fea000383ffff */
.L_x_5375:
[----:B------:R-:W-:Y:S01]  /*8330*/  BSSY B0, `(.L_x_5392) ;  /* 0x0000006000007945 */ /* 0x000fe20003800000 */
[----:B------:R-:W-:-:S07]  /*8340*/  IMAD.MOV.U32 R15, RZ, RZ, -0x1 ;  /* 0xffffffffff0f7424 */ /* 0x000fce00078e00ff */
[----:B------:R-:W-:Y:S05]  /*8350*/  WARPSYNC.COLLECTIVE R15, `(.L_x_5393) ;  /* 0x000000000f0c7348 */ /* 0x000fea0003c00000 */
[----:B------:R-:W-:Y:S02]  /*8360*/  ELECT P6, UR62, PT ;  /* 0x00000000003e782f */ /* 0x000fe400038c0000 */
[----:B------:R-:W-:Y:S01]  /*8370*/  MOV R14, UR62 ;  /* 0x0000003e000e7c02 */ /* 0x000fe20008000f00 */
[----:B------:R-:W-:Y:S10]  /*8380*/  ENDCOLLECTIVE ;  /* 0x000000000000791b */ /* 0x000ff40003800000 */
.L_x_5393:
[----:B------:R-:W-:Y:S05]  /*8390*/  BSYNC B0 ;  /* 0x0000000000007941 */ /* 0x000fea0003800000 */
.L_x_5392:
[----:B------:R-:W-:Y:S05]  /*83a0*/  BRA `(.L_x_5394) ;  /* 0xfffffff800647947 */ /* 0x000fea000383ffff */
.L_x_5377:
[----:B-1----:R1:W2:Y:S02]  /*83b0*/  SYNCS.PHASECHK.TRANS64.TRYWAIT P0, [R9+URZ], R2 ;  /* 0x00000002090075a7 */ /* 0x0022a4000800017f */
[----:B--2---:R-:W-:Y:S05]  /*83c0*/  @!P0 NANOSLEEP.SYNCS 0x989680 ;  /* 0x009896800000895d */ /* 0x004fea0003900000 */
[----:B------:R-:W2:Y:S02]  /*83d0*/  @!P0 SYNCS.PHASECHK.TRANS64 P0, [R9+URZ], R2 ;  /* 0x00000002090085a7 */ /* 0x000ea4000800007f */
[----:B--2---:R-:W-:Y:S05]  /*83e0*/  @!P0 BRA `(.L_x_5377) ;  /* 0xfffffffc00f08947 */ /* 0x004fea000383ffff */
[----:B------:R-:W-:Y:S05]  /*83f0*/  BRA `(.L_x_5395) ;  /* 0xfffffff800a47947 */ /* 0x000fea000383ffff */
.L_x_5378:
[----:B--2---:R2:W3:Y:S02]  /*8400*/  SYNCS.PHASECHK.TRANS64.TRYWAIT P0, [R3+URZ], R0 ;  /* 0x00000000030075a7 */ /* 0x0044e4000800017f */
[----:B---3--:R-:W-:Y:S05]  /*8410*/  @!P0 NANOSLEEP.SYNCS 0x989680 ;  /* 0x009896800000895d */ /* 0x008fea0003900000 */
[----:B------:R-:W3:Y:S02]  /*8420*/  @!P0 SYNCS.PHASECHK.TRANS64 P0, [R3+URZ], R0 ;  /* 0x00000000030085a7 */ /* 0x000ee4000800007f */
[----:B---3--:R-:W-:Y:S05]  /*8430*/  @!P0 BRA `(.L_x_5378) ;  /* 0xfffffffc00f08947 */ /* 0x008fea000383ffff */
[----:B------:R-:W-:Y:S05]  /*8440*/  BRA `(.L_x_5396) ;  /* 0xfffffff800987947 */ /* 0x000fea000383ffff */
.L_x_5397:
        /* <DEDUP_REMOVED lines=11> */
.L_x_7683:


//--------------------- .text._ZN7cutlass13device_kernelIN5flash11enable_sm90INS1_16FlashAttnBwdSm90INS1_25CollectiveMainloopBwdSm90ILi2ELi1ELi1EN4cute5tupleIJNS5_1CILi1EEES8_S8_EEENS6_IJNS7_ILi64EEENS7_ILi96EEENS7_ILi192EEEEEENS_10bfloat16_tEfNS_4arch4Sm90ELb0ELb1ELb0ELb0ELb1ELb0ELb1ELb0ELi3ELi1ELi1ELi1ELb0EEENS1_24CollectiveEpilogueBwdGQAISD_fSG_Li384ELb0ELb1EEENS1_19SingleTileSchedulerILb0ELb0ELb0ELi96EEEEEEEEEvNT_6ParamsE --------------------------
	.section	.text._ZN7cutlass13device_kernelIN5flash11enable_sm90INS1_16FlashAttnBwdSm90INS1_25CollectiveMainloopBwdSm90ILi2ELi1ELi1EN4cute5tupleIJNS5_1CILi1EEES8_S8_EEENS6_IJNS7_ILi64EEENS7_ILi96EEENS7_ILi192EEEEEENS_10bfloat16_tEfNS_4arch4Sm90ELb0ELb1ELb0ELb0ELb1ELb0ELb1ELb0ELi3ELi1ELi1ELi1ELb0EEENS1_24CollectiveEpilogueBwdGQAISD_fSG_Li384ELb0ELb1EEENS1_19SingleTileSchedulerILb0ELb0ELb0ELi96EEEEEEEEEvNT_6ParamsE,"ax",@progbits
	.align	128
.text._ZN7cutlass13device_kernelIN5flash11enable_sm90INS1_16FlashAttnBwdSm90INS1_25CollectiveMainloopBwdSm90ILi2ELi1ELi1EN4cute5tupleIJNS5_1CILi1EEES8_S8_EEENS6_IJNS7_ILi64EEENS7_ILi96EEENS7_ILi192EEEEEENS_10bfloat16_tEfNS_4arch4Sm90ELb0ELb1ELb0ELb0ELb1ELb0ELb1ELb0ELi3ELi1ELi1ELi1ELb0EEENS1_24CollectiveEpilogueBwdGQAISD_fSG_Li384ELb0ELb1EEENS1_19SingleTileSchedulerILb0ELb0ELb0ELi96EEEEEEEEEvNT_6ParamsE:
        .type           _ZN7cutlass13device_kernelIN5flash11enable_sm90INS1_16FlashAttnBwdSm90INS1_25CollectiveMainloopBwdSm90ILi2ELi1ELi1EN4cute5tupleIJNS5_1CILi1EEES8_S8_EEENS6_IJNS7_ILi64EEENS7_ILi96EEENS7_ILi192EEEEEENS_10bfloat16_tEfNS_4arch4Sm90ELb0ELb1ELb0ELb0ELb1ELb0ELb1ELb0ELi3ELi1ELi1ELi1ELb0EEENS1_24CollectiveEpilogueBwdGQAISD_fSG_Li384ELb0ELb1EEENS1_19SingleTileSchedulerILb0ELb0ELb0ELi96EEEEEEEEEvNT_6ParamsE,@function
        .size           _ZN7cutlass13device_kernelIN5flash11enable_sm90INS1_16FlashAttnBwdSm90INS1_25CollectiveMainloopBwdSm90ILi2ELi1ELi1EN4cute5tupleIJNS5_1CILi1EEES8_S8_EEENS6_IJNS7_ILi64EEENS7_ILi96EEENS7_ILi192EEEEEENS_10bfloat16_tEfNS_4arch4Sm90ELb0ELb1ELb0ELb0ELb1ELb0ELb1ELb0ELi3ELi1ELi1ELi1ELb0EEENS1_24CollectiveEpilogueBwdGQAISD_fSG_Li384ELb0ELb1EEENS1_19SingleTileSchedulerILb0ELb0ELb0ELi96EEEEEEEEEvNT_6ParamsE,(.L_x_7684 - _ZN7cutlass13device_kernelIN5flash11enable_sm90INS1_16FlashAttnBwdSm90INS1_25CollectiveMainloopBwdSm90ILi2ELi1ELi1EN4cute5tupleIJNS5_1CILi1EEES8_S8_EEENS6_IJNS7_ILi64EEENS7_ILi96EEENS7_ILi192EEEEEENS_10bfloat16_tEfNS_4arch4Sm90ELb0ELb1ELb0ELb0ELb1ELb0ELb1ELb0ELi3ELi1ELi1ELi1ELb0EEENS1_24CollectiveEpilogueBwdGQAISD_fSG_Li384ELb0ELb1EEENS1_19SingleTileSchedulerILb0ELb0ELb0ELi96EEEEEEEEEvNT_6ParamsE)
        .other          _ZN7cutlass13device_kernelIN5flash11enable_sm90INS1_16FlashAttnBwdSm90INS1_25CollectiveMainloopBwdSm90ILi2ELi1ELi1EN4cute5tupleIJNS5_1CILi1EEES8_S8_EEENS6_IJNS7_ILi64EEENS7_ILi96EEENS7_ILi192EEEEEENS_10bfloat16_tEfNS_4arch4Sm90ELb0ELb1ELb0ELb0ELb1ELb0ELb1ELb0ELi3ELi1ELi1ELi1ELb0EEENS1_24CollectiveEpilogueBwdGQAISD_fSG_Li384ELb0ELb1EEENS1_19SingleTileSchedulerILb0ELb0ELb0ELi96EEEEEEEEEvNT_6ParamsE,@"STO_CUDA_ENTRY STV_DEFAULT"
_ZN7cutlass13device_kernelIN5flash11enable_sm90INS1_16FlashAttnBwdSm90INS1_25CollectiveMainloopBwdSm90ILi2ELi1ELi1EN4cute5tupleIJNS5_1CILi1EEES8_S8_EEENS6_IJNS7_ILi64EEENS7_ILi96EEENS7_ILi192EEEEEENS_10bfloat16_tEfNS_4arch4Sm90ELb0ELb1ELb0ELb0ELb1ELb0ELb1ELb0ELi3ELi1ELi1ELi1ELb0EEENS1_24CollectiveEpilogueBwdGQAISD_fSG_Li384ELb0ELb1EEENS1_19SingleTileSchedulerILb0ELb0ELb0ELi96EEEEEEEEEvNT_6ParamsE:
        /* <DEDUP_REMOVED lines=23> */
.L_x_5399:
[----:B------:R-:W-:Y:S05]  /*0170*/  BSYNC B0 ;  /* 0x0000000000007941 */ /* 0x000fea0003800000 */
.L_x_5398:
        /* <DEDUP_REMOVED lines=37> */
.L_x_5400:
        /* <DEDUP_REMOVED lines=20> */
.L_x_5401:
[----:B------:R-:W-:Y:S01]  /*0510*/  PLOP3.LUT P0, PT, PT, PT, UP0, 0x80, 0x0 ;  /* 0x000000000000781c */ /* 0x000fe20003f0f008 */
[----:B------:R-:W-:Y:S01]  /*0520*/  NOP ;  /* 0x0000000000007918 */ /* 0x000fe20000000000 */
[----:B------:R-:W-:Y:S01]  /*0530*/  ULDC.64 UR46, c[0x0][0x208] ;  /* 0x00008200002e7ab9 */ /* 0x000fe20000000a00 */
[----:B------:R-:W-:Y:S01]  /*0540*/  BSSY B6, `(.L_x_5402) ;  /* 0x00008da000067945 */ /* 0x000fe20003800000 */
[----:B-12-4-:R-:W-:Y:S09]  /*0550*/  BAR.SYNC.DEFER_BLOCKING 0x0 ;  /* 0x0000000000007b1d */ /* 0x016ff20000010000 */
[----:B------:R-:W-:Y:S05]  /*0560*/  @!P0 BRA `(.L_x_5403) ;  /* 0x0000004800048947 */ /* 0x000fea0003800000 */
.L_x_5404:
        /* <DEDUP_REMOVED lines=85> */
.L_x_5406:
        /* <DEDUP_REMOVED lines=36> */
.L_x_5409:
        /* <DEDUP_REMOVED lines=15> */
.L_x_5408:
        /* <DEDUP_REMOVED lines=20> */
.L_x_5411:
        /* <DEDUP_REMOVED lines=15> */
.L_x_5410:
        /* <DEDUP_REMOVED lines=8> */
.L_x_5543:
        /* <DEDUP_REMOVED lines=19> */
.L_x_5413:
        /* <DEDUP_REMOVED lines=109> */
.L_x_5433:
[----:B------:R-:W-:-:S13]  /*18a0*/  ISETP.NE.AND P0, PT, R14, 0x3, PT ;  /* 0x000000030e00780c */ /* 0x000fda0003f05270 */
[----:B------:R-:W-:Y:S05]  /*18b0*/  @!P0 BRA `(.L_x_5415) ;  /* 0x0000000000048947 */ /* 0x000fea0003800000 */
[----:B------:R-:W-:Y:S01]  /*18c0*/  BPT.TRAP 0x1 ;  /* 0x000000040000795c */ /* 0x000fe20000300000 */
.L_x_5415:
[----:B------:R-:W-:Y:S02]  /*18d0*/  LEA R3, R2, UR37, 0x3 ;  /* 0x0000002502037c11 */ /* 0x000fe4000f8e18ff */
[----:B------:R-:W-:-:S04]  /*18e0*/  SHF.L.U32 R16, R7, 0x1f, RZ ;  /* 0x0000001f07107819 */ /* 0x000fc800000006ff */
[----:B------:R1:W2:Y:S01]  /*18f0*/  SYNCS.PHASECHK.TRANS64.TRYWAIT P1, [R3+URZ+0x36410], R16 ;  /* 0x03641010030075a7 */ /* 0x0002a2000802017f */
[----:B------:R-:W-:Y:S05]  /*1900*/  @!P0 BRA `(.L_x_5416) ;  /* 0x0000000000048947 */ /* 0x000fea0003800000 */
[----:B------:R-:W-:Y:S01]  /*1910*/  BPT.TRAP 0x1 ;  /* 0x000000040000795c */ /* 0x000fe20000300000 */
.L_x_5416:
[----:B--2---:R-:W-:Y:S05]  /*1920*/  @P1 BRA `(.L_x_5417) ;  /* 0x0000000000081947 */ /* 0x004fea0003800000 */
[----:B------:R-:W2:Y:S02]  /*1930*/  SYNCS.PHASECHK.TRANS64.TRYWAIT P1, [R3+URZ+0x36410], R16 ;  /* 0x03641010030075a7 */ /* 0x000ea4000802017f */
[----:B--2---:R-:W-:Y:S05]  /*1940*/  @!P1 BRA `(.L_x_5418) ;  /* 0x00000078009c9947 */ /* 0x004fea0003800000 */
.L_x_5417:
        /* <DEDUP_REMOVED lines=101> */
.L_x_5419:
[----:B-12---:R-:W-:-:S04]  /*1fa0*/  SHF.L.U32 R16, R4, 0x1f, RZ ;  /* 0x0000001f04107819 */ /* 0x006fc800000006ff */
[----:B------:R1:W2:Y:S01]  /*1fb0*/  SYNCS.PHASECHK.TRANS64.TRYWAIT P1, [UR37+0x36430], R16 ;  /* 0x03643010ff0075a7 */ /* 0x0002a20008020165 */
[----:B------:R-:W-:Y:S05]  /*1fc0*/  @!P0 BRA `(.L_x_5420) ;  /* 0x0000000000048947 */ /* 0x000fea0003800000 */
[----:B------:R-:W-:Y:S01]  /*1fd0*/  BPT.TRAP 0x1 ;  /* 0x000000040000795c */ /* 0x000fe20000300000 */
.L_x_5420:
[----:B--2---:R-:W-:Y:S05]  /*1fe0*/  @P1 BRA `(.L_x_5421) ;  /* 0x0000000000081947 */ /* 0x004fea0003800000 */
[----:B------:R-:W2:Y:S02]  /*1ff0*/  SYNCS.PHASECHK.TRANS64.TRYWAIT P1, [UR37+0x36430], R16 ;  /* 0x03643010ff0075a7 */ /* 0x000ea40008020165 */
[----:B--2---:R-:W-:Y:S05]  /*2000*/  @!P1 BRA `(.L_x_5422) ;  /* 0x0000007400009947 */ /* 0x004fea0003800000 */
.L_x_5421:
        /* <DEDUP_REMOVED lines=114> */
.L_x_5425:
[----:B------:R-:W-:-:S06]  /*2730*/  UISETP.NE.AND UP0, UPT, UR44, 0x1, UPT ;  /* 0x000000012c00788c */ /* 0x000fcc000bf05270 */
[----:B------:R-:W-:-:S05]  /*2740*/  PLOP3.LUT P1, PT, PT, PT, UP0, 0x80, 0x0 ;  /* 0x000000000000781c */ /* 0x000fca0003f2f008 */
[----:B------:R-:W-:-:S08]  /*2750*/  @UP0 ULDC UR5, c[0x0][0x754] ;  /* 0x0001d50000050ab9 */ /* 0x000fd00000000800 */
[----:B------:R-:W-:Y:S01]  /*2760*/  @P1 IMAD.HI.U32 R15, R22, UR5, RZ ;  /* 0x00000005160f1c27 */ /* 0x000fe2000f8e00ff */
[----:B------:R-:W-:-:S04]  /*2770*/  @UP0 ULDC UR5, c[0x0][0x758] ;  /* 0x0001d60000050ab9 */ /* 0x000fc80000000800 */
[----:B------:R-:W-:-:S07]  /*2780*/  @P1 SHF.R.U32.HI R22, RZ, UR5, R15 ;  /* 0x00000005ff161c19 */ /* 0x000fce000801160f */
.L_x_5426:
[----:B------:R-:W-:Y:S05]  /*2790*/  BSYNC B0 ;  /* 0x0000000000007941 */ /* 0x000fea0003800000 */
.L_x_5424:
[----:B------:R-:W-:Y:S01]  /*27a0*/  IMAD R22, R22, UR44, R11 ;  /* 0x0000002c16167c24 */ /* 0x000fe2000f8e020b */
[----:B------:R-:W-:-:S04]  /*27b0*/  IADD3 R15, R18, UR4, R5 ;  /* 0x00000004120f7c10 */ /* 0x000fc8000fffe005 */
[----:B------:R-:W-:Y:S02]  /*27c0*/  VIADDMNMX R16, R22, UR44, R16, PT ;  /* 0x0000002c16107c46 */ /* 0x000fe4000b800110 */
[----:B------:R-:W-:-:S07]  /*27d0*/  VIMNMX R15, R15, R22, !PT ;  /* 0x000000160f0f7248 */ /* 0x000fce0007fe0100 */
.L_x_5423:
        /* <DEDUP_REMOVED lines=52> */
.L_x_5429:
[----:B------:R-:W-:-:S06]  /*2b20*/  UISETP.NE.AND UP0, UPT, UR44, 0x1, UPT ;  /* 0x000000012c00788c */ /* 0x000fcc000bf05270 */
[----:B------:R-:W-:-:S05]  /*2b30*/  PLOP3.LUT P6, PT, PT, PT, UP0, 0x80, 0x0 ;  /* 0x000000000000781c */ /* 0x000fca0003fcf008 */
[----:B------:R-:W-:-:S08]  /*2b40*/  @UP0 ULDC UR4, c[0x0][0x754] ;  /* 0x0001d50000040ab9 */ /* 0x000fd00000000800 */
[----:B------:R-:W-:Y:S01]  /*2b50*/  @P6 IMAD.HI.U32 R15, R18, UR4, RZ ;  /* 0x00000004120f6c27 */ /* 0x000fe2000f8e00ff */
[----:B------:R-:W-:Y:S01]  /*2b60*/  PLOP3.LUT P6, PT, PT, PT, UP0, 0x80, 0x0 ;  /* 0x000000000000781c */ /* 0x000fe20003fcf008 */
[----:B------:R-:W-:-:S12]  /*2b70*/  @UP0 ULDC UR4, c[0x0][0x758] ;  /* 0x0001d60000040ab9 */ /* 0x000fd80000000800 */
[----:B------:R-:W-:-:S07]  /*2b80*/  @P6 SHF.R.U32.HI R18, RZ, UR4, R15 ;  /* 0x00000004ff126c19 */ /* 0x000fce000801160f */
.L_x_5430:
[----:B------:R-:W-:Y:S05]  /*2b90*/  BSYNC B0 ;  /* 0x0000000000007941 */ /* 0x000fea0003800000 */
.L_x_5428:
[----:B------:R-:W-:-:S05]  /*2ba0*/  IMAD R18, R18, UR44, R11 ;  /* 0x0000002c12127c24 */ /* 0x000fca000f8e020b */
[----:B------:R-:W-:Y:S02]  /*2bb0*/  VIMNMX R17, R17, R18, !PT ;  /* 0x0000001211117248 */ /* 0x000fe40007fe0100 */
[----:B------:R-:W-:-:S07]  /*2bc0*/  VIADDMNMX R19, R18, UR44, R19, PT ;  /* 0x0000002c12137c46 */ /* 0x000fce000b800113 */
.L_x_5427:
        /* <DEDUP_REMOVED lines=18> */
[--C-:B------:R-:W-:Y:S01]  /*2cf0*/  FFMA.FTZ R15, R15, UR45, -R20.reuse ;  /* 0x0000002d0f0f7c23 */ /* 0x100fe20008010814 */
        /* <DEDUP_REMOVED lines=195> */
.L_x_5431:
        /* <DEDUP_REMOVED lines=59> */
.L_x_5432:
        /* <DEDUP_REMOVED lines=63> */
.L_x_5407:
        /* <DEDUP_REMOVED lines=89> */
.L_x_5436:
[----:B------:R-:W2:Y:S04]  /*4660*/  LDG.E.STRONG.GPU R4, desc[UR46][R2.64] ;  /* 0x0000002e02047981 */ /* 0x000ea8000c1ef900 */
[----:B--2---:R-:W-:Y:S01]  /*4670*/  CCTL.IVALL ;  /* 0x00000000ff00798f */ /* 0x004fe20002000000 */
[----:B------:R-:W-:Y:S05]  /*4680*/  YIELD ;  /* 0x0000000000007946 */ /* 0x000fea0003800000 */
[----:B------:R-:W-:-:S13]  /*4690*/  ISETP.NE.AND P0, PT, R4, UR14, PT ;  /* 0x0000000e04007c0c */ /* 0x000fda000bf05270 */
[----:B------:R-:W-:Y:S05]  /*46a0*/  @P0 BRA `(.L_x_5436) ;  /* 0xfffffffc00ec0947 */ /* 0x000fea000383ffff */
.L_x_5435:
[----:B------:R-:W-:Y:S05]  /*46b0*/  BSYNC B0 ;  /* 0x0000000000007941 */ /* 0x000fea0003800000 */
.L_x_5434:
[----:B------:R-:W-:-:S03]  /*46c0*/  UMOV UR4, 0xffffffff ;  /* 0xffffffff00047882 */ /* 0x000fc60000000000 */
[----:B------:R-:W-:Y:S05]  /*46d0*/  BRA.DIV UR4, `(.L_x_5437) ;  /* 0x0000004e04607947 */ /* 0x000fea000b800000 */
[----:B------:R-:W-:Y:S01]  /*46e0*/  NOP ;  /* 0x0000000000007918 */ /* 0x000fe20000000000 */
.L_x_5546:
        /* <DEDUP_REMOVED lines=15> */
.L_x_5440:
[----:B------:R-:W-:Y:S01]  /*47e0*/  @P0 ELECT P2, URZ, PT ;  /* 0x00000000003f082f */ /* 0x000fe20003840000 */
[----:B------:R2:W-:-:S12]  /*47f0*/  UBLKRED.G.S.ADD.F32.RN [UR4], [UR10], UR6, desc[UR8] ;  /* 0x000008040a0073bb */ /* 0x0005d800080a1406 */
[----:B------:R-:W-:Y:S02]  /*4800*/  @P2 PLOP3.LUT P0, PT, P2, PT, PT, 0x8, 0x0 ;  /* 0x000000000000281c */ /* 0x000fe4000170e170 */
[----:B------:R-:W-:-:S11]  /*4810*/  PLOP3.LUT P2, PT, PT, PT, PT, 0x8, 0x0 ;  /* 0x000000000000781c */ /* 0x000fd60003f4e170 */
[----:B--2---:R-:W-:Y:S05]  /*4820*/  @P0 BRA.U.ANY `(.L_x_5440) ;  /* 0xfffffffd00ec0947 */ /* 0x004fea000393ffff */
[----:B------:R0:W-:Y:S01]  /*4830*/  UTMACMDFLUSH ;  /* 0x00000000000079b7 */ /* 0x0001e20000000000 */
[----:B------:R-:W-:-:S04]  /*4840*/  DEPBAR.LE SB0, 0x0 ;  /* 0x000080000000791a */ /* 0x000fc80000000000 */
.L_x_5439:
[----:B------:R-:W-:Y:S05]  /*4850*/  BSYNC B0 ;  /* 0x0000000000007941 */ /* 0x000fea0003800000 */
.L_x_5438:
        /* <DEDUP_REMOVED lines=14> */
.L_x_5442:
[----:B------:R-:W-:Y:S05]  /*4940*/  BSYNC B0 ;  /* 0x0000000000007941 */ /* 0x000fea0003800000 */
.L_x_5441:
        /* <DEDUP_REMOVED lines=20> */
.L_x_5445:
[----:B-12---:R-:W2:Y:S04]  /*4a90*/  LDG.E.STRONG.GPU R0, desc[UR46][R2.64] ;  /* 0x0000002e02007981 */ /* 0x006ea8000c1ef900 */
[----:B--2---:R-:W-:Y:S01]  /*4aa0*/  CCTL.IVALL ;  /* 0x00000000ff00798f */ /* 0x004fe20002000000 */
[----:B------:R-:W-:Y:S05]  /*4ab0*/  YIELD ;  /* 0x0000000000007946 */ /* 0x000fea0003800000 */
[----:B------:R-:W-:-:S13]  /*4ac0*/  ISETP.NE.AND P0, PT, R0, UR14, PT ;  /* 0x0000000e00007c0c */ /* 0x000fda000bf05270 */
[----:B------:R-:W-:Y:S05]  /*4ad0*/  @P0 BRA `(.L_x_5445) ;  /* 0xfffffffc00ec0947 */ /* 0x000fea000383ffff */
.L_x_5444:
[----:B------:R-:W-:Y:S05]  /*4ae0*/  BSYNC B0 ;  /* 0x0000000000007941 */ /* 0x000fea0003800000 */
.L_x_5443:
[----:B------:R-:W-:-:S03]  /*4af0*/  UMOV UR4, 0xffffffff ;  /* 0xffffffff00047882 */ /* 0x000fc60000000000 */
[----:B------:R-:W-:Y:S05]  /*4b00*/  BRA.DIV UR4, `(.L_x_5446) ;  /* 0x0000004a04707947 */ /* 0x000fea000b800000 */
[----:B------:R-:W-:Y:S01]  /*4b10*/  NOP ;  /* 0x0000000000007918 */ /* 0x000fe20000000000 */
.L_x_5549:
        /* <DEDUP_REMOVED lines=16> */
.L_x_5449:
[----:B------:R-:W-:Y:S01]  /*4c20*/  @P0 ELECT P2, URZ, PT ;  /* 0x00000000003f082f */ /* 0x000fe20003840000 */
[----:B------:R3:W-:-:S12]  /*4c30*/  UBLKRED.G.S.ADD.F32.RN [UR4], [UR10], UR6, desc[UR8] ;  /* 0x000008040a0073bb */ /* 0x0007d800080a1406 */
[----:B------:R-:W-:Y:S02]  /*4c40*/  @P2 PLOP3.LUT P0, PT, P2, PT, PT, 0x8, 0x0 ;  /* 0x000000000000281c */ /* 0x000fe4000170e170 */
[----:B------:R-:W-:-:S11]  /*4c50*/  PLOP3.LUT P2, PT, PT, PT, PT, 0x8, 0x0 ;  /* 0x000000000000781c */ /* 0x000fd60003f4e170 */
[----:B---3--:R-:W-:Y:S05]  /*4c60*/  @P0 BRA.U.ANY `(.L_x_5449) ;  /* 0xfffffffd00ec0947 */ /* 0x008fea000393ffff */
[----:B------:R0:W-:Y:S01]  /*4c70*/  UTMACMDFLUSH ;  /* 0x00000000000079b7 */ /* 0x0001e20000000000 */
[----:B------:R-:W-:-:S04]  /*4c80*/  DEPBAR.LE SB0, 0x0 ;  /* 0x000080000000791a */ /* 0x000fc80000000000 */
.L_x_5448:
[----:B------:R-:W-:Y:S05]  /*4c90*/  BSYNC B0 ;  /* 0x0000000000007941 */ /* 0x000fea0003800000 */
.L_x_5447:
        /* <DEDUP_REMOVED lines=14> */
.L_x_5403:
        /* <DEDUP_REMOVED lines=33> */
.L_x_5451:
[----:B------:R-:W-:-:S05]  /*4f90*/  UMOV UR11, UR5 ;  /* 0x00000005000b7c82 */ /* 0x000fca0008000000 */
.L_x_5452:
        /* <DEDUP_REMOVED lines=48> */
.L_x_5457:
[----:B------:R-:W2:Y:S04]  /*52a0*/  LDG.E.STRONG.GPU R0, desc[UR46][R2.64] ;  /* 0x0000002e02007981 */ /* 0x000ea8000c1ef900 */
[----:B--2---:R-:W-:Y:S01]  /*52b0*/  CCTL.IVALL ;  /* 0x00000000ff00798f */ /* 0x004fe20002000000 */
[----:B------:R-:W-:Y:S05]  /*52c0*/  YIELD ;  /* 0x0000000000007946 */ /* 0x000fea0003800000 */
[----:B------:R-:W-:-:S13]  /*52d0*/  ISETP.NE.AND P1, PT, R0, UR23, PT ;  /* 0x0000001700007c0c */ /* 0x000fda000bf25270 */
[----:B------:R-:W-:Y:S05]  /*52e0*/  @P1 BRA `(.L_x_5457) ;  /* 0xfffffffc00ec1947 */ /* 0x000fea000383ffff */
.L_x_5456:
[----:B------:R-:W-:Y:S05]  /*52f0*/  BSYNC B0 ;  /* 0x0000000000007941 */ /* 0x000fea0003800000 */
.L_x_5455:
[----:B------:R-:W-:-:S03]  /*5300*/  UMOV UR4, 0xffffffff ;  /* 0xffffffff00047882 */ /* 0x000fc60000000000 */
[----:B------:R-:W-:Y:S05]  /*5310*/  BRA.DIV UR4, `(.L_x_5458) ;  /* 0x0000004204887947 */ /* 0x000fea000b800000 */
[----:B------:R-:W-:Y:S01]  /*5320*/  NOP ;  /* 0x0000000000007918 */ /* 0x000fe20000000000 */
.L_x_5552:
        /* <DEDUP_REMOVED lines=22> */
.L_x_5460:
[----:B------:R-:W-:Y:S05]  /*5490*/  BSYNC B0 ;  /* 0x0000000000007941 */ /* 0x000fea0003800000 */
.L_x_5459:
        /* <DEDUP_REMOVED lines=19> */
.L_x_5462:
[----:B------:R-:W-:Y:S05]  /*55d0*/  BSYNC B0 ;  /* 0x0000000000007941 */ /* 0x000fea0003800000 */
.L_x_5461:
        /* <DEDUP_REMOVED lines=20> */
.L_x_5464:
[----:B------:R-:W-:Y:S05]  /*5720*/  BSYNC B0 ;  /* 0x0000000000007941 */ /* 0x000fea0003800000 */
.L_x_5463:
[----:B------:R-:W-:Y:S06]  /*5730*/  BAR.ARV 0xa, 0xa0 ;  /* 0x0282800000007b1d */ /* 0x000fec0000002000 */
[----:B------:R-:W-:Y:S04]  /*5740*/  BSSY B0, `(.L_x_5465) ;  /* 0x0000003000007945 */ /* 0x000fe80003800000 */
[----:B------:R-:W-:Y:S05]  /*5750*/  @!P0 BRA `(.L_x_5466) ;  /* 0x0000000000048947 */ /* 0x000fea0003800000 */
[----:B------:R-:W-:-:S04]  /*5760*/  DEPBAR.LE SB0, 0x1 ;  /* 0x000080400000791a */ /* 0x000fc80000000000 */
.L_x_5466:
[----:B------:R-:W-:Y:S05]  /*5770*/  BSYNC B0 ;  /* 0x0000000000007941 */ /* 0x000fea0003800000 */
.L_x_5465:
[----:B------:R-:W-:Y:S06]  /*5780*/  BAR.ARV 0xb, 0xa0 ;  /* 0x02c2800000007b1d */ /* 0x000fec0000002000 */
[----:B------:R-:W-:Y:S04]  /*5790*/  BSSY B0, `(.L_x_5467) ;  /* 0x0000003000007945 */ /* 0x000fe80003800000 */
[----:B------:R-:W-:Y:S05]  /*57a0*/  @!P0 BRA `(.L_x_5468) ;  /* 0x0000000000048947 */ /* 0x000fea0003800000 */
[----:B------:R-:W-:-:S04]  /*57b0*/  DEPBAR.LE SB0, 0x0 ;  /* 0x000080000000791a */ /* 0x000fc80000000000 */
.L_x_5468:
[----:B------:R-:W-:Y:S05]  /*57c0*/  BSYNC B0 ;  /* 0x0000000000007941 */ /* 0x000fea0003800000 */
.L_x_5467:
        /* <DEDUP_REMOVED lines=19> */
.L_x_5470:
[----:B------:R-:W-:Y:S05]  /*5900*/  BSYNC B0 ;  /* 0x0000000000007941 */ /* 0x000fea0003800000 */
.L_x_5469:
[----:B------:R-:W-:Y:S01]  /*5910*/  UIADD3 UR18, UR8, 0x1, URZ ;  /* 0x0000000108127890 */ /* 0x000fe2000fffe03f */
[----:B------:R-:W-:Y:S11]  /*5920*/  BRA `(.L_x_5471) ;  /* 0x0000000000047947 */ /* 0x000ff60003800000 */
.L_x_5454:
[----:B------:R-:W-:-:S05]  /*5930*/  UMOV UR18, UR8 ;  /* 0x0000000800127c82 */ /* 0x000fca0008000000 */
.L_x_5471:
        /* <DEDUP_REMOVED lines=12> */
.L_x_5504:
        /* <DEDUP_REMOVED lines=11> */
.L_x_5474:
[----:B------:R-:W2:Y:S04]  /*5ab0*/  LDG.E.STRONG.GPU R0, desc[UR46][R2.64] ;  /* 0x0000002e02007981 */ /* 0x000ea8000c1ef900 */
[----:B--2---:R-:W-:Y:S01]  /*5ac0*/  CCTL.IVALL ;  /* 0x00000000ff00798f */ /* 0x004fe20002000000 */
[----:B------:R-:W-:Y:S05]  /*5ad0*/  YIELD ;  /* 0x0000000000007946 */ /* 0x000fea0003800000 */
[----:B------:R-:W-:-:S13]  /*5ae0*/  ISETP.NE.AND P1, PT, R0, UR23, PT ;  /* 0x0000001700007c0c */ /* 0x000fda000bf25270 */
[----:B------:R-:W-:Y:S05]  /*5af0*/  @P1 BRA `(.L_x_5474) ;  /* 0xfffffffc00ec1947 */ /* 0x000fea000383ffff */
.L_x_5473:
[----:B------:R-:W-:Y:S05]  /*5b00*/  BSYNC B0 ;  /* 0x0000000000007941 */ /* 0x000fea0003800000 */
.L_x_5472:
[----:B------:R-:W-:-:S03]  /*5b10*/  UMOV UR16, 0xffffffff ;  /* 0xffffffff00107882 */ /* 0x000fc60000000000 */
[----:B------:R-:W-:Y:S05]  /*5b20*/  BRA.DIV UR16, `(.L_x_5475) ;  /* 0x0000003a10a07947 */ /* 0x000fea000b800000 */
[----:B------:R-:W-:Y:S01]  /*5b30*/  NOP ;  /* 0x0000000000007918 */ /* 0x000fe20000000000 */
.L_x_5555:
        /* <DEDUP_REMOVED lines=19> */
.L_x_5477:
[----:B------:R-:W-:Y:S05]  /*5c70*/  BSYNC B0 ;  /* 0x0000000000007941 */ /* 0x000fea0003800000 */
.L_x_5476:
        /* <DEDUP_REMOVED lines=14> */
.L_x_5479:
[----:B------:R-:W-:Y:S05]  /*5d60*/  BSYNC B0 ;  /* 0x0000000000007941 */ /* 0x000fea0003800000 */
.L_x_5478:
        /* <DEDUP_REMOVED lines=15> */
.L_x_5481:
[----:B------:R-:W-:Y:S05]  /*5e60*/  BSYNC B0 ;  /* 0x0000000000007941 */ /* 0x000fea0003800000 */
.L_x_5480:
[----:B------:R-:W-:Y:S06]  /*5e70*/  BAR.ARV 0xa, 0xa0 ;  /* 0x0282800000007b1d */ /* 0x000fec0000002000 */
[----:B------:R-:W-:Y:S04]  /*5e80*/  BSSY B0, `(.L_x_5482) ;  /* 0x0000003000007945 */ /* 0x000fe80003800000 */
[----:B------:R-:W-:Y:S05]  /*5e90*/  @!P0 BRA `(.L_x_5483) ;  /* 0x0000000000048947 */ /* 0x000fea0003800000 */
[----:B------:R-:W-:-:S04]  /*5ea0*/  DEPBAR.LE SB0, 0x1 ;  /* 0x000080400000791a */ /* 0x000fc80000000000 */
.L_x_5483:
[----:B------:R-:W-:Y:S05]  /*5eb0*/  BSYNC B0 ;  /* 0x0000000000007941 */ /* 0x000fea0003800000 */
.L_x_5482:
[----:B------:R-:W-:Y:S06]  /*5ec0*/  BAR.ARV 0xb, 0xa0 ;  /* 0x02c2800000007b1d */ /* 0x000fec0000002000 */
[----:B------:R-:W-:Y:S04]  /*5ed0*/  BSSY B0, `(.L_x_5484) ;  /* 0x0000003000007945 */ /* 0x000fe80003800000 */
[----:B------:R-:W-:Y:S05]  /*5ee0*/  @!P0 BRA `(.L_x_5485) ;  /* 0x0000000000048947 */ /* 0x000fea0003800000 */
[----:B------:R-:W-:-:S04]  /*5ef0*/  DEPBAR.LE SB0, 0x0 ;  /* 0x000080000000791a */ /* 0x000fc80000000000 */
.L_x_5485:
[----:B------:R-:W-:Y:S05]  /*5f00*/  BSYNC B0 ;  /* 0x0000000000007941 */ /* 0x000fea0003800000 */
.L_x_5484:
        /* <DEDUP_REMOVED lines=19> */
.L_x_5487:
[----:B------:R-:W-:Y:S05]  /*6040*/  BSYNC B0 ;  /* 0x0000000000007941 */ /* 0x000fea0003800000 */
.L_x_5486:
        /* <DEDUP_REMOVED lines=9> */
.L_x_5490:
[----:B------:R-:W2:Y:S04]  /*60e0*/  LDG.E.STRONG.GPU R0, desc[UR46][R2.64] ;  /* 0x0000002e02007981 */ /* 0x000ea8000c1ef900 */
[----:B--2---:R-:W-:Y:S01]  /*60f0*/  CCTL.IVALL ;  /* 0x00000000ff00798f */ /* 0x004fe20002000000 */
[----:B------:R-:W-:Y:S05]  /*6100*/  YIELD ;  /* 0x0000000000007946 */ /* 0x000fea0003800000 */
[----:B------:R-:W-:-:S13]  /*6110*/  ISETP.NE.AND P1, PT, R0, UR23, PT ;  /* 0x0000001700007c0c */ /* 0x000fda000bf25270 */
[----:B------:R-:W-:Y:S05]  /*6120*/  @P1 BRA `(.L_x_5490) ;  /* 0xfffffffc00ec1947 */ /* 0x000fea000383ffff */
.L_x_5489:
[----:B------:R-:W-:Y:S05]  /*6130*/  BSYNC B0 ;  /* 0x0000000000007941 */ /* 0x000fea0003800000 */
.L_x_5488:
[----:B------:R-:W-:-:S03]  /*6140*/  UMOV UR12, 0xffffffff ;  /* 0xffffffff000c7882 */ /* 0x000fc60000000000 */
[----:B------:R-:W-:Y:S05]  /*6150*/  BRA.DIV UR12, `(.L_x_5491) ;  /* 0x000000360c307947 */ /* 0x000fea000b800000 */
[----:B------:R-:W-:Y:S01]  /*6160*/  NOP ;  /* 0x0000000000007918 */ /* 0x000fe20000000000 */
.L_x_5558:
        /* <DEDUP_REMOVED lines=15> */
.L_x_5493:
[----:B------:R-:W-:Y:S05]  /*6260*/  BSYNC B0 ;  /* 0x0000000000007941 */ /* 0x000fea0003800000 */
.L_x_5492:
        /* <DEDUP_REMOVED lines=14> */
.L_x_5495:
[----:B------:R-:W-:Y:S05]  /*6350*/  BSYNC B0 ;  /* 0x0000000000007941 */ /* 0x000fea0003800000 */
.L_x_5494:
        /* <DEDUP_REMOVED lines=15> */
.L_x_5497:
[----:B------:R-:W-:Y:S05]  /*6450*/  BSYNC B0 ;  /* 0x0000000000007941 */ /* 0x000fea0003800000 */
.L_x_5496:
[----:B------:R-:W-:Y:S06]  /*6460*/  BAR.ARV 0xa, 0xa0 ;  /* 0x0282800000007b1d */ /* 0x000fec0000002000 */
[----:B------:R-:W-:Y:S04]  /*6470*/  BSSY B0, `(.L_x_5498) ;  /* 0x0000003000007945 */ /* 0x000fe80003800000 */
[----:B------:R-:W-:Y:S05]  /*6480*/  @!P0 BRA `(.L_x_5499) ;  /* 0x0000000000048947 */ /* 0x000fea0003800000 */
[----:B------:R-:W-:-:S04]  /*6490*/  DEPBAR.LE SB0, 0x1 ;  /* 0x000080400000791a */ /* 0x000fc80000000000 */
.L_x_5499:
[----:B------:R-:W-:Y:S05]  /*64a0*/  BSYNC B0 ;  /* 0x0000000000007941 */ /* 0x000fea0003800000 */
.L_x_5498:
[----:B------:R-:W-:Y:S06]  /*64b0*/  BAR.ARV 0xb, 0xa0 ;  /* 0x02c2800000007b1d */ /* 0x000fec0000002000 */
[----:B------:R-:W-:Y:S04]  /*64c0*/  BSSY B0, `(.L_x_5500) ;  /* 0x0000003000007945 */ /* 0x000fe80003800000 */
[----:B------:R-:W-:Y:S05]  /*64d0*/  @!P0 BRA `(.L_x_5501) ;  /* 0x0000000000048947 */ /* 0x000fea0003800000 */
[----:B------:R-:W-:-:S04]  /*64e0*/  DEPBAR.LE SB0, 0x0 ;  /* 0x000080000000791a */ /* 0x000fc80000000000 */
.L_x_5501:
[----:B------:R-:W-:Y:S05]  /*64f0*/  BSYNC B0 ;  /* 0x0000000000007941 */ /* 0x000fea0003800000 */
.L_x_5500:
        /* <DEDUP_REMOVED lines=19> */
.L_x_5503:
[----:B------:R-:W-:Y:S05]  /*6630*/  BSYNC B0 ;  /* 0x0000000000007941 */ /* 0x000fea0003800000 */
.L_x_5502:
[----:B------:R-:W-:Y:S02]  /*6640*/  UIADD3 UR8, UR8, 0x2, URZ ;  /* 0x0000000208087890 */ /* 0x000fe4000fffe03f */
[----:B------:R-:W-:Y:S02]  /*6650*/  UIADD3 UR4, UR4, 0x6000, URZ ;  /* 0x0000600004047890 */ /* 0x000fe4000fffe03f */
[----:B------:R-:W-:-:S06]  /*6660*/  UISETP.GE.AND UP0, UPT, UR8, UR11, UPT ;  /* 0x0000000b0800728c */ /* 0x000fcc000bf06270 */
[----:B------:R-:W-:-:S13]  /*6670*/  PLOP3.LUT P1, PT, PT, PT, UP0, 0x80, 0x0 ;  /* 0x000000000000781c */ /* 0x000fda0003f2f008 */
[----:B------:R-:W-:Y:S05]  /*6680*/  @!P1 BRA `(.L_x_5504) ;  /* 0xfffffff000dc9947 */ /* 0x000fea000383ffff */
.L_x_5453:
        /* <DEDUP_REMOVED lines=41> */
.L_x_5507:
[----:B------:R-:W-:Y:S05]  /*6920*/  BSYNC B0 ;  /* 0x0000000000007941 */ /* 0x000fea0003800000 */
.L_x_5506:
[----:B------:R-:W-:Y:S05]  /*6930*/  BRA `(.L_x_5508) ;  /* 0x0000000000047947 */ /* 0x000fea0003800000 */
.L_x_5505:
[----:B------:R-:W-:-:S05]  /*6940*/  UMOV UR4, UR8 ;  /* 0x0000000800047c82 */ /* 0x000fca0008000000 */
.L_x_5508:
        /* <DEDUP_REMOVED lines=11> */
.L_x_5513:
        /* <DEDUP_REMOVED lines=24> */
.L_x_5510:
[----:B------:R-:W-:Y:S05]  /*6b80*/  BSYNC B0 ;  /* 0x0000000000007941 */ /* 0x000fea0003800000 */
.L_x_5509:
        /* <DEDUP_REMOVED lines=24> */
.L_x_5512:
[----:B------:R-:W-:Y:S05]  /*6d10*/  BSYNC B0 ;  /* 0x0000000000007941 */ /* 0x000fea0003800000 */
.L_x_5511:
[----:B------:R-:W-:Y:S02]  /*6d20*/  UIADD3 UR11, UR11, 0x2, URZ ;  /* 0x000000020b0b7890 */ /* 0x000fe4000fffe03f */
[----:B------:R-:W-:Y:S02]  /*6d30*/  ULEA UR6, UR18, UR6, 0x1 ;  /* 0x0000000612067291 */ /* 0x000fe4000f8e083f */
[----:B------:R-:W-:Y:S02]  /*6d40*/  ULEA UR7, UR18, UR7, 0x1 ;  /* 0x0000000712077291 */ /* 0x000fe4000f8e083f */
[----:B------:R-:W-:-:S13]  /*6d50*/  ISETP.NE.AND P0, PT, RZ, UR11, PT ;  /* 0x0000000bff007c0c */ /* 0x000fda000bf05270 */
[----:B------:R-:W-:Y:S05]  /*6d60*/  @!P0 BRA `(.L_x_5405) ;  /* 0x00000024005c8947 */ /* 0x000fea0003800000 */
[----:B------:R-:W-:Y:S05]  /*6d70*/  BRA `(.L_x_5513) ;  /* 0xfffffffc00207947 */ /* 0x000fea000383ffff */
.L_x_5450:
        /* <DEDUP_REMOVED lines=34> */
.L_x_5515:
        /* <DEDUP_REMOVED lines=50> */
.L_x_5559:
        /* <DEDUP_REMOVED lines=9> */
.L_x_5518:
        /* <DEDUP_REMOVED lines=115> */
.L_x_5529:
[----:B-1----:R-:W-:-:S05]  /*7a80*/  IMAD.MOV.U32 R6, RZ, RZ, 0x1 ;  /* 0x00000001ff067424 */ /* 0x002fca00078e00ff */
[----:B------:R-:W-:-:S04]  /*7a90*/  SHF.L.U32 R6, R6, 0x1f, RZ ;  /* 0x0000001f06067819 */ /* 0x000fc800000006ff */
[----:B------:R-:W1:Y:S02]  /*7aa0*/  SYNCS.PHASECHK.TRANS64.TRYWAIT P1, [R0+URZ+0x36438], R6 ;  /* 0x03643806000075a7 */ /* 0x000e64000802017f */
[----:B-123--:R-:W-:Y:S05]  /*7ab0*/  @!P1 BRA `(.L_x_5521) ;  /* 0x0000001c00089947 */ /* 0x00efea0003800000 */
.L_x_5560:
[----:B------:R-:W-:Y:S05]  /*7ac0*/  @P0 BRA `(.L_x_5522) ;  /* 0x0000000000140947 */ /* 0x000fea0003800000 */
[----:B------:R-:W-:Y:S01]  /*7ad0*/  ISETP.NE.AND P1, PT, R20, RZ, PT ;  /* 0x000000ff1400720c */ /* 0x000fe20003f25270 */
[----:B------:R-:W-:-:S04]  /*7ae0*/  IMAD.MOV.U32 R3, RZ, RZ, 0x6100 ;  /* 0x00006100ff037424 */ /* 0x000fc800078e00ff */
[----:B------:R2:W-:Y:S08]  /*7af0*/  SYNCS.ARRIVE.TRANS64 RZ, [R0+URZ+0x36430], R3 ;  /* 0x0364300300ff79a7 */ /* 0x0005f0000800003f */
[----:B------:R-:W-:Y:S05]  /*7b00*/  @!P1 BRA `(.L_x_5522) ;  /* 0x0000000000049947 */ /* 0x000fea0003800000 */
[----:B------:R-:W-:Y:S01]  /*7b10*/  BPT.TRAP 0x1 ;  /* 0x000000040000795c */ /* 0x000fe20000300000 */
.L_x_5522:
        /* <DEDUP_REMOVED lines=48> */
.L_x_5561:
[----:B------:R-:W-:Y:S05]  /*7e20*/  @P0 BRA `(.L_x_5524) ;  /* 0x0000000000140947 */ /* 0x000fea0003800000 */
[----:B------:R-:W-:Y:S01]  /*7e30*/  ISETP.NE.AND P1, PT, R20, RZ, PT ;  /* 0x000000ff1400720c */ /* 0x000fe20003f25270 */
[----:B--2---:R-:W-:-:S04]  /*7e40*/  IMAD.MOV.U32 R3, RZ, RZ, 0x6100 ;  /* 0x00006100ff037424 */ /* 0x004fc800078e00ff */
[----:B------:R3:W-:Y:S08]  /*7e50*/  SYNCS.ARRIVE.TRANS64 RZ, [R0+URZ+0x36418], R3 ;  /* 0x0364180300ff79a7 */ /* 0x0007f0000800003f */
[----:B------:R-:W-:Y:S05]  /*7e60*/  @!P1 BRA `(.L_x_5524) ;  /* 0x0000000000049947 */ /* 0x000fea0003800000 */
[----:B------:R-:W-:Y:S01]  /*7e70*/  BPT.TRAP 0x1 ;  /* 0x000000040000795c */ /* 0x000fe20000300000 */
.L_x_5524:
        /* <DEDUP_REMOVED lines=44> */
.L_x_5562:
[----:B------:R-:W-:Y:S05]  /*8140*/  @P0 BRA `(.L_x_5526) ;  /* 0x0000000000140947 */ /* 0x000fea0003800000 */
[----:B------:R-:W-:Y:S01]  /*8150*/  ISETP.NE.AND P1, PT, R20, RZ, PT ;  /* 0x000000ff1400720c */ /* 0x000fe20003f25270 */
[----:B--2---:R-:W-:-:S04]  /*8160*/  IMAD.MOV.U32 R29, RZ, RZ, 0x6100 ;  /* 0x00006100ff1d7424 */ /* 0x004fc800078e00ff */
[----:B------:R3:W-:Y:S08]  /*8170*/  SYNCS.ARRIVE.TRANS64 RZ, [R0+URZ+0x36430], R29 ;  /* 0x0364301d00ff79a7 */ /* 0x0007f0000800003f */
[----:B------:R-:W-:Y:S05]  /*8180*/  @!P1 BRA `(.L_x_5526) ;  /* 0x0000000000049947 */ /* 0x000fea0003800000 */
[----:B------:R-:W-:Y:S01]  /*8190*/  BPT.TRAP 0x1 ;  /* 0x000000040000795c */ /* 0x000fe20000300000 */
.L_x_5526:
        /* <DEDUP_REMOVED lines=37> */
.L_x_5564:
[----:B------:R-:W-:Y:S05]  /*83f0*/  @P0 BRA `(.L_x_5528) ;  /* 0x0000000000140947 */ /* 0x000fea0003800000 */
[----:B------:R-:W-:Y:S01]  /*8400*/  ISETP.NE.AND P1, PT, R20, RZ, PT ;  /* 0x000000ff1400720c */ /* 0x000fe20003f25270 */
[----:B----4-:R-:W-:-:S04]  /*8410*/  IMAD.MOV.U32 R5, RZ, RZ, 0x6100 ;  /* 0x00006100ff057424 */ /* 0x010fc800078e00ff */
[----:B------:R4:W-:Y:S08]  /*8420*/  SYNCS.ARRIVE.TRANS64 RZ, [R0+URZ+0x36410], R5 ;  /* 0x0364100500ff79a7 */ /* 0x0009f0000800003f */
[----:B------:R-:W-:Y:S05]  /*8430*/  @!P1 BRA `(.L_x_5528) ;  /* 0x0000000000049947 */ /* 0x000fea0003800000 */
[----:B------:R-:W-:Y:S01]  /*8440*/  BPT.TRAP 0x1 ;  /* 0x000000040000795c */ /* 0x000fe20000300000 */
.L_x_5528:
        /* <DEDUP_REMOVED lines=44> */
.L_x_5520:
[----:B------:R-:W-:Y:S01]  /*8710*/  ISETP.NE.AND P1, PT, R19, RZ, PT ;  /* 0x000000ff1300720c */ /* 0x000fe20003f25270 */
[----:B------:R-:W-:Y:S02]  /*8720*/  IMAD.MOV.U32 R5, RZ, RZ, 0x1 ;  /* 0x00000001ff057424 */ /* 0x000fe400078e00ff */
[----:B------:R-:W-:-:S10]  /*8730*/  IMAD.MOV.U32 R4, RZ, RZ, R15 ;  /* 0x000000ffff047224 */ /* 0x000fd400078e000f */
[----:B------:R-:W-:Y:S05]  /*8740*/  @!P1 BRA `(.L_x_5519) ;  /* 0x0000000400889947 */ /* 0x000fea0003800000 */
[----:B------:R-:W4:Y:S02]  /*8750*/  SYNCS.PHASECHK.TRANS64.TRYWAIT P1, [R0+URZ+0x36438], R6 ;  /* 0x03643806000075a7 */ /* 0x000f24000802017f */
[----:B----4-:R-:W-:Y:S05]  /*8760*/  @!P1 BRA `(.L_x_5530) ;  /* 0x0000001000309947 */ /* 0x010fea0003800000 */
.L_x_5565:
[----:B------:R-:W-:Y:S05]  /*8770*/  @P0 BRA `(.L_x_5531) ;  /* 0x0000000000140947 */ /* 0x000fea0003800000 */
[----:B------:R-:W-:Y:S01]  /*8780*/  ISETP.NE.AND P1, PT, R20, RZ, PT ;  /* 0x000000ff1400720c */ /* 0x000fe20003f25270 */
[----:B------:R-:W-:-:S04]  /*8790*/  IMAD.MOV.U32 R5, RZ, RZ, 0x6100 ;  /* 0x00006100ff057424 */ /* 0x000fc800078e00ff */
[----:B------:R1:W-:Y:S08]  /*87a0*/  SYNCS.ARRIVE.TRANS64 RZ, [R0+URZ+0x36430], R5 ;  /* 0x0364300500ff79a7 */ /* 0x0003f0000800003f */
[----:B------:R-:W-:Y:S05]  /*87b0*/  @!P1 BRA `(.L_x_5531) ;  /* 0x0000000000049947 */ /* 0x000fea0003800000 */
[----:B------:R-:W-:Y:S01]  /*87c0*/  BPT.TRAP 0x1 ;  /* 0x000000040000795c */ /* 0x000fe20000300000 */
.L_x_5531:
        /* <DEDUP_REMOVED lines=41> */
.L_x_5566:
[----:B-1----:R-:W-:Y:S01]  /*8a60*/  IMAD.MOV.U32 R5, RZ, RZ, RZ ;  /* 0x000000ffff057224 */ /* 0x002fe200078e00ff */
[----:B------:R-:W-:Y:S06]  /*8a70*/  @P0 BRA `(.L_x_5533) ;  /* 0x0000000000140947 */ /* 0x000fec0003800000 */
[----:B------:R-:W-:Y:S01]  /*8a80*/  ISETP.NE.AND P1, PT, R20, RZ, PT ;  /* 0x000000ff1400720c */ /* 0x000fe20003f25270 */
[----:B------:R-:W-:-:S04]  /*8a90*/  IMAD.MOV.U32 R17, RZ, RZ, 0x6100 ;  /* 0x00006100ff117424 */ /* 0x000fc800078e00ff */
[----:B------:R1:W-:Y:S08]  /*8aa0*/  SYNCS.ARRIVE.TRANS64 RZ, [R0+URZ+0x36418], R17 ;  /* 0x0364181100ff79a7 */ /* 0x0003f0000800003f */
[----:B------:R-:W-:Y:S05]  /*8ab0*/  @!P1 BRA `(.L_x_5533) ;  /* 0x0000000000049947 */ /* 0x000fea0003800000 */
[----:B------:R-:W-:Y:S01]  /*8ac0*/  BPT.TRAP 0x1 ;  /* 0x000000040000795c */ /* 0x000fe20000300000 */
.L_x_5533:
        /* <DEDUP_REMOVED lines=42> */
.L_x_5519:
[----:B------:R-:W-:-:S04]  /*8d70*/  SHF.L.U32 R3, R5, 0x1f, RZ ;  /* 0x0000001f05037819 */ /* 0x000fc800000006ff */
[----:B------:R-:W4:Y:S02]  /*8d80*/  SYNCS.PHASECHK.TRANS64.TRYWAIT P1, [R0+URZ+0x36438], R3 ;  /* 0x03643803000075a7 */ /* 0x000f24000802017f */
[----:B----4-:R-:W-:Y:S05]  /*8d90*/  @!P1 BRA `(.L_x_5534) ;  /* 0x0000000800cc9947 */ /* 0x010fea0003800000 */
.L_x_5567:
[----:B------:R-:W-:Y:S05]  /*8da0*/  @P0 BRA `(.L_x_5535) ;  /* 0x0000000000180947 */ /* 0x000fea0003800000 */
[----:B------:R-:W5:Y:S01]  /*8db0*/  S2R R2, SR_TID.X ;  /* 0x0000000000027919 */ /* 0x000f620000002100 */
[----:B----4-:R-:W-:-:S04]  /*8dc0*/  IMAD.MOV.U32 R3, RZ, RZ, 0x6100 ;  /* 0x00006100ff037424 */ /* 0x010fc800078e00ff */
[----:B------:R4:W-:Y:S01]  /*8dd0*/  SYNCS.ARRIVE.TRANS64 RZ, [R0+URZ+0x36430], R3 ;  /* 0x0364300300ff79a7 */ /* 0x0009e2000800003f */
[----:B-----5:R-:W-:-:S13]  /*8de0*/  LOP3.LUT P0, RZ, R2, 0x1f, RZ, 0xc0, !PT ;  /* 0x0000001f02ff7812 */ /* 0x020fda000780c0ff */
[----:B----4-:R-:W-:Y:S05]  /*8df0*/  @!P0 BRA `(.L_x_5535) ;  /* 0x0000000000048947 */ /* 0x010fea0003800000 */
[----:B------:R-:W-:Y:S01]  /*8e00*/  BPT.TRAP 0x1 ;  /* 0x000000040000795c */ /* 0x000fe20000300000 */
.L_x_5535:
        /* <DEDUP_REMOVED lines=43> */
.L_x_5516:
[----:B------:R-:W-:Y:S05]  /*90c0*/  BSYNC B0 ;  /* 0x0000000000007941 */ /* 0x000fea0003800000 */
.L_x_5514:
[----:B------:R-:W-:-:S03]  /*90d0*/  UMOV UR7, 0xffffffff ;  /* 0xffffffff00077882 */ /* 0x000fc60000000000 */
[----:B------:R-:W-:Y:S05]  /*90e0*/  BRA.DIV UR7, `(.L_x_5536) ;  /* 0x0000000a070c7947 */ /* 0x000fea000b800000 */
[----:B------:R-:W-:-:S13]  /*90f0*/  ELECT P6, URZ, PT ;  /* 0x00000000003f782f */ /* 0x000fda00038c0000 */
.L_x_5570:
[----:B------:R-:W-:Y:S05]  /*9100*/  @!P6 BRA `(.L_x_5405) ;  /* 0x000000000074e947 */ /* 0x000fea0003800000 */
[----:B------:R-:W-:-:S06]  /*9110*/  ULOP3.LUT UR7, UR38, 0x2, URZ, 0xfc, !UPT ;  /* 0x0000000226077892 */ /* 0x000fcc000f8efc3f */
[----:B------:R-:W-:-:S05]  /*9120*/  IMAD.U32 R0, RZ, RZ, UR7 ;  /* 0x00000007ff007e24 */ /* 0x000fca000f8e00ff */
[----:B------:R-:W-:-:S13]  /*9130*/  ISETP.NE.AND P2, PT, R0, 0x3, PT ;  /* 0x000000030000780c */ /* 0x000fda0003f45270 */
[----:B------:R-:W-:Y:S05]  /*9140*/  @!P2 BRA `(.L_x_5537) ;  /* 0x000000000004a947 */ /* 0x000fea0003800000 */
[----:B------:R-:W-:Y:S01]  /*9150*/  BPT.TRAP 0x1 ;  /* 0x000000040000795c */ /* 0x000fe20000300000 */
.L_x_5537:
        /* <DEDUP_REMOVED lines=15> */
.L_x_5571:
[----:B------:R-:W2:Y:S02]  /*9250*/  SYNCS.PHASECHK.TRANS64.TRYWAIT P0, [R3+URZ], R0 ;  /* 0x00000000030075a7 */ /* 0x000ea4000800017f */
[----:B--2---:R-:W-:Y:S05]  /*9260*/  @!P0 BRA `(.L_x_5539) ;  /* 0x0000000400e08947 */ /* 0x004fea0003800000 */
.L_x_5572:
[----:B------:R-:W-:Y:S05]  /*9270*/  @!P2 BRA `(.L_x_5540) ;  /* 0x000000000004a947 */ /* 0x000fea0003800000 */
[----:B------:R-:W-:Y:S01]  /*9280*/  BPT.TRAP 0x1 ;  /* 0x000000040000795c */ /* 0x000fe20000300000 */
.L_x_5540:
[----:B------:R-:W-:-:S07]  /*9290*/  SHF.L.U32 R5, R5, 0x1f, RZ ;  /* 0x0000001f05057819 */ /* 0x000fce00000006ff */
.L_x_5541:
[----:B---3--:R3:W4:Y:S02]  /*92a0*/  SYNCS.PHASECHK.TRANS64.TRYWAIT P0, [R4+URZ+0x36438], R5 ;  /* 0x03643805040075a7 */ /* 0x008724000800017f */
[----:B----4-:R-:W-:Y:S05]  /*92b0*/  @!P0 NANOSLEEP.SYNCS 0x989680 ;  /* 0x009896800000895d */ /* 0x010fea0003900000 */
[----:B------:R-:W4:Y:S02]  /*92c0*/  @!P0 SYNCS.PHASECHK.TRANS64 P0, [R4+URZ+0x36438], R5 ;  /* 0x03643805040085a7 */ /* 0x000f24000800007f */
[----:B----4-:R-:W-:Y:S05]  /*92d0*/  @!P0 BRA `(.L_x_5541) ;  /* 0xfffffffc00f08947 */ /* 0x010fea000383ffff */
.L_x_5405:
[----:B------:R-:W-:Y:S05]  /*92e0*/  BSYNC B6 ;  /* 0x0000000000067941 */ /* 0x000fea0003800000 */
.L_x_5402:
[----:B------:R-:W-:Y:S05]  /*92f0*/  EXIT ;  /* 0x000000000000794d */ /* 0x000fea0003800000 */
.L_x_5412:
[----:B------:R-:W-:Y:S02]  /*9300*/  IMAD.MOV.U32 R12, RZ, RZ, RZ ;  /* 0x000000ffff0c7224 */ /* 0x000fe400078e00ff */
[----:B------:R-:W-:Y:S02]  /*9310*/  IMAD.MOV.U32 R11, RZ, RZ, 0x1f ;  /* 0x0000001fff0b7424 */ /* 0x000fe400078e00ff */
[----:B------:R-:W-:-:S07]  /*9320*/  IMAD.MOV.U32 R15, RZ, RZ, -0x1 ;  /* 0xffffffffff0f7424 */ /* 0x000fce00078e00ff */
[----:B------:R-:W-:Y:S05]  /*9330*/  WARPSYNC.COLLECTIVE R15, `(.L_x_5542) ;  /* 0x000000000f087348 */ /* 0x000fea0003c00000 */
[----:B------:R1:W2:Y:S02]  /*9340*/  SHFL.IDX P6, R14, R13, R12, R11 ;  /* 0x0000000c0d0e7389 */ /* 0x0002a400000c000b */
[----:B-12---:R-:W-:Y:S01]  /*9350*/  ENDCOLLECTIVE ;  /* 0x000000000000791b */ /* 0x006fe20003800000 */
.L_x_5542:
[----:B------:R-:W-:Y:S05]  /*9360*/  BRA `(.L_x_5543) ;  /* 0xffffff7c004c7947 */ /* 0x000fea000383ffff */
.L_x_5414:
[----:B--2---:R2:W3:Y:S02]  /*9370*/  SYNCS.PHASECHK.TRANS64.TRYWAIT P0, [R153+URZ+0x36400], R10 ;  /* 0x0364000a990075a7 */ /* 0x0044e4000800017f */
[----:B---3--:R-:W-:Y:S05]  /*9380*/  @!P0 NANOSLEEP.SYNCS 0x989680 ;  /* 0x009896800000895d */ /* 0x008fea0003900000 */
[----:B------:R-:W3:Y:S02]  /*9390*/  @!P0 SYNCS.PHASECHK.TRANS64 P0, [R153+URZ+0x36400], R10 ;  /* 0x0364000a990085a7 */ /* 0x000ee4000800007f */
[----:B---3--:R-:W-:Y:S05]  /*93a0*/  @!P0 BRA `(.L_x_5414) ;  /* 0xfffffffc00f08947 */ /* 0x008fea000383ffff */
[----:B------:R-:W-:Y:S05]  /*93b0*/  BRA `(.L_x_5413) ;  /* 0xffffff7c00847947 */ /* 0x000fea000383ffff */
.L_x_5418:
[----:B--2---:R2:W3:Y:S02]  /*93c0*/  SYNCS.PHASECHK.TRANS64.TRYWAIT P1, [R3+URZ+0x36410], R16 ;  /* 0x03641010030075a7 */ /* 0x0044e4000802017f */
[----:B---3--:R-:W-:Y:S05]  /*93d0*/  @!P1 NANOSLEEP.SYNCS 0x989680 ;  /* 0x009896800000995d */ /* 0x008fea0003900000 */
[----:B------:R-:W3:Y:S02]  /*93e0*/  @!P1 SYNCS.PHASECHK.TRANS64 P1, [R3+URZ+0x36410], R16 ;  /* 0x03641010030095a7 */ /* 0x000ee4000802007f */
[----:B---3--:R-:W-:Y:S05]  /*93f0*/  @!P1 BRA `(.L_x_5418) ;  /* 0xfffffffc00f09947 */ /* 0x008fea000383ffff */
[----:B------:R-:W-:Y:S05]  /*9400*/  BRA `(.L_x_5417) ;  /* 0xffffff8400507947 */ /* 0x000fea000383ffff */
.L_x_5422:
[----:B--2---:R2:W1:Y:S02]  /*9410*/  SYNCS.PHASECHK.TRANS64.TRYWAIT P1, [R153+URZ+0x36430], R16 ;  /* 0x03643010990075a7 */ /* 0x004464000802017f */
[----:B-1----:R-:W-:Y:S05]  /*9420*/  @!P1 NANOSLEEP.SYNCS 0x989680 ;  /* 0x009896800000995d */ /* 0x002fea0003900000 */
[----:B------:R-:W1:Y:S02]  /*9430*/  @!P1 SYNCS.PHASECHK.TRANS64 P1, [R153+URZ+0x36430], R16 ;  /* 0x03643010990095a7 */ /* 0x000e64000802007f */
[----:B-1----:R-:W-:Y:S05]  /*9440*/  @!P1 BRA `(.L_x_5422) ;  /* 0xfffffffc00f09947 */ /* 0x002fea000383ffff */
[----:B------:R-:W-:Y:S05]  /*9450*/  BRA `(.L_x_5421) ;  /* 0xffffff8800ec7947 */ /* 0x000fea000383ffff */
.L_x_5437:
[----:B------:R-:W-:Y:S01]  /*9460*/  BSSY B0, `(.L_x_5544) ;  /* 0x0000005000007945 */ /* 0x000fe20003800000 */
[----:B------:R-:W-:-:S07]  /*9470*/  IMAD.MOV.U32 R15, RZ, RZ, -0x1 ;  /* 0xffffffffff0f7424 */ /* 0x000fce00078e00ff */
[----:B-1----:R-:W-:Y:S05]  /*9480*/  WARPSYNC.COLLECTIVE R15, `(.L_x_5545) ;  /* 0x000000000f087348 */ /* 0x002fea0003c00000 */
[----:B------:R-:W-:Y:S01]  /*9490*/  NOP ;  /* 0x0000000000007918 */ /* 0x000fe20000000000 */
[----:B-1----:R-:W-:Y:S01]  /*94a0*/  ENDCOLLECTIVE ;  /* 0x000000000000791b */ /* 0x002fe20003800000 */
.L_x_5545:
[----:B------:R-:W-:Y:S05]  /*94b0*/  BSYNC B0 ;  /* 0x0000000000007941 */ /* 0x000fea0003800000 */
.L_x_5544:
[----:B------:R-:W-:Y:S05]  /*94c0*/  BRA `(.L_x_5546) ;  /* 0xffffffb000887947 */ /* 0x000fea000383ffff */
.L_x_5446:
[----:B------:R-:W-:Y:S01]  /*94d0*/  BSSY B0, `(.L_x_5547) ;  /* 0x0000005000007945 */ /* 0x000fe20003800000 */
[----:B------:R-:W-:-:S07]  /*94e0*/  IMAD.MOV.U32 R15, RZ, RZ, -0x1 ;  /* 0xffffffffff0f7424 */ /* 0x000fce00078e00ff */
[----:B-12---:R-:W-:Y:S05]  /*94f0*/  WARPSYNC.COLLECTIVE R15, `(.L_x_5548) ;  /* 0x000000000f087348 */ /* 0x006fea0003c00000 */
[----:B------:R-:W-:Y:S01]  /*9500*/  NOP ;  /* 0x0000000000007918 */ /* 0x000fe20000000000 */
[----:B-12---:R-:W-:Y:S01]  /*9510*/  ENDCOLLECTIVE ;  /* 0x000000000000791b */ /* 0x006fe20003800000 */
.L_x_5548:
[----:B------:R-:W-:Y:S05]  /*9520*/  BSYNC B0 ;  /* 0x0000000000007941 */ /* 0x000fea0003800000 */
.L_x_5547:
[----:B------:R-:W-:Y:S05]  /*9530*/  BRA `(.L_x_5549) ;  /* 0xffffffb400787947 */ /* 0x000fea000383ffff */
.L_x_5458:
[----:B------:R-:W-:Y:S01]  /*9540*/  BSSY B0, `(.L_x_5550) ;  /* 0x0000005000007945 */ /* 0x000fe20003800000 */
[----:B------:R-:W-:-:S07]  /*9550*/  IMAD.MOV.U32 R15, RZ, RZ, -0x1 ;  /* 0xffffffffff0f7424 */ /* 0x000fce00078e00ff */
[----:B------:R-:W-:Y:S05]  /*9560*/  WARPSYNC.COLLECTIVE R15, `(.L_x_5551) ;  /* 0x000000000f087348 */ /* 0x000fea0003c00000 */
[----:B------:R-:W-:Y:S01]  /*9570*/  NOP ;  /* 0x0000000000007918 */ /* 0x000fe20000000000 */
[----:B------:R-:W-:Y:S01]  /*9580*/  ENDCOLLECTIVE ;  /* 0x000000000000791b */ /* 0x000fe20003800000 */
.L_x_5551:
[----:B------:R-:W-:Y:S05]  /*9590*/  BSYNC B0 ;  /* 0x0000000000007941 */ /* 0x000fea0003800000 */
.L_x_5550:
[----:B------:R-:W-:Y:S05]  /*95a0*/  BRA `(.L_x_5552) ;  /* 0xffffffbc00607947 */ /* 0x000fea000383ffff */
.L_x_5475:
[----:B------:R-:W-:Y:S01]  /*95b0*/  BSSY B0, `(.L_x_5553) ;  /* 0x0000005000007945 */ /* 0x000fe20003800000 */
[----:B------:R-:W-:-:S07]  /*95c0*/  IMAD.MOV.U32 R15, RZ, RZ, -0x1 ;  /* 0xffffffffff0f7424 */ /* 0x000fce00078e00ff */
[----:B------:R-:W-:Y:S05]  /*95d0*/  WARPSYNC.COLLECTIVE R15, `(.L_x_5554) ;  /* 0x000000000f087348 */ /* 0x000fea0003c00000 */
[----:B------:R-:W-:Y:S01]  /*95e0*/  NOP ;  /* 0x0000000000007918 */ /* 0x000fe20000000000 */
[----:B------:R-:W-:Y:S01]  /*95f0*/  ENDCOLLECTIVE ;  /* 0x000000000000791b */ /* 0x000fe20003800000 */
.L_x_5554:
[----:B------:R-:W-:Y:S05]  /*9600*/  BSYNC B0 ;  /* 0x0000000000007941 */ /* 0x000fea0003800000 */
.L_x_5553:
[----:B------:R-:W-:Y:S05]  /*9610*/  BRA `(.L_x_5555) ;  /* 0xffffffc400487947 */ /* 0x000fea000383ffff */
.L_x_5491:
[----:B------:R-:W-:Y:S01]  /*9620*/  BSSY B0, `(.L_x_5556) ;  /* 0x0000005000007945 */ /* 0x000fe20003800000 */
[----:B------:R-:W-:-:S07]  /*9630*/  IMAD.MOV.U32 R15, RZ, RZ, -0x1 ;  /* 0xffffffffff0f7424 */ /* 0x000fce00078e00ff */
[----:B------:R-:W-:Y:S05]  /*9640*/  WARPSYNC.COLLECTIVE R15, `(.L_x_5557) ;  /* 0x000000000f087348 */ /* 0x000fea0003c00000 */
[----:B------:R-:W-:Y:S01]  /*9650*/  NOP ;  /* 0x0000000000007918 */ /* 0x000fe20000000000 */
[----:B------:R-:W-:Y:S01]  /*9660*/  ENDCOLLECTIVE ;  /* 0x000000000000791b */ /* 0x000fe20003800000 */
.L_x_5557:
[----:B------:R-:W-:Y:S05]  /*9670*/  BSYNC B0 ;  /* 0x0000000000007941 */ /* 0x000fea0003800000 */
.L_x_5556:
[----:B------:R-:W-:Y:S05]  /*9680*/  BRA `(.L_x_5558) ;  /* 0xffffffc800b87947 */ /* 0x000fea000383ffff */
.L_x_5517:
[----:B-1----:R1:W2:Y:S02]  /*9690*/  SYNCS.PHASECHK.TRANS64.TRYWAIT P1, [R0+URZ+0x36420], R6 ;  /* 0x03642006000075a7 */ /* 0x0022a4000802017f */
[----:B--2---:R-:W-:Y:S05]  /*96a0*/  @!P1 NANOSLEEP.SYNCS 0x989680 ;  /* 0x009896800000995d */ /* 0x004fea0003900000 */
[----:B------:R-:W2:Y:S02]  /*96b0*/  @!P1 SYNCS.PHASECHK.TRANS64 P1, [R0+URZ+0x36420], R6 ;  /* 0x03642006000095a7 */ /* 0x000ea4000802007f */
[----:B--2---:R-:W-:Y:S05]  /*96c0*/  @!P1 BRA `(.L_x_5517) ;  /* 0xfffffffc00f09947 */ /* 0x004fea000383ffff */
[----:B------:R-:W-:Y:S05]  /*96d0*/  BRA `(.L_x_5559) ;  /* 0xffffffd800f87947 */ /* 0x000fea000383ffff */
.L_x_5521:
[----:B-1----:R1:W2:Y:S02]  /*96e0*/  SYNCS.PHASECHK.TRANS64.TRYWAIT P1, [R0+URZ+0x36438], R6 ;  /* 0x03643806000075a7 */ /* 0x0022a4000802017f */
[----:B--2---:R-:W-:Y:S05]  /*96f0*/  @!P1 NANOSLEEP.SYNCS 0x989680 ;  /* 0x009896800000995d */ /* 0x004fea0003900000 */
[----:B------:R-:W2:Y:S02]  /*9700*/  @!P1 SYNCS.PHASECHK.TRANS64 P1, [R0+URZ+0x36438], R6 ;  /* 0x03643806000095a7 */ /* 0x000ea4000802007f */
[----:B--2---:R-:W-:Y:S05]  /*9710*/  @!P1 BRA `(.L_x_5521) ;  /* 0xfffffffc00f09947 */ /* 0x004fea000383ffff */
[----:B------:R-:W-:Y:S05]  /*9720*/  BRA `(.L_x_5560) ;  /* 0xffffffe000e47947 */ /* 0x000fea000383ffff */
.L_x_5523:
[----:B--2---:R2:W3:Y:S02]  /*9730*/  SYNCS.PHASECHK.TRANS64.TRYWAIT P1, [R0+URZ+0x36428], R3 ;  /* 0x03642803000075a7 */ /* 0x0044e4000802017f */
[----:B---3--:R-:W-:Y:S05]  /*9740*/  @!P1 NANOSLEEP.SYNCS 0x989680 ;  /* 0x009896800000995d */ /* 0x008fea0003900000 */
[----:B------:R-:W3:Y:S02]  /*9750*/  @!P1 SYNCS.PHASECHK.TRANS64 P1, [R0+URZ+0x36428], R3 ;  /* 0x03642803000095a7 */ /* 0x000ee4000802007f */
[----:B---3--:R-:W-:Y:S05]  /*9760*/  @!P1 BRA `(.L_x_5523) ;  /* 0xfffffffc00f09947 */ /* 0x008fea000383ffff */
[----:B------:R-:W-:Y:S05]  /*9770*/  BRA `(.L_x_5561) ;  /* 0xffffffe400a87947 */ /* 0x000fea000383ffff */
.L_x_5525:
[----:B--2---:R2:W3:Y:S02]  /*9780*/  SYNCS.PHASECHK.TRANS64.TRYWAIT P1, [R0+URZ+0x36438], R29 ;  /* 0x0364381d000075a7 */ /* 0x0044e4000802017f */
[----:B---3--:R-:W-:Y:S05]  /*9790*/  @!P1 NANOSLEEP.SYNCS 0x989680 ;  /* 0x009896800000995d */ /* 0x008fea0003900000 */
[----:B------:R-:W3:Y:S02]  /*97a0*/  @!P1 SYNCS.PHASECHK.TRANS64 P1, [R0+URZ+0x36438], R29 ;  /* 0x0364381d000095a7 */ /* 0x000ee4000802007f */
[----:B---3--:R-:W-:Y:S05]  /*97b0*/  @!P1 BRA `(.L_x_5525) ;  /* 0xfffffffc00f09947 */ /* 0x008fea000383ffff */
[----:B------:R-:W-:Y:S05]  /*97c0*/  BRA `(.L_x_5562) ;  /* 0xffffffe8005c7947 */ /* 0x000fea000383ffff */
.L_x_5527:
[----:B------:R-:W-:-:S07]  /*97d0*/  SHF.L.U32 R5, R7, 0x1f, RZ ;  /* 0x0000001f07057819 */ /* 0x000fce00000006ff */
.L_x_5563:
[----:B----4-:R4:W1:Y:S02]  /*97e0*/  SYNCS.PHASECHK.TRANS64.TRYWAIT P1, [R0+URZ+0x36420], R5 ;  /* 0x03642005000075a7 */ /* 0x010864000802017f */
[----:B-1----:R-:W-:Y:S05]  /*97f0*/  @!P1 NANOSLEEP.SYNCS 0x989680 ;  /* 0x009896800000995d */ /* 0x002fea0003900000 */
[----:B------:R-:W1:Y:S02]  /*9800*/  @!P1 SYNCS.PHASECHK.TRANS64 P1, [R0+URZ+0x36420], R5 ;  /* 0x03642005000095a7 */ /* 0x000e64000802007f */
[----:B-1----:R-:W-:Y:S05]  /*9810*/  @!P1 BRA `(.L_x_5563) ;  /* 0xfffffffc00f09947 */ /* 0x002fea000383ffff */
[----:B------:R-:W-:Y:S05]  /*9820*/  BRA `(.L_x_5564) ;  /* 0xffffffe800f07947 */ /* 0x000fea000383ffff */
.L_x_5530:
[----:B----4-:R4:W1:Y:S02]  /*9830*/  SYNCS.PHASECHK.TRANS64.TRYWAIT P1, [R0+URZ+0x36438], R6 ;  /* 0x03643806000075a7 */ /* 0x010864000802017f */
[----:B-1----:R-:W-:Y:S05]  /*9840*/  @!P1 NANOSLEEP.SYNCS 0x989680 ;  /* 0x009896800000995d */ /* 0x002fea0003900000 */
[----:B------:R-:W1:Y:S02]  /*9850*/  @!P1 SYNCS.PHASECHK.TRANS64 P1, [R0+URZ+0x36438], R6 ;  /* 0x03643806000095a7 */ /* 0x000e64000802007f */
[----:B-1----:R-:W-:Y:S05]  /*9860*/  @!P1 BRA `(.L_x_5530) ;  /* 0xfffffffc00f09947 */ /* 0x002fea000383ffff */
[----:B------:R-:W-:Y:S05]  /*9870*/  BRA `(.L_x_5565) ;  /* 0xffffffec00bc7947 */ /* 0x000fea000383ffff */
.L_x_5532:
[----:B-1----:R1:W4:Y:S02]  /*9880*/  SYNCS.PHASECHK.TRANS64.TRYWAIT P1, [R0+URZ+0x36428], R5 ;  /* 0x03642805000075a7 */ /* 0x002324000802017f */
[----:B----4-:R-:W-:Y:S05]  /*9890*/  @!P1 NANOSLEEP.SYNCS 0x989680 ;  /* 0x009896800000995d */ /* 0x010fea0003900000 */
[----:B------:R-:W4:Y:S02]  /*98a0*/  @!P1 SYNCS.PHASECHK.TRANS64 P1, [R0+URZ+0x36428], R5 ;  /* 0x03642805000095a7 */ /* 0x000f24000802007f */
[----:B----4-:R-:W-:Y:S05]  /*98b0*/  @!P1 BRA `(.L_x_5532) ;  /* 0xfffffffc00f09947 */ /* 0x010fea000383ffff */
[----:B------:R-:W-:Y:S05]  /*98c0*/  BRA `(.L_x_5566) ;  /* 0xfffffff000647947 */ /* 0x000fea000383ffff */
.L_x_5534:
[----:B----4-:R4:W1:Y:S02]  /*98d0*/  SYNCS.PHASECHK.TRANS64.TRYWAIT P1, [R0+URZ+0x36438], R3 ;  /* 0x03643803000075a7 */ /* 0x010864000802017f */
[----:B-1----:R-:W-:Y:S05]  /*98e0*/  @!P1 NANOSLEEP.SYNCS 0x989680 ;  /* 0x009896800000995d */ /* 0x002fea0003900000 */
[----:B------:R-:W1:Y:S02]  /*98f0*/  @!P1 SYNCS.PHASECHK.TRANS64 P1, [R0+URZ+0x36438], R3 ;  /* 0x03643803000095a7 */ /* 0x000e64000802007f */
[----:B-1----:R-:W-:Y:S05]  /*9900*/  @!P1 BRA `(.L_x_5534) ;  /* 0xfffffffc00f09947 */ /* 0x002fea000383ffff */
[----:B------:R-:W-:Y:S05]  /*9910*/  BRA `(.L_x_5567) ;  /* 0xfffffff400207947 */ /* 0x000fea000383ffff */
.L_x_5536:
[----:B------:R-:W-:Y:S01]  /*9920*/  BSSY B0, `(.L_x_5568) ;  /* 0x0000006000007945 */ /* 0x000fe20003800000 */
[----:B------:R-:W-:-:S07]  /*9930*/  IMAD.MOV.U32 R15, RZ, RZ, -0x1 ;  /* 0xffffffffff0f7424 */ /* 0x000fce00078e00ff */
[----:B------:R-:W-:Y:S05]  /*9940*/  WARPSYNC.COLLECTIVE R15, `(.L_x_5569) ;  /* 0x000000000f0c7348 */ /* 0x000fea0003c00000 */
[----:B------:R-:W-:Y:S02]  /*9950*/  ELECT P6, UR62, PT ;  /* 0x00000000003e782f */ /* 0x000fe400038c0000 */
[----:B------:R-:W-:Y:S01]  /*9960*/  MOV R14, UR62 ;  /* 0x0000003e000e7c02 */ /* 0x000fe20008000f00 */
[----:B------:R-:W-:Y:S10]  /*9970*/  ENDCOLLECTIVE ;  /* 0x000000000000791b */ /* 0x000ff40003800000 */
.L_x_5569:
[----:B------:R-:W-:Y:S05]  /*9980*/  BSYNC B0 ;  /* 0x0000000000007941 */ /* 0x000fea0003800000 */
.L_x_5568:
[----:B------:R-:W-:Y:S05]  /*9990*/  BRA `(.L_x_5570) ;  /* 0xfffffff400d87947 */ /* 0x000fea000383ffff */
.L_x_5538:
[----:B-1----:R1:W2:Y:S02]  /*99a0*/  SYNCS.PHASECHK.TRANS64.TRYWAIT P0, [R9+URZ], R2 ;  /* 0x00000002090075a7 */ /* 0x0022a4000800017f */
[----:B--2---:R-:W-:Y:S05]  /*99b0*/  @!P0 NANOSLEEP.SYNCS 0x989680 ;  /* 0x009896800000895d */ /* 0x004fea0003900000 */
[----:B------:R-:W2:Y:S02]  /*99c0*/  @!P0 SYNCS.PHASECHK.TRANS64 P0, [R9+URZ], R2 ;  /* 0x00000002090085a7 */ /* 0x000ea4000800007f */
[----:B--2---:R-:W-:Y:S05]  /*99d0*/  @!P0 BRA `(.L_x_5538) ;  /* 0xfffffffc00f08947 */ /* 0x004fea000383ffff */
[----:B------:R-:W-:Y:S05]  /*99e0*/  BRA `(.L_x_5571) ;  /* 0xfffffff800187947 */ /* 0x000fea000383ffff */
.L_x_5539:
[----:B--2---:R2:W3:Y:S02]  /*99f0*/  SYNCS.PHASECHK.TRANS64.TRYWAIT P0, [R3+URZ], R0 ;  /* 0x00000000030075a7 */ /* 0x0044e4000800017f */
[----:B---3--:R-:W-:Y:S05]  /*9a00*/  @!P0 NANOSLEEP.SYNCS 0x989680 ;  /* 0x009896800000895d */ /* 0x008fea0003900000 */
[----:B------:R-:W3:Y:S02]  /*9a10*/  @!P0 SYNCS.PHASECHK.TRANS64 P0, [R3+URZ], R0 ;  /* 0x00000000030085a7 */ /* 0x000ee4000800007f */
[----:B---3--:R-:W-:Y:S05]  /*9a20*/  @!P0 BRA `(.L_x_5539) ;  /* 0xfffffffc00f08947 */ /* 0x008fea000383ffff */
[----:B------:R-:W-:Y:S05]  /*9a30*/  BRA `(.L_x_5572) ;  /* 0xfffffff8000c7947 */ /* 0x000fea000383ffff */
.L_x_5573:
        /* <DEDUP_REMOVED lines=12> */
.L_x_7684:


//--------------------- .text._ZN7cutlass13device_kernelIN5flash11enable_sm90INS1_16FlashAttnBwdSm90INS1_25CollectiveMainloopBwdSm90ILi2ELi1ELi1EN4cute5tupleIJNS5_1CILi1EEES8_S8_EEENS6_IJNS7_ILi64EEENS7_ILi96EEENS7_ILi192EEEEEENS_10bfloat16_tEfNS_4arch4Sm90ELb0ELb1ELb0ELb1ELb0ELb0ELb1ELb0ELi3ELi1ELi1ELi1ELb0EEENS1_21CollectiveEpilogueBwdISD_SE_SG_Li384ELb1ELb1ELi3EEENS1_19SingleTileSchedulerILb1ELb0ELb0ELi96EEEEEEEEEvNT_6ParamsE --------------------------
	.section	.text._ZN7cutlass13device_kernelIN5flash11enable_sm90INS1_16FlashAttnBwdSm90INS1_25CollectiveMainloopBwdSm90ILi2ELi1ELi1EN4cute5tupleIJNS5_1CILi1EEES8_S8_EEENS6_IJNS7_ILi64EEENS7_ILi96EEENS7_ILi192EEEEEENS_10bfloat16_tEfNS_4arch4Sm90ELb0ELb1ELb0ELb1ELb0ELb0ELb1ELb0ELi3ELi1ELi1ELi1ELb0EEENS1_21CollectiveEpilogueBwdISD_SE_SG_Li384ELb1ELb1ELi3EEENS1_19SingleTileSchedulerILb1ELb0ELb0ELi96EEEEEEEEEvNT_6ParamsE,"ax",@progbits
	.align	128
.text._ZN7cutlass13device_kernelIN5flash11enable_sm90INS1_16FlashAttnBwdSm90INS1_25CollectiveMainloopBwdSm90ILi2ELi1ELi1EN4cute5tupleIJNS5_1CILi1EEES8_S8_EEENS6_IJNS7_ILi64EEENS7_ILi96EEENS7_ILi192EEEEEENS_10bfloat16_tEfNS_4arch4Sm90ELb0ELb1ELb0ELb1ELb0ELb0ELb1ELb0ELi3ELi1ELi1ELi1ELb0EEENS1_21CollectiveEpilogueBwdISD_SE_SG_Li384ELb1ELb1ELi3EEENS1_19SingleTileSchedulerILb1ELb0ELb0ELi96EEEEEEEEEvNT_6ParamsE:
        .type           _ZN7cutlass13device_kernelIN5flash11enable_sm90INS1_16FlashAttnBwdSm90INS1_25CollectiveMainloopBwdSm90ILi2ELi1ELi1EN4cute5tupleIJNS5_1CILi1EEES8_S8_EEENS6_IJNS7_ILi64EEENS7_ILi96EEENS7_ILi192EEEEEENS_10bfloat16_tEfNS_4arch4Sm90ELb0ELb1ELb0ELb1ELb0ELb0ELb1ELb0ELi3ELi1ELi1ELi1ELb0EEENS1_21CollectiveEpilogueBwdISD_SE_SG_Li384ELb1ELb1ELi3EEENS1_19SingleTileSchedulerILb1ELb0ELb0ELi96EEEEEEEEEvNT_6ParamsE,@function
        .size           _ZN7cutlass13device_kernelIN5flash11enable_sm90INS1_16FlashAttnBwdSm90INS1_25CollectiveMainloopBwdSm90ILi2ELi1ELi1EN4cute5tupleIJNS5_1CILi1EEES8_S8_EEENS6_IJNS7_ILi64EEENS7_ILi96EEENS7_ILi192EEEEEENS_10bfloat16_tEfNS_4arch4Sm90ELb0ELb1ELb0ELb1ELb0ELb0ELb1ELb0ELi3ELi1ELi1ELi1ELb0EEENS1_21CollectiveEpilogueBwdISD_SE_SG_Li384ELb1ELb1ELi3EEENS1_19SingleTileSchedulerILb1ELb0ELb0ELi96EEEEEEEEEvNT_6ParamsE,(.L_x_7685 - _ZN7cutlass13device_kernelIN5flash11enable_sm90INS1_16FlashAttnBwdSm90INS1_25CollectiveMainloopBwdSm90ILi2ELi1ELi1EN4cute5tupleIJNS5_1CILi1EEES8_S8_EEENS6_IJNS7_ILi64EEENS7_ILi96EEENS7_ILi192EEEEEENS_10bfloat16_tEfNS_4arch4Sm90ELb0ELb1ELb0ELb1ELb0ELb0ELb1ELb0ELi3ELi1ELi1ELi1ELb0EEENS1_21CollectiveEpilogueBwdISD_SE_SG_Li384ELb1ELb1ELi3EEENS1_19SingleTileSchedulerILb1ELb0ELb0ELi96EEEEEEEEEvNT_6ParamsE)
        .other          _ZN7cutlass13device_kernelIN5flash11enable_sm90INS1_16FlashAttnBwdSm90INS1_25CollectiveMainloopBwdSm90ILi2ELi1ELi1EN4cute5tupleIJNS5_1CILi1EEES8_S8_EEENS6_IJNS7_ILi64EEENS7_ILi96EEENS7_ILi192EEEEEENS_10bfloat16_tEfNS_4arch4Sm90ELb0ELb1ELb0ELb1ELb0ELb0ELb1ELb0ELi3ELi1ELi1ELi1ELb0EEENS1_21CollectiveEpilogueBwdISD_SE_SG_Li384ELb1ELb1ELi3EEENS1_19SingleTileSchedulerILb1ELb0ELb0ELi96EEEEEEEEEvNT_6ParamsE,@"STO_CUDA_ENTRY STV_DEFAULT"
_ZN7cutlass13device_kernelIN5flash11enable_sm90INS1_16FlashAttnBwdSm90INS1_25CollectiveMainloopBwdSm90ILi2ELi1ELi1EN4cute5tupleIJNS5_1CILi1EEES8_S8_EEENS6_IJNS7_ILi64EEENS7_ILi96EEENS7_ILi192EEEEEENS_10bfloat16_tEfNS_4arch4Sm90ELb0ELb1ELb0ELb1ELb0ELb0ELb1ELb0ELi3ELi1ELi1ELi1ELb0EEENS1_21CollectiveEpilogueBwdISD_SE_SG_Li384ELb1ELb1ELi3EEENS1_19SingleTileSchedulerILb1ELb0ELb0ELi96EEEEEEEEEvNT_6ParamsE:
        /* <DEDUP_REMOVED lines=23> */
.L_x_5575:
[----:B------:R-:W-:Y:S05]  /*0170*/  BSYNC B0 ;  /* 0x0000000000007941 */ /* 0x000fea0003800000 */
.L_x_5574:
        /* <DEDUP_REMOVED lines=37> */
.L_x_5576:
        /* <DEDUP_REMOVED lines=20> */
.L_x_5577:
[----:B------:R-:W-:Y:S01]  /*0510*/  PLOP3.LUT P0, PT, PT, PT, UP0, 0x80, 0x0 ;  /* 0x000000000000781c */ /* 0x000fe20003f0f008 */
[----:B------:R-:W-:Y:S01]  /*0520*/  NOP ;  /* 0x0000000000007918 */ /* 0x000fe20000000000 */
[----:B------:R-:W-:Y:S01]  /*0530*/  ULDC.64 UR46, c[0x0][0x208] ;  /* 0x00008200002e7ab9 */ /* 0x000fe20000000a00 */
[----:B------:R-:W-:Y:S01]  /*0540*/  BSSY B6, `(.L_x_5578) ;  /* 0x0000ab8000067945 */ /* 0x000fe20003800000 */
[----:B-12-4-:R-:W-:Y:S09]  /*0550*/  BAR.SYNC.DEFER_BLOCKING 0x0 ;  /* 0x0000000000007b1d */ /* 0x016ff20000010000 */
[----:B------:R-:W-:Y:S05]  /*0560*/  @!P0 BRA `(.L_x_5579) ;  /* 0x0000006400cc8947 */ /* 0x000fea0003800000 */
.L_x_5580:
        /* <DEDUP_REMOVED lines=21> */
.L_x_5581:
        /* <DEDUP_REMOVED lines=10> */
.L_x_5583:
[----:B------:R-:W2:Y:S02]  /*0760*/  LDC R0, c[0x0][0x8bc] ;  /* 0x00022f00ff007b82 */ /* 0x000ea40000000800 */
.L_x_5582:
[----:B------:R-:W-:-:S05]  /*0770*/  IMAD R5, R152, 0x60, RZ ;  /* 0x0000006098057824 */ /* 0x000fca00078e02ff */
[----:B--2--5:R-:W-:-:S04]  /*0780*/  ISETP.GE.AND P0, PT, R5, R0, PT ;  /* 0x000000000500720c */ /* 0x024fc80003f06270 */
[----:B------:R-:W-:-:S04]  /*0790*/  SEL R19, R19, 0xffffffff, !P0 ;  /* 0xffffffff13137807 */ /* 0x000fc80004000000 */
[----:B------:R-:W-:-:S13]  /*07a0*/  ISETP.GE.AND P0, PT, R19, RZ, PT ;  /* 0x000000ff1300720c */ /* 0x000fda0003f06270 */
        /* <DEDUP_REMOVED lines=11> */
.L_x_5585:
[----:B------:R-:W-:Y:S01]  /*0860*/  ULDC.64 UR4, c[0x0][0x770] ;  /* 0x0001dc0000047ab9 */ /* 0x000fe20000000a00 */
[----:B------:R-:W2:Y:S01]  /*0870*/  LDC R17, c[0x0][0x280] ;  /* 0x0000a000ff117b82 */ /* 0x000ea20000000800 */
        /* <DEDUP_REMOVED lines=8> */
.L_x_5586:
        /* <DEDUP_REMOVED lines=8> */
.L_x_5587:
[----:B------:R-:W-:Y:S02]  /*0980*/  ULDC.64 UR4, c[0x0][0x778] ;  /* 0x0001de0000047ab9 */ /* 0x000fe40000000a00 */
[----:B------:R-:W-:-:S04]  /*0990*/  ISETP.NE.U32.AND P0, PT, RZ, UR4, PT ;  /* 0x00000004ff007c0c */ /* 0x000fc8000bf05070 */
[----:B------:R-:W-:-:S13]  /*09a0*/  ISETP.NE.AND.EX P0, PT, RZ, UR5, PT, P0 ;  /* 0x00000005ff007c0c */ /* 0x000fda000bf05300 */
[----:B------:R-:W-:Y:S05]  /*09b0*/  @!P0 BRA `(.L_x_5588) ;  /* 0x0000000000148947 */ /* 0x000fea0003800000 */
[----:B-1----:R-:W1:Y:S02]  /*09c0*/  LDC.64 R2, c[0x0][0x778] ;  /* 0x0001de00ff027b82 */ /* 0x002e640000000a00 */
[----:B-1----:R-:W-:-:S05]  /*09d0*/  IMAD.WIDE R2, R19, 0x4, R2 ;  /* 0x0000000413027825 */ /* 0x002fca00078e0202 */
[----:B------:R-:W3:Y:S04]  /*09e0*/  LDG.E R18, desc[UR46][R2.64] ;  /* 0x0000002e02127981 */ /* 0x000ee8000c1e1900 */
[----:B------:R-:W3:Y:S02]  /*09f0*/  LDG.E R7, desc[UR46][R2.64+0x4] ;  /* 0x0000042e02077981 */ /* 0x000ee4000c1e1900 */
[----:B---3--:R-:W-:-:S07]  /*0a00*/  IMAD.IADD R18, R7, 0x1, -R18 ;  /* 0x0000000107127824 */ /* 0x008fce00078e0a12 */
.L_x_5588:
[----:B--2--5:R-:W-:Y:S01]  /*0a10*/  VIADD R0, R17, 0x3f ;  /* 0x0000003f11007836 */ /* 0x024fe20000000000 */
[----:B------:R-:W-:Y:S01]  /*0a20*/  ISETP.GE.AND P1, PT, R152, RZ, PT ;  /* 0x000000ff9800720c */ /* 0x000fe20003f26270 */
[----:B------:R-:W-:Y:S01]  /*0a30*/  ULDC UR4, c[0x0][0x74c] ;  /* 0x0001d30000047ab9 */ /* 0x000fe20000000800 */
[----:B-1----:R-:W-:Y:S02]  /*0a40*/  IADD3 R2, R5, R17, -R18 ;  /* 0x0000001105027210 */ /* 0x002fe40007ffe812 */
[----:B------:R-:W-:Y:S02]  /*0a50*/  SHF.R.S32.HI R3, RZ, 0x1f, R0 ;  /* 0x0000001fff037819 */ /* 0x000fe40000011400 */
[----:B------:R-:W-:Y:S01]  /*0a60*/  PLOP3.LUT P0, PT, PT, PT, PT, 0x80, 0x0 ;  /* 0x000000000000781c */ /* 0x000fe20003f0f070 */
[----:B------:R-:W-:Y:S01]  /*0a70*/  VIADD R2, R2, -UR4 ;  /* 0x8000000402027c36 */ /* 0x000fe20008000000 */
[----:B------:R-:W-:-:S04]  /*0a80*/  LEA.HI R3, R3, R0, RZ, 0x6 ;  /* 0x0000000003037211 */ /* 0x000fc800078f30ff */
[----:B------:R-:W-:Y:S02]  /*0a90*/  SHF.R.S32.HI R3, RZ, 0x6, R3 ;  /* 0x00000006ff037819 */ /* 0x000fe40000011403 */
[----:B------:R-:W-:Y:S02]  /*0aa0*/  SHF.R.S32.HI R7, RZ, 0x1f, R2 ;  /* 0x0000001fff077819 */ /* 0x000fe40000011402 */
[----:B------:R-:W-:Y:S02]  /*0ab0*/  R2UR UR37, R3 ;  /* 0x00000000032572ca */ /* 0x000fe400000e0000 */
[----:B------:R-:W-:Y:S01]  /*0ac0*/  LEA.HI R7, R7, R2, RZ, 0x6 ;  /* 0x0000000207077211 */ /* 0x000fe200078f30ff */
[----:B------:R-:W-:-:S12]  /*0ad0*/  @!P1 BRA `(.L_x_5589) ;  /* 0x0000000000249947 */ /* 0x000fd80003800000 */
[----:B------:R-:W-:Y:S01]  /*0ae0*/  IADD3 R0, -R18, 0x9f, R17 ;  /* 0x0000009f12007810 */ /* 0x000fe20007ffe111 */
[----:B------:R-:W-:-:S03]  /*0af0*/  ULDC UR4, c[0x0][0x748] ;  /* 0x0001d20000047ab9 */ /* 0x000fc60000000800 */
[----:B------:R-:W-:-:S04]  /*0b00*/  IADD3 R0, R0, UR4, R5 ;  /* 0x0000000400007c10 */ /* 0x000fc8000fffe005 */
[----:B------:R-:W-:-:S04]  /*0b10*/  SHF.R.S32.HI R3, RZ, 0x1f, R0 ;  /* 0x0000001fff037819 */ /* 0x000fc80000011400 */
[----:B------:R-:W-:-:S04]  /*0b20*/  LEA.HI R3, R3, R0, RZ, 0x6 ;  /* 0x0000000003037211 */ /* 0x000fc800078f30ff */
[----:B------:R-:W-:-:S04]  /*0b30*/  SHF.R.S32.HI R3, RZ, 0x6, R3 ;  /* 0x00000006ff037819 */ /* 0x000fc80000011403 */
[----:B------:R-:W-:-:S13]  /*0b40*/  R2UR UR4, R3 ;  /* 0x00000000030472ca */ /* 0x000fda00000e0000 */
[----:B------:R-:W-:-:S04]  /*0b50*/  UISETP.LT.AND UP0, UPT, UR37, UR4, UPT ;  /* 0x000000042500728c */ /* 0x000fc8000bf01270 */
[----:B------:R-:W-:-:S12]  /*0b60*/  USEL UR37, UR37, UR4, UP0 ;  /* 0x0000000425257287 */ /* 0x000fd80008000000 */
.L_x_5589:
        /* <DEDUP_REMOVED lines=8> */
[----:B------:R-:W-:Y:S02]  /*0bf0*/  ISETP.LT.AND P1, PT, R16, UR37, PT ;  /* 0x0000002510007c0c */ /* 0x000fe4000bf21270 */
        /* <DEDUP_REMOVED lines=69> */
.L_x_5592:
        /* <DEDUP_REMOVED lines=15> */
.L_x_5591:
        /* <DEDUP_REMOVED lines=20> */
.L_x_5594:
        /* <DEDUP_REMOVED lines=15> */
.L_x_5593:
        /* <DEDUP_REMOVED lines=8> */
.L_x_5740:
        /* <DEDUP_REMOVED lines=19> */
.L_x_5596:
[----:B------:R-:W-:Y:S01]  /*1520*/  IMAD.IADD R12, R9, 0x1, -R6 ;  /* 0x00000001090c7824 */ /* 0x000fe200078e0a06 */
[--C-:B------:R-:W-:Y:S01]  /*1530*/  SHF.R.S32.HI R5, RZ, 0x1, R2.reuse ;  /* 0x00000001ff057819 */ /* 0x100fe20000011402 */
[C---:B--2---:R-:W-:Y:S01]  /*1540*/  IMAD.HI R11, R13.reuse, 0x55555556, RZ ;  /* 0x555555560d0b7827 */ /* 0x044fe200078e02ff */
[----:B------:R-:W-:Y:S02]  /*1550*/  SHF.R.S32.HI R6, RZ, 0x1f, R2 ;  /* 0x0000001fff067819 */ /* 0x000fe40000011402 */
[----:B------:R-:W-:Y:S02]  /*1560*/  CS2R R70, SRZ ;  /* 0x0000000000467805 */ /* 0x000fe4000001ff00 */
[----:B------:R-:W-:Y:S01]  /*1570*/  SHF.R.S32.HI R10, RZ, 0x1f, R7 ;  /* 0x0000001fff0a7819 */ /* 0x000fe20000011407 */
[----:B------:R-:W-:Y:S01]  /*1580*/  IMAD R15, R13, 0x400, R0 ;  /* 0x000004000d0f7824 */ /* 0x000fe200078e0200 */
[----:B------:R-:W-:Y:S01]  /*1590*/  LEA.HI R6, R6, R5, RZ, 0x2 ;  /* 0x0000000506067211 */ /* 0x000fe200078f10ff */
[----:B------:R-:W-:Y:S01]  /*15a0*/  IMAD R152, R152, -0x60, RZ ;  /* 0xffffffa098987824 */ /* 0x000fe200078e02ff */
[----:B------:R-:W-:Y:S01]  /*15b0*/  LEA.HI R10, R10, R7, RZ, 0x3 ;  /* 0x000000070a0a7211 */ /* 0x000fe200078f18ff */
[----:B------:R-:W-:Y:S01]  /*15c0*/  IMAD.U32 R155, RZ, RZ, UR38 ;  /* 0x00000026ff9b7e24 */ /* 0x000fe2000f8e00ff */
[----:B------:R-:W-:-:S02]  /*15d0*/  LOP3.LUT R2, R2, 0x7fffffe, RZ, 0xc0, !PT ;  /* 0x07fffffe02027812 */ /* 0x000fc400078ec0ff */
[----:B------:R-:W-:Y:S02]  /*15e0*/  CS2R R68, SRZ ;  /* 0x0000000000447805 */ /* 0x000fe4000001ff00 */
[----:B------:R-:W-:Y:S01]  /*15f0*/  LOP3.LUT R6, R6, 0xfffffffc, RZ, 0xc0, !PT ;  /* 0xfffffffc06067812 */ /* 0x000fe200078ec0ff */
[----:B------:R-:W-:Y:S01]  /*1600*/  IMAD.SHL.U32 R10, R10, 0x20, RZ ;  /* 0x000000200a0a7824 */ /* 0x000fe200078e00ff */
[----:B------:R-:W-:Y:S01]  /*1610*/  SHF.R.S32.HI R3, RZ, 0x1f, R0 ;  /* 0x0000001fff037819 */ /* 0x000fe20000011400 */
[----:B------:R-:W-:Y:S01]  /*1620*/  IMAD.IADD R9, R7, 0x1, -R2 ;  /* 0x0000000107097824 */ /* 0x000fe200078e0a02 */
[----:B------:R-:W-:Y:S01]  /*1630*/  LEA.HI R14, R11, R11, RZ, 0x1 ;  /* 0x0000000b0b0e7211 */ /* 0x000fe200078f08ff */
[----:B------:R-:W-:Y:S01]  /*1640*/  IMAD.IADD R7, R5, 0x1, -R6 ;  /* 0x0000000105077824 */ /* 0x000fe200078e0a06 */
[----:B------:R-:W-:Y:S02]  /*1650*/  LOP3.LUT R10, R10, 0x7fffff00, RZ, 0xc0, !PT ;  /* 0x7fffff000a0a7812 */ /* 0x000fe400078ec0ff */
[----:B------:R-:W-:-:S02]  /*1660*/  CS2R R66, SRZ ;  /* 0x0000000000427805 */ /* 0x000fc4000001ff00 */
        /* <DEDUP_REMOVED lines=8> */
[----:B------:R-:W-:Y:S01]  /*16f0*/  SHF.R.S32.HI R4, RZ, 0x2, R2 ;  /* 0x00000002ff047819 */ /* 0x000fe20000011402 */
[----:B------:R-:W-:Y:S01]  /*1700*/  IMAD R9, R9, 0x20, R10 ;  /* 0x0000002009097824 */ /* 0x000fe200078e020a */
[----:B------:R-:W-:Y:S01]  /*1710*/  SHF.R.S32.HI R5, RZ, 0x1f, R2 ;  /* 0x0000001fff057819 */ /* 0x000fe20000011402 */
[----:B------:R-:W-:Y:S01]  /*1720*/  IMAD.IADD R13, R0, 0x1, -R13 ;  /* 0x00000001000d7824 */ /* 0x000fe200078e0a0d */
[----:B------:R-:W-:Y:S01]  /*1730*/  LOP3.LUT R6, R6, 0xc0, RZ, 0xc0, !PT ;  /* 0x000000c006067812 */ /* 0x000fe200078ec0ff */
[----:B------:R-:W-:Y:S01]  /*1740*/  IMAD R9, R12, 0x200, R9 ;  /* 0x000002000c097824 */ /* 0x000fe200078e0209 */
[----:B------:R-:W-:Y:S01]  /*1750*/  LEA.HI R5, R5, R4, RZ, 0x3 ;  /* 0x0000000405057211 */ /* 0x000fe200078f18ff */
[----:B------:R-:W-:Y:S01]  /*1760*/  IMAD.IADD R10, R18, 0x1, -R17 ;  /* 0x00000001120a7824 */ /* 0x000fe200078e0a11 */
[----:B------:R-:W-:Y:S01]  /*1770*/  LOP3.LUT R11, R6, 0x8, R11, 0xf8, !PT ;  /* 0x00000008060b7812 */ /* 0x000fe200078ef80b */
[----:B------:R-:W-:Y:S01]  /*1780*/  IMAD.IADD R18, R152, 0x1, R18 ;  /* 0x0000000198127824 */ /* 0x000fe200078e0212 */
[----:B------:R-:W-:Y:S01]  /*1790*/  SHF.R.U32.HI R0, RZ, 0x3, R6 ;  /* 0x00000003ff007819 */ /* 0x000fe20000011606 */
[----:B------:R-:W-:Y:S01]  /*17a0*/  IMAD R13, R14, 0x10, R13 ;  /* 0x000000100e0d7824 */ /* 0x000fe200078e020d */
[----:B------:R-:W-:Y:S01]  /*17b0*/  LOP3.LUT R5, R5, 0xfffffff8, RZ, 0xc0, !PT ;  /* 0xfffffff805057812 */ /* 0x000fe200078ec0ff */
[----:B------:R-:W-:Y:S01]  /*17c0*/  IMAD.MOV.U32 R12, RZ, RZ, 0x20 ;  /* 0x00000020ff0c7424 */ /* 0x000fe200078e00ff */
[----:B------:R-:W-:Y:S01]  /*17d0*/  LOP3.LUT R0, R11, R0, RZ, 0x3c, !PT ;  /* 0x000000000b007212 */ /* 0x000fe200078e3cff */
[----:B------:R-:W-:Y:S01]  /*17e0*/  IMAD.MOV.U32 R2, RZ, RZ, RZ ;  /* 0x000000ffff027224 */ /* 0x000fe200078e00ff */
[----:B------:R-:W-:Y:S01]  /*17f0*/  SHF.R.S32.HI R3, RZ, 0x5, R3 ;  /* 0x00000005ff037819 */ /* 0x000fe20000011403 */
[----:B------:R-:W-:Y:S01]  /*1800*/  IMAD.IADD R6, R4, 0x1, -R5 ;  /* 0x0000000104067824 */ /* 0x000fe200078e0a05 */
[----:B------:R-:W-:Y:S01]  /*1810*/  LOP3.LUT P0, RZ, R7, 0x2, RZ, 0xc0, !PT ;  /* 0x0000000207ff7812 */ /* 0x000fe2000780c0ff */
[----:B------:R-:W-:Y:S01]  /*1820*/  IMAD.IADD R9, R9, 0x1, R0 ;  /* 0x0000000109097824 */ /* 0x000fe200078e0200 */
[----:B------:R-:W-:Y:S01]  /*1830*/  IADD3 R4, -R17, 0x1, R18 ;  /* 0x0000000111047810 */ /* 0x000fe20007ffe112 */
[----:B------:R-:W-:Y:S01]  /*1840*/  IMAD R6, R3, 0x10, R6 ;  /* 0x0000001003067824 */ /* 0x000fe200078e0206 */
[----:B------:R-:W-:Y:S01]  /*1850*/  SEL R12, R12, 0xffffffe0, !P0 ;  /* 0xffffffe00c0c7807 */ /* 0x000fe20004000000 */
[----:B------:R-:W-:Y:S01]  /*1860*/  IMAD.SHL.U32 R0, R15, 0x4, RZ ;  /* 0x000000040f007824 */ /* 0x000fe200078e00ff */
[----:B------:R-:W-:Y:S01]  /*1870*/  LEA R9, R9, UR36, 0x1 ;  /* 0x0000002409097c11 */ /* 0x000fe2000f8e08ff */
[----:B------:R-:W-:Y:S01]  /*1880*/  IMAD.SHL.U32 R3, R13, 0x2, RZ ;  /* 0x000000020d037824 */ /* 0x000fe200078e00ff */
[----:B------:R-:W-:Y:S01]  /*1890*/  CS2R R64, SRZ ;  /* 0x0000000000407805 */ /* 0x000fe2000001ff00 */
[----:B------:R-:W-:Y:S01]  /*18a0*/  IMAD.MOV.U32 R7, RZ, RZ, RZ ;  /* 0x000000ffff077224 */ /* 0x000fe200078e00ff */
[----:B------:R-:W-:Y:S01]  /*18b0*/  CS2R R62, SRZ ;  /* 0x00000000003e7805 */ /* 0x000fe2000001ff00 */
[----:B------:R-:W-:Y:S01]  /*18c0*/  IMAD.IADD R11, R18, 0x1, -R3 ;  /* 0x00000001120b7824 */ /* 0x000fe200078e0a03 */
        /* <DEDUP_REMOVED lines=44> */
[----:B------:R-:W-:Y:S01]  /*1b90*/  LOP3.LUT R155, R155, 0x1, RZ, 0xfc, !PT ;  /* 0x000000019b9b7812 */ /* 0x000fe200078efcff */
[--C-:B------:R-:W-:Y:S01]  /*1ba0*/  IMAD.IADD R4, R4, 0x1, -R3.reuse ;  /* 0x0000000104047824 */ /* 0x100fe200078e0a03 */
[----:B------:R-:W-:Y:S01]  /*1bb0*/  LEA R0, R0, UR36, 0x2 ;  /* 0x0000002400007c11 */ /* 0x000fe2000f8e10ff */
[----:B------:R-:W-:Y:S01]  /*1bc0*/  IMAD.IADD R18, R152, 0x1, -R3 ;  /* 0x0000000198127824 */ /* 0x000fe200078e0a03 */
[----:B------:R-:W-:-:S07]  /*1bd0*/  IADD3 R17, R12, 0x30400, R9 ;  /* 0x000304000c117810 */ /* 0x000fce0007ffe009 */
.L_x_5616:
[----:B------:R-:W-:-:S13]  /*1be0*/  ISETP.NE.AND P0, PT, R155, 0x3, PT ;  /* 0x000000039b00780c */ /* 0x000fda0003f05270 */
[----:B-1----:R-:W-:Y:S05]  /*1bf0*/  @!P0 BRA `(.L_x_5598) ;  /* 0x0000000000048947 */ /* 0x002fea0003800000 */
[----:B------:R-:W-:Y:S01]  /*1c00*/  BPT.TRAP 0x1 ;  /* 0x000000040000795c */ /* 0x000fe20000300000 */
.L_x_5598:
[----:B------:R-:W-:Y:S02]  /*1c10*/  LEA R3, R2, UR36, 0x3 ;  /* 0x0000002402037c11 */ /* 0x000fe4000f8e18ff */
[----:B------:R-:W-:-:S04]  /*1c20*/  SHF.L.U32 R12, R7, 0x1f, RZ ;  /* 0x0000001f070c7819 */ /* 0x000fc800000006ff */
[----:B------:R1:W2:Y:S01]  /*1c30*/  SYNCS.PHASECHK.TRANS64.TRYWAIT P1, [R3+URZ+0x36410], R12 ;  /* 0x0364100c030075a7 */ /* 0x0002a2000802017f */
[----:B------:R-:W-:Y:S05]  /*1c40*/  @!P0 BRA `(.L_x_5599) ;  /* 0x0000000000048947 */ /* 0x000fea0003800000 */
[----:B------:R-:W-:Y:S01]  /*1c50*/  BPT.TRAP 0x1 ;  /* 0x000000040000795c */ /* 0x000fe20000300000 */
.L_x_5599:
[----:B--2---:R-:W-:Y:S05]  /*1c60*/  @P1 BRA `(.L_x_5600) ;  /* 0x0000000000081947 */ /* 0x004fea0003800000 */
[----:B------:R-:W2:Y:S02]  /*1c70*/  SYNCS.PHASECHK.TRANS64.TRYWAIT P1, [R3+URZ+0x36410], R12 ;  /* 0x0364100c030075a7 */ /* 0x000ea4000802017f */
[----:B--2---:R-:W-:Y:S05]  /*1c80*/  @!P1 BRA `(.L_x_5601) ;  /* 0x0000009400449947 */ /* 0x004fea0003800000 */
.L_x_5600:
        /* <DEDUP_REMOVED lines=103> */
.L_x_5602:
[----:B------:R-:W-:-:S04]  /*2300*/  SHF.L.U32 R13, R5, 0x1f, RZ ;  /* 0x0000001f050d7819 */ /* 0x000fc800000006ff */
[----:B------:R4:W1:Y:S01]  /*2310*/  SYNCS.PHASECHK.TRANS64.TRYWAIT P1, [UR36+0x36430], R13 ;  /* 0x0364300dff0075a7 */ /* 0x0008620008020164 */
[----:B------:R-:W-:Y:S05]  /*2320*/  @!P0 BRA `(.L_x_5603) ;  /* 0x0000000000048947 */ /* 0x000fea0003800000 */
[----:B------:R-:W-:Y:S01]  /*2330*/  BPT.TRAP 0x1 ;  /* 0x000000040000795c */ /* 0x000fe20000300000 */
.L_x_5603:
[----:B-1----:R-:W-:Y:S05]  /*2340*/  @P1 BRA `(.L_x_5604) ;  /* 0x0000000000081947 */ /* 0x002fea0003800000 */
[----:B------:R-:W1:Y:S02]  /*2350*/  SYNCS.PHASECHK.TRANS64.TRYWAIT P1, [UR36+0x36430], R13 ;  /* 0x0364300dff0075a7 */ /* 0x000e640008020164 */
[----:B-1----:R-:W-:Y:S05]  /*2360*/  @!P1 BRA `(.L_x_5605) ;  /* 0x0000008c00a09947 */ /* 0x002fea0003800000 */
.L_x_5604:
[----:B------:R-:W-:Y:S01]  /*2370*/  UIADD3 UR5, UR36, 0x2a000, URZ ;  /* 0x0002a00024057890 */ /* 0x000fe2000fffe03f */
[----:B------:R-:W-:Y:S01]  /*2380*/  WARPGROUP.ARRIVE ;  /* 0x00000000000079c5 */ /* 0x000fe20000000000 */
[----:B------:R-:W-:Y:S01]  /*2390*/  UIADD3 UR4, UR4, 0x9000, URZ ;  /* 0x0000900004047890 */ /* 0x000fe2000fffe03f */
[----:B------:R-:W-:Y:S01]  /*23a0*/  IMAD R15, R16, 0x40, R6 ;  /* 0x00000040100f7824 */ /* 0x000fe200078e0206 */
[----:B------:R-:W-:Y:S01]  /*23b0*/  USHF.R.U32.HI UR5, URZ, 0x4, UR5 ;  /* 0x000000043f057899 */ /* 0x000fe20008011605 */
[----:B------:R-:W-:Y:S01]  /*23c0*/  VIADD R20, R4, UR41 ;  /* 0x0000002904147c36 */ /* 0x000fe20008000000 */
[----:B------:R-:W-:Y:S02]  /*23d0*/  USHF.R.U32.HI UR4, URZ, 0x4, UR4 ;  /* 0x000000043f047899 */ /* 0x000fe40008011604 */
[----:B------:R-:W-:Y:S02]  /*23e0*/  ULOP3.LUT UR5, UR5, 0x3fff, URZ, 0xc0, !UPT ;  /* 0x00003fff05057892 */ /* 0x000fe4000f8ec03f */
[----:B------:R-:W-:Y:S01]  /*23f0*/  ULOP3.LUT UR6, UR4, 0x3fff, URZ, 0xc0, !UPT ;  /* 0x00003fff04067892 */ /* 0x000fe2000f8ec03f */
[----:B----4-:R-:W-:Y:S01]  /*2400*/  VIADDMNMX R13, R15, R20, R11, PT ;  /* 0x000000140f0d7246 */ /* 0x010fe2000380010b */
[----:B------:R-:W-:-:S02]  /*2410*/  ULOP3.LUT UR4, UR5, 0x10000, URZ, 0xfc, !UPT ;  /* 0x0001000005047892 */ /* 0x000fc4000f8efc3f */
        /* <DEDUP_REMOVED lines=88> */
[----:B------:R-:W-:Y:S01]  /*29a0*/  IMAD.IADD R23, R10, 0x1, R15 ;  /* 0x000000010a177824 */ /* 0x000fe200078e020f */
[----:B------:R-:W-:Y:S04]  /*29b0*/  BSSY B0, `(.L_x_5607) ;  /* 0x0000012000007945 */ /* 0x000fe80003800000 */
        /* <DEDUP_REMOVED lines=11> */
.L_x_5608:
[----:B------:R-:W-:-:S06]  /*2a70*/  UISETP.NE.AND UP0, UPT, UR42, 0x1, UPT ;  /* 0x000000012a00788c */ /* 0x000fcc000bf05270 */
[----:B------:R-:W-:-:S05]  /*2a80*/  PLOP3.LUT P1, PT, PT, PT, UP0, 0x80, 0x0 ;  /* 0x000000000000781c */ /* 0x000fca0003f2f008 */
[----:B------:R-:W-:-:S08]  /*2a90*/  @UP0 ULDC UR5, c[0x0][0x754] ;  /* 0x0001d50000050ab9 */ /* 0x000fd00000000800 */
[----:B------:R-:W-:Y:S01]  /*2aa0*/  @P1 IMAD.HI.U32 R12, R23, UR5, RZ ;  /* 0x00000005170c1c27 */ /* 0x000fe2000f8e00ff */
[----:B------:R-:W-:-:S04]  /*2ab0*/  @UP0 ULDC UR5, c[0x0][0x758] ;  /* 0x0001d60000050ab9 */ /* 0x000fc80000000800 */
[----:B------:R-:W-:-:S07]  /*2ac0*/  @P1 SHF.R.U32.HI R23, RZ, UR5, R12 ;  /* 0x00000005ff171c19 */ /* 0x000fce000801160c */
.L_x_5609:
[----:B------:R-:W-:Y:S05]  /*2ad0*/  BSYNC B0 ;  /* 0x0000000000007941 */ /* 0x000fea0003800000 */
.L_x_5607:
[----:B------:R-:W-:Y:S01]  /*2ae0*/  IMAD R23, R23, UR42, R18 ;  /* 0x0000002a17177c24 */ /* 0x000fe2000f8e0212 */
[----:B------:R-:W-:-:S04]  /*2af0*/  IADD3 R12, R15, UR4, R4 ;  /* 0x000000040f0c7c10 */ /* 0x000fc8000fffe004 */
[----:B------:R-:W-:Y:S02]  /*2b00*/  VIADDMNMX R13, R23, UR42, R13, PT ;  /* 0x0000002a170d7c46 */ /* 0x000fe4000b80010d */
[----:B------:R-:W-:-:S07]  /*2b10*/  VIMNMX R12, R12, R23, !PT ;  /* 0x000000170c0c7248 */ /* 0x000fce0007fe0100 */
.L_x_5606:
        /* <DEDUP_REMOVED lines=51> */
.L_x_5612:
[----:B------:R-:W-:-:S06]  /*2e50*/  UISETP.NE.AND UP0, UPT, UR42, 0x1, UPT ;  /* 0x000000012a00788c */ /* 0x000fcc000bf05270 */
[----:B------:R-:W-:-:S05]  /*2e60*/  PLOP3.LUT P6, PT, PT, PT, UP0, 0x80, 0x0 ;  /* 0x000000000000781c */ /* 0x000fca0003fcf008 */
[----:B------:R-:W-:-:S08]  /*2e70*/  @UP0 ULDC UR4, c[0x0][0x754] ;  /* 0x0001d50000040ab9 */ /* 0x000fd00000000800 */
[----:B------:R-:W-:Y:S01]  /*2e80*/  @P6 IMAD.HI.U32 R12, R13, UR4, RZ ;  /* 0x000000040d0c6c27 */ /* 0x000fe2000f8e00ff */
[----:B------:R-:W-:Y:S01]  /*2e90*/  PLOP3.LUT P6, PT, PT, PT, UP0, 0x80, 0x0 ;  /* 0x000000000000781c */ /* 0x000fe20003fcf008 */
[----:B------:R-:W-:-:S12]  /*2ea0*/  @UP0 ULDC UR4, c[0x0][0x758] ;  /* 0x0001d60000040ab9 */ /* 0x000fd80000000800 */
[----:B------:R-:W-:-:S07]  /*2eb0*/  @P6 SHF.R.U32.HI R13, RZ, UR4, R12 ;  /* 0x00000004ff0d6c19 */ /* 0x000fce000801160c */
.L_x_5613:
[----:B------:R-:W-:Y:S05]  /*2ec0*/  BSYNC B0 ;  /* 0x0000000000007941 */ /* 0x000fea0003800000 */
.L_x_5611:
[----:B------:R-:W-:-:S05]  /*2ed0*/  IMAD R13, R13, UR42, R18 ;  /* 0x0000002a0d0d7c24 */ /* 0x000fca000f8e0212 */
[----:B------:R-:W-:Y:S02]  /*2ee0*/  VIMNMX R14, R14, R13, !PT ;  /* 0x0000000d0e0e7248 */ /* 0x000fe40007fe0100 */
[----:B------:R-:W-:-:S07]  /*2ef0*/  VIADDMNMX R20, R13, UR42, R20, PT ;  /* 0x0000002a0d147c46 */ /* 0x000fce000b800114 */
.L_x_5610:
[----:B------:R-:W-:Y:S01]  /*2f00*/  ISETP.GT.AND P2, PT, R14, 0x1, !P2 ;  /* 0x000000010e00780c */ /* 0x000fe20005744270 */
[--C-:B--2---:R-:W-:Y:S01]  /*2f10*/  FFMA.FTZ R13, R23, UR43, -R22.reuse ;  /* 0x0000002b170d7c23 */ /* 0x104fe20008010816 */
[--C-:B------:R-:W-:Y:S01]  /*2f20*/  FFMA.FTZ R23, R144, UR43, -R22.reuse ;  /* 0x0000002b90177c23 */ /* 0x100fe20008010816 */
[--C-:B------:R-:W-:Y:S01]  /*2f30*/  FFMA.FTZ R144, R145, UR43, -R22.reuse ;  /* 0x0000002b91907c23 */ /* 0x100fe20008010816 */
[----:B------:R-:W-:Y:S01]  /*2f40*/  ISETP.LT.OR P2, PT, R20, 0x2, P2 ;  /* 0x000000021400780c */ /* 0x000fe20001741670 */
[--C-:B------:R-:W-:Y:S01]  /*2f50*/  FFMA.FTZ R140, R141, UR43, -R22.reuse ;  /* 0x0000002b8d8c7c23 */ /* 0x100fe20008010816 */
[----:B------:R-:W-:Y:S01]  /*2f60*/  ISETP.GT.AND P3, PT, R14, 0x8, !P3 ;  /* 0x000000080e00780c */ /* 0x000fe20005f64270 */
[--C-:B------:R-:W-:Y:S01]  /*2f70*/  FFMA.FTZ R136, R137, UR43, -R22.reuse ;  /* 0x0000002b89887c23 */ /* 0x100fe20008010816 */
[----:B------:R-:W-:Y:S01]  /*2f80*/  FSEL R12, R139, -INF , !P2 ;  /* 0xff8000008b0c7808 */ /* 0x000fe20005000000 */
[--C-:B------:R-:W-:Y:S01]  /*2f90*/  FFMA.FTZ R139, R148, UR43, -R22.reuse ;  /* 0x0000002b948b7c23 */ /* 0x100fe20008010816 */
[----:B------:R-:W-:Y:S01]  /*2fa0*/  LEA R148, R6, UR36, 0x2 ;  /* 0x0000002406947c11 */ /* 0x000fe2000f8e10ff */
[--C-:B------:R-:W-:Y:S01]  /*2fb0*/  FFMA.FTZ R15, R157, UR43, -R22.reuse ;  /* 0x0000002b9d0f7c23 */ /* 0x100fe20008010816 */
[----:B------:R-:W-:Y:S01]  /*2fc0*/  ISETP.GE.AND P6, PT, R152, 0x12, PT ;  /* 0x000000129800780c */ /* 0x000fe20003fc6270 */
[--C-:B---3--:R-:W-:Y:S01]  /*2fd0*/  FFMA.FTZ R137, R12, UR43, -R21.reuse ;  /* 0x0000002b0c897c23 */ /* 0x108fe20008010815 */
[----:B------:R-:W-:Y:S01]  /*2fe0*/  ISETP.LT.OR P3, PT, R20, 0x9, P3 ;  /* 0x000000091400780c */ /* 0x000fe20001f61670 */
[----:B------:R-:W1:Y:S01]  /*2ff0*/  LDS R145, [R148+0x30200] ;  /* 0x0302000094917984 */ /* 0x000e620000000800 */
[C---:B------:R-:W-:Y:S01]  /*3000*/  ISETP.GT.AND P5, PT, R14.reuse, 0x10, !P5 ;  /* 0x000000100e00780c */ /* 0x040fe20006fa4270 */
[----:B------:R-:W-:Y:S01]  /*3010*/  FFMA.FTZ R22, R149, UR43, -R22 ;  /* 0x0000002b95167c23 */ /* 0x000fe20008010816 */
[C---:B------:R-:W-:Y:S01]  /*3020*/  ISETP.GT.AND P4, PT, R14.reuse, 0x9, !P4 ;  /* 0x000000090e00780c */ /* 0x040fe20006784270 */
[----:B------:R-:W2:Y:S01]  /*3030*/  LDS R141, [R148+0x30220] ;  /* 0x03022000948d7984 */ /* 0x000ea20000000800 */
[----:B------:R-:W-:Y:S01]  /*3040*/  ISETP.GT.AND P2, PT, R14, 0x11, !P6 ;  /* 0x000000110e00780c */ /* 0x000fe20007744270 */
[----:B------:R-:W3:Y:S01]  /*3050*/  MUFU.EX2 R13, R13 ;  /* 0x0000000d000d7308 */ /* 0x000ee20000000800 */
[----:B------:R-:W-:Y:S01]  /*3060*/  ISETP.GE.AND P6, PT, R152, 0x1a, PT ;  /* 0x0000001a9800780c */ /* 0x000fe20003fc6270 */
[----:B------:R-:W-:Y:S01]  /*3070*/  USHF.R.U32.HI UR6, URZ, 0x4, UR39 ;  /* 0x000000043f067899 */ /* 0x000fe20008011627 */
[----:B------:R-:W-:Y:S01]  /*3080*/  FSEL R142, R142, -INF , !P3 ;  /* 0xff8000008e8e7808 */ /* 0x000fe20005800000 */
[----:B------:R-:W-:Y:S01]  /*3090*/  UMOV UR11, 0x80000020 ;  /* 0x80000020000b7882 */ /* 0x000fe20000000000 */
[----:B------:R-:W-:Y:S01]  /*30a0*/  ISETP.GE.AND P3, PT, R152, 0x19, PT ;  /* 0x000000199800780c */ /* 0x000fe20003f66270 */
[----:B------:R-:W-:Y:S01]  /*30b0*/  ULOP3.LUT UR6, UR6, 0x3fff, URZ, 0xc0, !UPT ;  /* 0x00003fff06067892 */ /* 0x000fe2000f8ec03f */
        /* <DEDUP_REMOVED lines=9> */
[----:B------:R-:W-:Y:S01]  /*3150*/  UMOV UR13, 0x80000020 ;  /* 0x80000020000d7882 */ /* 0x000fe20000000000 */
[----:B------:R-:W-:Y:S01]  /*3160*/  FSEL R146, R146, -INF , !P5 ;  /* 0xff80000092927808 */ /* 0x000fe20006800000 */
[----:B------:R-:W4:Y:S01]  /*3170*/  MUFU.EX2 R15, R15 ;  /* 0x0000000f000f7308 */ /* 0x000f220000000800 */
[----:B------:R-:W-:Y:S01]  /*3180*/  FSEL R12, R143, -INF , !P4 ;  /* 0xff8000008f0c7808 */ /* 0x000fe20006000000 */
[----:B------:R-:W-:Y:S01]  /*3190*/  UMOV UR10, UR12 ;  /* 0x0000000c000a7c82 */ /* 0x000fe20008000000 */
        /* <DEDUP_REMOVED lines=8> */
[----:B------:R-:W-:-:S02]  /*3220*/  FSEL R14, R138, -INF , !P1 ;  /* 0xff8000008a0e7808 */ /* 0x000fc40004800000 */
[----:B------:R-:W-:Y:S02]  /*3230*/  FSEL R146, R151, -INF , !P6 ;  /* 0xff80000097927808 */ /* 0x000fe40007000000 */
        /* <DEDUP_REMOVED lines=162> */
.L_x_5614:
        /* <DEDUP_REMOVED lines=59> */
.L_x_5615:
        /* <DEDUP_REMOVED lines=62> */
.L_x_5590:
[----:B------:R-:W-:Y:S05]  /*43f0*/  @P0 BRA `(.L_x_5617) ;  /* 0x0000001400f00947 */ /* 0x000fea0003800000 */
[----:B------:R-:W2:Y:S01]  /*4400*/  S2R R0, SR_TID.X ;  /* 0x0000000000007919 */ /* 0x000ea20000002100 */
[----:B------:R-:W3:Y:S01]  /*4410*/  S2UR UR5, SR_CgaCtaId ;  /* 0x00000000000579c3 */ /* 0x000ee20000008800 */
        /* <DEDUP_REMOVED lines=13> */
[----:B---3--:R-:W-:Y:S01]  /*44f0*/  ULEA UR4, UR5, UR4, 0x18 ;  /* 0x0000000405047291 */ /* 0x008fe2000f8ec03f */
[----:B------:R-:W-:Y:S02]  /*4500*/  F2FP.BF16.F32.PACK_AB R90, R93, R92 ;  /* 0x0000005c5d5a723e */ /* 0x000fe400000010ff */
[----:B------:R-:W-:-:S02]  /*4510*/  F2FP.BF16.F32.PACK_AB R91, R95, R94 ;  /* 0x0000005e5f5b723e */ /* 0x000fc400000010ff */
[----:B------:R-:W-:Y:S01]  /*4520*/  F2FP.BF16.F32.PACK_AB R97, R99, R98 ;  /* 0x000000626361723e */ /* 0x000fe200000010ff */
[----:B--2---:R-:W-:Y:S01]  /*4530*/  VIADD R0, R0, 0xffffff80 ;  /* 0xffffff8000007836 */ /* 0x004fe20000000000 */
[----:B------:R-:W-:Y:S02]  /*4540*/  F2FP.BF16.F32.PACK_AB R104, R105, R104 ;  /* 0x000000686968723e */ /* 0x000fe400000010ff */
[----:B------:R-:W-:Y:S01]  /*4550*/  F2FP.BF16.F32.PACK_AB R98, R101, R100 ;  /* 0x000000646562723e */ /* 0x000fe200000010ff */
[----:B------:R-:W-:Y:S01]  /*4560*/  IMAD.SHL.U32 R2, R0, 0x40, RZ ;  /* 0x0000004000027824 */ /* 0x000fe200078e00ff */
        /* <DEDUP_REMOVED lines=8> */
[----:B-1----:R-:W-:-:S02]  /*45f0*/  LEA.HI R3, R7, R0, RZ, 0x3 ;  /* 0x0000000007037211 */ /* 0x002fc400078f18ff */
        /* <DEDUP_REMOVED lines=95> */
.L_x_5618:
        /* <DEDUP_REMOVED lines=21> */
[CC--:B------:R-:W-:Y:S01]  /*4d40*/  ISETP.GE.AND P3, PT, R45.reuse, R46.reuse, PT ;  /* 0x0000002e2d00720c */ /* 0x0c0fe20003f66270 */
[----:B------:R1:W1:Y:S01]  /*4d50*/  LDS.128 R20, [R0+0x2000] ;  /* 0x0020000000147984 */ /* 0x0002620000000c00 */
[----:B------:R-:W-:Y:S01]  /*4d60*/  SHF.R.S32.HI R36, RZ, 0x1f, R19 ;  /* 0x0000001fff247819 */ /* 0x000fe20000011413 */
[----:B------:R-:W-:Y:S01]  /*4d70*/  ULDC.64 UR6, c[0x0][0x858] ;  /* 0x0002160000067ab9 */ /* 0x000fe20000000a00 */
[----:B------:R-:W-:Y:S01]  /*4d80*/  ISETP.GE.AND P5, PT, R18, R46, PT ;  /* 0x0000002e1200720c */ /* 0x000fe20003fa6270 */
[----:B------:R1:W1:Y:S01]  /*4d90*/  LDS.128 R24, [R0+0x2800] ;  /* 0x0028000000187984 */ /* 0x0002620000000c00 */
[C---:B------:R-:W-:Y:S01]  /*4da0*/  IADD3 R16, P1, R45.reuse, R16, RZ ;  /* 0x000000102d107210 */ /* 0x040fe20007f3e0ff */
[----:B------:R-:W-:Y:S01]  /*4db0*/  VIADD R18, R45, 0x40 ;  /* 0x000000402d127836 */ /* 0x000fe20000000000 */
[----:B------:R-:W-:Y:S01]  /*4dc0*/  ISETP.GE.OR P6, PT, R2, UR8, P3 ;  /* 0x0000000802007c0c */ /* 0x000fe20009fc6670 */
[----:B------:R-:W-:Y:S01]  /*4dd0*/  IMAD.IADD R35, R35, 0x1, R37 ;  /* 0x0000000123237824 */ /* 0x000fe200078e0225 */
[----:B------:R-:W-:Y:S01]  /*4de0*/  SEL R44, R36, RZ, !P0 ;  /* 0x000000ff242c7207 */ /* 0x000fe20004000000 */
[----:B------:R-:W-:Y:S01]  /*4df0*/  BSSY B0, `(.L_x_5619) ;  /* 0x0000016000007945 */ /* 0x000fe20003800000 */
[----:B------:R-:W-:-:S02]  /*4e00*/  LEA.HI.X.SX32 R17, R45, R17, 0x1, P1 ;  /* 0x000000112d117211 */ /* 0x000fc400008f0eff */
[----:B------:R-:W-:Y:S01]  /*4e10*/  ISETP.GE.AND P1, PT, R18, R46, PT ;  /* 0x0000002e1200720c */ /* 0x000fe20003f26270 */
[----:B------:R-:W-:Y:S01]  /*4e20*/  IMAD R18, R44, UR6, RZ ;  /* 0x000000062c127c24 */ /* 0x000fe2000f8e02ff */
[----:B------:R-:W-:Y:S01]  /*4e30*/  SEL R47, R19, RZ, !P0 ;  /* 0x000000ff132f7207 */ /* 0x000fe20004000000 */
[----:B------:R-:W-:Y:S01]  /*4e40*/  IMAD.WIDE R16, R38, 0x60, R16 ;  /* 0x0000006026107825 */ /* 0x000fe200078e0210 */
[----:B------:R-:W-:-:S03]  /*4e50*/  ISETP.GE.OR P0, PT, R2, UR8, P4 ;  /* 0x0000000802007c0c */ /* 0x000fc6000a706670 */
        /* <DEDUP_REMOVED lines=15> */
.L_x_5620:
[----:B------:R-:W-:Y:S05]  /*4f50*/  BSYNC B0 ;  /* 0x0000000000007941 */ /* 0x000fea0003800000 */
.L_x_5619:
        /* <DEDUP_REMOVED lines=15> */
.L_x_5622:
[----:B------:R-:W-:Y:S05]  /*5050*/  BSYNC B0 ;  /* 0x0000000000007941 */ /* 0x000fea0003800000 */
.L_x_5621:
        /* <DEDUP_REMOVED lines=18> */
.L_x_5624:
[----:B------:R-:W-:Y:S05]  /*5180*/  BSYNC B0 ;  /* 0x0000000000007941 */ /* 0x000fea0003800000 */
.L_x_5623:
        /* <DEDUP_REMOVED lines=17> */
.L_x_5626:
[----:B------:R-:W-:Y:S05]  /*52a0*/  BSYNC B0 ;  /* 0x0000000000007941 */ /* 0x000fea0003800000 */
.L_x_5625:
        /* <DEDUP_REMOVED lines=18> */
.L_x_5628:
[----:B------:R-:W-:Y:S05]  /*53d0*/  BSYNC B0 ;  /* 0x0000000000007941 */ /* 0x000fea0003800000 */
.L_x_5627:
        /* <DEDUP_REMOVED lines=19> */
.L_x_5630:
[----:B------:R-:W-:Y:S05]  /*5510*/  BSYNC B0 ;  /* 0x0000000000007941 */ /* 0x000fea0003800000 */
.L_x_5629:
        /* <DEDUP_REMOVED lines=26> */
.L_x_5632:
[----:B------:R-:W-:Y:S05]  /*56c0*/  BSYNC B0 ;  /* 0x0000000000007941 */ /* 0x000fea0003800000 */
.L_x_5631:
        /* <DEDUP_REMOVED lines=15> */
.L_x_5634:
[----:B------:R-:W-:Y:S05]  /*57c0*/  BSYNC B0 ;  /* 0x0000000000007941 */ /* 0x000fea0003800000 */
.L_x_5633:
        /* <DEDUP_REMOVED lines=15> */
.L_x_5636:
[----:B------:R-:W-:Y:S05]  /*58c0*/  BSYNC B0 ;  /* 0x0000000000007941 */ /* 0x000fea0003800000 */
.L_x_5635:
        /* <DEDUP_REMOVED lines=15> */
.L_x_5638:
[----:B------:R-:W-:Y:S05]  /*59c0*/  BSYNC B0 ;  /* 0x0000000000007941 */ /* 0x000fea0003800000 */
.L_x_5637:
        /* <DEDUP_REMOVED lines=15> */
.L_x_5640:
[----:B------:R-:W-:Y:S05]  /*5ac0*/  BSYNC B0 ;  /* 0x0000000000007941 */ /* 0x000fea0003800000 */
.L_x_5639:
        /* <DEDUP_REMOVED lines=15> */
.L_x_5617:
[----:B------:R-:W2:Y:S08]  /*5bc0*/  LDC.64 R4, c[0x0][0x870] ;  /* 0x00021c00ff047b82 */ /* 0x000eb00000000a00 */
[----:B-1----:R-:W1:Y:S01]  /*5bd0*/  LDC.64 R2, c[0x0][0x870] ;  /* 0x00021c00ff027b82 */ /* 0x002e620000000a00 */
[----:B------:R-:W-:Y:S01]  /*5be0*/  ULDC UR4, c[0x0][0x808] ;  /* 0x0002020000047ab9 */ /* 0x000fe20000000800 */
[----:B------:R-:W3:Y:S06]  /*5bf0*/  S2R R13, SR_CTAID.X ;  /* 0x00000000000d7919 */ /* 0x000eec0000002500 */
[----:B------:R-:W4:Y:S01]  /*5c00*/  LDC.64 R16, c[0x0][0x820] ;  /* 0x00020800ff107b82 */ /* 0x000f220000000a00 */
[----:B--2---:R-:W-:-:S04]  /*5c10*/  ISETP.NE.U32.AND P0, PT, R4, RZ, PT ;  /* 0x000000ff0400720c */ /* 0x004fc80003f05070 */
[----:B------:R-:W-:Y:S01]  /*5c20*/  ISETP.NE.AND.EX P0, PT, R5, RZ, PT, P0 ;  /* 0x000000ff0500720c */ /* 0x000fe20003f05300 */
[----:B-1----:R-:W-:Y:S02]  /*5c30*/  IMAD.WIDE R4, R19, 0x4, R2 ;  /* 0x0000000413047825 */ /* 0x002fe400078e0202 */
[----:B------:R-:W1:Y:S02]  /*5c40*/  LDC.64 R2, c[0x0][0x878] ;  /* 0x00021e00ff027b82 */ /* 0x000e640000000a00 */
[----:B------:R-:W-:-:S08]  /*5c50*/  IMAD.U32 R0, RZ, RZ, UR4 ;  /* 0x00000004ff007e24 */ /* 0x000fd0000f8e00ff */
[----:B------:R-:W2:Y:S01]  /*5c60*/  @P0 LDG.E R9, desc[UR46][R4.64] ;  /* 0x0000002e04090981 */ /* 0x000ea2000c1e1900 */
[----:B-1----:R-:W-:-:S04]  /*5c70*/  ISETP.NE.U32.AND P1, PT, R2, RZ, PT ;  /* 0x000000ff0200720c */ /* 0x002fc80003f25070 */
[----:B------:R-:W-:-:S13]  /*5c80*/  ISETP.NE.AND.EX P1, PT, R3, RZ, PT, P1 ;  /* 0x000000ff0300720c */ /* 0x000fda0003f25310 */
[----:B------:R-:W1:Y:S02]  /*5c90*/  @P1 LDC.64 R2, c[0x0][0x878] ;  /* 0x00021e00ff021b82 */ /* 0x000e640000000a00 */
[----:B-1----:R-:W-:-:S05]  /*5ca0*/  @P1 IMAD.WIDE R6, R19, 0x4, R2 ;  /* 0x0000000413061825 */ /* 0x002fca00078e0202 */
[----:B------:R1:W5:Y:S01]  /*5cb0*/  @P1 LDG.E R0, desc[UR46][R6.64] ;  /* 0x0000002e06001981 */ /* 0x000362000c1e1900 */
[----:B------:R-:W1:Y:S01]  /*5cc0*/  S2UR UR4, SR_CTAID.Y ;  /* 0x00000000000479c3 */ /* 0x000e620000002600 */
[----:B------:R-:W3:Y:S02]  /*5cd0*/  S2R R2, SR_TID.X ;  /* 0x0000000000027919 */ /* 0x000ee40000002100 */
[----:B---3--:R-:W-:Y:S01]  /*5ce0*/  VIADD R8, R2, 0xffffff80 ;  /* 0xffffff8002087836 */ /* 0x008fe20000000000 */
[----:B------:R-:W-:-:S03]  /*5cf0*/  CS2R R2, SRZ ;  /* 0x0000000000027805 */ /* 0x000fc6000001ff00 */
[----:B------:R-:W-:-:S05]  /*5d00*/  IMAD.HI R10, R8, 0x2aaaaaab, RZ ;  /* 0x2aaaaaab080a7827 */ /* 0x000fca00078e02ff */
[----:B------:R-:W-:-:S04]  /*5d10*/  SHF.R.U32.HI R11, RZ, 0x1f, R10 ;  /* 0x0000001fff0b7819 */ /* 0x000fc8000001160a */
[----:B------:R-:W-:Y:S02]  /*5d20*/  LEA.HI.SX32 R15, R10, R11, 0x1e ;  /* 0x0000000b0a0f7211 */ /* 0x000fe400078ff2ff */
[--C-:B--2---:R-:W-:Y:S01]  /*5d30*/  @P0 SHF.R.S32.HI R3, RZ, 0x1f, R9.reuse ;  /* 0x0000001fff030819 */ /* 0x104fe20000011409 */
[----:B------:R-:W-:Y:S01]  /*5d40*/  @P0 IMAD.MOV.U32 R2, RZ, RZ, R9 ;  /* 0x000000ffff020224 */ /* 0x000fe200078e0009 */
[----:B-1--4-:R-:W-:Y:S06]  /*5d50*/  @P1 BRA `(.L_x_5641) ;  /* 0x0000000000101947 */ /* 0x012fec0003800000 */
[----:B------:R-:W-:Y:S05]  /*5d60*/  @!P0 BRA `(.L_x_5641) ;  /* 0x00000000000c8947 */ /* 0x000fea0003800000 */
[----:B------:R-:W2:Y:S04]  /*5d70*/  LDG.E R7, desc[UR46][R4.64] ;  /* 0x0000002e04077981 */ /* 0x000ea8000c1e1900 */
[----:B-----5:R-:W2:Y:S02]  /*5d80*/  LDG.E R0, desc[UR46][R4.64+0x4] ;  /* 0x0000042e04007981 */ /* 0x020ea4000c1e1900 */
[----:B--2---:R-:W-:-:S07]  /*5d90*/  IMAD.IADD R0, R0, 0x1, -R7 ;  /* 0x0000000100007824 */ /* 0x004fce00078e0a07 */
.L_x_5641:
[----:B------:R-:W-:Y:S01]  /*5da0*/  USHF.R.S32.HI UR5, URZ, 0x1f, UR4 ;  /* 0x0000001f3f057899 */ /* 0x000fe20008011404 */
[----:B------:R-:W-:Y:S01]  /*5db0*/  IMAD R8, R15, -0x18, R8 ;  /* 0xffffffe80f087824 */ /* 0x000fe200078e0208 */
[----:B------:R-:W1:Y:S01]  /*5dc0*/  LDC.64 R20, c[0x0][0x850] ;  /* 0x00021400ff147b82 */ /* 0x000e620000000a00 */
[----:B-----5:R-:W-:Y:S01]  /*5dd0*/  IMAD R12, R13, -0x60, R0 ;  /* 0xffffffa00d0c7824 */ /* 0x020fe200078e0200 */
[----:B------:R-:W-:Y:S01]  /*5de0*/  ULDC UR8, c[0x0][0x80c] ;  /* 0x0002030000087ab9 */ /* 0x000fe20000000800 */
[C---:B------:R-:W-:Y:S01]  /*5df0*/  VIADD R5, R15.reuse, 0x10 ;  /* 0x000000100f057836 */ /* 0x040fe20000000000 */
[C---:B------:R-:W-:Y:S01]  /*5e00*/  IADD3 R2, P1, R15.reuse, R2, RZ ;  /* 0x000000020f027210 */ /* 0x040fe20007f3e0ff */
[----:B------:R-:W-:Y:S01]  /*5e10*/  IMAD.SHL.U32 R10, R8, 0x8, RZ ;  /* 0x00000008080a7824 */ /* 0x000fe200078e00ff */
[-C--:B------:R-:W-:Y:S01]  /*5e20*/  ISETP.GE.AND P3, PT, R15, R12.reuse, PT ;  /* 0x0000000c0f00720c */ /* 0x080fe20003f66270 */
[----:B------:R-:W-:Y:S01]  /*5e30*/  IMAD R0, R16, UR5, RZ ;  /* 0x0000000510007c24 */ /* 0x000fe2000f8e02ff */
[-C--:B------:R-:W-:Y:S01]  /*5e40*/  ISETP.GE.AND P4, PT, R5, R12.reuse, PT ;  /* 0x0000000c0500720c */ /* 0x080fe20003f86270 */
[----:B------:R-:W-:Y:S01]  /*5e50*/  VIADD R5, R15, 0x20 ;  /* 0x000000200f057836 */ /* 0x000fe20000000000 */
[----:B------:R-:W-:Y:S01]  /*5e60*/  SHF.R.S32.HI R11, RZ, 0x1f, R10 ;  /* 0x0000001fff0b7819 */ /* 0x000fe2000001140a */
[----:B------:R-:W-:Y:S01]  /*5e70*/  IMAD R17, R17, UR4, R0 ;  /* 0x0000000411117c24 */ /* 0x000fe2000f8e0200 */
[----:B------:R-:W-:Y:S01]  /*5e80*/  SHF.R.S32.HI R0, RZ, 0x1f, R19 ;  /* 0x0000001fff007819 */ /* 0x000fe20000011413 */
[----:B------:R-:W-:Y:S01]  /*5e90*/  VIADD R7, R15, 0x30 ;  /* 0x000000300f077836 */ /* 0x000fe20000000000 */
[----:B------:R-:W-:Y:S01]  /*5ea0*/  ISETP.GE.OR P6, PT, R10, UR8, P3 ;  /* 0x000000080a007c0c */ /* 0x000fe20009fc6670 */
[----:B------:R-:W-:Y:S01]  /*5eb0*/  ULDC.64 UR6, c[0x0][0x828] ;  /* 0x00020a0000067ab9 */ /* 0x000fe20000000a00 */
[-C--:B------:R-:W-:Y:S01]  /*5ec0*/  ISETP.GE.AND P5, PT, R5, R12.reuse, PT ;  /* 0x0000000c0500720c */ /* 0x080fe20003fa6270 */
[----:B------:R-:W-:Y:S01]  /*5ed0*/  IMAD.WIDE.U32 R4, R16, UR4, R10 ;  /* 0x0000000410047c25 */ /* 0x000fe2000f8e000a */
[----:B------:R-:W-:Y:S01]  /*5ee0*/  SEL R14, R0, RZ, !P0 ;  /* 0x000000ff000e7207 */ /* 0x000fe20004000000 */
[----:B------:R-:W-:Y:S01]  /*5ef0*/  BSSY B0, `(.L_x_5642) ;  /* 0x0000018000007945 */ /* 0x000fe20003800000 */
[-C--:B------:R-:W-:Y:S01]  /*5f00*/  ISETP.GE.AND P2, PT, R7, R12.reuse, PT ;  /* 0x0000000c0700720c */ /* 0x080fe20003f46270 */
[----:B------:R-:W-:Y:S01]  /*5f10*/  VIADD R7, R15, 0x40 ;  /* 0x000000400f077836 */ /* 0x000fe20000000000 */
[----:B------:R-:W-:Y:S01]  /*5f20*/  SEL R19, R19, RZ, !P0 ;  /* 0x000000ff13137207 */ /* 0x000fe20004000000 */
[----:B------:R-:W-:Y:S01]  /*5f30*/  IMAD.IADD R5, R5, 0x1, R17 ;  /* 0x0000000105057824 */ /* 0x000fe200078e0211 */
[----:B------:R-:W-:Y:S01]  /*5f40*/  LEA.HI.X.SX32 R3, R15, R3, 0x1, P1 ;  /* 0x000000030f037211 */ /* 0x000fe200008f0eff */
[----:B------:R-:W-:Y:S01]  /*5f50*/  IMAD R0, R14, UR6, RZ ;  /* 0x000000060e007c24 */ /* 0x000fe2000f8e02ff */
[----:B------:R-:W-:Y:S01]  /*5f60*/  ISETP.GE.AND P1, PT, R7, R12, PT ;  /* 0x0000000c0700720c */ /* 0x000fe20003f26270 */
[----:B------:R-:W-:Y:S01]  /*5f70*/  IMAD.WIDE.U32 R8, R19, UR6, R4 ;  /* 0x0000000613087c25 */ /* 0x000fe2000f8e0004 */
[----:B------:R-:W-:-:S03]  /*5f80*/  ISETP.GE.OR P0, PT, R10, UR8, P4 ;  /* 0x000000080a007c0c */ /* 0x000fc6000a706670 */
        /* <DEDUP_REMOVED lines=14> */
.L_x_5643:
[----:B------:R-:W-:Y:S05]  /*6070*/  BSYNC B0 ;  /* 0x0000000000007941 */ /* 0x000fea0003800000 */
.L_x_5642:
        /* <DEDUP_REMOVED lines=16> */
.L_x_5645:
[----:B------:R-:W-:Y:S05]  /*6180*/  BSYNC B0 ;  /* 0x0000000000007941 */ /* 0x000fea0003800000 */
.L_x_5644:
        /* <DEDUP_REMOVED lines=16> */
.L_x_5647:
[----:B------:R-:W-:Y:S05]  /*6290*/  BSYNC B0 ;  /* 0x0000000000007941 */ /* 0x000fea0003800000 */
.L_x_5646:
        /* <DEDUP_REMOVED lines=17> */
.L_x_5649:
[----:B------:R-:W-:Y:S05]  /*63b0*/  BSYNC B0 ;  /* 0x0000000000007941 */ /* 0x000fea0003800000 */
.L_x_5648:
        /* <DEDUP_REMOVED lines=16> */
.L_x_5651:
[----:B------:R-:W-:Y:S05]  /*64c0*/  BSYNC B0 ;  /* 0x0000000000007941 */ /* 0x000fea0003800000 */
.L_x_5650:
        /* <DEDUP_REMOVED lines=20> */
.L_x_5653:
[----:B------:R-:W-:Y:S05]  /*6610*/  BSYNC B0 ;  /* 0x0000000000007941 */ /* 0x000fea0003800000 */
.L_x_5652:
        /* <DEDUP_REMOVED lines=24> */
.L_x_5655:
[----:B------:R-:W-:Y:S05]  /*67a0*/  BSYNC B0 ;  /* 0x0000000000007941 */ /* 0x000fea0003800000 */
.L_x_5654:
        /* <DEDUP_REMOVED lines=15> */
.L_x_5657:
[----:B------:R-:W-:Y:S05]  /*68a0*/  BSYNC B0 ;  /* 0x0000000000007941 */ /* 0x000fea0003800000 */
.L_x_5656:
        /* <DEDUP_REMOVED lines=15> */
.L_x_5659:
[----:B------:R-:W-:Y:S05]  /*69a0*/  BSYNC B0 ;  /* 0x0000000000007941 */ /* 0x000fea0003800000 */
.L_x_5658:
        /* <DEDUP_REMOVED lines=15> */
.L_x_5661:
[----:B------:R-:W-:Y:S05]  /*6aa0*/  BSYNC B0 ;  /* 0x0000000000007941 */ /* 0x000fea0003800000 */
.L_x_5660:
        /* <DEDUP_REMOVED lines=15> */
.L_x_5663:
[----:B------:R-:W-:Y:S05]  /*6ba0*/  BSYNC B0 ;  /* 0x0000000000007941 */ /* 0x000fea0003800000 */
.L_x_5662:
        /* <DEDUP_REMOVED lines=15> */
.L_x_5579:
        /* <DEDUP_REMOVED lines=21> */
.L_x_5665:
        /* <DEDUP_REMOVED lines=13> */
.L_x_5667:
[----:B------:R-:W-:-:S05]  /*6ec0*/  ULDC UR4, c[0x0][0x8bc] ;  /* 0x00022f0000047ab9 */ /* 0x000fca0000000800 */
.L_x_5666:
        /* <DEDUP_REMOVED lines=44> */
.L_x_5668:
        /* <DEDUP_REMOVED lines=13> */
.L_x_5669:
        /* <DEDUP_REMOVED lines=12> */
.L_x_5670:
        /* <DEDUP_REMOVED lines=22> */
.L_x_5671:
        /* <DEDUP_REMOVED lines=40> */
.L_x_5674:
[----:B------:R-:W-:Y:S05]  /*7700*/  BSYNC B0 ;  /* 0x0000000000007941 */ /* 0x000fea0003800000 */
.L_x_5673:
        /* <DEDUP_REMOVED lines=18> */
.L_x_5676:
[----:B------:R-:W-:Y:S05]  /*7830*/  BSYNC B0 ;  /* 0x0000000000007941 */ /* 0x000fea0003800000 */
.L_x_5675:
        /* <DEDUP_REMOVED lines=19> */
.L_x_5678:
[----:B------:R-:W-:Y:S05]  /*7970*/  BSYNC B0 ;  /* 0x0000000000007941 */ /* 0x000fea0003800000 */
.L_x_5677:
[----:B------:R-:W-:Y:S06]  /*7980*/  BAR.ARV 0xa, 0xa0 ;  /* 0x0282800000007b1d */ /* 0x000fec0000002000 */
[----:B------:R-:W-:Y:S04]  /*7990*/  BSSY B0, `(.L_x_5679) ;  /* 0x0000003000007945 */ /* 0x000fe80003800000 */
[----:B------:R-:W-:Y:S05]  /*79a0*/  @!P0 BRA `(.L_x_5680) ;  /* 0x0000000000048947 */ /* 0x000fea0003800000 */
[----:B------:R-:W-:-:S04]  /*79b0*/  DEPBAR.LE SB0, 0x1 ;  /* 0x000080400000791a */ /* 0x000fc80000000000 */
.L_x_5680:
[----:B------:R-:W-:Y:S05]  /*79c0*/  BSYNC B0 ;  /* 0x0000000000007941 */ /* 0x000fea0003800000 */
.L_x_5679:
[----:B------:R-:W-:Y:S06]  /*79d0*/  BAR.ARV 0xb, 0xa0 ;  /* 0x02c2800000007b1d */ /* 0x000fec0000002000 */
[----:B------:R-:W-:Y:S04]  /*79e0*/  BSSY B0, `(.L_x_5681) ;  /* 0x0000003000007945 */ /* 0x000fe80003800000 */
[----:B------:R-:W-:Y:S05]  /*79f0*/  @!P0 BRA `(.L_x_5682) ;  /* 0x0000000000048947 */ /* 0x000fea0003800000 */
[----:B------:R-:W-:-:S04]  /*7a00*/  DEPBAR.LE SB0, 0x0 ;  /* 0x000080000000791a */ /* 0x000fc80000000000 */
.L_x_5682:
[----:B------:R-:W-:Y:S05]  /*7a10*/  BSYNC B0 ;  /* 0x0000000000007941 */ /* 0x000fea0003800000 */
.L_x_5681:
[----:B------:R-:W-:Y:S06]  /*7a20*/  BAR.ARV 0xc, 0xa0 ;  /* 0x0302800000007b1d */ /* 0x000fec0000002000 */
[----:B------:R-:W-:Y:S01]  /*7a30*/  UIADD3 UR19, UR7, 0x1, URZ ;  /* 0x0000000107137890 */ /* 0x000fe2000fffe03f */
[----:B------:R-:W-:Y:S11]  /*7a40*/  BRA `(.L_x_5683) ;  /* 0x0000000000047947 */ /* 0x000ff60003800000 */
.L_x_5672:
[----:B------:R-:W-:-:S05]  /*7a50*/  UMOV UR19, UR7 ;  /* 0x0000000700137c82 */ /* 0x000fca0008000000 */
.L_x_5683:
        /* <DEDUP_REMOVED lines=25> */
.L_x_5704:
        /* <DEDUP_REMOVED lines=32> */
.L_x_5685:
[----:B------:R-:W-:Y:S05]  /*7df0*/  BSYNC B0 ;  /* 0x0000000000007941 */ /* 0x000fea0003800000 */
.L_x_5684:
        /* <DEDUP_REMOVED lines=12> */
.L_x_5687:
[----:B------:R-:W-:Y:S05]  /*7ec0*/  BSYNC B0 ;  /* 0x0000000000007941 */ /* 0x000fea0003800000 */
.L_x_5686:
        /* <DEDUP_REMOVED lines=13> */
.L_x_5689:
[----:B------:R-:W-:Y:S05]  /*7fa0*/  BSYNC B0 ;  /* 0x0000000000007941 */ /* 0x000fea0003800000 */
.L_x_5688:
[----:B------:R-:W-:Y:S06]  /*7fb0*/  BAR.ARV 0xa, 0xa0 ;  /* 0x0282800000007b1d */ /* 0x000fec0000002000 */
[----:B------:R-:W-:Y:S04]  /*7fc0*/  BSSY B0, `(.L_x_5690) ;  /* 0x0000003000007945 */ /* 0x000fe80003800000 */
[----:B------:R-:W-:Y:S05]  /*7fd0*/  @!P0 BRA `(.L_x_5691) ;  /* 0x0000000000048947 */ /* 0x000fea0003800000 */
[----:B------:R-:W-:-:S04]  /*7fe0*/  DEPBAR.LE SB0, 0x1 ;  /* 0x000080400000791a */ /* 0x000fc80000000000 */
.L_x_5691:
[----:B------:R-:W-:Y:S05]  /*7ff0*/  BSYNC B0 ;  /* 0x0000000000007941 */ /* 0x000fea0003800000 */
.L_x_5690:
[----:B------:R-:W-:Y:S06]  /*8000*/  BAR.ARV 0xb, 0xa0 ;  /* 0x02c2800000007b1d */ /* 0x000fec0000002000 */
[----:B------:R-:W-:Y:S04]  /*8010*/  BSSY B0, `(.L_x_5692) ;  /* 0x0000003000007945 */ /* 0x000fe80003800000 */
[----:B------:R-:W-:Y:S05]  /*8020*/  @!P0 BRA `(.L_x_5693) ;  /* 0x0000000000048947 */ /* 0x000fea0003800000 */
[----:B------:R-:W-:-:S04]  /*8030*/  DEPBAR.LE SB0, 0x0 ;  /* 0x000080000000791a */ /* 0x000fc80000000000 */
.L_x_5693:
[----:B------:R-:W-:Y:S05]  /*8040*/  BSYNC B0 ;  /* 0x0000000000007941 */ /* 0x000fea0003800000 */
.L_x_5692:
        /* <DEDUP_REMOVED lines=13> */
.L_x_5695:
[----:B------:R-:W-:Y:S05]  /*8120*/  BSYNC B0 ;  /* 0x0000000000007941 */ /* 0x000fea0003800000 */
.L_x_5694:
        /* <DEDUP_REMOVED lines=12> */
.L_x_5697:
[----:B------:R-:W-:Y:S05]  /*81f0*/  BSYNC B0 ;  /* 0x0000000000007941 */ /* 0x000fea0003800000 */
.L_x_5696:
        /* <DEDUP_REMOVED lines=13> */
.L_x_5699:
[----:B------:R-:W-:Y:S05]  /*82d0*/  BSYNC B0 ;  /* 0x0000000000007941 */ /* 0x000fea0003800000 */
.L_x_5698:
[----:B------:R-:W-:Y:S06]  /*82e0*/  BAR.ARV 0xa, 0xa0 ;  /* 0x0282800000007b1d */ /* 0x000fec0000002000 */
[----:B------:R-:W-:Y:S04]  /*82f0*/  BSSY B0, `(.L_x_5700) ;  /* 0x0000003000007945 */ /* 0x000fe80003800000 */
[----:B------:R-:W-:Y:S05]  /*8300*/  @!P0 BRA `(.L_x_5701) ;  /* 0x0000000000048947 */ /* 0x000fea0003800000 */
[----:B------:R-:W-:-:S04]  /*8310*/  DEPBAR.LE SB0, 0x1 ;  /* 0x000080400000791a */ /* 0x000fc80000000000 */
.L_x_5701:
[----:B------:R-:W-:Y:S05]  /*8320*/  BSYNC B0 ;  /* 0x0000000000007941 */ /* 0x000fea0003800000 */
.L_x_5700:
[----:B------:R-:W-:Y:S01]  /*8330*/  UIADD3 UR19, UR19, 0x2, URZ ;  /* 0x0000000213137890 */ /* 0x000fe2000fffe03f */
[----:B------:R-:W-:Y:S06]  /*8340*/  BAR.ARV 0xb, 0xa0 ;  /* 0x02c2800000007b1d */ /* 0x000fec0000002000 */
[----:B------:R-:W-:Y:S01]  /*8350*/  BSSY B0, `(.L_x_5702) ;  /* 0x0000004000007945 */ /* 0x000fe20003800000 */
[----:B------:R-:W-:-:S03]  /*8360*/  ISETP.LE.AND P1, PT, R2, UR19, PT ;  /* 0x0000001302007c0c */ /* 0x000fc6000bf23270 */
[----:B------:R-:W-:Y:S10]  /*8370*/  @!P0 BRA `(.L_x_5703) ;  /* 0x0000000000048947 */ /* 0x000ff40003800000 */
[----:B------:R-:W-:-:S04]  /*8380*/  DEPBAR.LE SB0, 0x0 ;  /* 0x000080000000791a */ /* 0x000fc80000000000 */
.L_x_5703:
[----:B------:R-:W-:Y:S05]  /*8390*/  BSYNC B0 ;  /* 0x0000000000007941 */ /* 0x000fea0003800000 */
.L_x_5702:
[----:B------:R-:W-:Y:S06]  /*83a0*/  BAR.ARV 0xc, 0xa0 ;  /* 0x0302800000007b1d */ /* 0x000fec0000002000 */
[----:B------:R-:W-:Y:S02]  /*83b0*/  UIADD3 UR45, UR45, 0x6000, URZ ;  /* 0x000060002d2d7890 */ /* 0x000fe4000fffe03f */
[----:B------:R-:W-:Y:S01]  /*83c0*/  UIADD3 UR6, UR6, 0x6000, URZ ;  /* 0x0000600006067890 */ /* 0x000fe2000fffe03f */
[----:B------:R-:W-:Y:S11]  /*83d0*/  @!P1 BRA `(.L_x_5704) ;  /* 0xfffffff800049947 */ /* 0x000ff6000383ffff */
[----:B------:R-:W-:Y:S05]  /*83e0*/  BRA `(.L_x_5584) ;  /* 0x0000002c00347947 */ /* 0x000fea0003800000 */
.L_x_5664:
[----:B------:R-:W-:Y:S01]  /*83f0*/  ULDC.64 UR4, c[0x0][0x8d8] ;  /* 0x0002360000047ab9 */ /* 0x000fe20000000a00 */
[----:B------:R-:W1:Y:S01]  /*8400*/  S2UR UR16, SR_CTAID.X ;  /* 0x00000000001079c3 */ /* 0x000e620000002500 */
[----:B------:R-:W-:-:S04]  /*8410*/  ISETP.NE.U32.AND P0, PT, RZ, UR4, PT ;  /* 0x00000004ff007c0c */ /* 0x000fc8000bf05070 */
[----:B------:R-:W-:-:S03]  /*8420*/  ISETP.NE.AND.EX P0, PT, RZ, UR5, PT, P0 ;  /* 0x00000005ff007c0c */ /* 0x000fc6000bf05300 */
[----:B------:R-:W2:Y:S08]  /*8430*/  S2UR UR37, SR_CTAID.Z ;  /* 0x00000000002579c3 */ /* 0x000eb00000002700 */
[----:B------:R-:W3:Y:S02]  /*8440*/  S2UR UR28, SR_CTAID.Y ;  /* 0x00000000001c79c3 */ /* 0x000ee40000002600 */
        /* <DEDUP_REMOVED lines=8> */
.L_x_5705:
[----:B------:R-:W-:Y:S02]  /*84d0*/  ULDC.64 UR4, c[0x0][0x8d0] ;  /* 0x0002340000047ab9 */ /* 0x000fe40000000a00 */
[----:B------:R-:W-:-:S04]  /*84e0*/  ISETP.NE.U32.AND P0, PT, RZ, UR4, PT ;  /* 0x00000004ff007c0c */ /* 0x000fc8000bf05070 */
[----:B------:R-:W-:-:S13]  /*84f0*/  ISETP.NE.AND.EX P0, PT, RZ, UR5, PT, P0 ;  /* 0x00000005ff007c0c */ /* 0x000fda000bf05300 */
[----:B------:R-:W-:Y:S05]  /*8500*/  @!P0 BRA `(.L_x_5707) ;  /* 0x0000000000308947 */ /* 0x000fea0003800000 */
[----:B------:R-:W-:Y:S02]  /*8510*/  ULDC.64 UR4, c[0x0][0x8d0] ;  /* 0x0002340000047ab9 */ /* 0x000fe40000000a00 */
[----:B--2---:R-:W-:-:S06]  /*8520*/  UIMAD.WIDE UR4, UR37, 0x4, UR4 ;  /* 0x00000004250478a5 */ /* 0x004fcc000f8e0204 */
[----:B------:R-:W-:Y:S02]  /*8530*/  IMAD.U32 R4, RZ, RZ, UR4 ;  /* 0x00000004ff047e24 */ /* 0x000fe4000f8e00ff */
[----:B------:R-:W-:Y:S02]  /*8540*/  IMAD.U32 R2, RZ, RZ, UR4 ;  /* 0x00000004ff027e24 */ /* 0x000fe4000f8e00ff */
[----:B------:R-:W-:Y:S02]  /*8550*/  IMAD.U32 R5, RZ, RZ, UR5 ;  /* 0x00000005ff057e24 */ /* 0x000fe4000f8e00ff */
[----:B------:R-:W-:-:S03]  /*8560*/  IMAD.U32 R3, RZ, RZ, UR5 ;  /* 0x00000005ff037e24 */ /* 0x000fc6000f8e00ff */
[----:B------:R-:W2:Y:S04]  /*8570*/  LDG.E R4, desc[UR46][R4.64] ;  /* 0x0000002e04047981 */ /* 0x000ea8000c1e1900 */
[----:B------:R-:W4:Y:S01]  /*8580*/  LDG.E R2, desc[UR46][R2.64+0x4] ;  /* 0x0000042e02027981 */ /* 0x000f22000c1e1900 */
[----:B--2---:R-:W-:Y:S02]  /*8590*/  R2UR UR4, R4 ;  /* 0x00000000040472ca */ /* 0x004fe400000e0000 */
[----:B----4-:R-:W-:-:S13]  /*85a0*/  R2UR UR5, R2 ;  /* 0x00000000020572ca */ /* 0x010fda00000e0000 */
[----:B------:R-:W-:Y:S01]  /*85b0*/  UIADD3 UR4, -UR4, UR5, URZ ;  /* 0x0000000504047290 */ /* 0x000fe2000fffe13f */
[----:B------:R-:W-:Y:S11]  /*85c0*/  BRA `(.L_x_5706) ;  /* 0x0000000000047947 */ /* 0x000ff60003800000 */
.L_x_5707:
[----:B------:R-:W-:-:S05]  /*85d0*/  ULDC UR4, c[0x0][0x8bc] ;  /* 0x00022f0000047ab9 */ /* 0x000fca0000000800 */
.L_x_5706:
[----:B-1----:R-:W-:Y:S01]  /*85e0*/  UIMAD UR8, UR16, 0x60, URZ ;  /* 0x00000060100878a4 */ /* 0x002fe2000f8e023f */
[----:B------:R-:W-:Y:S02]  /*85f0*/  IMAD.MOV.U32 R10, RZ, RZ, 0x1 ;  /* 0x00000001ff0a7424 */ /* 0x000fe400078e00ff */
[----:B------:R-:W-:Y:S01]  /*8600*/  IMAD.MOV.U32 R20, RZ, RZ, RZ ;  /* 0x000000ffff147224 */ /* 0x000fe200078e00ff */
[----:B------:R-:W-:Y:S01]  /*8610*/  UISETP.GE.AND UP0, UPT, UR8, UR4, UPT ;  /* 0x000000040800728c */ /* 0x000fe2000bf06270 */
[----:B------:R-:W-:-:S03]  /*8620*/  IMAD.MOV.U32 R5, RZ, RZ, 0x1 ;  /* 0x00000001ff057424 */ /* 0x000fc600078e00ff */
[----:B--2---:R-:W-:-:S06]  /*8630*/  USEL UR37, UR37, 0xffffffff, !UP0 ;  /* 0xffffffff25257887 */ /* 0x004fcc000c000000 */
[----:B------:R-:W-:-:S13]  /*8640*/  ISETP.LE.AND P0, PT, RZ, UR37, PT ;  /* 0x00000025ff007c0c */ /* 0x000fda000bf03270 */
[----:B------:R-:W-:Y:S05]  /*8650*/  @!P0 BRA `(.L_x_5708) ;  /* 0x0000002800148947 */ /* 0x000fea0003800000 */
[----:B------:R-:W-:Y:S01]  /*8660*/  ULDC.64 UR14, c[0x0][0x770] ;  /* 0x0001dc00000e7ab9 */ /* 0x000fe20000000a00 */
[----:B------:R-:W-:Y:S01]  /*8670*/  ULDC.64 UR10, c[0x0][0x770] ;  /* 0x0001dc00000a7ab9 */ /* 0x000fe20000000a00 */
[----:B------:R-:W-:Y:S02]  /*8680*/  UISETP.NE.U32.AND UP0, UPT, UR14, URZ, UPT ;  /* 0x0000003f0e00728c */ /* 0x000fe4000bf05070 */
[----:B------:R-:W-:Y:S02]  /*8690*/  UIMAD.WIDE UR10, UR37, 0x4, UR10 ;  /* 0x00000004250a78a5 */ /* 0x000fe4000f8e020a */
[----:B------:R-:W-:Y:S01]  /*86a0*/  UISETP.NE.AND.EX UP1, UPT, UR15, URZ, UPT, UP0 ;  /* 0x0000003f0f00728c */ /* 0x000fe2000bf25300 */
[----:B------:R-:W-:Y:S01]  /*86b0*/  ULDC.64 UR4, c[0x0][0x778] ;  /* 0x0001de0000047ab9 */ /* 0x000fe20000000a00 */
[----:B------:R-:W-:Y:S02]  /*86c0*/  ULDC.64 UR6, c[0x0][0x780] ;  /* 0x0001e00000067ab9 */ /* 0x000fe40000000a00 */
[----:B------:R-:W-:Y:S01]  /*86d0*/  IMAD.U32 R2, RZ, RZ, UR10 ;  /* 0x0000000aff027e24 */ /* 0x000fe2000f8e00ff */
[----:B------:R-:W-:Y:S01]  /*86e0*/  ULDC.64 UR12, c[0x0][0x778] ;  /* 0x0001de00000c7ab9 */ /* 0x000fe20000000a00 */
[----:B------:R-:W-:Y:S01]  /*86f0*/  PLOP3.LUT P1, PT, PT, PT, UP1, 0x80, 0x0 ;  /* 0x000000000000781c */ /* 0x000fe20003f2f018 */
[----:B------:R-:W-:Y:S01]  /*8700*/  IMAD.U32 R3, RZ, RZ, UR11 ;  /* 0x0000000bff037e24 */ /* 0x000fe2000f8e00ff */
[----:B------:R-:W-:-:S02]  /*8710*/  UISETP.NE.U32.AND UP0, UPT, UR4, URZ, UPT ;  /* 0x0000003f0400728c */ /* 0x000fc4000bf05070 */
[----:B------:R-:W-:Y:S02]  /*8720*/  UISETP.NE.U32.AND UP2, UPT, UR6, URZ, UPT ;  /* 0x0000003f0600728c */ /* 0x000fe4000bf45070 */
[----:B------:R-:W-:Y:S02]  /*8730*/  UISETP.NE.AND.EX UP0, UPT, UR5, URZ, UPT, UP0 ;  /* 0x0000003f0500728c */ /* 0x000fe4000bf05300 */
[----:B------:R-:W-:Y:S01]  /*8740*/  UISETP.NE.AND.EX UP2, UPT, UR7, URZ, UPT, UP2 ;  /* 0x0000003f0700728c */ /* 0x000fe2000bf45320 */
[----:B------:R-:W-:-:S04]  /*8750*/  ULDC.64 UR18, c[0x0][0x788] ;  /* 0x0001e20000127ab9 */ /* 0x000fc80000000a00 */
[----:B------:R-:W2:Y:S01]  /*8760*/  @P1 LDG.E R6, desc[UR46][R2.64] ;  /* 0x0000002e02061981 */ /* 0x000ea2000c1e1900 */
[----:B------:R-:W-:Y:S01]  /*8770*/  PLOP3.LUT P2, PT, PT, PT, UP0, 0x80, 0x0 ;  /* 0x000000000000781c */ /* 0x000fe20003f4f008 */
[----:B------:R-:W-:Y:S01]  /*8780*/  UIMAD.WIDE UR12, UR37, 0x4, UR12 ;  /* 0x00000004250c78a5 */ /* 0x000fe2000f8e020c */
[----:B------:R-:W-:Y:S01]  /*8790*/  PLOP3.LUT P3, PT, PT, PT, UP2, 0x80, 0x0 ;  /* 0x000000000000781c */ /* 0x000fe20003f6f028 */
[----:B------:R1:W4:Y:S02]  /*87a0*/  @P1 LDG.E R0, desc[UR46][R2.64] ;  /* 0x0000002e02001981 */ /* 0x000324000c1e1900 */
[----:B------:R-:W-:Y:S02]  /*87b0*/  @UP2 ULDC.64 UR4, c[0x0][0x780] ;  /* 0x0001e00000042ab9 */ /* 0x000fe40000000a00 */
[----:B------:R-:W-:Y:S01]  /*87c0*/  @UP2 UIMAD.WIDE UR4, UR37, 0x4, UR4 ;  /* 0x00000004250428a5 */ /* 0x000fe2000f8e0204 */
[----:B-1----:R-:W-:Y:S02]  /*87d0*/  IMAD.U32 R2, RZ, RZ, UR12 ;  /* 0x0000000cff027e24 */ /* 0x002fe4000f8e00ff */
[----:B------:R-:W-:-:S05]  /*87e0*/  IMAD.U32 R3, RZ, RZ, UR13 ;  /* 0x0000000dff037e24 */ /* 0x000fca000f8e00ff */
[----:B------:R1:W5:Y:S02]  /*87f0*/  @P2 LDG.E R4, desc[UR46][R2.64] ;  /* 0x0000002e02042981 */ /* 0x000364000c1e1900 */
[----:B-1----:R-:W-:Y:S02]  /*8800*/  IMAD.U32 R2, RZ, RZ, UR4 ;  /* 0x00000004ff027e24 */ /* 0x002fe4000f8e00ff */
[----:B------:R-:W-:-:S05]  /*8810*/  IMAD.U32 R3, RZ, RZ, UR5 ;  /* 0x00000005ff037e24 */ /* 0x000fca000f8e00ff */
[----:B------:R-:W3:Y:S01]  /*8820*/  @P3 LDG.E R5, desc[UR46][R2.64] ;  /* 0x0000002e02053981 */ /* 0x000ee2000c1e1900 */
[----:B------:R-:W-:Y:S01]  /*8830*/  ISETP.NE.U32.AND P0, PT, RZ, UR18, PT ;  /* 0x00000012ff007c0c */ /* 0x000fe2000bf05070 */
[----:B------:R-:W-:Y:S01]  /*8840*/  UMOV UR7, URZ ;  /* 0x0000003f00077c82 */ /* 0x000fe20008000000 */
[----:B------:R-:W-:Y:S01]  /*8850*/  UMOV UR35, URZ ;  /* 0x0000003f00237c82 */ /* 0x000fe20008000000 */
[----:B------:R-:W-:Y:S01]  /*8860*/  ULDC UR9, c[0x0][0x280] ;  /* 0x0000a00000097ab9 */ /* 0x000fe20000000800 */
[----:B------:R-:W-:Y:S02]  /*8870*/  ISETP.NE.AND.EX P0, PT, RZ, UR19, PT, P0 ;  /* 0x00000013ff007c0c */ /* 0x000fe4000bf05300 */
[----:B--2---:R-:W-:Y:S02]  /*8880*/  @P1 R2UR UR4, R6 ;  /* 0x00000000060412ca */ /* 0x004fe400000e0000 */
[----:B----4-:R-:W-:-:S11]  /*8890*/  @P1 R2UR UR7, R0 ;  /* 0x00000000000712ca */ /* 0x010fd600000e0000 */
[----:B------:R-:W-:-:S04]  /*88a0*/  @UP1 ULEA UR4, UR37, UR4, 0x6 ;  /* 0x0000000425041291 */ /* 0x000fc8000f8e303f */
[----:B------:R-:W-:-:S04]  /*88b0*/  @UP1 USHF.R.S32.HI UR5, URZ, 0x1f, UR4 ;  /* 0x0000001f3f051899 */ /* 0x000fc80008011404 */
[----:B------:R-:W-:Y:S01]  /*88c0*/  @UP1 ULEA.HI UR5, UR5, UR4, URZ, 0x6 ;  /* 0x0000000405051291 */ /* 0x000fe2000f8f303f */
[----:B-----5:R-:W-:-:S03]  /*88d0*/  @P2 R2UR UR35, R4 ;  /* 0x00000000042322ca */ /* 0x020fc600000e0000 */
[----:B------:R-:W-:-:S04]  /*88e0*/  @UP1 ULOP3.LUT UR6, UR5, 0xffffffc0, URZ, 0xc0, !UPT ;  /* 0xffffffc005061892 */ /* 0x000fc8000f8ec03f */
[----:B------:R-:W-:Y:S01]  /*88f0*/  @UP1 USHF.R.S32.HI UR17, URZ, 0x1f, UR6 ;  /* 0x0000001f3f111899 */ /* 0x000fe20008011406 */
[----:B---3--:R-:W-:Y:S01]  /*8900*/  @P3 R2UR UR9, R5 ;  /* 0x00000000050932ca */ /* 0x008fe200000e0000 */
[----:B------:R-:W-:-:S14]  /*8910*/  @P3 BRA `(.L_x_5709) ;  /* 0x0000000000283947 */ /* 0x000fdc0003800000 */
[----:B------:R-:W-:Y:S05]  /*8920*/  @!P1 BRA `(.L_x_5709) ;  /* 0x0000000000249947 */ /* 0x000fea0003800000 */
[----:B------:R-:W-:Y:S02]  /*8930*/  IMAD.U32 R4, RZ, RZ, UR10 ;  /* 0x0000000aff047e24 */ /* 0x000fe4000f8e00ff */
[----:B------:R-:W-:Y:S02]  /*8940*/  IMAD.U32 R2, RZ, RZ, UR10 ;  /* 0x0000000aff027e24 */ /* 0x000fe4000f8e00ff */
[----:B------:R-:W-:Y:S02]  /*8950*/  IMAD.U32 R5, RZ, RZ, UR11 ;  /* 0x0000000bff057e24 */ /* 0x000fe4000f8e00ff */
[----:B------:R-:W-:-:S03]  /*8960*/  IMAD.U32 R3, RZ, RZ, UR11 ;  /* 0x0000000bff037e24 */ /* 0x000fc6000f8e00ff */
[----:B------:R-:W2:Y:S04]  /*8970*/  LDG.E R4, desc[UR46][R4.64] ;  /* 0x0000002e04047981 */ /* 0x000ea8000c1e1900 */
[----:B------:R-:W3:Y:S01]  /*8980*/  LDG.E R2, desc[UR46][R2.64+0x4] ;  /* 0x0000042e02027981 */ /* 0x000ee2000c1e1900 */
[----:B--2---:R-:W-:Y:S02]  /*8990*/  R2UR UR4, R4 ;  /* 0x00000000040472ca */ /* 0x004fe400000e0000 */
[----:B---3--:R-:W-:-:S13]  /*89a0*/  R2UR UR9, R2 ;  /* 0x00000000020972ca */ /* 0x008fda00000e0000 */
[----:B------:R-:W-:-:S12]  /*89b0*/  UIADD3 UR9, -UR4, UR9, URZ ;  /* 0x0000000904097290 */ /* 0x000fd8000fffe13f */
.L_x_5709:
        /* <DEDUP_REMOVED lines=13> */
.L_x_5710:
        /* <DEDUP_REMOVED lines=10> */
.L_x_5711:
        /* <DEDUP_REMOVED lines=9> */
[----:B------:R-:W-:-:S04]  /*8bc0*/  ULEA.HI UR6, UR11, UR6, URZ, 0x6 ;  /* 0x000000060b067291 */ /* 0x000fc8000f8f303f */
[----:B------:R-:W-:Y:S01]  /*8bd0*/  VIMNMX R4, RZ, UR12, !PT ;  /* 0x0000000cff047c48 */ /* 0x000fe2000ffe0100 */
[----:B------:R-:W-:Y:S01]  /*8be0*/  USHF.R.S32.HI UR6, URZ, 0x6, UR6 ;  /* 0x000000063f067899 */ /* 0x000fe20008011406 */
[----:B------:R-:W-:Y:S11]  /*8bf0*/  @!P0 BRA `(.L_x_5712) ;  /* 0x0000000000208947 */ /* 0x000ff60003800000 */
[----:B------:R-:W-:Y:S01]  /*8c00*/  UIADD3 UR9, UR8, 0x9f, UR9 ;  /* 0x0000009f08097890 */ /* 0x000fe2000fffe009 */
[----:B------:R-:W-:-:S03]  /*8c10*/  ULDC UR11, c[0x0][0x748] ;  /* 0x0001d200000b7ab9 */ /* 0x000fc60000000800 */
[----:B------:R-:W-:-:S04]  /*8c20*/  UIADD3 UR9, UR9, UR11, -UR10 ;  /* 0x0000000b09097290 */ /* 0x000fc8000fffe80a */
[----:B------:R-:W-:-:S04]  /*8c30*/  USHF.R.S32.HI UR10, URZ, 0x1f, UR9 ;  /* 0x0000001f3f0a7899 */ /* 0x000fc80008011409 */
[----:B------:R-:W-:-:S04]  /*8c40*/  ULEA.HI UR10, UR10, UR9, URZ, 0x6 ;  /* 0x000000090a0a7291 */ /* 0x000fc8000f8f303f */
[----:B------:R-:W-:-:S04]  /*8c50*/  USHF.R.S32.HI UR10, URZ, 0x6, UR10 ;  /* 0x000000063f0a7899 */ /* 0x000fc8000801140a */
[----:B------:R-:W-:-:S04]  /*8c60*/  UISETP.LT.AND UP1, UPT, UR6, UR10, UPT ;  /* 0x0000000a0600728c */ /* 0x000fc8000bf21270 */
[----:B------:R-:W-:-:S12]  /*8c70*/  USEL UR6, UR6, UR10, UP1 ;  /* 0x0000000a06067287 */ /* 0x000fd80008800000 */
.L_x_5712:
[----:B------:R-:W-:Y:S01]  /*8c80*/  ISETP.LT.AND P0, PT, R4, UR6, PT ;  /* 0x0000000604007c0c */ /* 0x000fe2000bf01270 */
[----:B------:R-:W-:Y:S02]  /*8c90*/  IMAD.MOV.U32 R20, RZ, RZ, RZ ;  /* 0x000000ffff147224 */ /* 0x000fe400078e00ff */
[----:B------:R-:W-:-:S10]  /*8ca0*/  IMAD.MOV.U32 R5, RZ, RZ, 0x1 ;  /* 0x00000001ff057424 */ /* 0x000fd400078e00ff */
[----:B------:R-:W-:Y:S05]  /*8cb0*/  @!P0 BRA `(.L_x_5708) ;  /* 0x00000020007c8947 */ /* 0x000fea0003800000 */
[----:B------:R-:W-:Y:S01]  /*8cc0*/  USHF.R.S32.HI UR16, URZ, 0x1f, UR28 ;  /* 0x0000001f3f107899 */ /* 0x000fe2000801141c */
[----:B------:R-:W-:Y:S01]  /*8cd0*/  BSSY B0, `(.L_x_5708) ;  /* 0x000021d000007945 */ /* 0x000fe20003800000 */
[----:B------:R-:W-:Y:S01]  /*8ce0*/  ULDC.64 UR12, c[0x0][0x718] ;  /* 0x0001c600000c7ab9 */ /* 0x000fe20000000a00 */
[----:B------:R-:W-:Y:S01]  /*8cf0*/  UISETP.NE.U32.AND UP1, UPT, UR14, URZ, UPT ;  /* 0x0000003f0e00728c */ /* 0x000fe2000bf25070 */
[----:B------:R-:W-:Y:S01]  /*8d00*/  IMAD.MOV.U32 R20, RZ, RZ, RZ ;  /* 0x000000ffff147224 */ /* 0x000fe200078e00ff */
[----:B------:R-:W-:Y:S01]  /*8d10*/  UIMAD UR9, UR16, UR12, URZ ;  /* 0x0000000c100972a4 */ /* 0x000fe2000f8e023f */
[----:B------:R-:W-:Y:S01]  /*8d20*/  IMAD.MOV.U32 R5, RZ, RZ, 0x1 ;  /* 0x00000001ff057424 */ /* 0x000fe200078e00ff */
[----:B------:R-:W-:Y:S01]  /*8d30*/  UISETP.NE.AND.EX UP1, UPT, UR15, URZ, UPT, UP1 ;  /* 0x0000003f0f00728c */ /* 0x000fe2000bf25310 */
[----:B------:R-:W-:Y:S01]  /*8d40*/  UMOV UR10, UR4 ;  /* 0x00000004000a7c82 */ /* 0x000fe20008000000 */
[----:B------:R-:W-:Y:S01]  /*8d50*/  UMOV UR11, UR5 ;  /* 0x00000005000b7c82 */ /* 0x000fe20008000000 */
[----:B------:R-:W-:Y:S01]  /*8d60*/  ULDC.64 UR14, c[0x0][0x730] ;  /* 0x0001cc00000e7ab9 */ /* 0x000fe20000000a00 */
[----:B------:R-:W-:-:S02]  /*8d70*/  UIMAD UR22, UR28, UR13, UR9 ;  /* 0x0000000d1c1672a4 */ /* 0x000fc4000f8e0209 */
[----:B------:R-:W-:Y:S02]  /*8d80*/  UIMAD.WIDE.U32 UR4, UR28, UR12, UR10 ;  /* 0x0000000c1c0472a5 */ /* 0x000fe4000f8e000a */
[----:B------:R-:W-:Y:S02]  /*8d90*/  USHF.R.S32.HI UR9, URZ, 0x1f, UR37 ;  /* 0x0000001f3f097899 */ /* 0x000fe40008011425 */
[----:B------:R-:W-:Y:S01]  /*8da0*/  UIMAD UR12, UR16, UR14, URZ ;  /* 0x0000000e100c72a4 */ /* 0x000fe2000f8e023f */
[----:B------:R-:W-:Y:S01]  /*8db0*/  ULDC UR13, c[0x0][0x2e8] ;  /* 0x0000ba00000d7ab9 */ /* 0x000fe20000000800 */
[----:B------:R-:W-:Y:S02]  /*8dc0*/  USEL UR9, UR9, URZ, !UP1 ;  /* 0x0000003f09097287 */ /* 0x000fe4000c800000 */
[----:B------:R-:W-:Y:S02]  /*8dd0*/  UISETP.NE.AND UP2, UPT, UR13, 0x1, UPT ;  /* 0x000000010d00788c */ /* 0x000fe4000bf45270 */
[----:B------:R-:W-:-:S02]  /*8de0*/  UIMAD.WIDE.U32 UR10, UR28, UR14, UR10 ;  /* 0x0000000e1c0a72a5 */ /* 0x000fc4000f8e000a */
[----:B------:R-:W-:Y:S02]  /*8df0*/  UIMAD UR12, UR28, UR15, UR12 ;  /* 0x0000000f1c0c72a4 */ /* 0x000fe4000f8e020c */
[----:B------:R-:W-:Y:S01]  /*8e00*/  UIADD3 UR23, UR5, UR22, URZ ;  /* 0x0000001605177290 */ /* 0x000fe2000fffe03f */
[----:B------:R-:W-:Y:S01]  /*8e10*/  ULDC.64 UR14, c[0x0][0x720] ;  /* 0x0001c800000e7ab9 */ /* 0x000fe20000000a00 */
[----:B------:R-:W-:Y:S02]  /*8e20*/  USEL UR29, UR37, URZ, !UP1 ;  /* 0x0000003f251d7287 */ /* 0x000fe4000c800000 */
[----:B------:R-:W-:Y:S01]  /*8e30*/  UIMAD UR5, UR9, UR14, URZ ;  /* 0x0000000e090572a4 */ /* 0x000fe2000f8e023f */
[----:B------:R-:W-:Y:S01]  /*8e40*/  ELECT P0, URZ, PT ;  /* 0x00000000003f782f */ /* 0x000fe20003800000 */
[----:B------:R-:W-:Y:S01]  /*8e50*/  UIADD3 UR11, UR11, UR12, URZ ;  /* 0x0000000c0b0b7290 */ /* 0x000fe2000fffe03f */
[----:B------:R-:W-:Y:S01]  /*8e60*/  UMOV UR22, UR4 ;  /* 0x0000000400167c82 */ /* 0x000fe20008000000 */
[----:B------:R-:W-:Y:S01]  /*8e70*/  ULDC.64 UR16, c[0x0][0x738] ;  /* 0x0001ce0000107ab9 */ /* 0x000fe20000000a00 */
[----:B------:R-:W-:-:S02]  /*8e80*/  UIMAD UR5, UR15, UR29, UR5 ;  /* 0x0000001d0f0572a4 */ /* 0x000fc4000f8e0205 */
[----:B------:R-:W-:Y:S02]  /*8e90*/  UIMAD.WIDE.U32 UR22, UR14, UR29, UR22 ;  /* 0x0000001d0e1672a5 */ /* 0x000fe4000f8e0016 */
[----:B------:R-:W-:Y:S02]  /*8ea0*/  UIMAD.WIDE.U32 UR14, UR16, UR29, UR10 ;  /* 0x0000001d100e72a5 */ /* 0x000fe4000f8e000a */
[----:B------:R-:W-:Y:S01]  /*8eb0*/  UIMAD UR9, UR9, UR16, URZ ;  /* 0x00000010090972a4 */ /* 0x000fe2000f8e023f */
[----:B------:R-:W-:Y:S01]  /*8ec0*/  @UP2 ULDC UR10, c[0x0][0x2ec] ;  /* 0x0000bb00000a2ab9 */ /* 0x000fe20000000800 */
[----:B------:R-:W-:Y:S02]  /*8ed0*/  UIADD3 UR35, UR8, UR35, URZ ;  /* 0x0000002308237290 */ /* 0x000fe4000fffe03f */
[----:B------:R-:W-:Y:S01]  /*8ee0*/  UIMAD.WIDE.U32 UR10, UR28, UR10, URZ ;  /* 0x0000000a1c0a72a5 */ /* 0x000fe2000f8e003f */
[----:B------:R-:W-:Y:S01]  /*8ef0*/  @UP2 ULDC UR8, c[0x0][0x2f0] ;  /* 0x0000bc0000082ab9 */ /* 0x000fe20000000800 */
[----:B------:R-:W-:Y:S01]  /*8f00*/  UMOV UR36, UR28 ;  /* 0x0000001c00247c82 */ /* 0x000fe20008000000 */
[----:B------:R-:W-:-:S02]  /*8f10*/  UIMAD UR4, UR17, UR29, UR9 ;  /* 0x0000001d110472a4 */ /* 0x000fc4000f8e0209 */
[----:B------:R-:W-:Y:S02]  /*8f20*/  USEL UR37, UR37, URZ, !UP0 ;  /* 0x0000003f25257287 */ /* 0x000fe4000c000000 */
        /* <DEDUP_REMOVED lines=14> */
.L_x_5741:
        /* <DEDUP_REMOVED lines=9> */
.L_x_5715:
        /* <DEDUP_REMOVED lines=8> */
[----:B------:R-:W-:Y:S01]  /*9120*/  IMAD.U32 R19, RZ, RZ, UR6 ;  /* 0x00000006ff137e24 */ /* 0x000fe2000f8e00ff */
[----:B------:R-:W-:Y:S01]  /*9130*/  UMOV UR18, 0x40 ;  /* 0x0000004000127882 */ /* 0x000fe20000000000 */
[----:B------:R-:W-:Y:S01]  /*9140*/  UMOV UR20, UR28 ;  /* 0x0000001c00147c82 */ /* 0x000fe20008000000 */
[----:B------:R-:W-:Y:S01]  /*9150*/  UMOV UR21, UR29 ;  /* 0x0000001d00157c82 */ /* 0x000fe20008000000 */
[----:B------:R-:W-:Y:S01]  /*9160*/  VIADD R19, R19, 0xffffffff ;  /* 0xffffffff13137836 */ /* 0x000fe20000000000 */
[----:B------:R-:W-:Y:S01]  /*9170*/  UMOV UR10, 0x80 ;  /* 0x00000080000a7882 */ /* 0x000fe20000000000 */
[----:B------:R-:W-:Y:S01]  /*9180*/  USHF.L.U32 UR27, UR27, 0x6, URZ ;  /* 0x000000061b1b7899 */ /* 0x000fe2000800063f */
[----:B------:R-:W-:Y:S01]  /*9190*/  IMAD.MOV.U32 R20, RZ, RZ, 0x1 ;  /* 0x00000001ff147424 */ /* 0x000fe200078e00ff */
[----:B------:R-:W-:-:S02]  /*91a0*/  UIADD3 UR24, UR32, 0x1e000, URZ ;  /* 0x0001e00020187890 */ /* 0x000fc4000fffe03f */
[----:B------:R-:W-:Y:S02]  /*91b0*/  UIADD3 UR8, UP0, UR27, UR22, URZ ;  /* 0x000000161b087290 */ /* 0x000fe4000ff1e03f */
[----:B------:R-:W-:Y:S01]  /*91c0*/  IMAD.U32 R6, RZ, RZ, UR27 ;  /* 0x0000001bff067e24 */ /* 0x000fe2000f8e00ff */
[----:B------:R-:W-:Y:S02]  /*91d0*/  UIADD3 UR25, UR32, 0x36410, URZ ;  /* 0x0003641020197890 */ /* 0x000fe4000fffe03f */
[----:B------:R-:W-:Y:S01]  /*91e0*/  UIADD3 UR27, UR27, UR7, URZ ;  /* 0x000000071b1b7290 */ /* 0x000fe2000fffe03f */
[----:B--2---:R-:W-:Y:S01]  /*91f0*/  IMAD.MOV.U32 R13, RZ, RZ, R2 ;  /* 0x000000ffff0d7224 */ /* 0x004fe200078e0002 */
[----:B------:R-:W-:Y:S01]  /*9200*/  PLOP3.LUT P4, PT, PT, PT, UP0, 0x80, 0x0 ;  /* 0x000000000000781c */ /* 0x000fe20003f8f008 */
[----:B------:R-:W-:Y:S01]  /*9210*/  IMAD.MOV.U32 R14, RZ, RZ, R3 ;  /* 0x000000ffff0e7224 */ /* 0x000fe200078e0003 */
[----:B------:R-:W-:Y:S01]  /*9220*/  UIADD3 UR16, UR32, 0x20000, URZ ;  /* 0x0002000020107890 */ /* 0x000fe2000fffe03f */
[----:B------:R-:W-:Y:S01]  /*9230*/  IMAD.U32 R16, RZ, RZ, UR8 ;  /* 0x00000008ff107e24 */ /* 0x000fe2000f8e00ff */
[C---:B------:R-:W-:Y:S01]  /*9240*/  IADD3 R0, P1, R13.reuse, 0x2f0, RZ ;  /* 0x000002f00d007810 */ /* 0x040fe20007f3e0ff */
[----:B------:R-:W-:Y:S01]  /*9250*/  UIADD3 UR8, UR32, 0x22000, URZ ;  /* 0x0002200020087890 */ /* 0x000fe2000fffe03f */
[----:B------:R-:W-:Y:S01]  /*9260*/  IADD3 R3, P3, R13, 0x3f0, RZ ;  /* 0x000003f00d037810 */ /* 0x000fe20007f7e0ff */
[----:B------:R-:W-:Y:S01]  /*9270*/  UIADD3 UR33, UR32, 0x36400, URZ ;  /* 0x0003640020217890 */ /* 0x000fe2000fffe03f */
[----:B------:R-:W-:Y:S01]  /*9280*/  R2UR UR56, R0 ;  /* 0x00000000003872ca */ /* 0x000fe200000e0000 */
[--C-:B------:R-:W-:Y:S01]  /*9290*/  IMAD.X R2, RZ, RZ, R14.reuse, P1 ;  /* 0x000000ffff027224 */ /* 0x100fe200008e060e */
[----:B------:R-:W-:Y:S01]  /*92a0*/  R2UR UR54, R3 ;  /* 0x00000000033672ca */ /* 0x000fe200000e0000 */
[----:B------:R-:W-:Y:S01]  /*92b0*/  UMOV UR17, UR25 ;  /* 0x0000001900117c82 */ /* 0x000fe20008000000 */
[----:B------:R-:W-:Y:S01]  /*92c0*/  LEA R0, P1, R16, R7, 0x2 ;  /* 0x0000000710007211 */ /* 0x000fe200078210ff */
[----:B------:R-:W-:Y:S01]  /*92d0*/  UMOV UR19, UR27 ;  /* 0x0000001b00137c82 */ /* 0x000fe20008000000 */
[----:B------:R-:W-:Y:S01]  /*92e0*/  R2UR UR57, R2 ;  /* 0x00000000023972ca */ /* 0x000fe200000e0000 */
[----:B------:R-:W-:Y:S01]  /*92f0*/  UMOV UR12, UR28 ;  /* 0x0000001c000c7c82 */ /* 0x000fe20008000000 */
[----:B------:R-:W-:Y:S01]  /*9300*/  IADD3 R2, P2, R13, 0xf0, RZ ;  /* 0x000000f00d027810 */ /* 0x000fe20007f5e0ff */
[----:B------:R-:W-:Y:S01]  /*9310*/  UMOV UR13, UR29 ;  /* 0x0000001d000d7c82 */ /* 0x000fe20008000000 */
[----:B------:R-:W-:Y:S01]  /*9320*/  R2UR UR58, R0 ;  /* 0x00000000003a72ca */ /* 0x000fe200000e0000 */
[----:B------:R-:W-:Y:S01]  /*9330*/  IMAD.U32 R0, RZ, RZ, UR11 ;  /* 0x0000000bff007e24 */ /* 0x000fe2000f8e00ff */
[----:B------:R-:W-:Y:S01]  /*9340*/  R2UR UR48, R2 ;  /* 0x00000000023072ca */ /* 0x000fe200000e0000 */
[--C-:B------:R-:W-:Y:S01]  /*9350*/  IMAD.X R3, RZ, RZ, R14.reuse, P2 ;  /* 0x000000ffff037224 */ /* 0x100fe200010e060e */
[----:B------:R-:W-:Y:S01]  /*9360*/  LEA.HI.X.SX32 R5, R6, R11, 0x1, P4 ;  /* 0x0000000b06057211 */ /* 0x000fe200020f0eff */
[----:B------:R-:W-:Y:S01]  /*9370*/  IMAD.X R6, RZ, RZ, R14, P3 ;  /* 0x000000ffff067224 */ /* 0x000fe200018e060e */
[----:B------:R-:W-:Y:S01]  /*9380*/  UMOV UR9, UR25 ;  /* 0x0000001900097c82 */ /* 0x000fe20008000000 */
[----:B------:R-:W-:Y:S01]  /*9390*/  UMOV UR11, UR27 ;  /* 0x0000001b000b7c82 */ /* 0x000fe20008000000 */
[----:B------:R-:W-:Y:S01]  /*93a0*/  R2UR UR49, R3 ;  /* 0x00000000033172ca */ /* 0x000fe200000e0000 */
[----:B------:R-:W-:Y:S01]  /*93b0*/  UMOV UR39, 0x10 ;  /* 0x0000001000277882 */ /* 0x000fe20000000000 */
[----:B------:R-:W-:Y:S01]  /*93c0*/  LEA.HI.X R5, R16, R0, R5, 0x2, P1 ;  /* 0x0000000010057211 */ /* 0x000fe200008f1405 */
[----:B------:R-:W-:Y:S01]  /*93d0*/  UMOV UR30, 0x0 ;  /* 0x00000000001e7882 */ /* 0x000fe20000000000 */
[----:B------:R-:W-:Y:S01]  /*93e0*/  R2UR UR55, R6 ;  /* 0x00000000063772ca */ /* 0x000fe200000e0000 */
[----:B------:R-:W-:Y:S01]  /*93f0*/  UMOV UR31, 0x10000000 ;  /* 0x10000000001f7882 */ /* 0x000fe20000000000 */
[----:B------:R-:W-:Y:S01]  /*9400*/  R2UR UR59, R5 ;  /* 0x00000000053b72ca */ /* 0x000fe200000e0000 */
[----:B------:R-:W-:Y:S01]  /*9410*/  IMAD.MOV.U32 R5, RZ, RZ, 0x12000 ;  /* 0x00012000ff057424 */ /* 0x000fe200078e00ff */
[----:B------:R-:W-:Y:S01]  /*9420*/  UMOV UR34, UR26 ;  /* 0x0000001a00227c82 */ /* 0x000fe20008000000 */
[----:B------:R-:W-:Y:S01]  /*9430*/  ISETP.GE.AND P1, PT, R4, R19, PT ;  /* 0x000000130400720c */ /* 0x000fe20003f26270 */
[----:B------:R-:W-:Y:S01]  /*9440*/  UMOV UR50, 0x40 ;  /* 0x0000004000327882 */ /* 0x000fe20000000000 */
        /* <DEDUP_REMOVED lines=8> */
[----:B------:R3:W-:Y:S01]  /*94d0*/  UTMALDG.4D [UR16], [UR48], desc[UR40] ;  /* 0x00002810300075b4 */ /* 0x0007e20008019000 */
[----:B------:R4:W-:Y:S01]  /*94e0*/  UTMALDG.4D [UR8], [UR48], desc[UR40] ;  /* 0x00002808300075b4 */ /* 0x0009e20008019000 */
[----:B--2---:R-:W-:-:S02]  /*94f0*/  UIADD3 UR24, UR32, 0x30000, URZ ;  /* 0x0003000020187890 */ /* 0x004fc4000fffe03f */
[----:B---3--:R-:W-:-:S07]  /*9500*/  UIADD3 UR16, UR32, 0x9000, URZ ;  /* 0x0000900020107890 */ /* 0x008fce000fffe03f */
[----:B------:R-:W-:Y:S01]  /*9510*/  UBLKCP.S.G [UR24], [UR58], UR39 ;  /* 0x000000183a0073ba */ /* 0x000fe20008000227 */
[----:B------:R2:W-:Y:S01]  /*9520*/  SYNCS.ARRIVE.TRANS64 RZ, [R8+URZ+0x36400], R5 ;  /* 0x0364000508ff79a7 */ /* 0x0005e2000800003f */
[----:B------:R-:W-:Y:S01]  /*9530*/  UMOV UR19, UR35 ;  /* 0x0000002300137c82 */ /* 0x000fe20008000000 */
[----:B------:R-:W-:Y:S01]  /*9540*/  UMOV UR20, UR36 ;  /* 0x0000002400147c82 */ /* 0x000fe20008000000 */
[----:B------:R-:W-:Y:S01]  /*9550*/  UMOV UR21, UR37 ;  /* 0x0000002500157c82 */ /* 0x000fe20008000000 */
[----:B------:R-:W-:Y:S01]  /*9560*/  UMOV UR18, UR26 ;  /* 0x0000001a00127c82 */ /* 0x000fe20008000000 */
[----:B------:R-:W-:Y:S01]  /*9570*/  UMOV UR17, UR33 ;  /* 0x0000002100117c82 */ /* 0x000fe20008000000 */
[----:B----4-:R-:W-:Y:S02]  /*9580*/  UIADD3 UR48, UR32, 0x3000, URZ ;  /* 0x0000300020307890 */ /* 0x010fe4000fffe03f */
[----:B------:R3:W-:Y:S01]  /*9590*/  UTMALDG.4D [UR32], [UR56], desc[UR30] ;  /* 0x00001e20380075b4 */ /* 0x0007e20008019000 */
[----:B------:R-:W-:-:S02]  /*95a0*/  UIADD3 UR40, UR32, 0x6000, URZ ;  /* 0x0000600020287890 */ /* 0x000fc4000fffe03f */
        /* <DEDUP_REMOVED lines=21> */
[----:B------:R-:W-:Y:S02]  /*9700*/  IMAD.MOV.U32 R10, RZ, RZ, 0x1 ;  /* 0x00000001ff0a7424 */ /* 0x000fe400078e00ff */
[----:B------:R-:W-:Y:S01]  /*9710*/  IMAD.MOV.U32 R23, RZ, RZ, R4 ;  /* 0x000000ffff177224 */ /* 0x000fe200078e0004 */
        /* <DEDUP_REMOVED lines=12> */
.L_x_5726:
[----:B-1----:R-:W-:-:S05]  /*97e0*/  IMAD.MOV.U32 R9, RZ, RZ, 0x1 ;  /* 0x00000001ff097424 */ /* 0x002fca00078e00ff */
[----:B------:R-:W-:-:S04]  /*97f0*/  SHF.L.U32 R9, R9, 0x1f, RZ ;  /* 0x0000001f09097819 */ /* 0x000fc800000006ff */
[----:B------:R-:W1:Y:S02]  /*9800*/  SYNCS.PHASECHK.TRANS64.TRYWAIT P1, [R8+URZ+0x36438], R9 ;  /* 0x03643809080075a7 */ /* 0x000e64000802017f */
[----:B-1----:R-:W-:Y:S05]  /*9810*/  @!P1 BRA `(.L_x_5718) ;  /* 0x00000018009c9947 */ /* 0x002fea0003800000 */
.L_x_5742:
[----:B------:R-:W-:Y:S05]  /*9820*/  @P0 BRA `(.L_x_5719) ;  /* 0x0000000000140947 */ /* 0x000fea0003800000 */
[----:B------:R-:W-:Y:S01]  /*9830*/  ISETP.NE.AND P1, PT, R22, RZ, PT ;  /* 0x000000ff1600720c */ /* 0x000fe20003f25270 */
[----:B------:R-:W-:-:S04]  /*9840*/  IMAD.MOV.U32 R3, RZ, RZ, 0x6100 ;  /* 0x00006100ff037424 */ /* 0x000fc800078e00ff */
[----:B------:R2:W-:Y:S08]  /*9850*/  SYNCS.ARRIVE.TRANS64 RZ, [R8+URZ+0x36430], R3 ;  /* 0x0364300308ff79a7 */ /* 0x0005f0000800003f */
[----:B------:R-:W-:Y:S05]  /*9860*/  @!P1 BRA `(.L_x_5719) ;  /* 0x0000000000049947 */ /* 0x000fea0003800000 */
[----:B------:R-:W-:Y:S01]  /*9870*/  BPT.TRAP 0x1 ;  /* 0x000000040000795c */ /* 0x000fe20000300000 */
.L_x_5719:
[----:B------:R-:W3:Y:S01]  /*9880*/  LDC.64 R16, c[0x0][0x728] ;  /* 0x0001ca00ff107b82 */ /* 0x000ee20000000a00 */
[----:B--2---:R-:W-:Y:S01]  /*9890*/  IMAD.SHL.U32 R3, R23, 0x40, RZ ;  /* 0x0000004017037824 */ /* 0x004fe200078e00ff */
[----:B------:R-:W-:Y:S01]  /*98a0*/  UMOV UR32, 0x0 ;  /* 0x0000000000207882 */ /* 0x000fe20000000000 */
[C---:B------:R-:W-:Y:S01]  /*98b0*/  VIADD R25, R8.reuse, 0x36430 ;  /* 0x0003643008197836 */ /* 0x040fe20000000000 */
[----:B------:R-:W-:Y:S01]  /*98c0*/  UMOV UR33, 0x14f00000 ;  /* 0x14f0000000217882 */ /* 0x000fe20000000000 */
[C---:B------:R-:W-:Y:S01]  /*98d0*/  VIADD R26, R8.reuse, 0x2a000 ;  /* 0x0002a000081a7836 */ /* 0x040fe20000000000 */
[C---:B------:R-:W-:Y:S01]  /*98e0*/  IADD3 R0, P1, R3.reuse, UR14, RZ ;  /* 0x0000000e03007c10 */ /* 0x040fe2000ff3e0ff */
[C---:B------:R-:W-:Y:S01]  /*98f0*/  VIADD R27, R8.reuse, 0x2c000 ;  /* 0x0002c000081b7836 */ /* 0x040fe20000000000 */
[----:B------:R-:W2:Y:S01]  /*9900*/  LDC.64 R6, c[0x0][0x198] ;  /* 0x00006600ff067b82 */ /* 0x000ea20000000a00 */
[C---:B------:R-:W-:Y:S01]  /*9910*/  R2UR UR27, R3.reuse ;  /* 0x00000000031b72ca */ /* 0x040fe200000e0000 */
[C---:B------:R-:W-:Y:S01]  /*9920*/  VIADD R28, R8.reuse, 0x2e000 ;  /* 0x0002e000081c7836 */ /* 0x040fe20000000000 */
        /* <DEDUP_REMOVED lines=24> */
[----:B------:R-:W-:Y:S01]  /*9ab0*/  UMOV UR11, UR27 ;  /* 0x0000001b000b7c82 */ /* 0x000fe20008000000 */
[----:B------:R-:W-:Y:S01]  /*9ac0*/  IADD3 R4, P1, R13, 0x1f0, RZ ;  /* 0x000001f00d047810 */ /* 0x000fe20007f3e0ff */
[----:B------:R-:W-:Y:S01]  /*9ad0*/  UMOV UR34, 0x10 ;  /* 0x0000001000227882 */ /* 0x000fe20000000000 */
[----:B------:R-:W-:Y:S01]  /*9ae0*/  SHF.L.U32 R7, R10, 0x1f, RZ ;  /* 0x0000001f0a077819 */ /* 0x000fe200000006ff */
[----:B------:R-:W-:Y:S01]  /*9af0*/  UMOV UR43, UR25 ;  /* 0x00000019002b7c82 */ /* 0x000fe20008000000 */
        /* <DEDUP_REMOVED lines=9> */
.L_x_5743:
[----:B------:R-:W-:Y:S05]  /*9b90*/  @P0 BRA `(.L_x_5721) ;  /* 0x0000000000140947 */ /* 0x000fea0003800000 */
[----:B------:R-:W-:Y:S01]  /*9ba0*/  ISETP.NE.AND P1, PT, R22, RZ, PT ;  /* 0x000000ff1600720c */ /* 0x000fe20003f25270 */
[----:B--2---:R-:W-:-:S04]  /*9bb0*/  IMAD.MOV.U32 R7, RZ, RZ, 0x6100 ;  /* 0x00006100ff077424 */ /* 0x004fc800078e00ff */
[----:B------:R3:W-:Y:S08]  /*9bc0*/  SYNCS.ARRIVE.TRANS64 RZ, [R8+URZ+0x36418], R7 ;  /* 0x0364180708ff79a7 */ /* 0x0007f0000800003f */
[----:B------:R-:W-:Y:S05]  /*9bd0*/  @!P1 BRA `(.L_x_5721) ;  /* 0x0000000000049947 */ /* 0x000fea0003800000 */
[----:B------:R-:W-:Y:S01]  /*9be0*/  BPT.TRAP 0x1 ;  /* 0x000000040000795c */ /* 0x000fe20000300000 */
.L_x_5721:
[----:B------:R-:W-:Y:S01]  /*9bf0*/  VIADD R18, R3, 0x40 ;  /* 0x0000004003127836 */ /* 0x000fe20000000000 */
[----:B------:R-:W-:Y:S01]  /*9c00*/  ULDC.64 UR8, c[0x0][0x700] ;  /* 0x0001c00000087ab9 */ /* 0x000fe20000000a00 */
[----:B------:R-:W-:Y:S01]  /*9c10*/  R2UR UR40, R8 ;  /* 0x00000000082872ca */ /* 0x000fe200000e0000 */
[----:B--23--:R-:W-:Y:S01]  /*9c20*/  IMAD.U32 R7, RZ, RZ, UR8 ;  /* 0x00000008ff077e24 */ /* 0x00cfe2000f8e00ff */
[----:B------:R-:W-:Y:S01]  /*9c30*/  UMOV UR32, 0x0 ;  /* 0x0000000000207882 */ /* 0x000fe20000000000 */
[C---:B------:R-:W-:Y:S01]  /*9c40*/  IADD3 R2, P1, R18.reuse, UR22, RZ ;  /* 0x0000001612027c10 */ /* 0x040fe2000ff3e0ff */
[----:B------:R-:W-:Y:S01]  /*9c50*/  VIADD R29, R18, UR7 ;  /* 0x00000007121d7c36 */ /* 0x000fe20008000000 */
[----:B------:R-:W-:Y:S01]  /*9c60*/  SHF.R.S32.HI R6, RZ, 0x1f, R18 ;  /* 0x0000001fff067819 */ /* 0x000fe20000011412 */
[----:B------:R-:W-:Y:S01]  /*9c70*/  UMOV UR33, 0x14f00000 ;  /* 0x14f0000000217882 */ /* 0x000fe20000000000 */
[----:B------:R-:W-:Y:S01]  /*9c80*/  LEA R0, P2, R2, R7, 0x2 ;  /* 0x0000000702007211 */ /* 0x000fe200078410ff */
[----:B------:R-:W-:Y:S01]  /*9c90*/  UMOV UR18, URZ ;  /* 0x0000003f00127c82 */ /* 0x000fe20008000000 */
[----:B------:R-:W-:Y:S01]  /*9ca0*/  R2UR UR19, R29 ;  /* 0x000000001d1372ca */ /* 0x000fe200000e0000 */
[----:B------:R-:W-:Y:S01]  /*9cb0*/  IMAD.X R3, R6, 0x1, R11, P1 ;  /* 0x0000000106037824 */ /* 0x000fe200008e060b */
[----:B------:R-:W-:Y:S01]  /*9cc0*/  R2UR UR42, R0 ;  /* 0x00000000002a72ca */ /* 0x000fe200000e0000 */
[----:B------:R-:W-:Y:S01]  /*9cd0*/  IMAD.U32 R0, RZ, RZ, UR9 ;  /* 0x00000009ff007e24 */ /* 0x000fe2000f8e00ff */
        /* <DEDUP_REMOVED lines=32> */
.L_x_5744:
        /* <DEDUP_REMOVED lines=8> */
.L_x_5723:
        /* <DEDUP_REMOVED lines=37> */
.L_x_5746:
[----:B------:R-:W-:Y:S05]  /*a1b0*/  @P0 BRA `(.L_x_5725) ;  /* 0x0000000000140947 */ /* 0x000fea0003800000 */
[----:B------:R-:W-:Y:S01]  /*a1c0*/  ISETP.NE.AND P1, PT, R22, RZ, PT ;  /* 0x000000ff1600720c */ /* 0x000fe20003f25270 */
[----:B--2---:R-:W-:-:S04]  /*a1d0*/  IMAD.MOV.U32 R5, RZ, RZ, 0x6100 ;  /* 0x00006100ff057424 */ /* 0x004fc800078e00ff */
[----:B------:R3:W-:Y:S08]  /*a1e0*/  SYNCS.ARRIVE.TRANS64 RZ, [R8+URZ+0x36410], R5 ;  /* 0x0364100508ff79a7 */ /* 0x0007f0000800003f */
[----:B------:R-:W-:Y:S05]  /*a1f0*/  @!P1 BRA `(.L_x_5725) ;  /* 0x0000000000049947 */ /* 0x000fea0003800000 */
[----:B------:R-:W-:Y:S01]  /*a200*/  BPT.TRAP 0x1 ;  /* 0x000000040000795c */ /* 0x000fe20000300000 */
.L_x_5725:
        /* <DEDUP_REMOVED lines=19> */
[----:B------:R-:W-:Y:S01]  /*a340*/  IMAD.U32 R4, RZ, RZ, UR19 ;  /* 0x00000013ff047e24 */ /* 0x000fe2000f8e00ff */
[----:B------:R-:W-:Y:S02]  /*a350*/  UIADD3 UR19, UR19, UR7, URZ ;  /* 0x0000000713137290 */ /* 0x000fe4000fffe03f */
[----:B------:R-:W-:Y:S01]  /*a360*/  UIADD3 UR24, UR40, 0x22000, URZ ;  /* 0x0002200028187890 */ /* 0x000fe2000fffe03f */
[----:B------:R-:W-:Y:S01]  /*a370*/  PLOP3.LUT P1, PT, PT, PT, UP0, 0x80, 0x0 ;  /* 0x000000000000781c */ /* 0x000fe20003f2f008 */
[----:B------:R-:W-:Y:S01]  /*a380*/  IMAD.U32 R6, RZ, RZ, UR8 ;  /* 0x00000008ff067e24 */ /* 0x000fe2000f8e00ff */
[----:B------:R-:W-:-:S02]  /*a390*/  UIADD3 UR8, UR40, 0x20000, URZ ;  /* 0x0002000028087890 */ /* 0x000fc4000fffe03f */
[----:B--23--:R-:W-:Y:S01]  /*a3a0*/  LEA.HI.X.SX32 R5, R4, R11, 0x1, P1 ;  /* 0x0000000b04057211 */ /* 0x00cfe200008f0eff */
[----:B------:R-:W-:Y:S01]  /*a3b0*/  UIADD3 UR40, UR40, 0x30000, URZ ;  /* 0x0003000028287890 */ /* 0x000fe2000fffe03f */
[----:B------:R-:W-:Y:S01]  /*a3c0*/  LEA R4, P1, R6, R7, 0x2 ;  /* 0x0000000706047211 */ /* 0x000fe200078210ff */
[----:B------:R-:W-:Y:S01]  /*a3d0*/  UMOV UR9, UR17 ;  /* 0x0000001100097c82 */ /* 0x000fe20008000000 */
[----:B------:R-:W-:Y:S01]  /*a3e0*/  UMOV UR11, UR19 ;  /* 0x00000013000b7c82 */ /* 0x000fe20008000000 */
[----:B------:R-:W-:Y:S01]  /*a3f0*/  UMOV UR26, 0x80 ;  /* 0x00000080001a7882 */ /* 0x000fe20000000000 */
[----:B------:R-:W-:Y:S01]  /*a400*/  R2UR UR42, R4 ;  /* 0x00000000042a72ca */ /* 0x000fe200000e0000 */
[----:B------:R-:W-:Y:S01]  /*a410*/  UMOV UR25, UR17 ;  /* 0x0000001100197c82 */ /* 0x000fe20008000000 */
[----:B------:R-:W-:Y:S01]  /*a420*/  LEA.HI.X R4, R6, R0, R5, 0x2, P1 ;  /* 0x0000000006047211 */ /* 0x000fe200008f1405 */
[----:B------:R2:W-:Y:S01]  /*a430*/  UTMALDG.4D [UR16], [UR30], desc[UR32] ;  /* 0x000020101e0075b4 */ /* 0x0005e20008019000 */
[----:B------:R-:W-:Y:S01]  /*a440*/  ISETP.NE.AND P1, PT, R24, RZ, PT ;  /* 0x000000ff1800720c */ /* 0x000fe20003f25270 */
[----:B------:R-:W-:Y:S01]  /*a450*/  UMOV UR27, UR19 ;  /* 0x00000013001b7c82 */ /* 0x000fe20008000000 */
[----:B------:R-:W-:Y:S01]  /*a460*/  R2UR UR43, R4 ;  /* 0x00000000042b72ca */ /* 0x000fe200000e0000 */
[----:B------:R-:W-:Y:S01]  /*a470*/  UMOV UR41, UR17 ;  /* 0x0000001100297c82 */ /* 0x000fe20008000000 */
[----:B------:R-:W-:Y:S01]  /*a480*/  UMOV UR39, 0x10 ;  /* 0x0000001000277882 */ /* 0x000fe20000000000 */
[----:B------:R2:W-:Y:S01]  /*a490*/  UTMALDG.4D [UR8], [UR30], desc[UR32] ;  /* 0x000020081e0075b4 */ /* 0x0005e20008019000 */
[----:B------:R2:W-:Y:S09]  /*a4a0*/  UTMALDG.4D [UR24], [UR30], desc[UR32] ;  /* 0x000020181e0075b4 */ /* 0x0005f20008019000 */
[----:B------:R2:W-:Y:S02]  /*a4b0*/  UBLKCP.S.G [UR40], [UR42], UR39 ;  /* 0x000000282a0073ba */ /* 0x0005e40008000227 */
[----:B--2---:R-:W-:Y:S05]  /*a4c0*/  @P1 BRA `(.L_x_5726) ;  /* 0xfffffff000c41947 */ /* 0x004fea000383ffff */
.L_x_5717:
[----:B------:R-:W-:Y:S01]  /*a4d0*/  ISETP.NE.AND P1, PT, R21, RZ, PT ;  /* 0x000000ff1500720c */ /* 0x000fe20003f25270 */
[----:B------:R-:W-:Y:S02]  /*a4e0*/  IMAD.MOV.U32 R4, RZ, RZ, R19 ;  /* 0x000000ffff047224 */ /* 0x000fe400078e0013 */
[----:B------:R-:W-:-:S10]  /*a4f0*/  IMAD.MOV.U32 R5, RZ, RZ, 0x1 ;  /* 0x00000001ff057424 */ /* 0x000fd400078e00ff */
[----:B------:R-:W-:Y:S05]  /*a500*/  @!P1 BRA `(.L_x_5716) ;  /* 0x00000004008c9947 */ /* 0x000fea0003800000 */
[----:B------:R-:W2:Y:S02]  /*a510*/  SYNCS.PHASECHK.TRANS64.TRYWAIT P1, [R8+URZ+0x36438], R9 ;  /* 0x03643809080075a7 */ /* 0x000ea4000802017f */
[----:B--2---:R-:W-:Y:S05]  /*a520*/  @!P1 BRA `(.L_x_5727) ;  /* 0x0000000c00b89947 */ /* 0x004fea0003800000 */
.L_x_5747:
[----:B------:R-:W-:Y:S05]  /*a530*/  @P0 BRA `(.L_x_5728) ;  /* 0x0000000000140947 */ /* 0x000fea0003800000 */
[----:B------:R-:W-:Y:S01]  /*a540*/  ISETP.NE.AND P1, PT, R22, RZ, PT ;  /* 0x000000ff1600720c */ /* 0x000fe20003f25270 */
[----:B------:R-:W-:-:S04]  /*a550*/  IMAD.MOV.U32 R5, RZ, RZ, 0x6100 ;  /* 0x00006100ff057424 */ /* 0x000fc800078e00ff */
[----:B------:R3:W-:Y:S08]  /*a560*/  SYNCS.ARRIVE.TRANS64 RZ, [R8+URZ+0x36430], R5 ;  /* 0x0364300508ff79a7 */ /* 0x0007f0000800003f */
[----:B------:R-:W-:Y:S05]  /*a570*/  @!P1 BRA `(.L_x_5728) ;  /* 0x0000000000049947 */ /* 0x000fea0003800000 */
[----:B------:R-:W-:Y:S01]  /*a580*/  BPT.TRAP 0x1 ;  /* 0x000000040000795c */ /* 0x000fe20000300000 */
.L_x_5728:
[----:B---3--:R-:W3:Y:S01]  /*a590*/  LDC.64 R4, c[0x0][0x728] ;  /* 0x0001ca00ff047b82 */ /* 0x008ee20000000a00 */
[----:B------:R-:W-:Y:S01]  /*a5a0*/  IMAD.SHL.U32 R23, R23, 0x40, RZ ;  /* 0x0000004017177824 */ /* 0x000fe200078e00ff */
[----:B------:R-:W-:Y:S01]  /*a5b0*/  R2UR UR24, R8 ;  /* 0x00000000081872ca */ /* 0x000fe200000e0000 */
[----:B------:R-:W-:Y:S01]  /*a5c0*/  UMOV UR32, 0x0 ;  /* 0x0000000000207882 */ /* 0x000fe20000000000 */
[----:B------:R-:W-:Y:S01]  /*a5d0*/  UMOV UR33, 0x14f00000 ;  /* 0x14f0000000217882 */ /* 0x000fe20000000000 */
[----:B------:R-:W-:Y:S01]  /*a5e0*/  UMOV UR18, URZ ;  /* 0x0000003f00127c82 */ /* 0x000fe20008000000 */
[C---:B------:R-:W-:Y:S01]  /*a5f0*/  IADD3 R6, P1, R23.reuse, UR14, RZ ;  /* 0x0000000e17067c10 */ /* 0x040fe2000ff3e0ff */
        /* <DEDUP_REMOVED lines=13> */
[C---:B---3--:R-:W-:Y:S01]  /*a6d0*/  LEA R4, P2, R6.reuse, R4, 0x2 ;  /* 0x0000000406047211 */ /* 0x048fe200078410ff */
        /* <DEDUP_REMOVED lines=21> */
.L_x_5748:
[----:B-1----:R-:W-:Y:S01]  /*a830*/  IMAD.MOV.U32 R5, RZ, RZ, RZ ;  /* 0x000000ffff057224 */ /* 0x002fe200078e00ff */
[----:B------:R-:W-:Y:S06]  /*a840*/  @P0 BRA `(.L_x_5730) ;  /* 0x0000000000140947 */ /* 0x000fec0003800000 */
[----:B------:R-:W-:Y:S01]  /*a850*/  ISETP.NE.AND P1, PT, R22, RZ, PT ;  /* 0x000000ff1600720c */ /* 0x000fe20003f25270 */
[----:B------:R-:W-:-:S04]  /*a860*/  IMAD.MOV.U32 R9, RZ, RZ, 0x6100 ;  /* 0x00006100ff097424 */ /* 0x000fc800078e00ff */
[----:B------:R1:W-:Y:S08]  /*a870*/  SYNCS.ARRIVE.TRANS64 RZ, [R8+URZ+0x36418], R9 ;  /* 0x0364180908ff79a7 */ /* 0x0003f0000800003f */
[----:B------:R-:W-:Y:S05]  /*a880*/  @!P1 BRA `(.L_x_5730) ;  /* 0x0000000000049947 */ /* 0x000fea0003800000 */
[----:B------:R-:W-:Y:S01]  /*a890*/  BPT.TRAP 0x1 ;  /* 0x000000040000795c */ /* 0x000fe20000300000 */
.L_x_5730:
        /* <DEDUP_REMOVED lines=17> */
[----:B------:R-:W-:Y:S01]  /*a9b0*/  IMAD.U32 R4, RZ, RZ, UR19 ;  /* 0x00000013ff047e24 */ /* 0x000fe2000f8e00ff */
[----:B------:R-:W-:Y:S02]  /*a9c0*/  UIADD3 UR17, UR40, 0x36418, URZ ;  /* 0x0003641828117890 */ /* 0x000fe4000fffe03f */
[----:B------:R-:W-:Y:S01]  /*a9d0*/  UIADD3 UR19, UR19, UR7, URZ ;  /* 0x0000000713137290 */ /* 0x000fe2000fffe03f */
[----:B------:R-:W-:Y:S01]  /*a9e0*/  PLOP3.LUT P1, PT, PT, PT, UP0, 0x80, 0x0 ;  /* 0x000000000000781c */ /* 0x000fe20003f2f008 */
[----:B------:R-:W-:Y:S01]  /*a9f0*/  UIADD3 UR24, UR40, 0x28000, URZ ;  /* 0x0002800028187890 */ /* 0x000fe2000fffe03f */
[----:B------:R-:W-:Y:S02]  /*aa00*/  UMOV UR34, 0x10 ;  /* 0x0000001000227882 */ /* 0x000fe40000000000 */
[----:B------:R-:W-:Y:S01]  /*aa10*/  LEA.HI.X.SX32 R11, R4, R11, 0x1, P1 ;  /* 0x0000000b040b7211 */ /* 0x000fe200008f0eff */
[----:B------:R-:W-:Y:S01]  /*aa20*/  IMAD.U32 R4, RZ, RZ, UR8 ;  /* 0x00000008ff047e24 */ /* 0x000fe2000f8e00ff */
[----:B------:R-:W-:-:S02]  /*aa30*/  UIADD3 UR8, UR40, 0x26000, URZ ;  /* 0x0002600028087890 */ /* 0x000fc4000fffe03f */
[----:B------:R-:W-:Y:S01]  /*aa40*/  UIADD3 UR40, UR40, 0x30100, URZ ;  /* 0x0003010028287890 */ /* 0x000fe2000fffe03f */
[----:B------:R2:W-:Y:S01]  /*aa50*/  UTMALDG.4D [UR16], [UR30], desc[UR32] ;  /* 0x000020101e0075b4 */ /* 0x0005e20008019000 */
[C---:B------:R-:W-:Y:S01]  /*aa60*/  LEA R7, P1, R4.reuse, R7, 0x2 ;  /* 0x0000000704077211 */ /* 0x040fe200078210ff */
[----:B------:R-:W-:Y:S01]  /*aa70*/  UMOV UR9, UR17 ;  /* 0x0000001100097c82 */ /* 0x000fe20008000000 */
[----:B------:R-:W-:Y:S01]  /*aa80*/  UMOV UR11, UR19 ;  /* 0x00000013000b7c82 */ /* 0x000fe20008000000 */
[----:B------:R-:W-:Y:S01]  /*aa90*/  UMOV UR25, UR17 ;  /* 0x0000001100197c82 */ /* 0x000fe20008000000 */
[----:B------:R-:W-:Y:S01]  /*aaa0*/  LEA.HI.X R0, R4, R0, R11, 0x2, P1 ;  /* 0x0000000004007211 */ /* 0x000fe200008f140b */
[----:B------:R-:W-:Y:S01]  /*aab0*/  UMOV UR27, UR19 ;  /* 0x00000013001b7c82 */ /* 0x000fe20008000000 */
[----:B------:R-:W-:Y:S01]  /*aac0*/  R2UR UR42, R7 ;  /* 0x00000000072a72ca */ /* 0x000fe200000e0000 */
[----:B------:R-:W-:Y:S01]  /*aad0*/  UMOV UR41, UR17 ;  /* 0x0000001100297c82 */ /* 0x000fe20008000000 */
[----:B------:R-:W-:Y:S01]  /*aae0*/  R2UR UR43, R0 ;  /* 0x00000000002b72ca */ /* 0x000fe200000e0000 */
[----:B------:R2:W-:Y:S01]  /*aaf0*/  UTMALDG.4D [UR8], [UR30], desc[UR32] ;  /* 0x000020081e0075b4 */ /* 0x0005e20008019000 */
[----:B------:R-:W-:Y:S01]  /*ab00*/  IMAD.MOV.U32 R4, RZ, RZ, R19 ;  /* 0x000000ffff047224 */ /* 0x000fe200078e0013 */
[----:B------:R2:W-:Y:S10]  /*ab10*/  UTMALDG.4D [UR24], [UR30], desc[UR32] ;  /* 0x000020181e0075b4 */ /* 0x0005f40008019000 */
[----:B------:R2:W-:Y:S02]  /*ab20*/  UBLKCP.S.G [UR40], [UR42], UR34 ;  /* 0x000000282a0073ba */ /* 0x0005e40008000222 */
[----:B--2---:R-:W-:Y:S01]  /*ab30*/  NOP ;  /* 0x0000000000007918 */ /* 0x004fe20000000000 */
.L_x_5716:
[----:B------:R-:W-:-:S04]  /*ab40*/  SHF.L.U32 R3, R5, 0x1f, RZ ;  /* 0x0000001f05037819 */ /* 0x000fc800000006ff */
[----:B------:R-:W2:Y:S02]  /*ab50*/  SYNCS.PHASECHK.TRANS64.TRYWAIT P1, [R8+URZ+0x36438], R3 ;  /* 0x03643803080075a7 */ /* 0x000ea4000802017f */
[----:B--2---:R-:W-:Y:S05]  /*ab60*/  @!P1 BRA `(.L_x_5731) ;  /* 0x0000000800509947 */ /* 0x004fea0003800000 */
.L_x_5749:
[----:B------:R-:W-:Y:S05]  /*ab70*/  @P0 BRA `(.L_x_5732) ;  /* 0x0000000000180947 */ /* 0x000fea0003800000 */
[----:B------:R-:W3:Y:S01]  /*ab80*/  S2R R0, SR_TID.X ;  /* 0x0000000000007919 */ /* 0x000ee20000002100 */
[----:B--2---:R-:W-:-:S04]  /*ab90*/  IMAD.MOV.U32 R3, RZ, RZ, 0x6100 ;  /* 0x00006100ff037424 */ /* 0x004fc800078e00ff */
[----:B------:R4:W-:Y:S01]  /*aba0*/  SYNCS.ARRIVE.TRANS64 RZ, [R8+URZ+0x36430], R3 ;  /* 0x0364300308ff79a7 */ /* 0x0009e2000800003f */
[----:B---3--:R-:W-:-:S13]  /*abb0*/  LOP3.LUT P0, RZ, R0, 0x1f, RZ, 0xc0, !PT ;  /* 0x0000001f00ff7812 */ /* 0x008fda000780c0ff */
[----:B----4-:R-:W-:Y:S05]  /*abc0*/  @!P0 BRA `(.L_x_5732) ;  /* 0x0000000000048947 */ /* 0x010fea0003800000 */
[----:B------:R-:W-:Y:S01]  /*abd0*/  BPT.TRAP 0x1 ;  /* 0x000000040000795c */ /* 0x000fe20000300000 */
.L_x_5732:
        /* <DEDUP_REMOVED lines=22> */
[----:B--2---:R-:W-:Y:S01]  /*ad40*/  SEL R3, RZ, 0x1, P0 ;  /* 0x00000001ff037807 */ /* 0x004fe20000000000 */
        /* <DEDUP_REMOVED lines=20> */
[----:B--2---:R-:W-:Y:S01]  /*ae90*/  NOP ;  /* 0x0000000000007918 */ /* 0x004fe20000000000 */
.L_x_5713:
[----:B------:R-:W-:Y:S05]  /*aea0*/  BSYNC B0 ;  /* 0x0000000000007941 */ /* 0x000fea0003800000 */
.L_x_5708:
[----:B------:R-:W-:-:S03]  /*aeb0*/  UMOV UR8, 0xffffffff ;  /* 0xffffffff00087882 */ /* 0x000fc60000000000 */
[----:B------:R-:W-:Y:S05]  /*aec0*/  BRA.DIV UR8, `(.L_x_5733) ;  /* 0x00000006088c7947 */ /* 0x000fea000b800000 */
[----:B------:R-:W-:-:S13]  /*aed0*/  ELECT P6, URZ, PT ;  /* 0x00000000003f782f */ /* 0x000fda00038c0000 */
.L_x_5752:
[----:B------:R-:W-:Y:S05]  /*aee0*/  @!P6 BRA `(.L_x_5584) ;  /* 0x000000000074e947 */ /* 0x000fea0003800000 */
[----:B------:R-:W-:-:S06]  /*aef0*/  ULOP3.LUT UR8, UR38, 0x2, URZ, 0xfc, !UPT ;  /* 0x0000000226087892 */ /* 0x000fcc000f8efc3f */
[----:B------:R-:W-:-:S05]  /*af00*/  IMAD.U32 R0, RZ, RZ, UR8 ;  /* 0x00000008ff007e24 */ /* 0x000fca000f8e00ff */
[----:B------:R-:W-:-:S13]  /*af10*/  ISETP.NE.AND P2, PT, R0, 0x3, PT ;  /* 0x000000030000780c */ /* 0x000fda0003f45270 */
[----:B------:R-:W-:Y:S05]  /*af20*/  @!P2 BRA `(.L_x_5734) ;  /* 0x000000000004a947 */ /* 0x000fea0003800000 */
[----:B---3--:R-:W-:Y:S01]  /*af30*/  BPT.TRAP 0x1 ;  /* 0x000000040000795c */ /* 0x008fe20000300000 */
.L_x_5734:
[----:B------:R-:W2:Y:S01]  /*af40*/  S2R R3, SR_CgaCtaId ;  /* 0x0000000000037919 */ /* 0x000ea20000008800 */
[----:B------:R-:W-:-:S04]  /*af50*/  MOV R0, 0x400 ;  /* 0x0000040000007802 */ /* 0x000fc80000000f00 */
[----:B--2---:R-:W-:Y:S02]  /*af60*/  LEA R4, R3, R0, 0x18 ;  /* 0x0000000003047211 */ /* 0x004fe400078ec0ff */
[----:B------:R-:W-:-:S03]  /*af70*/  SHF.L.U32 R0, R10, 0x1f, RZ ;  /* 0x0000001f0a007819 */ /* 0x000fc600000006ff */
[----:B------:R-:W-:-:S04]  /*af80*/  VIADD R3, R4, 0x36420 ;  /* 0x0003642004037836 */ /* 0x000fc80000000000 */
[C---:B-1----:R-:W-:Y:S02]  /*af90*/  IMAD R9, R20.reuse, 0x8, R3 ;  /* 0x0000000814097824 */ /* 0x042fe400078e0203 */
        /* <DEDUP_REMOVED lines=9> */
.L_x_5753:
[----:B------:R-:W2:Y:S02]  /*b030*/  SYNCS.PHASECHK.TRANS64.TRYWAIT P0, [R3+URZ], R2 ;  /* 0x00000002030075a7 */ /* 0x000ea4000800017f */
[----:B--2---:R-:W-:Y:S05]  /*b040*/  @!P0 BRA `(.L_x_5736) ;  /* 0x0000000400608947 */ /* 0x004fea0003800000 */
.L_x_5754:
[----:B------:R-:W-:Y:S05]  /*b050*/  @!P2 BRA `(.L_x_5737) ;  /* 0x000000000004a947 */ /* 0x000fea0003800000 */
[----:B---3--:R-:W-:Y:S01]  /*b060*/  BPT.TRAP 0x1 ;  /* 0x000000040000795c */ /* 0x008fe20000300000 */
.L_x_5737:
[----:B------:R-:W-:-:S07]  /*b070*/  SHF.L.U32 R5, R5, 0x1f, RZ ;  /* 0x0000001f05057819 */ /* 0x000fce00000006ff */
.L_x_5738:
[----:B----4-:R4:W1:Y:S02]  /*b080*/  SYNCS.PHASECHK.TRANS64.TRYWAIT P0, [R4+URZ+0x36438], R5 ;  /* 0x03643805040075a7 */ /* 0x010864000800017f */
[----:B-1----:R-:W-:Y:S05]  /*b090*/  @!P0 NANOSLEEP.SYNCS 0x989680 ;  /* 0x009896800000895d */ /* 0x002fea0003900000 */
[----:B------:R-:W1:Y:S02]  /*b0a0*/  @!P0 SYNCS.PHASECHK.TRANS64 P0, [R4+URZ+0x36438], R5 ;  /* 0x03643805040085a7 */ /* 0x000e64000800007f */
[----:B-1----:R-:W-:Y:S05]  /*b0b0*/  @!P0 BRA `(.L_x_5738) ;  /* 0xfffffffc00f08947 */ /* 0x002fea000383ffff */
.L_x_5584:
[----:B---3--:R-:W-:Y:S05]  /*b0c0*/  BSYNC B6 ;  /* 0x0000000000067941 */ /* 0x008fea0003800000 */
.L_x_5578:
[----:B------:R-:W-:Y:S05]  /*b0d0*/  EXIT ;  /* 0x000000000000794d */ /* 0x000fea0003800000 */
.L_x_5595:
[----:B------:R-:W-:Y:S02]  /*b0e0*/  IMAD.MOV.U32 R12, RZ, RZ, RZ ;  /* 0x000000ffff0c7224 */ /* 0x000fe400078e00ff */
[----:B------:R-:W-:Y:S02]  /*b0f0*/  IMAD.MOV.U32 R11, RZ, RZ, 0x1f ;  /* 0x0000001fff0b7424 */ /* 0x000fe400078e00ff */
[----:B------:R-:W-:-:S07]  /*b100*/  IMAD.MOV.U32 R15, RZ, RZ, -0x1 ;  /* 0xffffffffff0f7424 */ /* 0x000fce00078e00ff */
[----:B------:R-:W-:Y:S05]  /*b110*/  WARPSYNC.COLLECTIVE R15, `(.L_x_5739) ;  /* 0x000000000f087348 */ /* 0x000fea0003c00000 */
[----:B------:R1:W2:Y:S02]  /*b120*/  SHFL.IDX P6, R14, R13, R12, R11 ;  /* 0x0000000c0d0e7389 */ /* 0x0002a400000c000b */
[----:B-12---:R-:W-:Y:S01]  /*b130*/  ENDCOLLECTIVE ;  /* 0x000000000000791b */ /* 0x006fe20003800000 */
.L_x_5739:
[----:B------:R-:W-:Y:S05]  /*b140*/  BRA `(.L_x_5740) ;  /* 0xffffff6000a87947 */ /* 0x000fea000383ffff */
.L_x_5597:
[----:B--2---:R2:W3:Y:S02]  /*b150*/  SYNCS.PHASECHK.TRANS64.TRYWAIT P0, [R154+URZ+0x36400], R11 ;  /* 0x0364000b9a0075a7 */ /* 0x0044e4000800017f */
[----:B---3--:R-:W-:Y:S05]  /*b160*/  @!P0 NANOSLEEP.SYNCS 0x989680 ;  /* 0x009896800000895d */ /* 0x008fea0003900000 */
[----:B------:R-:W3:Y:S02]  /*b170*/  @!P0 SYNCS.PHASECHK.TRANS64 P0, [R154+URZ+0x36400], R11 ;  /* 0x0364000b9a0085a7 */ /* 0x000ee4000800007f */
[----:B---3--:R-:W-:Y:S05]  /*b180*/  @!P0 BRA `(.L_x_5597) ;  /* 0xfffffffc00f08947 */ /* 0x008fea000383ffff */
[----:B------:R-:W-:Y:S05]  /*b190*/  BRA `(.L_x_5596) ;  /* 0xffffff6000e07947 */ /* 0x000fea000383ffff */
.L_x_5601:
[----:B--2---:R2:W3:Y:S02]  /*b1a0*/  SYNCS.PHASECHK.TRANS64.TRYWAIT P1, [R3+URZ+0x36410], R12 ;  /* 0x0364100c030075a7 */ /* 0x0044e4000802017f */
[----:B---3--:R-:W-:Y:S05]  /*b1b0*/  @!P1 NANOSLEEP.SYNCS 0x989680 ;  /* 0x009896800000995d */ /* 0x008fea0003900000 */
[----:B------:R-:W3:Y:S02]  /*b1c0*/  @!P1 SYNCS.PHASECHK.TRANS64 P1, [R3+URZ+0x36410], R12 ;  /* 0x0364100c030095a7 */ /* 0x000ee4000802007f */
[----:B---3--:R-:W-:Y:S05]  /*b1d0*/  @!P1 BRA `(.L_x_5601) ;  /* 0xfffffffc00f09947 */ /* 0x008fea000383ffff */
[----:B------:R-:W-:Y:S05]  /*b1e0*/  BRA `(.L_x_5600) ;  /* 0xffffff6800a87947 */ /* 0x000fea000383ffff */
.L_x_5605:
[----:B------:R1:W1:Y:S02]  /*b1f0*/  SYNCS.PHASECHK.TRANS64.TRYWAIT P1, [R154+URZ+0x36430], R13 ;  /* 0x0364300d9a0075a7 */ /* 0x000264000802017f */
[----:B-1----:R-:W-:Y:S05]  /*b200*/  @!P1 NANOSLEEP.SYNCS 0x989680 ;  /* 0x009896800000995d */ /* 0x002fea0003900000 */
[----:B------:R-:W1:Y:S02]  /*b210*/  @!P1 SYNCS.PHASECHK.TRANS64 P1, [R154+URZ+0x36430], R13 ;  /* 0x0364300d9a0095a7 */ /* 0x000e64000802007f */
[----:B-1----:R-:W-:Y:S05]  /*b220*/  @!P1 BRA `(.L_x_5605) ;  /* 0xfffffffc00f09947 */ /* 0x002fea000383ffff */
[----:B------:R-:W-:Y:S05]  /*b230*/  BRA `(.L_x_5604) ;  /* 0xffffff70004c7947 */ /* 0x000fea000383ffff */
.L_x_5714:
[----:B-1----:R1:W2:Y:S02]  /*b240*/  SYNCS.PHASECHK.TRANS64.TRYWAIT P1, [R8+URZ+0x36420], R9 ;  /* 0x03642009080075a7 */ /* 0x0022a4000802017f */
[----:B--2---:R-:W-:Y:S05]  /*b250*/  @!P1 NANOSLEEP.SYNCS 0x989680 ;  /* 0x009896800000995d */ /* 0x004fea0003900000 */
[----:B------:R-:W2:Y:S02]  /*b260*/  @!P1 SYNCS.PHASECHK.TRANS64 P1, [R8+URZ+0x36420], R9 ;  /* 0x03642009080095a7 */ /* 0x000ea4000802007f */
[----:B--2---:R-:W-:Y:S05]  /*b270*/  @!P1 BRA `(.L_x_5714) ;  /* 0xfffffffc00f09947 */ /* 0x004fea000383ffff */
[----:B------:R-:W-:Y:S05]  /*b280*/  BRA `(.L_x_5741) ;  /* 0xffffffdc00607947 */ /* 0x000fea000383ffff */
.L_x_5718:
[----:B-1----:R1:W2:Y:S02]  /*b290*/  SYNCS.PHASECHK.TRANS64.TRYWAIT P1, [R8+URZ+0x36438], R9 ;  /* 0x03643809080075a7 */ /* 0x0022a4000802017f */
[----:B--2---:R-:W-:Y:S05]  /*b2a0*/  @!P1 NANOSLEEP.SYNCS 0x989680 ;  /* 0x009896800000995d */ /* 0x004fea0003900000 */
[----:B------:R-:W2:Y:S02]  /*b2b0*/  @!P1 SYNCS.PHASECHK.TRANS64 P1, [R8+URZ+0x36438], R9 ;  /* 0x03643809080095a7 */ /* 0x000ea4000802007f */
[----:B--2---:R-:W-:Y:S05]  /*b2c0*/  @!P1 BRA `(.L_x_5718) ;  /* 0xfffffffc00f09947 */ /* 0x004fea000383ffff */
[----:B------:R-:W-:Y:S05]  /*b2d0*/  BRA `(.L_x_5742) ;  /* 0xffffffe400507947 */ /* 0x000fea000383ffff */
.L_x_5720:
[----:B--2---:R2:W3:Y:S02]  /*b2e0*/  SYNCS.PHASECHK.TRANS64.TRYWAIT P1, [R8+URZ+0x36428], R7 ;  /* 0x03642807080075a7 */ /* 0x0044e4000802017f */
[----:B---3--:R-:W-:Y:S05]  /*b2f0*/  @!P1 NANOSLEEP.SYNCS 0x989680 ;  /* 0x009896800000995d */ /* 0x008fea0003900000 */
[----:B------:R-:W3:Y:S02]  /*b300*/  @!P1 SYNCS.PHASECHK.TRANS64 P1, [R8+URZ+0x36428], R7 ;  /* 0x03642807080095a7 */ /* 0x000ee4000802007f */
[----:B---3--:R-:W-:Y:S05]  /*b310*/  @!P1 BRA `(.L_x_5720) ;  /* 0xfffffffc00f09947 */ /* 0x008fea000383ffff */
[----:B------:R-:W-:Y:S05]  /*b320*/  BRA `(.L_x_5743) ;  /* 0xffffffe800187947 */ /* 0x000fea000383ffff */
.L_x_5722:
        /* <DEDUP_REMOVED lines=8> */
.L_x_5724:
[----:B------:R-:W-:-:S07]  /*b3b0*/  SHF.L.U32 R5, R10, 0x1f, RZ ;  /* 0x0000001f0a057819 */ /* 0x000fce00000006ff */
.L_x_5745:
[----:B--2---:R2:W3:Y:S02]  /*b3c0*/  SYNCS.PHASECHK.TRANS64.TRYWAIT P1, [R8+URZ+0x36420], R5 ;  /* 0x03642005080075a7 */ /* 0x0044e4000802017f */
[----:B---3--:R-:W-:Y:S05]  /*b3d0*/  @!P1 NANOSLEEP.SYNCS 0x989680 ;  /* 0x009896800000995d */ /* 0x008fea0003900000 */
[----:B------:R-:W3:Y:S02]  /*b3e0*/  @!P1 SYNCS.PHASECHK.TRANS64 P1, [R8+URZ+0x36420], R5 ;  /* 0x03642005080095a7 */ /* 0x000ee4000802007f */
[----:B---3--:R-:W-:Y:S05]  /*b3f0*/  @!P1 BRA `(.L_x_5745) ;  /* 0xfffffffc00f09947 */ /* 0x008fea000383ffff */
[----:B------:R-:W-:Y:S05]  /*b400*/  BRA `(.L_x_5746) ;  /* 0xffffffec00687947 */ /* 0x000fea000383ffff */
.L_x_5727:
[----:B--2---:R2:W3:Y:S02]  /*b410*/  SYNCS.PHASECHK.TRANS64.TRYWAIT P1, [R8+URZ+0x36438], R9 ;  /* 0x03643809080075a7 */ /* 0x0044e4000802017f */
[----:B---3--:R-:W-:Y:S05]  /*b420*/  @!P1 NANOSLEEP.SYNCS 0x989680 ;  /* 0x009896800000995d */ /* 0x008fea0003900000 */
[----:B------:R-:W3:Y:S02]  /*b430*/  @!P1 SYNCS.PHASECHK.TRANS64 P1, [R8+URZ+0x36438], R9 ;  /* 0x03643809080095a7 */ /* 0x000ee4000802007f */
[----:B---3--:R-:W-:Y:S05]  /*b440*/  @!P1 BRA `(.L_x_5727) ;  /* 0xfffffffc00f09947 */ /* 0x008fea000383ffff */
[----:B------:R-:W-:Y:S05]  /*b450*/  BRA `(.L_x_5747) ;  /* 0xfffffff000347947 */ /* 0x000fea000383ffff */
.L_x_5729:
[----:B-1----:R1:W2:Y:S02]  /*b460*/  SYNCS.PHASECHK.TRANS64.TRYWAIT P1, [R8+URZ+0x36428], R5 ;  /* 0x03642805080075a7 */ /* 0x0022a4000802017f */
[----:B--2---:R-:W-:Y:S05]  /*b470*/  @!P1 NANOSLEEP.SYNCS 0x989680 ;  /* 0x009896800000995d */ /* 0x004fea0003900000 */
[----:B------:R-:W2:Y:S02]  /*b480*/  @!P1 SYNCS.PHASECHK.TRANS64 P1, [R8+URZ+0x36428], R5 ;  /* 0x03642805080095a7 */ /* 0x000ea4000802007f */
[----:B--2---:R-:W-:Y:S05]  /*b490*/  @!P1 BRA `(.L_x_5729) ;  /* 0xfffffffc00f09947 */ /* 0x004fea000383ffff */
[----:B------:R-:W-:Y:S05]  /*b4a0*/  BRA `(.L_x_5748) ;  /* 0xfffffff000e07947 */ /* 0x000fea000383ffff */
.L_x_5731:
[----:B--2---:R2:W3:Y:S02]  /*b4b0*/  SYNCS.PHASECHK.TRANS64.TRYWAIT P1, [R8+URZ+0x36438], R3 ;  /* 0x03643803080075a7 */ /* 0x0044e4000802017f */
[----:B---3--:R-:W-:Y:S05]  /*b4c0*/  @!P1 NANOSLEEP.SYNCS 0x989680 ;  /* 0x009896800000995d */ /* 0x008fea0003900000 */
[----:B------:R-:W3:Y:S02]  /*b4d0*/  @!P1 SYNCS.PHASECHK.TRANS64 P1, [R8+URZ+0x36438], R3 ;  /* 0x03643803080095a7 */ /* 0x000ee4000802007f */
[----:B---3--:R-:W-:Y:S05]  /*b4e0*/  @!P1 BRA `(.L_x_5731) ;  /* 0xfffffffc00f09947 */ /* 0x008fea000383ffff */
[----:B------:R-:W-:Y:S05]  /*b4f0*/  BRA `(.L_x_5749) ;  /* 0xfffffff4009c7947 */ /* 0x000fea000383ffff */
.L_x_5733:
[----:B------:R-:W-:Y:S01]  /*b500*/  BSSY B0, `(.L_x_5750) ;  /* 0x0000006000007945 */ /* 0x000fe20003800000 */
[----:B------:R-:W-:-:S07]  /*b510*/  IMAD.MOV.U32 R15, RZ, RZ, -0x1 ;  /* 0xffffffffff0f7424 */ /* 0x000fce00078e00ff */
[----:B-1-3--:R-:W-:Y:S05]  /*b520*/  WARPSYNC.COLLECTIVE R15, `(.L_x_5751) ;  /* 0x000000000f0c7348 */ /* 0x00afea0003c00000 */
[----:B------:R-:W-:Y:S02]  /*b530*/  ELECT P6, UR62, PT ;  /* 0x00000000003e782f */ /* 0x000fe400038c0000 */
[----:B------:R-:W-:Y:S01]  /*b540*/  MOV R14, UR62 ;  /* 0x0000003e000e7c02 */ /* 0x000fe20008000f00 */
[----:B-1-3--:R-:W-:Y:S10]  /*b550*/  ENDCOLLECTIVE ;  /* 0x000000000000791b */ /* 0x00aff40003800000 */
.L_x_5751:
[----:B------:R-:W-:Y:S05]  /*b560*/  BSYNC B0 ;  /* 0x0000000000007941 */ /* 0x000fea0003800000 */
.L_x_5750:
[----:B------:R-:W-:Y:S05]  /*b570*/  BRA `(.L_x_5752) ;  /* 0xfffffff800587947 */ /* 0x000fea000383ffff */
.L_x_5735:
[----:B-1----:R1:W2:Y:S02]  /*b580*/  SYNCS.PHASECHK.TRANS64.TRYWAIT P0, [R9+URZ], R0 ;  /* 0x00000000090075a7 */ /* 0x0022a4000800017f */
[----:B--2---:R-:W-:Y:S05]  /*b590*/  @!P0 NANOSLEEP.SYNCS 0x989680 ;  /* 0x009896800000895d */ /* 0x004fea0003900000 */
[----:B------:R-:W2:Y:S02]  /*b5a0*/  @!P0 SYNCS.PHASECHK.TRANS64 P0, [R9+URZ], R0 ;  /* 0x00000000090085a7 */ /* 0x000ea4000800007f */
[----:B--2---:R-:W-:Y:S05]  /*b5b0*/  @!P0 BRA `(.L_x_5735) ;  /* 0xfffffffc00f08947 */ /* 0x004fea000383ffff */
[----:B------:R-:W-:Y:S05]  /*b5c0*/  BRA `(.L_x_5753) ;  /* 0xfffffff800987947 */ /* 0x000fea000383ffff */
.L_x_5736:
[----:B--2---:R2:W4:Y:S02]  /*b5d0*/  SYNCS.PHASECHK.TRANS64.TRYWAIT P0, [R3+URZ], R2 ;  /* 0x00000002030075a7 */ /* 0x004524000800017f */
[----:B----4-:R-:W-:Y:S05]  /*b5e0*/  @!P0 NANOSLEEP.SYNCS 0x989680 ;  /* 0x009896800000895d */ /* 0x010fea0003900000 */
[----:B------:R-:W4:Y:S02]  /*b5f0*/  @!P0 SYNCS.PHASECHK.TRANS64 P0, [R3+URZ], R2 ;  /* 0x00000002030085a7 */ /* 0x000f24000800007f */
[----:B----4-:R-:W-:Y:S05]  /*b600*/  @!P0 BRA `(.L_x_5736) ;  /* 0xfffffffc00f08947 */ /* 0x010fea000383ffff */
[----:B------:R-:W-:Y:S05]  /*b610*/  BRA `(.L_x_5754) ;  /* 0xfffffff8008c7947 */ /* 0x000fea000383ffff */
.L_x_5755:
        /* <DEDUP_REMOVED lines=14> */
.L_x_7685:


//--------------------- .text._ZN7cutlass13device_kernelIN5flash11enable_sm90INS1_16FlashAttnBwdSm90INS1_25CollectiveMainloopBwdSm90ILi2ELi1ELi1EN4cute5tupleIJNS5_1CILi1EEES8_S8_EEENS6_IJNS7_ILi64EEENS7_ILi96EEENS7_ILi192EEEEEENS_10bfloat16_tEfNS_4arch4Sm90ELb0ELb1ELb0ELb1ELb1ELb0ELb1ELb0ELi3ELi1ELi1ELi1ELb0EEENS1_21CollectiveEpilogueBwdISD_SE_SG_Li384ELb1ELb1ELi3EEENS1_19SingleTileSchedulerILb1ELb0ELb0ELi96EEEEEEEEEvNT_6ParamsE --------------------------
	.section	.text._ZN7cutlass13device_kernelIN5flash11enable_sm90INS1_16FlashAttnBwdSm90INS1_25CollectiveMainloopBwdSm90ILi2ELi1ELi1EN4cute5tupleIJNS5_1CILi1EEES8_S8_EEENS6_IJNS7_ILi64EEENS7_ILi96EEENS7_ILi192EEEEEENS_10bfloat16_tEfNS_4arch4Sm90ELb0ELb1ELb0ELb1ELb1ELb0ELb1ELb0ELi3ELi1ELi1ELi1ELb0EEENS1_21CollectiveEpilogueBwdISD_SE_SG_Li384ELb1ELb1ELi3EEENS1_19SingleTileSchedulerILb1ELb0ELb0ELi96EEEEEEEEEvNT_6ParamsE,"ax",@progbits
	.align	128
.text._ZN7cutlass13device_kernelIN5flash11enable_sm90INS1_16FlashAttnBwdSm90INS1_25CollectiveMainloopBwdSm90ILi2ELi1ELi1EN4cute5tupleIJNS5_1CILi1EEES8_S8_EEENS6_IJNS7_ILi64EEENS7_ILi96EEENS7_ILi192EEEEEENS_10bfloat16_tEfNS_4arch4Sm90ELb0ELb1ELb0ELb1ELb1ELb0ELb1ELb0ELi3ELi1ELi1ELi1ELb0EEENS1_21CollectiveEpilogueBwdISD_SE_SG_Li384ELb1ELb1ELi3EEENS1_19SingleTileSchedulerILb1ELb0ELb0ELi96EEEEEEEEEvNT_6ParamsE:
        .type           _ZN7cutlass13device_kernelIN5flash11enable_sm90INS1_16FlashAttnBwdSm90INS1_25CollectiveMainloopBwdSm90ILi2ELi1ELi1EN4cute5tupleIJNS5_1CILi1EEES8_S8_EEENS6_IJNS7_ILi64EEENS7_ILi96EEENS7_ILi192EEEEEENS_10bfloat16_tEfNS_4arch4Sm90ELb0ELb1ELb0ELb1ELb1ELb0ELb1ELb0ELi3ELi1ELi1ELi1ELb0EEENS1_21CollectiveEpilogueBwdISD_SE_SG_Li384ELb1ELb1ELi3EEENS1_19SingleTileSchedulerILb1ELb0ELb0ELi96EEEEEEEEEvNT_6ParamsE,@function
        .size           _ZN7cutlass13device_kernelIN5flash11enable_sm90INS1_16FlashAttnBwdSm90INS1_25CollectiveMainloopBwdSm90ILi2ELi1ELi1EN4cute5tupleIJNS5_1CILi1EEES8_S8_EEENS6_IJNS7_ILi64EEENS7_ILi96EEENS7_ILi192EEEEEENS_10bfloat16_tEfNS_4arch4Sm90ELb0ELb1ELb0ELb1ELb1ELb0ELb1ELb0ELi3ELi1ELi1ELi1ELb0EEENS1_21CollectiveEpilogueBwdISD_SE_SG_Li384ELb1ELb1ELi3EEENS1_19SingleTileSchedulerILb1ELb0ELb0ELi96EEEEEEEEEvNT_6ParamsE,(.L_x_7686 - _ZN7cutlass13device_kernelIN5flash11enable_sm90INS1_16FlashAttnBwdSm90INS1_25CollectiveMainloopBwdSm90ILi2ELi1ELi1EN4cute5tupleIJNS5_1CILi1EEES8_S8_EEENS6_IJNS7_ILi64EEENS7_ILi96EEENS7_ILi192EEEEEENS_10bfloat16_tEfNS_4arch4Sm90ELb0ELb1ELb0ELb1ELb1ELb0ELb1ELb0ELi3ELi1ELi1ELi1ELb0EEENS1_21CollectiveEpilogueBwdISD_SE_SG_Li384ELb1ELb1ELi3EEENS1_19SingleTileSchedulerILb1ELb0ELb0ELi96EEEEEEEEEvNT_6ParamsE)
        .other          _ZN7cutlass13device_kernelIN5flash11enable_sm90INS1_16FlashAttnBwdSm90INS1_25CollectiveMainloopBwdSm90ILi2ELi1ELi1EN4cute5tupleIJNS5_1CILi1EEES8_S8_EEENS6_IJNS7_ILi64EEENS7_ILi96EEENS7_ILi192EEEEEENS_10bfloat16_tEfNS_4arch4Sm90ELb0ELb1ELb0ELb1ELb1ELb0ELb1ELb0ELi3ELi1ELi1ELi1ELb0EEENS1_21CollectiveEpilogueBwdISD_SE_SG_Li384ELb1ELb1ELi3EEENS1_19SingleTileSchedulerILb1ELb0ELb0ELi96EEEEEEEEEvNT_6ParamsE,@"STO_CUDA_ENTRY STV_DEFAULT"
_ZN7cutlass13device_kernelIN5flash11enable_sm90INS1_16FlashAttnBwdSm90INS1_25CollectiveMainloopBwdSm90ILi2ELi1ELi1EN4cute5tupleIJNS5_1CILi1EEES8_S8_EEENS6_IJNS7_ILi64EEENS7_ILi96EEENS7_ILi192EEEEEENS_10bfloat16_tEfNS_4arch4Sm90ELb0ELb1ELb0ELb1ELb1ELb0ELb1ELb0ELi3ELi1ELi1ELi1ELb0EEENS1_21CollectiveEpilogueBwdISD_SE_SG_Li384ELb1ELb1ELi3EEENS1_19SingleTileSchedulerILb1ELb0ELb0ELi96EEEEEEEEEvNT_6ParamsE:
        /* <DEDUP_REMOVED lines=23> */
.L_x_5757:
[----:B------:R-:W-:Y:S05]  /*0170*/  BSYNC B0 ;  /* 0x0000000000007941 */ /* 0x000fea0003800000 */
.L_x_5756:
        /* <DEDUP_REMOVED lines=37> */
.L_x_5758:
        /* <DEDUP_REMOVED lines=20> */
.L_x_5759:
[----:B------:R-:W-:Y:S01]  /*0510*/  PLOP3.LUT P0, PT, PT, PT, UP0, 0x80, 0x0 ;  /* 0x000000000000781c */ /* 0x000fe20003f0f008 */
[----:B------:R-:W-:Y:S01]  /*0520*/  NOP ;  /* 0x0000000000007918 */ /* 0x000fe20000000000 */
[----:B------:R-:W-:Y:S01]  /*0530*/  ULDC.64 UR46, c[0x0][0x208] ;  /* 0x00008200002e7ab9 */ /* 0x000fe20000000a00 */
[----:B------:R-:W-:Y:S01]  /*0540*/  BSSY B6, `(.L_x_5760) ;  /* 0x0000b9f000067945 */ /* 0x000fe20003800000 */
[----:B-12-4-:R-:W-:Y:S09]  /*0550*/  BAR.SYNC.DEFER_BLOCKING 0x0 ;  /* 0x0000000000007b1d */ /* 0x016ff20000010000 */
[----:B------:R-:W-:Y:S05]  /*0560*/  @!P0 BRA `(.L_x_5761) ;  /* 0x0000006400cc8947 */ /* 0x000fea0003800000 */
.L_x_5762:
        /* <DEDUP_REMOVED lines=21> */
.L_x_5763:
        /* <DEDUP_REMOVED lines=10> */
.L_x_5765:
[----:B------:R-:W2:Y:S02]  /*0760*/  LDC R0, c[0x0][0x8bc] ;  /* 0x00022f00ff007b82 */ /* 0x000ea40000000800 */
.L_x_5764:
        /* <DEDUP_REMOVED lines=15> */
.L_x_5767:
        /* <DEDUP_REMOVED lines=10> */
.L_x_5768:
        /* <DEDUP_REMOVED lines=8> */
.L_x_5769:
        /* <DEDUP_REMOVED lines=9> */
.L_x_5770:
        /* <DEDUP_REMOVED lines=22> */
.L_x_5771:
        /* <DEDUP_REMOVED lines=78> */
.L_x_5774:
        /* <DEDUP_REMOVED lines=15> */
.L_x_5773:
        /* <DEDUP_REMOVED lines=20> */
.L_x_5776:
        /* <DEDUP_REMOVED lines=15> */
.L_x_5775:
        /* <DEDUP_REMOVED lines=8> */
.L_x_5950:
        /* <DEDUP_REMOVED lines=19> */
.L_x_5778:
        /* <DEDUP_REMOVED lines=108> */
.L_x_5798:
[----:B------:R-:W-:-:S13]  /*1be0*/  ISETP.NE.AND P0, PT, R155, 0x3, PT ;  /* 0x000000039b00780c */ /* 0x000fda0003f05270 */
[----:B-1----:R-:W-:Y:S05]  /*1bf0*/  @!P0 BRA `(.L_x_5780) ;  /* 0x0000000000048947 */ /* 0x002fea0003800000 */
[----:B------:R-:W-:Y:S01]  /*1c00*/  BPT.TRAP 0x1 ;  /* 0x000000040000795c */ /* 0x000fe20000300000 */
.L_x_5780:
[----:B------:R-:W-:Y:S02]  /*1c10*/  LEA R3, R2, UR36, 0x3 ;  /* 0x0000002402037c11 */ /* 0x000fe4000f8e18ff */
[----:B------:R-:W-:-:S04]  /*1c20*/  SHF.L.U32 R12, R7, 0x1f, RZ ;  /* 0x0000001f070c7819 */ /* 0x000fc800000006ff */
[----:B------:R1:W2:Y:S01]  /*1c30*/  SYNCS.PHASECHK.TRANS64.TRYWAIT P1, [R3+URZ+0x36410], R12 ;  /* 0x0364100c030075a7 */ /* 0x0002a2000802017f */
[----:B------:R-:W-:Y:S05]  /*1c40*/  @!P0 BRA `(.L_x_5781) ;  /* 0x0000000000048947 */ /* 0x000fea0003800000 */
[----:B------:R-:W-:Y:S01]  /*1c50*/  BPT.TRAP 0x1 ;  /* 0x000000040000795c */ /* 0x000fe20000300000 */
.L_x_5781:
[----:B--2---:R-:W-:Y:S05]  /*1c60*/  @P1 BRA `(.L_x_5782) ;  /* 0x0000000000081947 */ /* 0x004fea0003800000 */
[----:B------:R-:W2:Y:S02]  /*1c70*/  SYNCS.PHASECHK.TRANS64.TRYWAIT P1, [R3+URZ+0x36410], R12 ;  /* 0x0364100c030075a7 */ /* 0x000ea4000802017f */
[----:B--2---:R-:W-:Y:S05]  /*1c80*/  @!P1 BRA `(.L_x_5783) ;  /* 0x000000a000e09947 */ /* 0x004fea0003800000 */
.L_x_5782:
        /* <DEDUP_REMOVED lines=103> */
.L_x_5784:
[----:B------:R-:W-:-:S04]  /*2300*/  SHF.L.U32 R13, R5, 0x1f, RZ ;  /* 0x0000001f050d7819 */ /* 0x000fc800000006ff */
[----:B------:R4:W1:Y:S01]  /*2310*/  SYNCS.PHASECHK.TRANS64.TRYWAIT P1, [UR36+0x36430], R13 ;  /* 0x0364300dff0075a7 */ /* 0x0008620008020164 */
[----:B------:R-:W-:Y:S05]  /*2320*/  @!P0 BRA `(.L_x_5785) ;  /* 0x0000000000048947 */ /* 0x000fea0003800000 */
[----:B------:R-:W-:Y:S01]  /*2330*/  BPT.TRAP 0x1 ;  /* 0x000000040000795c */ /* 0x000fe20000300000 */
.L_x_5785:
[----:B-1----:R-:W-:Y:S05]  /*2340*/  @P1 BRA `(.L_x_5786) ;  /* 0x0000000000081947 */ /* 0x002fea0003800000 */
[----:B------:R-:W1:Y:S02]  /*2350*/  SYNCS.PHASECHK.TRANS64.TRYWAIT P1, [UR36+0x36430], R13 ;  /* 0x0364300dff0075a7 */ /* 0x000e640008020164 */
[----:B-1----:R-:W-:Y:S05]  /*2360*/  @!P1 BRA `(.L_x_5787) ;  /* 0x0000009c003c9947 */ /* 0x002fea0003800000 */
.L_x_5786:
        /* <DEDUP_REMOVED lines=112> */
.L_x_5790:
[----:B------:R-:W-:-:S06]  /*2a70*/  UISETP.NE.AND UP0, UPT, UR42, 0x1, UPT ;  /* 0x000000012a00788c */ /* 0x000fcc000bf05270 */
[----:B------:R-:W-:-:S05]  /*2a80*/  PLOP3.LUT P1, PT, PT, PT, UP0, 0x80, 0x0 ;  /* 0x000000000000781c */ /* 0x000fca0003f2f008 */
[----:B------:R-:W-:-:S08]  /*2a90*/  @UP0 ULDC UR5, c[0x0][0x754] ;  /* 0x0001d50000050ab9 */ /* 0x000fd00000000800 */
[----:B------:R-:W-:Y:S01]  /*2aa0*/  @P1 IMAD.HI.U32 R12, R23, UR5, RZ ;  /* 0x00000005170c1c27 */ /* 0x000fe2000f8e00ff */
[----:B------:R-:W-:-:S04]  /*2ab0*/  @UP0 ULDC UR5, c[0x0][0x758] ;  /* 0x0001d60000050ab9 */ /* 0x000fc80000000800 */
[----:B------:R-:W-:-:S07]  /*2ac0*/  @P1 SHF.R.U32.HI R23, RZ, UR5, R12 ;  /* 0x00000005ff171c19 */ /* 0x000fce000801160c */
.L_x_5791:
[----:B------:R-:W-:Y:S05]  /*2ad0*/  BSYNC B0 ;  /* 0x0000000000007941 */ /* 0x000fea0003800000 */
.L_x_5789:
[----:B------:R-:W-:Y:S01]  /*2ae0*/  IMAD R23, R23, UR42, R18 ;  /* 0x0000002a17177c24 */ /* 0x000fe2000f8e0212 */
[----:B------:R-:W-:-:S04]  /*2af0*/  IADD3 R12, R15, UR4, R4 ;  /* 0x000000040f0c7c10 */ /* 0x000fc8000fffe004 */
[----:B------:R-:W-:Y:S02]  /*2b00*/  VIADDMNMX R13, R23, UR42, R13, PT ;  /* 0x0000002a170d7c46 */ /* 0x000fe4000b80010d */
[----:B------:R-:W-:-:S07]  /*2b10*/  VIMNMX R12, R12, R23, !PT ;  /* 0x000000170c0c7248 */ /* 0x000fce0007fe0100 */
.L_x_5788:
        /* <DEDUP_REMOVED lines=51> */
.L_x_5794:
[----:B------:R-:W-:-:S06]  /*2e50*/  UISETP.NE.AND UP0, UPT, UR42, 0x1, UPT ;  /* 0x000000012a00788c */ /* 0x000fcc000bf05270 */
[----:B------:R-:W-:-:S05]  /*2e60*/  PLOP3.LUT P6, PT, PT, PT, UP0, 0x80, 0x0 ;  /* 0x000000000000781c */ /* 0x000fca0003fcf008 */
[----:B------:R-:W-:-:S08]  /*2e70*/  @UP0 ULDC UR4, c[0x0][0x754] ;  /* 0x0001d50000040ab9 */ /* 0x000fd00000000800 */
[----:B------:R-:W-:Y:S01]  /*2e80*/  @P6 IMAD.HI.U32 R12, R13, UR4, RZ ;  /* 0x000000040d0c6c27 */ /* 0x000fe2000f8e00ff */
[----:B------:R-:W-:Y:S01]  /*2e90*/  PLOP3.LUT P6, PT, PT, PT, UP0, 0x80, 0x0 ;  /* 0x000000000000781c */ /* 0x000fe20003fcf008 */
[----:B------:R-:W-:-:S12]  /*2ea0*/  @UP0 ULDC UR4, c[0x0][0x758] ;  /* 0x0001d60000040ab9 */ /* 0x000fd80000000800 */
[----:B------:R-:W-:-:S07]  /*2eb0*/  @P6 SHF.R.U32.HI R13, RZ, UR4, R12 ;  /* 0x00000004ff0d6c19 */ /* 0x000fce000801160c */
.L_x_5795:
[----:B------:R-:W-:Y:S05]  /*2ec0*/  BSYNC B0 ;  /* 0x0000000000007941 */ /* 0x000fea0003800000 */
.L_x_5793:
[----:B------:R-:W-:-:S05]  /*2ed0*/  IMAD R13, R13, UR42, R18 ;  /* 0x0000002a0d0d7c24 */ /* 0x000fca000f8e0212 */
[----:B------:R-:W-:Y:S02]  /*2ee0*/  VIMNMX R14, R14, R13, !PT ;  /* 0x0000000d0e0e7248 */ /* 0x000fe40007fe0100 */
[----:B------:R-:W-:-:S07]  /*2ef0*/  VIADDMNMX R20, R13, UR42, R20, PT ;  /* 0x0000002a0d147c46 */ /* 0x000fce000b800114 */
.L_x_5792:
        /* <DEDUP_REMOVED lines=214> */
.L_x_5796:
        /* <DEDUP_REMOVED lines=59> */
.L_x_5797:
        /* <DEDUP_REMOVED lines=62> */
.L_x_5772:
        /* <DEDUP_REMOVED lines=128> */
.L_x_5800:
        /* <DEDUP_REMOVED lines=54> */
.L_x_5802:
[----:B------:R-:W-:Y:S05]  /*4f50*/  BSYNC B0 ;  /* 0x0000000000007941 */ /* 0x000fea0003800000 */
.L_x_5801:
        /* <DEDUP_REMOVED lines=15> */
.L_x_5804:
[----:B------:R-:W-:Y:S05]  /*5050*/  BSYNC B0 ;  /* 0x0000000000007941 */ /* 0x000fea0003800000 */
.L_x_5803:
        /* <DEDUP_REMOVED lines=18> */
.L_x_5806:
[----:B------:R-:W-:Y:S05]  /*5180*/  BSYNC B0 ;  /* 0x0000000000007941 */ /* 0x000fea0003800000 */
.L_x_5805:
        /* <DEDUP_REMOVED lines=17> */
.L_x_5808:
[----:B------:R-:W-:Y:S05]  /*52a0*/  BSYNC B0 ;  /* 0x0000000000007941 */ /* 0x000fea0003800000 */
.L_x_5807:
        /* <DEDUP_REMOVED lines=18> */
.L_x_5810:
[----:B------:R-:W-:Y:S05]  /*53d0*/  BSYNC B0 ;  /* 0x0000000000007941 */ /* 0x000fea0003800000 */
.L_x_5809:
        /* <DEDUP_REMOVED lines=19> */
.L_x_5812:
[----:B------:R-:W-:Y:S05]  /*5510*/  BSYNC B0 ;  /* 0x0000000000007941 */ /* 0x000fea0003800000 */
.L_x_5811:
        /* <DEDUP_REMOVED lines=26> */
.L_x_5814:
[----:B------:R-:W-:Y:S05]  /*56c0*/  BSYNC B0 ;  /* 0x0000000000007941 */ /* 0x000fea0003800000 */
.L_x_5813:
        /* <DEDUP_REMOVED lines=15> */
.L_x_5816:
[----:B------:R-:W-:Y:S05]  /*57c0*/  BSYNC B0 ;  /* 0x0000000000007941 */ /* 0x000fea0003800000 */
.L_x_5815:
        /* <DEDUP_REMOVED lines=15> */
.L_x_5818:
[----:B------:R-:W-:Y:S05]  /*58c0*/  BSYNC B0 ;  /* 0x0000000000007941 */ /* 0x000fea0003800000 */
.L_x_5817:
        /* <DEDUP_REMOVED lines=15> */
.L_x_5820:
[----:B------:R-:W-:Y:S05]  /*59c0*/  BSYNC B0 ;  /* 0x0000000000007941 */ /* 0x000fea0003800000 */
.L_x_5819:
        /* <DEDUP_REMOVED lines=15> */
.L_x_5822:
[----:B------:R-:W-:Y:S05]  /*5ac0*/  BSYNC B0 ;  /* 0x0000000000007941 */ /* 0x000fea0003800000 */
.L_x_5821:
        /* <DEDUP_REMOVED lines=15> */
.L_x_5799:
        /* <DEDUP_REMOVED lines=30> */
.L_x_5823:
        /* <DEDUP_REMOVED lines=45> */
.L_x_5825:
[----:B------:R-:W-:Y:S05]  /*6070*/  BSYNC B0 ;  /* 0x0000000000007941 */ /* 0x000fea0003800000 */
.L_x_5824:
        /* <DEDUP_REMOVED lines=16> */
.L_x_5827:
[----:B------:R-:W-:Y:S05]  /*6180*/  BSYNC B0 ;  /* 0x0000000000007941 */ /* 0x000fea0003800000 */
.L_x_5826:
        /* <DEDUP_REMOVED lines=16> */
.L_x_5829:
[----:B------:R-:W-:Y:S05]  /*6290*/  BSYNC B0 ;  /* 0x0000000000007941 */ /* 0x000fea0003800000 */
.L_x_5828:
        /* <DEDUP_REMOVED lines=17> */
.L_x_5831:
[----:B------:R-:W-:Y:S05]  /*63b0*/  BSYNC B0 ;  /* 0x0000000000007941 */ /* 0x000fea0003800000 */
.L_x_5830:
        /* <DEDUP_REMOVED lines=16> */
.L_x_5833:
[----:B------:R-:W-:Y:S05]  /*64c0*/  BSYNC B0 ;  /* 0x0000000000007941 */ /* 0x000fea0003800000 */
.L_x_5832:
        /* <DEDUP_REMOVED lines=20> */
.L_x_5835:
[----:B------:R-:W-:Y:S05]  /*6610*/  BSYNC B0 ;  /* 0x0000000000007941 */ /* 0x000fea0003800000 */
.L_x_5834:
        /* <DEDUP_REMOVED lines=24> */
.L_x_5837:
[----:B------:R-:W-:Y:S05]  /*67a0*/  BSYNC B0 ;  /* 0x0000000000007941 */ /* 0x000fea0003800000 */
.L_x_5836:
        /* <DEDUP_REMOVED lines=15> */
.L_x_5839:
[----:B------:R-:W-:Y:S05]  /*68a0*/  BSYNC B0 ;  /* 0x0000000000007941 */ /* 0x000fea0003800000 */
.L_x_5838:
        /* <DEDUP_REMOVED lines=15> */
.L_x_5841:
[----:B------:R-:W-:Y:S05]  /*69a0*/  BSYNC B0 ;  /* 0x0000000000007941 */ /* 0x000fea0003800000 */
.L_x_5840:
        /* <DEDUP_REMOVED lines=15> */
.L_x_5843:
[----:B------:R-:W-:Y:S05]  /*6aa0*/  BSYNC B0 ;  /* 0x0000000000007941 */ /* 0x000fea0003800000 */
.L_x_5842:
        /* <DEDUP_REMOVED lines=15> */
.L_x_5845:
[----:B------:R-:W-:Y:S05]  /*6ba0*/  BSYNC B0 ;  /* 0x0000000000007941 */ /* 0x000fea0003800000 */
.L_x_5844:
        /* <DEDUP_REMOVED lines=15> */
.L_x_5761:
        /* <DEDUP_REMOVED lines=21> */
.L_x_5847:
        /* <DEDUP_REMOVED lines=13> */
.L_x_5849:
[----:B------:R-:W-:-:S05]  /*6ec0*/  ULDC UR4, c[0x0][0x8bc] ;  /* 0x00022f0000047ab9 */ /* 0x000fca0000000800 */
.L_x_5848:
        /* <DEDUP_REMOVED lines=44> */
.L_x_5850:
        /* <DEDUP_REMOVED lines=13> */
.L_x_5851:
        /* <DEDUP_REMOVED lines=12> */
.L_x_5852:
[----:B------:R-:W-:Y:S01]  /*7320*/  UIADD3 UR8, -UR12, UR10, UR6 ;  /* 0x0000000a0c087290 */ /* 0x000fe2000fffe106 */
[----:B------:R-:W-:Y:S01]  /*7330*/  ISETP.LE.AND P0, PT, RZ, UR22, PT ;  /* 0x00000016ff007c0c */ /* 0x000fe2000bf03270 */
[----:B------:R-:W-:Y:S01]  /*7340*/  ULDC UR9, c[0x0][0x74c] ;  /* 0x0001d30000097ab9 */ /* 0x000fe20000000800 */
[----:B------:R-:W-:Y:S01]  /*7350*/  ULDC UR20, c[0x0][0x288] ;  /* 0x0000a20000147ab9 */ /* 0x000fe20000000800 */
[----:B------:R-:W-:Y:S02]  /*7360*/  UIADD3 UR9, UR8, -UR9, URZ ;  /* 0x8000000908097290 */ /* 0x000fe4000fffe03f */
[----:B------:R-:W-:Y:S02]  /*7370*/  UIADD3 UR8, UR10, 0x3f, URZ ;  /* 0x0000003f0a087890 */ /* 0x000fe4000fffe03f */
[----:B------:R-:W-:Y:S02]  /*7380*/  USHF.R.S32.HI UR11, URZ, 0x1f, UR9 ;  /* 0x0000001f3f0b7899 */ /* 0x000fe40008011409 */
[----:B------:R-:W-:-:S02]  /*7390*/  USHF.R.S32.HI UR15, URZ, 0x1f, UR14 ;  /* 0x0000001f3f0f7899 */ /* 0x000fc4000801140e */
[----:B------:R-:W-:Y:S02]  /*73a0*/  ULEA.HI UR11, UR11, UR9, URZ, 0x6 ;  /* 0x000000090b0b7291 */ /* 0x000fe4000f8f303f */
[----:B------:R-:W-:Y:S02]  /*73b0*/  USHF.R.S32.HI UR9, URZ, 0x1f, UR8 ;  /* 0x0000001f3f097899 */ /* 0x000fe40008011408 */
[----:B------:R-:W-:Y:S02]  /*73c0*/  USHF.R.S32.HI UR11, URZ, 0x6, UR11 ;  /* 0x000000063f0b7899 */ /* 0x000fe4000801140b */
[----:B------:R-:W-:Y:S02]  /*73d0*/  ULEA.HI UR8, UR9, UR8, URZ, 0x6 ;  /* 0x0000000809087291 */ /* 0x000fe4000f8f303f */
[----:B------:R-:W-:Y:S02]  /*73e0*/  UISETP.LT.AND UP1, UPT, URZ, UR11, UPT ;  /* 0x0000000b3f00728c */ /* 0x000fe4000bf21270 */
[----:B------:R-:W-:-:S02]  /*73f0*/  USHF.R.S32.HI UR8, URZ, 0x6, UR8 ;  /* 0x000000063f087899 */ /* 0x000fc40008011408 */
[----:B------:R-:W-:Y:S02]  /*7400*/  USEL UR13, UR14, URZ, !UP0 ;  /* 0x0000003f0e0d7287 */ /* 0x000fe4000c000000 */
[----:B------:R-:W-:Y:S02]  /*7410*/  USEL UR9, URZ, UR11, !UP1 ;  /* 0x0000000b3f097287 */ /* 0x000fe4000c800000 */
[----:B------:R-:W-:Y:S01]  /*7420*/  UIMAD UR14, UR14, UR20, URZ ;  /* 0x000000140e0e72a4 */ /* 0x000fe2000f8e023f */
[----:B------:R-:W-:Y:S01]  /*7430*/  UMOV UR11, UR8 ;  /* 0x00000008000b7c82 */ /* 0x000fe20008000000 */
        /* <DEDUP_REMOVED lines=8> */
[----:B------:R-:W-:-:S12]  /*74c0*/  USEL UR11, UR8, UR10, UP1 ;  /* 0x0000000a080b7287 */ /* 0x000fd80008800000 */
.L_x_5853:
[----:B------:R-:W-:Y:S02]  /*74d0*/  UISETP.GT.AND UP1, UPT, UR11, UR9, UPT ;  /* 0x000000090b00728c */ /* 0x000fe4000bf24270 */
[----:B------:R-:W-:Y:S02]  /*74e0*/  USEL UR21, UR15, URZ, !UP0 ;  /* 0x0000003f0f157287 */ /* 0x000fe4000c000000 */
[----:B------:R-:W-:Y:S02]  /*74f0*/  UIADD3 UR23, UP0, UR14, UR7, URZ ;  /* 0x000000070e177290 */ /* 0x000fe4000ff1e03f */
[----:B------:R-:W-:Y:S02]  /*7500*/  PLOP3.LUT P1, PT, PT, PT, UP1, 0x80, 0x0 ;  /* 0x000000000000781c */ /* 0x000fe40003f2f018 */
[----:B------:R-:W-:Y:S01]  /*7510*/  ELECT P0, URZ, PT ;  /* 0x00000000003f782f */ /* 0x000fe20003800000 */
[----:B------:R-:W-:-:S10]  /*7520*/  ULEA.HI.X.SX32 UR10, UR14, UR16, 0x1, UP0 ;  /* 0x000000100e0a7291 */ /* 0x000fd400080f0e3f */
[----:B------:R-:W-:Y:S05]  /*7530*/  @!P1 BRA `(.L_x_5854) ;  /* 0x00000014008c9947 */ /* 0x000fea0003800000 */
[----:B------:R-:W-:Y:S01]  /*7540*/  ULDC.64 UR18, c[0x0][0x2d8] ;  /* 0x0000b60000127ab9 */ /* 0x000fe20000000a00 */
[----:B------:R-:W1:Y:S01]  /*7550*/  S2R R0, SR_TID.X ;  /* 0x0000000000007919 */ /* 0x000e620000002100 */
[----:B------:R-:W-:Y:S02]  /*7560*/  UIMAD UR6, UR16, UR18, URZ ;  /* 0x00000012100672a4 */ /* 0x000fe4000f8e023f */
[----:B------:R-:W-:Y:S02]  /*7570*/  UIMAD.WIDE.U32 UR14, UR7, UR18, URZ ;  /* 0x00000012070e72a5 */ /* 0x000fe4000f8e003f */
[----:B------:R-:W-:Y:S02]  /*7580*/  UIMAD UR19, UR7, UR19, UR6 ;  /* 0x00000013071372a4 */ /* 0x000fe4000f8e0206 */
[----:B------:R-:W-:Y:S02]  /*7590*/  UIADD3 UR7, -UR9, UR11, URZ ;  /* 0x0000000b09077290 */ /* 0x000fe4000fffe13f */
[----:B------:R-:W-:-:S02]  /*75a0*/  UIADD3 UR6, UP0, UR4, UR14, URZ ;  /* 0x0000000e04067290 */ /* 0x000fc4000ff1e03f */
[----:B------:R-:W-:Y:S02]  /*75b0*/  UIADD3 UR19, UR15, UR19, URZ ;  /* 0x000000130f137290 */ /* 0x000fe4000fffe03f */
[----:B------:R-:W-:Y:S02]  /*75c0*/  ULOP3.LUT UR12, UR7, 0x1, URZ, 0xc0, !UPT ;  /* 0x00000001070c7892 */ /* 0x000fe4000f8ec03f */
[----:B------:R-:W-:Y:S02]  /*75d0*/  UIADD3.X UR7, UR5, UR19, URZ, UP0, !UPT ;  /* 0x0000001305077290 */ /* 0x000fe400087fe43f */
[----:B------:R-:W-:Y:S01]  /*75e0*/  UISETP.NE.U32.AND UP0, UPT, UR12, 0x1, UPT ;  /* 0x000000010c00788c */ /* 0x000fe2000bf05070 */
[----:B------:R-:W-:Y:S02]  /*75f0*/  ULDC.64 UR16, c[0x0][0x2e0] ;  /* 0x0000b80000107ab9 */ /* 0x000fe40000000a00 */
[----:B------:R-:W-:-:S03]  /*7600*/  UIMAD UR18, UR21, UR16, URZ ;  /* 0x00000010151272a4 */ /* 0x000fc6000f8e023f */
[----:B------:R-:W-:Y:S01]  /*7610*/  PLOP3.LUT P1, PT, PT, PT, UP0, 0x80, 0x0 ;  /* 0x000000000000781c */ /* 0x000fe20003f2f008 */
[----:B------:R-:W-:Y:S02]  /*7620*/  UIMAD.WIDE.U32 UR6, UR13, UR16, UR6 ;  /* 0x000000100d0672a5 */ /* 0x000fe4000f8e0006 */
[----:B------:R-:W-:Y:S01]  /*7630*/  UIMAD UR17, UR13, UR17, UR18 ;  /* 0x000000110d1172a4 */ /* 0x000fe2000f8e0212 */
[----:B------:R-:W-:Y:S02]  /*7640*/  ULDC UR21, c[0x0][0x760] ;  /* 0x0001d80000157ab9 */ /* 0x000fe40000000800 */
[----:B------:R-:W-:Y:S02]  /*7650*/  UIMAD UR12, UR20, UR21, URZ ;  /* 0x00000015140c72a4 */ /* 0x000fe4000f8e023f */
[----:B------:R-:W-:Y:S01]  /*7660*/  UIADD3 UR24, UR7, UR17, URZ ;  /* 0x0000001107187290 */ /* 0x000fe2000fffe03f */
[----:B-1----:R-:W-:-:S04]  /*7670*/  LOP3.LUT R9, R0, 0x1f, RZ, 0xc0, !PT ;  /* 0x0000001f00097812 */ /* 0x002fc800078ec0ff */
[----:B------:R-:W-:Y:S07]  /*7680*/  @P1 BRA `(.L_x_5855) ;  /* 0x0000000400d01947 */ /* 0x000fee0003800000 */
        /* <DEDUP_REMOVED lines=11> */
.L_x_5858:
[----:B------:R-:W2:Y:S04]  /*7740*/  LDG.E.STRONG.GPU R0, desc[UR46][R2.64] ;  /* 0x0000002e02007981 */ /* 0x000ea8000c1ef900 */
[----:B--2---:R-:W-:Y:S01]  /*7750*/  CCTL.IVALL ;  /* 0x00000000ff00798f */ /* 0x004fe20002000000 */
[----:B------:R-:W-:Y:S05]  /*7760*/  YIELD ;  /* 0x0000000000007946 */ /* 0x000fea0003800000 */
[----:B------:R-:W-:-:S13]  /*7770*/  ISETP.NE.AND P1, PT, R0, UR22, PT ;  /* 0x0000001600007c0c */ /* 0x000fda000bf25270 */
[----:B------:R-:W-:Y:S05]  /*7780*/  @P1 BRA `(.L_x_5858) ;  /* 0xfffffffc00ec1947 */ /* 0x000fea000383ffff */
.L_x_5857:
[----:B------:R-:W-:Y:S05]  /*7790*/  BSYNC B0 ;  /* 0x0000000000007941 */ /* 0x000fea0003800000 */
.L_x_5856:
[----:B------:R-:W-:-:S03]  /*77a0*/  UMOV UR18, 0xffffffff ;  /* 0xffffffff00127882 */ /* 0x000fc60000000000 */
[----:B------:R-:W-:Y:S05]  /*77b0*/  BRA.DIV UR18, `(.L_x_5859) ;  /* 0x0000004a123c7947 */ /* 0x000fea000b800000 */
[----:B------:R-:W-:Y:S01]  /*77c0*/  NOP ;  /* 0x0000000000007918 */ /* 0x000fe20000000000 */
.L_x_5953:
        /* <DEDUP_REMOVED lines=22> */
.L_x_5861:
[----:B------:R-:W-:Y:S05]  /*7930*/  BSYNC B0 ;  /* 0x0000000000007941 */ /* 0x000fea0003800000 */
.L_x_5860:
        /* <DEDUP_REMOVED lines=19> */
.L_x_5863:
[----:B------:R-:W-:Y:S05]  /*7a70*/  BSYNC B0 ;  /* 0x0000000000007941 */ /* 0x000fea0003800000 */
.L_x_5862:
        /* <DEDUP_REMOVED lines=20> */
.L_x_5865:
[----:B------:R-:W-:Y:S05]  /*7bc0*/  BSYNC B0 ;  /* 0x0000000000007941 */ /* 0x000fea0003800000 */
.L_x_5864:
[----:B------:R-:W-:Y:S06]  /*7bd0*/  BAR.ARV 0xa, 0xa0 ;  /* 0x0282800000007b1d */ /* 0x000fec0000002000 */
[----:B------:R-:W-:Y:S04]  /*7be0*/  BSSY B0, `(.L_x_5866) ;  /* 0x0000003000007945 */ /* 0x000fe80003800000 */
[----:B------:R-:W-:Y:S05]  /*7bf0*/  @!P0 BRA `(.L_x_5867) ;  /* 0x0000000000048947 */ /* 0x000fea0003800000 */
[----:B------:R-:W-:-:S04]  /*7c00*/  DEPBAR.LE SB0, 0x1 ;  /* 0x000080400000791a */ /* 0x000fc80000000000 */
.L_x_5867:
[----:B------:R-:W-:Y:S05]  /*7c10*/  BSYNC B0 ;  /* 0x0000000000007941 */ /* 0x000fea0003800000 */
.L_x_5866:
[----:B------:R-:W-:Y:S06]  /*7c20*/  BAR.ARV 0xb, 0xa0 ;  /* 0x02c2800000007b1d */ /* 0x000fec0000002000 */
[----:B------:R-:W-:Y:S04]  /*7c30*/  BSSY B0, `(.L_x_5868) ;  /* 0x0000003000007945 */ /* 0x000fe80003800000 */
[----:B------:R-:W-:Y:S05]  /*7c40*/  @!P0 BRA `(.L_x_5869) ;  /* 0x0000000000048947 */ /* 0x000fea0003800000 */
[----:B------:R-:W-:-:S04]  /*7c50*/  DEPBAR.LE SB0, 0x0 ;  /* 0x000080000000791a */ /* 0x000fc80000000000 */
.L_x_5869:
[----:B------:R-:W-:Y:S05]  /*7c60*/  BSYNC B0 ;  /* 0x0000000000007941 */ /* 0x000fea0003800000 */
.L_x_5868:
        /* <DEDUP_REMOVED lines=19> */
.L_x_5871:
[----:B------:R-:W-:Y:S05]  /*7da0*/  BSYNC B0 ;  /* 0x0000000000007941 */ /* 0x000fea0003800000 */
.L_x_5870:
[----:B------:R-:W-:Y:S01]  /*7db0*/  UIADD3 UR18, UR9, 0x1, URZ ;  /* 0x0000000109127890 */ /* 0x000fe2000fffe03f */
[----:B------:R-:W-:Y:S11]  /*7dc0*/  BRA `(.L_x_5872) ;  /* 0x0000000000047947 */ /* 0x000ff60003800000 */
.L_x_5855:
[----:B------:R-:W-:-:S05]  /*7dd0*/  UMOV UR18, UR9 ;  /* 0x0000000900127c82 */ /* 0x000fca0008000000 */
.L_x_5872:
[----:B------:R-:W-:-:S04]  /*7de0*/  UIADD3 UR9, UR9, 0x1, URZ ;  /* 0x0000000109097890 */ /* 0x000fc8000fffe03f */
[----:B------:R-:W-:-:S03]  /*7df0*/  UISETP.NE.AND UP0, UPT, UR11, UR9, UPT ;  /* 0x000000090b00728c */ /* 0x000fc6000bf05270 */
[----:B------:R-:W-:-:S03]  /*7e00*/  UMOV UR9, UR18 ;  /* 0x0000001200097c82 */ /* 0x000fc60008000000 */
[----:B------:R-:W-:-:S13]  /*7e10*/  PLOP3.LUT P1, PT, PT, PT, UP0, 0x80, 0x0 ;  /* 0x000000000000781c */ /* 0x000fda0003f2f008 */
[----:B------:R-:W-:Y:S05]  /*7e20*/  @!P1 BRA `(.L_x_5854) ;  /* 0x0000000c00509947 */ /* 0x000fea0003800000 */
[----:B------:R-:W-:Y:S01]  /*7e30*/  UMOV UR15, UR19 ;  /* 0x00000013000f7c82 */ /* 0x000fe20008000000 */
[----:B------:R-:W-:Y:S01]  /*7e40*/  ULDC.64 UR26, c[0x0][0x2c0] ;  /* 0x0000b000001a7ab9 */ /* 0x000fe20000000a00 */
[----:B------:R-:W-:Y:S01]  /*7e50*/  UIMAD.WIDE.U32 UR14, UR13, UR16, UR14 ;  /* 0x000000100d0e72a5 */ /* 0x000fe2000f8e000e */
[----:B------:R-:W-:-:S03]  /*7e60*/  UMOV UR9, UR18 ;  /* 0x0000001200097c82 */ /* 0x000fc60008000000 */
[----:B------:R-:W-:-:S04]  /*7e70*/  UIADD3 UR21, UP0, UR4, UR14, URZ ;  /* 0x0000000e04157290 */ /* 0x000fc8000ff1e03f */
[----:B------:R-:W-:Y:S02]  /*7e80*/  UIADD3.X UR4, UR5, UR17, UR15, UP0, !UPT ;  /* 0x0000001105047290 */ /* 0x000fe400087fe40f */
[----:B------:R-:W-:-:S04]  /*7e90*/  ULEA UR20, UP0, UR21, UR26, 0x2 ;  /* 0x0000001a15147291 */ /* 0x000fc8000f80103f */
[----:B------:R-:W-:Y:S02]  /*7ea0*/  ULEA.HI.X UR21, UR21, UR27, UR4, 0x2, UP0 ;  /* 0x0000001b15157291 */ /* 0x000fe400080f1404 */
[----:B------:R-:W-:Y:S01]  /*7eb0*/  UIADD3 UR20, UP0, UR20, 0x4000, URZ ;  /* 0x0000400014147890 */ /* 0x000fe2000ff1e03f */
[----:B------:R-:W-:-:S03]  /*7ec0*/  UMOV UR4, URZ ;  /* 0x0000003f00047c82 */ /* 0x000fc60008000000 */
[----:B------:R-:W-:-:S12]  /*7ed0*/  UIADD3.X UR21, URZ, UR21, URZ, UP0, !UPT ;  /* 0x000000153f157290 */ /* 0x000fd800087fe43f */
.L_x_5905:
        /* <DEDUP_REMOVED lines=11> */
.L_x_5875:
[----:B------:R-:W2:Y:S04]  /*7f90*/  LDG.E.STRONG.GPU R0, desc[UR46][R2.64] ;  /* 0x0000002e02007981 */ /* 0x000ea8000c1ef900 */
[----:B--2---:R-:W-:Y:S01]  /*7fa0*/  CCTL.IVALL ;  /* 0x00000000ff00798f */ /* 0x004fe20002000000 */
[----:B------:R-:W-:Y:S05]  /*7fb0*/  YIELD ;  /* 0x0000000000007946 */ /* 0x000fea0003800000 */
[----:B------:R-:W-:-:S13]  /*7fc0*/  ISETP.NE.AND P1, PT, R0, UR22, PT ;  /* 0x0000001600007c0c */ /* 0x000fda000bf25270 */
[----:B------:R-:W-:Y:S05]  /*7fd0*/  @P1 BRA `(.L_x_5875) ;  /* 0xfffffffc00ec1947 */ /* 0x000fea000383ffff */
.L_x_5874:
[----:B------:R-:W-:Y:S05]  /*7fe0*/  BSYNC B0 ;  /* 0x0000000000007941 */ /* 0x000fea0003800000 */
.L_x_5873:
[----:B------:R-:W-:-:S03]  /*7ff0*/  UMOV UR13, 0xffffffff ;  /* 0xffffffff000d7882 */ /* 0x000fc60000000000 */
[----:B------:R-:W-:Y:S05]  /*8000*/  BRA.DIV UR13, `(.L_x_5876) ;  /* 0x000000420d447947 */ /* 0x000fea000b800000 */
[----:B------:R-:W-:Y:S01]  /*8010*/  NOP ;  /* 0x0000000000007918 */ /* 0x000fe20000000000 */
.L_x_5956:
        /* <DEDUP_REMOVED lines=19> */
.L_x_5878:
[----:B------:R-:W-:Y:S05]  /*8150*/  BSYNC B0 ;  /* 0x0000000000007941 */ /* 0x000fea0003800000 */
.L_x_5877:
        /* <DEDUP_REMOVED lines=14> */
.L_x_5880:
[----:B------:R-:W-:Y:S05]  /*8240*/  BSYNC B0 ;  /* 0x0000000000007941 */ /* 0x000fea0003800000 */
.L_x_5879:
        /* <DEDUP_REMOVED lines=15> */
.L_x_5882:
[----:B------:R-:W-:Y:S05]  /*8340*/  BSYNC B0 ;  /* 0x0000000000007941 */ /* 0x000fea0003800000 */
.L_x_5881:
[----:B------:R-:W-:Y:S06]  /*8350*/  BAR.ARV 0xa, 0xa0 ;  /* 0x0282800000007b1d */ /* 0x000fec0000002000 */
[----:B------:R-:W-:Y:S04]  /*8360*/  BSSY B0, `(.L_x_5883) ;  /* 0x0000003000007945 */ /* 0x000fe80003800000 */
[----:B------:R-:W-:Y:S05]  /*8370*/  @!P0 BRA `(.L_x_5884) ;  /* 0x0000000000048947 */ /* 0x000fea0003800000 */
[----:B------:R-:W-:-:S04]  /*8380*/  DEPBAR.LE SB0, 0x1 ;  /* 0x000080400000791a */ /* 0x000fc80000000000 */
.L_x_5884:
[----:B------:R-:W-:Y:S05]  /*8390*/  BSYNC B0 ;  /* 0x0000000000007941 */ /* 0x000fea0003800000 */
.L_x_5883:
[----:B------:R-:W-:Y:S06]  /*83a0*/  BAR.ARV 0xb, 0xa0 ;  /* 0x02c2800000007b1d */ /* 0x000fec0000002000 */
[----:B------:R-:W-:Y:S04]  /*83b0*/  BSSY B0, `(.L_x_5885) ;  /* 0x0000003000007945 */ /* 0x000fe80003800000 */
[----:B------:R-:W-:Y:S05]  /*83c0*/  @!P0 BRA `(.L_x_5886) ;  /* 0x0000000000048947 */ /* 0x000fea0003800000 */
[----:B------:R-:W-:-:S04]  /*83d0*/  DEPBAR.LE SB0, 0x0 ;  /* 0x000080000000791a */ /* 0x000fc80000000000 */
.L_x_5886:
[----:B------:R-:W-:Y:S05]  /*83e0*/  BSYNC B0 ;  /* 0x0000000000007941 */ /* 0x000fea0003800000 */
.L_x_5885:
        /* <DEDUP_REMOVED lines=19> */
.L_x_5888:
[----:B------:R-:W-:Y:S05]  /*8520*/  BSYNC B0 ;  /* 0x0000000000007941 */ /* 0x000fea0003800000 */
.L_x_5887:
        /* <DEDUP_REMOVED lines=9> */
.L_x_5891:
[----:B------:R-:W2:Y:S04]  /*85c0*/  LDG.E.STRONG.GPU R0, desc[UR46][R2.64] ;  /* 0x0000002e02007981 */ /* 0x000ea8000c1ef900 */
[----:B--2---:R-:W-:Y:S01]  /*85d0*/  CCTL.IVALL ;  /* 0x00000000ff00798f */ /* 0x004fe20002000000 */
[----:B------:R-:W-:Y:S05]  /*85e0*/  YIELD ;  /* 0x0000000000007946 */ /* 0x000fea0003800000 */
[----:B------:R-:W-:-:S13]  /*85f0*/  ISETP.NE.AND P1, PT, R0, UR22, PT ;  /* 0x0000001600007c0c */ /* 0x000fda000bf25270 */
[----:B------:R-:W-:Y:S05]  /*8600*/  @P1 BRA `(.L_x_5891) ;  /* 0xfffffffc00ec1947 */ /* 0x000fea000383ffff */
.L_x_5890:
[----:B------:R-:W-:Y:S05]  /*8610*/  BSYNC B0 ;  /* 0x0000000000007941 */ /* 0x000fea0003800000 */
.L_x_5889:
[----:B------:R-:W-:-:S03]  /*8620*/  UMOV UR5, 0xffffffff ;  /* 0xffffffff00057882 */ /* 0x000fc60000000000 */
[----:B------:R-:W-:Y:S05]  /*8630*/  BRA.DIV UR5, `(.L_x_5892) ;  /* 0x0000003a05d47947 */ /* 0x000fea000b800000 */
[----:B------:R-:W-:Y:S01]  /*8640*/  NOP ;  /* 0x0000000000007918 */ /* 0x000fe20000000000 */
.L_x_5959:
        /* <DEDUP_REMOVED lines=15> */
.L_x_5894:
[----:B------:R-:W-:Y:S05]  /*8740*/  BSYNC B0 ;  /* 0x0000000000007941 */ /* 0x000fea0003800000 */
.L_x_5893:
        /* <DEDUP_REMOVED lines=14> */
.L_x_5896:
[----:B------:R-:W-:Y:S05]  /*8830*/  BSYNC B0 ;  /* 0x0000000000007941 */ /* 0x000fea0003800000 */
.L_x_5895:
        /* <DEDUP_REMOVED lines=15> */
.L_x_5898:
[----:B------:R-:W-:Y:S05]  /*8930*/  BSYNC B0 ;  /* 0x0000000000007941 */ /* 0x000fea0003800000 */
.L_x_5897:
[----:B------:R-:W-:Y:S06]  /*8940*/  BAR.ARV 0xa, 0xa0 ;  /* 0x0282800000007b1d */ /* 0x000fec0000002000 */
[----:B------:R-:W-:Y:S04]  /*8950*/  BSSY B0, `(.L_x_5899) ;  /* 0x0000003000007945 */ /* 0x000fe80003800000 */
[----:B------:R-:W-:Y:S05]  /*8960*/  @!P0 BRA `(.L_x_5900) ;  /* 0x0000000000048947 */ /* 0x000fea0003800000 */
[----:B------:R-:W-:-:S04]  /*8970*/  DEPBAR.LE SB0, 0x1 ;  /* 0x000080400000791a */ /* 0x000fc80000000000 */
.L_x_5900:
[----:B------:R-:W-:Y:S05]  /*8980*/  BSYNC B0 ;  /* 0x0000000000007941 */ /* 0x000fea0003800000 */
.L_x_5899:
[----:B------:R-:W-:Y:S06]  /*8990*/  BAR.ARV 0xb, 0xa0 ;  /* 0x02c2800000007b1d */ /* 0x000fec0000002000 */
[----:B------:R-:W-:Y:S04]  /*89a0*/  BSSY B0, `(.L_x_5901) ;  /* 0x0000003000007945 */ /* 0x000fe80003800000 */
[----:B------:R-:W-:Y:S05]  /*89b0*/  @!P0 BRA `(.L_x_5902) ;  /* 0x0000000000048947 */ /* 0x000fea0003800000 */
[----:B------:R-:W-:-:S04]  /*89c0*/  DEPBAR.LE SB0, 0x0 ;  /* 0x000080000000791a */ /* 0x000fc80000000000 */
.L_x_5902:
[----:B------:R-:W-:Y:S05]  /*89d0*/  BSYNC B0 ;  /* 0x0000000000007941 */ /* 0x000fea0003800000 */
.L_x_5901:
        /* <DEDUP_REMOVED lines=19> */
.L_x_5904:
[----:B------:R-:W-:Y:S05]  /*8b10*/  BSYNC B0 ;  /* 0x0000000000007941 */ /* 0x000fea0003800000 */
.L_x_5903:
[----:B------:R-:W-:Y:S02]  /*8b20*/  UIADD3 UR9, UR9, 0x2, URZ ;  /* 0x0000000209097890 */ /* 0x000fe4000fffe03f */
[----:B------:R-:W-:Y:S02]  /*8b30*/  UIADD3 UR4, UR4, 0x6000, URZ ;  /* 0x0000600004047890 */ /* 0x000fe4000fffe03f */
[----:B------:R-:W-:-:S06]  /*8b40*/  UISETP.GE.AND UP0, UPT, UR9, UR11, UPT ;  /* 0x0000000b0900728c */ /* 0x000fcc000bf06270 */
[----:B------:R-:W-:-:S13]  /*8b50*/  PLOP3.LUT P1, PT, PT, PT, UP0, 0x80, 0x0 ;  /* 0x000000000000781c */ /* 0x000fda0003f2f008 */
[----:B------:R-:W-:Y:S05]  /*8b60*/  @!P1 BRA `(.L_x_5905) ;  /* 0xfffffff000dc9947 */ /* 0x000fea000383ffff */
.L_x_5854:
        /* <DEDUP_REMOVED lines=41> */
.L_x_5908:
[----:B------:R-:W-:Y:S05]  /*8e00*/  BSYNC B0 ;  /* 0x0000000000007941 */ /* 0x000fea0003800000 */
.L_x_5907:
[----:B------:R-:W-:Y:S05]  /*8e10*/  BRA `(.L_x_5909) ;  /* 0x0000000000047947 */ /* 0x000fea0003800000 */
.L_x_5906:
[----:B------:R-:W-:-:S05]  /*8e20*/  UMOV UR4, UR9 ;  /* 0x0000000900047c82 */ /* 0x000fca0008000000 */
.L_x_5909:
        /* <DEDUP_REMOVED lines=11> */
.L_x_5914:
        /* <DEDUP_REMOVED lines=24> */
.L_x_5911:
[----:B------:R-:W-:Y:S05]  /*9060*/  BSYNC B0 ;  /* 0x0000000000007941 */ /* 0x000fea0003800000 */
.L_x_5910:
        /* <DEDUP_REMOVED lines=24> */
.L_x_5913:
[----:B------:R-:W-:Y:S05]  /*91f0*/  BSYNC B0 ;  /* 0x0000000000007941 */ /* 0x000fea0003800000 */
.L_x_5912:
[----:B------:R-:W-:Y:S02]  /*9200*/  UIADD3 UR7, UR7, 0x2, URZ ;  /* 0x0000000207077890 */ /* 0x000fe4000fffe03f */
[----:B------:R-:W-:Y:S02]  /*9210*/  ULEA UR5, UR19, UR5, 0x1 ;  /* 0x0000000513057291 */ /* 0x000fe4000f8e083f */
[----:B------:R-:W-:Y:S02]  /*9220*/  ULEA UR6, UR19, UR6, 0x1 ;  /* 0x0000000613067291 */ /* 0x000fe4000f8e083f */
[----:B------:R-:W-:-:S13]  /*9230*/  ISETP.NE.AND P0, PT, RZ, UR7, PT ;  /* 0x00000007ff007c0c */ /* 0x000fda000bf05270 */
[----:B------:R-:W-:Y:S05]  /*9240*/  @!P0 BRA `(.L_x_5766) ;  /* 0x0000002c00388947 */ /* 0x000fea0003800000 */
[----:B------:R-:W-:Y:S05]  /*9250*/  BRA `(.L_x_5914) ;  /* 0xfffffffc00207947 */ /* 0x000fea000383ffff */
.L_x_5846:
        /* <DEDUP_REMOVED lines=14> */
.L_x_5915:
        /* <DEDUP_REMOVED lines=16> */
.L_x_5917:
[----:B------:R-:W-:-:S05]  /*9440*/  ULDC UR4, c[0x0][0x8bc] ;  /* 0x00022f0000047ab9 */ /* 0x000fca0000000800 */
.L_x_5916:
        /* <DEDUP_REMOVED lines=62> */
.L_x_5919:
        /* <DEDUP_REMOVED lines=13> */
.L_x_5920:
        /* <DEDUP_REMOVED lines=10> */
.L_x_5921:
        /* <DEDUP_REMOVED lines=21> */
.L_x_5922:
        /* <DEDUP_REMOVED lines=57> */
.L_x_5960:
        /* <DEDUP_REMOVED lines=9> */
.L_x_5925:
        /* <DEDUP_REMOVED lines=116> */
.L_x_5936:
[----:B-1----:R-:W-:-:S05]  /*a650*/  IMAD.MOV.U32 R9, RZ, RZ, 0x1 ;  /* 0x00000001ff097424 */ /* 0x002fca00078e00ff */
[----:B------:R-:W-:-:S04]  /*a660*/  SHF.L.U32 R9, R9, 0x1f, RZ ;  /* 0x0000001f09097819 */ /* 0x000fc800000006ff */
[----:B------:R-:W1:Y:S02]  /*a670*/  SYNCS.PHASECHK.TRANS64.TRYWAIT P1, [R8+URZ+0x36438], R9 ;  /* 0x03643809080075a7 */ /* 0x000e64000802017f */
[----:B-1----:R-:W-:Y:S05]  /*a680*/  @!P1 BRA `(.L_x_5928) ;  /* 0x0000001800f09947 */ /* 0x002fea0003800000 */
.L_x_5961:
[----:B------:R-:W-:Y:S05]  /*a690*/  @P0 BRA `(.L_x_5929) ;  /* 0x0000000000140947 */ /* 0x000fea0003800000 */
[----:B------:R-:W-:Y:S01]  /*a6a0*/  ISETP.NE.AND P1, PT, R22, RZ, PT ;  /* 0x000000ff1600720c */ /* 0x000fe20003f25270 */
[----:B------:R-:W-:-:S04]  /*a6b0*/  IMAD.MOV.U32 R3, RZ, RZ, 0x6100 ;  /* 0x00006100ff037424 */ /* 0x000fc800078e00ff */
[----:B------:R2:W-:Y:S08]  /*a6c0*/  SYNCS.ARRIVE.TRANS64 RZ, [R8+URZ+0x36430], R3 ;  /* 0x0364300308ff79a7 */ /* 0x0005f0000800003f */
[----:B------:R-:W-:Y:S05]  /*a6d0*/  @!P1 BRA `(.L_x_5929) ;  /* 0x0000000000049947 */ /* 0x000fea0003800000 */
[----:B------:R-:W-:Y:S01]  /*a6e0*/  BPT.TRAP 0x1 ;  /* 0x000000040000795c */ /* 0x000fe20000300000 */
.L_x_5929:
        /* <DEDUP_REMOVED lines=49> */
.L_x_5962:
[----:B------:R-:W-:Y:S05]  /*aa00*/  @P0 BRA `(.L_x_5931) ;  /* 0x0000000000140947 */ /* 0x000fea0003800000 */
[----:B------:R-:W-:Y:S01]  /*aa10*/  ISETP.NE.AND P1, PT, R22, RZ, PT ;  /* 0x000000ff1600720c */ /* 0x000fe20003f25270 */
[----:B--2---:R-:W-:-:S04]  /*aa20*/  IMAD.MOV.U32 R7, RZ, RZ, 0x6100 ;  /* 0x00006100ff077424 */ /* 0x004fc800078e00ff */
[----:B------:R3:W-:Y:S08]  /*aa30*/  SYNCS.ARRIVE.TRANS64 RZ, [R8+URZ+0x36418], R7 ;  /* 0x0364180708ff79a7 */ /* 0x0007f0000800003f */
[----:B------:R-:W-:Y:S05]  /*aa40*/  @!P1 BRA `(.L_x_5931) ;  /* 0x0000000000049947 */ /* 0x000fea0003800000 */
[----:B------:R-:W-:Y:S01]  /*aa50*/  BPT.TRAP 0x1 ;  /* 0x000000040000795c */ /* 0x000fe20000300000 */
.L_x_5931:
        /* <DEDUP_REMOVED lines=47> */
.L_x_5963:
        /* <DEDUP_REMOVED lines=8> */
.L_x_5933:
        /* <DEDUP_REMOVED lines=37> */
.L_x_5965:
[----:B------:R-:W-:Y:S05]  /*b020*/  @P0 BRA `(.L_x_5935) ;  /* 0x0000000000140947 */ /* 0x000fea0003800000 */
[----:B------:R-:W-:Y:S01]  /*b030*/  ISETP.NE.AND P1, PT, R22, RZ, PT ;  /* 0x000000ff1600720c */ /* 0x000fe20003f25270 */
[----:B--2---:R-:W-:-:S04]  /*b040*/  IMAD.MOV.U32 R5, RZ, RZ, 0x6100 ;  /* 0x00006100ff057424 */ /* 0x004fc800078e00ff */
[----:B------:R3:W-:Y:S08]  /*b050*/  SYNCS.ARRIVE.TRANS64 RZ, [R8+URZ+0x36410], R5 ;  /* 0x0364100508ff79a7 */ /* 0x0007f0000800003f */
[----:B------:R-:W-:Y:S05]  /*b060*/  @!P1 BRA `(.L_x_5935) ;  /* 0x0000000000049947 */ /* 0x000fea0003800000 */
[----:B------:R-:W-:Y:S01]  /*b070*/  BPT.TRAP 0x1 ;  /* 0x000000040000795c */ /* 0x000fe20000300000 */
.L_x_5935:
        /* <DEDUP_REMOVED lines=44> */
.L_x_5927:
[----:B------:R-:W-:Y:S01]  /*b340*/  ISETP.NE.AND P1, PT, R21, RZ, PT ;  /* 0x000000ff1500720c */ /* 0x000fe20003f25270 */
[----:B------:R-:W-:Y:S02]  /*b350*/  IMAD.MOV.U32 R4, RZ, RZ, R19 ;  /* 0x000000ffff047224 */ /* 0x000fe400078e0013 */
[----:B------:R-:W-:-:S10]  /*b360*/  IMAD.MOV.U32 R5, RZ, RZ, 0x1 ;  /* 0x00000001ff057424 */ /* 0x000fd400078e00ff */
[----:B------:R-:W-:Y:S05]  /*b370*/  @!P1 BRA `(.L_x_5926) ;  /* 0x00000004008c9947 */ /* 0x000fea0003800000 */
[----:B------:R-:W2:Y:S02]  /*b380*/  SYNCS.PHASECHK.TRANS64.TRYWAIT P1, [R8+URZ+0x36438], R9 ;  /* 0x03643809080075a7 */ /* 0x000ea4000802017f */
[----:B--2---:R-:W-:Y:S05]  /*b390*/  @!P1 BRA `(.L_x_5937) ;  /* 0x00000010000c9947 */ /* 0x004fea0003800000 */
.L_x_5966:
[----:B------:R-:W-:Y:S05]  /*b3a0*/  @P0 BRA `(.L_x_5938) ;  /* 0x0000000000140947 */ /* 0x000fea0003800000 */
[----:B------:R-:W-:Y:S01]  /*b3b0*/  ISETP.NE.AND P1, PT, R22, RZ, PT ;  /* 0x000000ff1600720c */ /* 0x000fe20003f25270 */
[----:B------:R-:W-:-:S04]  /*b3c0*/  IMAD.MOV.U32 R5, RZ, RZ, 0x6100 ;  /* 0x00006100ff057424 */ /* 0x000fc800078e00ff */
[----:B------:R3:W-:Y:S08]  /*b3d0*/  SYNCS.ARRIVE.TRANS64 RZ, [R8+URZ+0x36430], R5 ;  /* 0x0364300508ff79a7 */ /* 0x0007f0000800003f */
[----:B------:R-:W-:Y:S05]  /*b3e0*/  @!P1 BRA `(.L_x_5938) ;  /* 0x0000000000049947 */ /* 0x000fea0003800000 */
[----:B------:R-:W-:Y:S01]  /*b3f0*/  BPT.TRAP 0x1 ;  /* 0x000000040000795c */ /* 0x000fe20000300000 */
.L_x_5938:
        /* <DEDUP_REMOVED lines=42> */
.L_x_5967:
[----:B-1----:R-:W-:Y:S01]  /*b6a0*/  IMAD.MOV.U32 R5, RZ, RZ, RZ ;  /* 0x000000ffff057224 */ /* 0x002fe200078e00ff */
[----:B------:R-:W-:Y:S06]  /*b6b0*/  @P0 BRA `(.L_x_5940) ;  /* 0x0000000000140947 */ /* 0x000fec0003800000 */
[----:B------:R-:W-:Y:S01]  /*b6c0*/  ISETP.NE.AND P1, PT, R22, RZ, PT ;  /* 0x000000ff1600720c */ /* 0x000fe20003f25270 */
[----:B------:R-:W-:-:S04]  /*b6d0*/  IMAD.MOV.U32 R9, RZ, RZ, 0x6100 ;  /* 0x00006100ff097424 */ /* 0x000fc800078e00ff */
[----:B------:R1:W-:Y:S08]  /*b6e0*/  SYNCS.ARRIVE.TRANS64 RZ, [R8+URZ+0x36418], R9 ;  /* 0x0364180908ff79a7 */ /* 0x0003f0000800003f */
[----:B------:R-:W-:Y:S05]  /*b6f0*/  @!P1 BRA `(.L_x_5940) ;  /* 0x0000000000049947 */ /* 0x000fea0003800000 */
[----:B------:R-:W-:Y:S01]  /*b700*/  BPT.TRAP 0x1 ;  /* 0x000000040000795c */ /* 0x000fe20000300000 */
.L_x_5940:
        /* <DEDUP_REMOVED lines=42> */
.L_x_5926:
[----:B------:R-:W-:-:S04]  /*b9b0*/  SHF.L.U32 R3, R5, 0x1f, RZ ;  /* 0x0000001f05037819 */ /* 0x000fc800000006ff */
[----:B------:R-:W2:Y:S02]  /*b9c0*/  SYNCS.PHASECHK.TRANS64.TRYWAIT P1, [R8+URZ+0x36438], R3 ;  /* 0x03643803080075a7 */ /* 0x000ea4000802017f */
[----:B--2---:R-:W-:Y:S05]  /*b9d0*/  @!P1 BRA `(.L_x_5941) ;  /* 0x0000000800a49947 */ /* 0x004fea0003800000 */
.L_x_5968:
[----:B------:R-:W-:Y:S05]  /*b9e0*/  @P0 BRA `(.L_x_5942) ;  /* 0x0000000000180947 */ /* 0x000fea0003800000 */
[----:B------:R-:W3:Y:S01]  /*b9f0*/  S2R R0, SR_TID.X ;  /* 0x0000000000007919 */ /* 0x000ee20000002100 */
[----:B--2---:R-:W-:-:S04]  /*ba00*/  IMAD.MOV.U32 R3, RZ, RZ, 0x6100 ;  /* 0x00006100ff037424 */ /* 0x004fc800078e00ff */
[----:B------:R4:W-:Y:S01]  /*ba10*/  SYNCS.ARRIVE.TRANS64 RZ, [R8+URZ+0x36430], R3 ;  /* 0x0364300308ff79a7 */ /* 0x0009e2000800003f */
[----:B---3--:R-:W-:-:S13]  /*ba20*/  LOP3.LUT P0, RZ, R0, 0x1f, RZ, 0xc0, !PT ;  /* 0x0000001f00ff7812 */ /* 0x008fda000780c0ff */
[----:B----4-:R-:W-:Y:S05]  /*ba30*/  @!P0 BRA `(.L_x_5942) ;  /* 0x0000000000048947 */ /* 0x010fea0003800000 */
[----:B------:R-:W-:Y:S01]  /*ba40*/  BPT.TRAP 0x1 ;  /* 0x000000040000795c */ /* 0x000fe20000300000 */
.L_x_5942:
        /* <DEDUP_REMOVED lines=44> */
.L_x_5923:
[----:B------:R-:W-:Y:S05]  /*bd10*/  BSYNC B0 ;  /* 0x0000000000007941 */ /* 0x000fea0003800000 */
.L_x_5918:
[----:B------:R-:W-:-:S03]  /*bd20*/  UMOV UR8, 0xffffffff ;  /* 0xffffffff00087882 */ /* 0x000fc60000000000 */
[----:B------:R-:W-:Y:S05]  /*bd30*/  BRA.DIV UR8, `(.L_x_5943) ;  /* 0x0000000608e07947 */ /* 0x000fea000b800000 */
[----:B------:R-:W-:-:S13]  /*bd40*/  ELECT P6, URZ, PT ;  /* 0x00000000003f782f */ /* 0x000fda00038c0000 */
.L_x_5971:
[----:B------:R-:W-:Y:S05]  /*bd50*/  @!P6 BRA `(.L_x_5766) ;  /* 0x000000000074e947 */ /* 0x000fea0003800000 */
[----:B------:R-:W-:-:S06]  /*bd60*/  ULOP3.LUT UR8, UR38, 0x2, URZ, 0xfc, !UPT ;  /* 0x0000000226087892 */ /* 0x000fcc000f8efc3f */
[----:B------:R-:W-:-:S05]  /*bd70*/  IMAD.U32 R0, RZ, RZ, UR8 ;  /* 0x00000008ff007e24 */ /* 0x000fca000f8e00ff */
[----:B------:R-:W-:-:S13]  /*bd80*/  ISETP.NE.AND P2, PT, R0, 0x3, PT ;  /* 0x000000030000780c */ /* 0x000fda0003f45270 */
[----:B------:R-:W-:Y:S05]  /*bd90*/  @!P2 BRA `(.L_x_5944) ;  /* 0x000000000004a947 */ /* 0x000fea0003800000 */
[----:B---3--:R-:W-:Y:S01]  /*bda0*/  BPT.TRAP 0x1 ;  /* 0x000000040000795c */ /* 0x008fe20000300000 */
.L_x_5944:
        /* <DEDUP_REMOVED lines=15> */
.L_x_5972:
[----:B------:R-:W2:Y:S02]  /*bea0*/  SYNCS.PHASECHK.TRANS64.TRYWAIT P0, [R3+URZ], R2 ;  /* 0x00000002030075a7 */ /* 0x000ea4000800017f */
[----:B--2---:R-:W-:Y:S05]  /*beb0*/  @!P0 BRA `(.L_x_5946) ;  /* 0x0000000400b48947 */ /* 0x004fea0003800000 */
.L_x_5973:
[----:B------:R-:W-:Y:S05]  /*bec0*/  @!P2 BRA `(.L_x_5947) ;  /* 0x000000000004a947 */ /* 0x000fea0003800000 */
[----:B---3--:R-:W-:Y:S01]  /*bed0*/  BPT.TRAP 0x1 ;  /* 0x000000040000795c */ /* 0x008fe20000300000 */
.L_x_5947:
[----:B------:R-:W-:-:S07]  /*bee0*/  SHF.L.U32 R5, R5, 0x1f, RZ ;  /* 0x0000001f05057819 */ /* 0x000fce00000006ff */
.L_x_5948:
[----:B----4-:R4:W1:Y:S02]  /*bef0*/  SYNCS.PHASECHK.TRANS64.TRYWAIT P0, [R4+URZ+0x36438], R5 ;  /* 0x03643805040075a7 */ /* 0x010864000800017f */
[----:B-1----:R-:W-:Y:S05]  /*bf00*/  @!P0 NANOSLEEP.SYNCS 0x989680 ;  /* 0x009896800000895d */ /* 0x002fea0003900000 */
[----:B------:R-:W1:Y:S02]  /*bf10*/  @!P0 SYNCS.PHASECHK.TRANS64 P0, [R4+URZ+0x36438], R5 ;  /* 0x03643805040085a7 */ /* 0x000e64000800007f */
[----:B-1----:R-:W-:Y:S05]  /*bf20*/  @!P0 BRA `(.L_x_5948) ;  /* 0xfffffffc00f08947 */ /* 0x002fea000383ffff */
.L_x_5766:
[----:B---3--:R-:W-:Y:S05]  /*bf30*/  BSYNC B6 ;  /* 0x0000000000067941 */ /* 0x008fea0003800000 */
.L_x_5760:
[----:B------:R-:W-:Y:S05]  /*bf40*/  EXIT ;  /* 0x000000000000794d */ /* 0x000fea0003800000 */
.L_x_5777:
[----:B------:R-:W-:Y:S02]  /*bf50*/  IMAD.MOV.U32 R12, RZ, RZ, RZ ;  /* 0x000000ffff0c7224 */ /* 0x000fe400078e00ff */
[----:B------:R-:W-:Y:S02]  /*bf60*/  IMAD.MOV.U32 R11, RZ, RZ, 0x1f ;  /* 0x0000001fff0b7424 */ /* 0x000fe400078e00ff */
[----:B------:R-:W-:-:S07]  /*bf70*/  IMAD.MOV.U32 R15, RZ, RZ, -0x1 ;  /* 0xffffffffff0f7424 */ /* 0x000fce00078e00ff */
[----:B------:R-:W-:Y:S05]  /*bf80*/  WARPSYNC.COLLECTIVE R15, `(.L_x_5949) ;  /* 0x000000000f087348 */ /* 0x000fea0003c00000 */
[----:B------:R1:W2:Y:S02]  /*bf90*/  SHFL.IDX P6, R14, R13, R12, R11 ;  /* 0x0000000c0d0e7389 */ /* 0x0002a400000c000b */
[----:B-12---:R-:W-:Y:S01]  /*bfa0*/  ENDCOLLECTIVE ;  /* 0x000000000000791b */ /* 0x006fe20003800000 */
.L_x_5949:
[----:B------:R-:W-:Y:S05]  /*bfb0*/  BRA `(.L_x_5950) ;  /* 0xffffff54000c7947 */ /* 0x000fea000383ffff */
.L_x_5779:
[----:B--2---:R2:W3:Y:S02]  /*bfc0*/  SYNCS.PHASECHK.TRANS64.TRYWAIT P0, [R154+URZ+0x36400], R11 ;  /* 0x0364000b9a0075a7 */ /* 0x0044e4000800017f */
[----:B---3--:R-:W-:Y:S05]  /*bfd0*/  @!P0 NANOSLEEP.SYNCS 0x989680 ;  /* 0x009896800000895d */ /* 0x008fea0003900000 */
[----:B------:R-:W3:Y:S02]  /*bfe0*/  @!P0 SYNCS.PHASECHK.TRANS64 P0, [R154+URZ+0x36400], R11 ;  /* 0x0364000b9a0085a7 */ /* 0x000ee4000800007f */
[----:B---3--:R-:W-:Y:S05]  /*bff0*/  @!P0 BRA `(.L_x_5779) ;  /* 0xfffffffc00f08947 */ /* 0x008fea000383ffff */
[----:B------:R-:W-:Y:S05]  /*c000*/  BRA `(.L_x_5778) ;  /* 0xffffff5400447947 */ /* 0x000fea000383ffff */
.L_x_5783:
[----:B--2---:R2:W3:Y:S02]  /*c010*/  SYNCS.PHASECHK.TRANS64.TRYWAIT P1, [R3+URZ+0x36410], R12 ;  /* 0x0364100c030075a7 */ /* 0x0044e4000802017f */
[----:B---3--:R-:W-:Y:S05]  /*c020*/  @!P1 NANOSLEEP.SYNCS 0x989680 ;  /* 0x009896800000995d */ /* 0x008fea0003900000 */
[----:B------:R-:W3:Y:S02]  /*c030*/  @!P1 SYNCS.PHASECHK.TRANS64 P1, [R3+URZ+0x36410], R12 ;  /* 0x0364100c030095a7 */ /* 0x000ee4000802007f */
[----:B---3--:R-:W-:Y:S05]  /*c040*/  @!P1 BRA `(.L_x_5783) ;  /* 0xfffffffc00f09947 */ /* 0x008fea000383ffff */
[----:B------:R-:W-:Y:S05]  /*c050*/  BRA `(.L_x_5782) ;  /* 0xffffff5c000c7947 */ /* 0x000fea000383ffff */
.L_x_5787:
[----:B------:R1:W1:Y:S02]  /*c060*/  SYNCS.PHASECHK.TRANS64.TRYWAIT P1, [R154+URZ+0x36430], R13 ;  /* 0x0364300d9a0075a7 */ /* 0x000264000802017f */
[----:B-1----:R-:W-:Y:S05]  /*c070*/  @!P1 NANOSLEEP.SYNCS 0x989680 ;  /* 0x009896800000995d */ /* 0x002fea0003900000 */
[----:B------:R-:W1:Y:S02]  /*c080*/  @!P1 SYNCS.PHASECHK.TRANS64 P1, [R154+URZ+0x36430], R13 ;  /* 0x0364300d9a0095a7 */ /* 0x000e64000802007f */
[----:B-1----:R-:W-:Y:S05]  /*c090*/  @!P1 BRA `(.L_x_5787) ;  /* 0xfffffffc00f09947 */ /* 0x002fea000383ffff */
[----:B------:R-:W-:Y:S05]  /*c0a0*/  BRA `(.L_x_5786) ;  /* 0xffffff6000b07947 */ /* 0x000fea000383ffff */
.L_x_5859:
[----:B------:R-:W-:Y:S01]  /*c0b0*/  BSSY B0, `(.L_x_5951) ;  /* 0x0000005000007945 */ /* 0x000fe20003800000 */
[----:B------:R-:W-:-:S07]  /*c0c0*/  IMAD.MOV.U32 R15, RZ, RZ, -0x1 ;  /* 0xffffffffff0f7424 */ /* 0x000fce00078e00ff */
[----:B------:R-:W-:Y:S05]  /*c0d0*/  WARPSYNC.COLLECTIVE R15, `(.L_x_5952) ;  /* 0x000000000f087348 */ /* 0x000fea0003c00000 */
[----:B------:R-:W-:Y:S01]  /*c0e0*/  NOP ;  /* 0x0000000000007918 */ /* 0x000fe20000000000 */
[----:B------:R-:W-:Y:S01]  /*c0f0*/  ENDCOLLECTIVE ;  /* 0x000000000000791b */ /* 0x000fe20003800000 */
.L_x_5952:
[----:B------:R-:W-:Y:S05]  /*c100*/  BSYNC B0 ;  /* 0x0000000000007941 */ /* 0x000fea0003800000 */
.L_x_5951:
[----:B------:R-:W-:Y:S05]  /*c110*/  BRA `(.L_x_5953) ;  /* 0xffffffb400ac7947 */ /* 0x000fea000383ffff */
.L_x_5876:
[----:B------:R-:W-:Y:S01]  /*c120*/  BSSY B0, `(.L_x_5954) ;  /* 0x0000005000007945 */ /* 0x000fe20003800000 */
[----:B------:R-:W-:-:S07]  /*c130*/  IMAD.MOV.U32 R15, RZ, RZ, -0x1 ;  /* 0xffffffffff0f7424 */ /* 0x000fce00078e00ff */
[----:B------:R-:W-:Y:S05]  /*c140*/  WARPSYNC.COLLECTIVE R15, `(.L_x_5955) ;  /* 0x000000000f087348 */ /* 0x000fea0003c00000 */
[----:B------:R-:W-:Y:S01]  /*c150*/  NOP ;  /* 0x0000000000007918 */ /* 0x000fe20000000000 */
[----:B------:R-:W-:Y:S01]  /*c160*/  ENDCOLLECTIVE ;  /* 0x000000000000791b */ /* 0x000fe20003800000 */
.L_x_5955:
[----:B------:R-:W-:Y:S05]  /*c170*/  BSYNC B0 ;  /* 0x0000000000007941 */ /* 0x000fea0003800000 */
.L_x_5954:
[----:B------:R-:W-:Y:S05]  /*c180*/  BRA `(.L_x_5956) ;  /* 0xffffffbc00a47947 */ /* 0x000fea000383ffff */
.L_x_5892:
[----:B------:R-:W-:Y:S01]  /*c190*/  BSSY B0, `(.L_x_5957) ;  /* 0x0000005000007945 */ /* 0x000fe20003800000 */
[----:B------:R-:W-:-:S07]  /*c1a0*/  IMAD.MOV.U32 R15, RZ, RZ, -0x1 ;  /* 0xffffffffff0f7424 */ /* 0x000fce00078e00ff */
[----:B------:R-:W-:Y:S05]  /*c1b0*/  WARPSYNC.COLLECTIVE R15, `(.L_x_5958) ;  /* 0x000000000f087348 */ /* 0x000fea0003c00000 */
[----:B------:R-:W-:Y:S01]  /*c1c0*/  NOP ;  /* 0x0000000000007918 */ /* 0x000fe20000000000 */
[----:B------:R-:W-:Y:S01]  /*c1d0*/  ENDCOLLECTIVE ;  /* 0x000000000000791b */ /* 0x000fe20003800000 */
.L_x_5958:
[----:B------:R-:W-:Y:S05]  /*c1e0*/  BSYNC B0 ;  /* 0x0000000000007941 */ /* 0x000fea0003800000 */
.L_x_5957:
[----:B------:R-:W-:Y:S05]  /*c1f0*/  BRA `(.L_x_5959) ;  /* 0xffffffc400147947 */ /* 0x000fea000383ffff */
.L_x_5924:
[----:B-1----:R1:W2:Y:S02]  /*c200*/  SYNCS.PHASECHK.TRANS64.TRYWAIT P1, [R8+URZ+0x36420], R9 ;  /* 0x03642009080075a7 */ /* 0x0022a4000802017f */
[----:B--2---:R-:W-:Y:S05]  /*c210*/  @!P1 NANOSLEEP.SYNCS 0x989680 ;  /* 0x009896800000995d */ /* 0x004fea0003900000 */
[----:B------:R-:W2:Y:S02]  /*c220*/  @!P1 SYNCS.PHASECHK.TRANS64 P1, [R8+URZ+0x36420], R9 ;  /* 0x03642009080095a7 */ /* 0x000ea4000802007f */
[----:B--2---:R-:W-:Y:S05]  /*c230*/  @!P1 BRA `(.L_x_5924) ;  /* 0xfffffffc00f09947 */ /* 0x004fea000383ffff */
[----:B------:R-:W-:Y:S05]  /*c240*/  BRA `(.L_x_5960) ;  /* 0xffffffdc000c7947 */ /* 0x000fea000383ffff */
.L_x_5928:
[----:B-1----:R1:W2:Y:S02]  /*c250*/  SYNCS.PHASECHK.TRANS64.TRYWAIT P1, [R8+URZ+0x36438], R9 ;  /* 0x03643809080075a7 */ /* 0x0022a4000802017f */
[----:B--2---:R-:W-:Y:S05]  /*c260*/  @!P1 NANOSLEEP.SYNCS 0x989680 ;  /* 0x009896800000995d */ /* 0x004fea0003900000 */
[----:B------:R-:W2:Y:S02]  /*c270*/  @!P1 SYNCS.PHASECHK.TRANS64 P1, [R8+URZ+0x36438], R9 ;  /* 0x03643809080095a7 */ /* 0x000ea4000802007f */
[----:B--2---:R-:W-:Y:S05]  /*c280*/  @!P1 BRA `(.L_x_5928) ;  /* 0xfffffffc00f09947 */ /* 0x004fea000383ffff */
[----:B------:R-:W-:Y:S05]  /*c290*/  BRA `(.L_x_5961) ;  /* 0xffffffe000fc7947 */ /* 0x000fea000383ffff */
.L_x_5930:
[----:B--2---:R2:W3:Y:S02]  /*c2a0*/  SYNCS.PHASECHK.TRANS64.TRYWAIT P1, [R8+URZ+0x36428], R7 ;  /* 0x03642807080075a7 */ /* 0x0044e4000802017f */
[----:B---3--:R-:W-:Y:S05]  /*c2b0*/  @!P1 NANOSLEEP.SYNCS 0x989680 ;  /* 0x009896800000995d */ /* 0x008fea0003900000 */
[----:B------:R-:W3:Y:S02]  /*c2c0*/  @!P1 SYNCS.PHASECHK.TRANS64 P1, [R8+URZ+0x36428], R7 ;  /* 0x03642807080095a7 */ /* 0x000ee4000802007f */
[----:B---3--:R-:W-:Y:S05]  /*c2d0*/  @!P1 BRA `(.L_x_5930) ;  /* 0xfffffffc00f09947 */ /* 0x008fea000383ffff */
[----:B------:R-:W-:Y:S05]  /*c2e0*/  BRA `(.L_x_5962) ;  /* 0xffffffe400c47947 */ /* 0x000fea000383ffff */
.L_x_5932:
        /* <DEDUP_REMOVED lines=8> */
.L_x_5934:
[----:B------:R-:W-:-:S07]  /*c370*/  SHF.L.U32 R5, R10, 0x1f, RZ ;  /* 0x0000001f0a057819 */ /* 0x000fce00000006ff */
.L_x_5964:
[----:B--2---:R2:W3:Y:S02]  /*c380*/  SYNCS.PHASECHK.TRANS64.TRYWAIT P1, [R8+URZ+0x36420], R5 ;  /* 0x03642005080075a7 */ /* 0x0044e4000802017f */
[----:B---3--:R-:W-:Y:S05]  /*c390*/  @!P1 NANOSLEEP.SYNCS 0x989680 ;  /* 0x009896800000995d */ /* 0x008fea0003900000 */
[----:B------:R-:W3:Y:S02]  /*c3a0*/  @!P1 SYNCS.PHASECHK.TRANS64 P1, [R8+URZ+0x36420], R5 ;  /* 0x03642005080095a7 */ /* 0x000ee4000802007f */
[----:B---3--:R-:W-:Y:S05]  /*c3b0*/  @!P1 BRA `(.L_x_5964) ;  /* 0xfffffffc00f09947 */ /* 0x008fea000383ffff */
[----:B------:R-:W-:Y:S05]  /*c3c0*/  BRA `(.L_x_5965) ;  /* 0xffffffec00147947 */ /* 0x000fea000383ffff */
.L_x_5937:
[----:B--2---:R2:W3:Y:S02]  /*c3d0*/  SYNCS.PHASECHK.TRANS64.TRYWAIT P1, [R8+URZ+0x36438], R9 ;  /* 0x03643809080075a7 */ /* 0x0044e4000802017f */
[----:B---3--:R-:W-:Y:S05]  /*c3e0*/  @!P1 NANOSLEEP.SYNCS 0x989680 ;  /* 0x009896800000995d */ /* 0x008fea0003900000 */
[----:B------:R-:W3:Y:S02]  /*c3f0*/  @!P1 SYNCS.PHASECHK.TRANS64 P1, [R8+URZ+0x36438], R9 ;  /* 0x03643809080095a7 */ /* 0x000ee4000802007f */
[----:B---3--:R-:W-:Y:S05]  /*c400*/  @!P1 BRA `(.L_x_5937) ;  /* 0xfffffffc00f09947 */ /* 0x008fea000383ffff */
[----:B------:R-:W-:Y:S05]  /*c410*/  BRA `(.L_x_5966) ;  /* 0xffffffec00e07947 */ /* 0x000fea000383ffff */
.L_x_5939:
[----:B-1----:R1:W2:Y:S02]  /*c420*/  SYNCS.PHASECHK.TRANS64.TRYWAIT P1, [R8+URZ+0x36428], R5 ;  /* 0x03642805080075a7 */ /* 0x0022a4000802017f */
[----:B--2---:R-:W-:Y:S05]  /*c430*/  @!P1 NANOSLEEP.SYNCS 0x989680 ;  /* 0x009896800000995d */ /* 0x004fea0003900000 */
[----:B------:R-:W2:Y:S02]  /*c440*/  @!P1 SYNCS.PHASECHK.TRANS64 P1, [R8+URZ+0x36428], R5 ;  /* 0x03642805080095a7 */ /* 0x000ea4000802007f */
[----:B--2---:R-:W-:Y:S05]  /*c450*/  @!P1 BRA `(.L_x_5939) ;  /* 0xfffffffc00f09947 */ /* 0x004fea000383ffff */
[----:B------:R-:W-:Y:S05]  /*c460*/  BRA `(.L_x_5967) ;  /* 0xfffffff0008c7947 */ /* 0x000fea000383ffff */
.L_x_5941:
[----:B--2---:R2:W3:Y:S02]  /*c470*/  SYNCS.PHASECHK.TRANS64.TRYWAIT P1, [R8+URZ+0x36438], R3 ;  /* 0x03643803080075a7 */ /* 0x0044e4000802017f */
[----:B---3--:R-:W-:Y:S05]  /*c480*/  @!P1 NANOSLEEP.SYNCS 0x989680 ;  /* 0x009896800000995d */ /* 0x008fea0003900000 */
[----:B------:R-:W3:Y:S02]  /*c490*/  @!P1 SYNCS.PHASECHK.TRANS64 P1, [R8+URZ+0x36438], R3 ;  /* 0x03643803080095a7 */ /* 0x000ee4000802007f */
[----:B---3--:R-:W-:Y:S05]  /*c4a0*/  @!P1 BRA `(.L_x_5941) ;  /* 0xfffffffc00f09947 */ /* 0x008fea000383ffff */
[----:B------:R-:W-:Y:S05]  /*c4b0*/  BRA `(.L_x_5968) ;  /* 0xfffffff400487947 */ /* 0x000fea000383ffff */
.L_x_5943:
[----:B------:R-:W-:Y:S01]  /*c4c0*/  BSSY B0, `(.L_x_5969) ;  /* 0x0000006000007945 */ /* 0x000fe20003800000 */
[----:B------:R-:W-:-:S07]  /*c4d0*/  IMAD.MOV.U32 R15, RZ, RZ, -0x1 ;  /* 0xffffffffff0f7424 */ /* 0x000fce00078e00ff */
[----:B-1-3--:R-:W-:Y:S05]  /*c4e0*/  WARPSYNC.COLLECTIVE R15, `(.L_x_5970) ;  /* 0x000000000f0c7348 */ /* 0x00afea0003c00000 */
[----:B------:R-:W-:Y:S02]  /*c4f0*/  ELECT P6, UR62, PT ;  /* 0x00000000003e782f */ /* 0x000fe400038c0000 */
[----:B------:R-:W-:Y:S01]  /*c500*/  MOV R14, UR62 ;  /* 0x0000003e000e7c02 */ /* 0x000fe20008000f00 */
[----:B-1-3--:R-:W-:Y:S10]  /*c510*/  ENDCOLLECTIVE ;  /* 0x000000000000791b */ /* 0x00aff40003800000 */
.L_x_5970:
[----:B------:R-:W-:Y:S05]  /*c520*/  BSYNC B0 ;  /* 0x0000000000007941 */ /* 0x000fea0003800000 */
.L_x_5969:
[----:B------:R-:W-:Y:S05]  /*c530*/  BRA `(.L_x_5971) ;  /* 0xfffffff800047947 */ /* 0x000fea000383ffff */
.L_x_5945:
[----:B-1----:R1:W2:Y:S02]  /*c540*/  SYNCS.PHASECHK.TRANS64.TRYWAIT P0, [R9+URZ], R0 ;  /* 0x00000000090075a7 */ /* 0x0022a4000800017f */
[----:B--2---:R-:W-:Y:S05]  /*c550*/  @!P0 NANOSLEEP.SYNCS 0x989680 ;  /* 0x009896800000895d */ /* 0x004fea0003900000 */
[----:B------:R-:W2:Y:S02]  /*c560*/  @!P0 SYNCS.PHASECHK.TRANS64 P0, [R9+URZ], R0 ;  /* 0x00000000090085a7 */ /* 0x000ea4000800007f */
[----:B--2---:R-:W-:Y:S05]  /*c570*/  @!P0 BRA `(.L_x_5945) ;  /* 0xfffffffc00f08947 */ /* 0x004fea000383ffff */
[----:B------:R-:W-:Y:S05]  /*c580*/  BRA `(.L_x_5972) ;  /* 0xfffffff800447947 */ /* 0x000fea000383ffff */
.L_x_5946:
[----:B--2---:R2:W4:Y:S02]  /*c590*/  SYNCS.PHASECHK.TRANS64.TRYWAIT P0, [R3+URZ], R2 ;  /* 0x00000002030075a7 */ /* 0x004524000800017f */
[----:B----4-:R-:W-:Y:S05]  /*c5a0*/  @!P0 NANOSLEEP.SYNCS 0x989680 ;  /* 0x009896800000895d */ /* 0x010fea0003900000 */
[----:B------:R-:W4:Y:S02]  /*c5b0*/  @!P0 SYNCS.PHASECHK.TRANS64 P0, [R3+URZ], R2 ;  /* 0x00000002030085a7 */ /* 0x000f24000800007f */
[----:B----4-:R-:W-:Y:S05]  /*c5c0*/  @!P0 BRA `(.L_x_5946) ;  /* 0xfffffffc00f08947 */ /* 0x010fea000383ffff */
[----:B------:R-:W-:Y:S05]  /*c5d0*/  BRA `(.L_x_5973) ;  /* 0xfffffff800387947 */ /* 0x000fea000383ffff */
.L_x_5974:
        /* <DEDUP_REMOVED lines=10> */
.L_x_7686:


//--------------------- .text._ZN7cutlass13device_kernelIN5flash11enable_sm90INS1_16FlashAttnBwdSm90INS1_25CollectiveMainloopBwdSm90ILi2ELi1ELi1EN4cute5tupleIJNS5_1CILi1EEES8_S8_EEENS6_IJNS7_ILi64EEENS7_ILi96EEENS7_ILi192EEEEEENS_10bfloat16_tEfNS_4arch4Sm90ELb0ELb1ELb0ELb1ELb0ELb0ELb1ELb0ELi3ELi1ELi1ELi1ELb0EEENS1_24CollectiveEpilogueBwdGQAISD_fSG_Li384ELb1ELb0EEENS1_19SingleTileSchedulerILb1ELb0ELb0ELi96EEEEEEEEEvNT_6ParamsE --------------------------
	.section	.text._ZN7cutlass13device_kernelIN5flash11enable_sm90INS1_16FlashAttnBwdSm90INS1_25CollectiveMainloopBwdSm90ILi2ELi1ELi1EN4cute5tupleIJNS5_1CILi1EEES8_S8_EEENS6_IJNS7_ILi64EEENS7_ILi96EEENS7_ILi192EEEEEENS_10bfloat16_tEfNS_4arch4Sm90ELb0ELb1ELb0ELb1ELb0ELb0ELb1ELb0ELi3ELi1ELi1ELi1ELb0EEENS1_24CollectiveEpilogueBwdGQAISD_fSG_Li384ELb1ELb0EEENS1_19SingleTileSchedulerILb1ELb0ELb0ELi96EEEEEEEEEvNT_6ParamsE,"ax",@progbits
	.align	128
.text._ZN7cutlass13device_kernelIN5flash11enable_sm90INS1_16FlashAttnBwdSm90INS1_25CollectiveMainloopBwdSm90ILi2ELi1ELi1EN4cute5tupleIJNS5_1CILi1EEES8_S8_EEENS6_IJNS7_ILi64EEENS7_ILi96EEENS7_ILi192EEEEEENS_10bfloat16_tEfNS_4arch4Sm90ELb0ELb1ELb0ELb1ELb0ELb0ELb1ELb0ELi3ELi1ELi1ELi1ELb0EEENS1_24CollectiveEpilogueBwdGQAISD_fSG_Li384ELb1ELb0EEENS1_19SingleTileSchedulerILb1ELb0ELb0ELi96EEEEEEEEEvNT_6ParamsE:
        .type           _ZN7cutlass13device_kernelIN5flash11enable_sm90INS1_16FlashAttnBwdSm90INS1_25CollectiveMainloopBwdSm90ILi2ELi1ELi1EN4cute5tupleIJNS5_1CILi1EEES8_S8_EEENS6_IJNS7_ILi64EEENS7_ILi96EEENS7_ILi192EEEEEENS_10bfloat16_tEfNS_4arch4Sm90ELb0ELb1ELb0ELb1ELb0ELb0ELb1ELb0ELi3ELi1ELi1ELi1ELb0EEENS1_24CollectiveEpilogueBwdGQAISD_fSG_Li384ELb1ELb0EEENS1_19SingleTileSchedulerILb1ELb0ELb0ELi96EEEEEEEEEvNT_6ParamsE,@function
        .size           _ZN7cutlass13device_kernelIN5flash11enable_sm90INS1_16FlashAttnBwdSm90INS1_25CollectiveMainloopBwdSm90ILi2ELi1ELi1EN4cute5tupleIJNS5_1CILi1EEES8_S8_EEENS6_IJNS7_ILi64EEENS7_ILi96EEENS7_ILi192EEEEEENS_10bfloat16_tEfNS_4arch4Sm90ELb0ELb1ELb0ELb1ELb0ELb0ELb1ELb0ELi3ELi1ELi1ELi1ELb0EEENS1_24CollectiveEpilogueBwdGQAISD_fSG_Li384ELb1ELb0EEENS1_19SingleTileSchedulerILb1ELb0ELb0ELi96EEEEEEEEEvNT_6ParamsE,(.L_x_7687 - _ZN7cutlass13device_kernelIN5flash11enable_sm90INS1_16FlashAttnBwdSm90INS1_25CollectiveMainloopBwdSm90ILi2ELi1ELi1EN4cute5tupleIJNS5_1CILi1EEES8_S8_EEENS6_IJNS7_ILi64EEENS7_ILi96EEENS7_ILi192EEEEEENS_10bfloat16_tEfNS_4arch4Sm90ELb0ELb1ELb0ELb1ELb0ELb0ELb1ELb0ELi3ELi1ELi1ELi1ELb0EEENS1_24CollectiveEpilogueBwdGQAISD_fSG_Li384ELb1ELb0EEENS1_19SingleTileSchedulerILb1ELb0ELb0ELi96EEEEEEEEEvNT_6ParamsE)
        .other          _ZN7cutlass13device_kernelIN5flash11enable_sm90INS1_16FlashAttnBwdSm90INS1_25CollectiveMainloopBwdSm90ILi2ELi1ELi1EN4cute5tupleIJNS5_1CILi1EEES8_S8_EEENS6_IJNS7_ILi64EEENS7_ILi96EEENS7_ILi192EEEEEENS_10bfloat16_tEfNS_4arch4Sm90ELb0ELb1ELb0ELb1ELb0ELb0ELb1ELb0ELi3ELi1ELi1ELi1ELb0EEENS1_24CollectiveEpilogueBwdGQAISD_fSG_Li384ELb1ELb0EEENS1_19SingleTileSchedulerILb1ELb0ELb0ELi96EEEEEEEEEvNT_6ParamsE,@"STO_CUDA_ENTRY STV_DEFAULT"
_ZN7cutlass13device_kernelIN5flash11enable_sm90INS1_16FlashAttnBwdSm90INS1_25CollectiveMainloopBwdSm90ILi2ELi1ELi1EN4cute5tupleIJNS5_1CILi1EEES8_S8_EEENS6_IJNS7_ILi64EEENS7_ILi96EEENS7_ILi192EEEEEENS_10bfloat16_tEfNS_4arch4Sm90ELb0ELb1ELb0ELb1ELb0ELb0ELb1ELb0ELi3ELi1ELi1ELi1ELb0EEENS1_24CollectiveEpilogueBwdGQAISD_fSG_Li384ELb1ELb0EEENS1_19SingleTileSchedulerILb1ELb0ELb0ELi96EEEEEEEEEvNT_6ParamsE:
        /* <DEDUP_REMOVED lines=23> */
.L_x_5976:
[----:B------:R-:W-:Y:S05]  /*0170*/  BSYNC B0 ;  /* 0x0000000000007941 */ /* 0x000fea0003800000 */
.L_x_5975:
        /* <DEDUP_REMOVED lines=37> */
.L_x_5977:
        /* <DEDUP_REMOVED lines=20> */
.L_x_5978:
[----:B------:R-:W-:Y:S01]  /*0510*/  PLOP3.LUT P0, PT, PT, PT, UP0, 0x80, 0x0 ;  /* 0x000000000000781c */ /* 0x000fe20003f0f008 */
[----:B------:R-:W-:Y:S01]  /*0520*/  NOP ;  /* 0x0000000000007918 */ /* 0x000fe20000000000 */
[----:B------:R-:W-:Y:S01]  /*0530*/  ULDC.64 UR46, c[0x0][0x208] ;  /* 0x00008200002e7ab9 */ /* 0x000fe20000000a00 */
[----:B------:R-:W-:Y:S01]  /*0540*/  BSSY B6, `(.L_x_5979) ;  /* 0x00008bb000067945 */ /* 0x000fe20003800000 */
[----:B-12-4-:R-:W-:Y:S09]  /*0550*/  BAR.SYNC.DEFER_BLOCKING 0x0 ;  /* 0x0000000000007b1d */ /* 0x016ff20000010000 */
[----:B------:R-:W-:Y:S05]  /*0560*/  @!P0 BRA `(.L_x_5980) ;  /* 0x0000004400d88947 */ /* 0x000fea0003800000 */
.L_x_5981:
        /* <DEDUP_REMOVED lines=21> */
.L_x_5982:
        /* <DEDUP_REMOVED lines=10> */
.L_x_5984:
[----:B------:R-:W2:Y:S02]  /*0760*/  LDC R0, c[0x0][0x8c4] ;  /* 0x00023100ff007b82 */ /* 0x000ea40000000800 */
.L_x_5983:
        /* <DEDUP_REMOVED lines=15> */
.L_x_5986:
        /* <DEDUP_REMOVED lines=10> */
.L_x_5987:
        /* <DEDUP_REMOVED lines=8> */
.L_x_5988:
        /* <DEDUP_REMOVED lines=9> */
.L_x_5989:
        /* <DEDUP_REMOVED lines=22> */
.L_x_5990:
        /* <DEDUP_REMOVED lines=78> */
.L_x_5993:
        /* <DEDUP_REMOVED lines=15> */
.L_x_5992:
        /* <DEDUP_REMOVED lines=20> */
.L_x_5995:
        /* <DEDUP_REMOVED lines=15> */
.L_x_5994:
        /* <DEDUP_REMOVED lines=8> */
.L_x_6098:
        /* <DEDUP_REMOVED lines=19> */
.L_x_5997:
        /* <DEDUP_REMOVED lines=40> */
[----:B------:R-:W-:Y:S01]  /*17a0*/  IMAD.IADD R11, R19, 0x1, R18 ;  /* 0x00000001130b7824 */ /* 0x000fe200078e0212 */
[----:B------:R-:W-:Y:S01]  /*17b0*/  LEA.HI R5, R5, R4, RZ, 0x3 ;  /* 0x0000000405057211 */ /* 0x000fe200078f18ff */
[----:B------:R-:W-:Y:S01]  /*17c0*/  IMAD.IADD R10, R18, 0x1, -R17 ;  /* 0x00000001120a7824 */ /* 0x000fe200078e0a11 */
[----:B------:R-:W-:Y:S01]  /*17d0*/  LOP3.LUT P0, RZ, R7, 0x2, RZ, 0xc0, !PT ;  /* 0x0000000207ff7812 */ /* 0x000fe2000780c0ff */
[----:B------:R-:W-:Y:S01]  /*17e0*/  IMAD.IADD R9, R9, 0x1, R0 ;  /* 0x0000000109097824 */ /* 0x000fe200078e0200 */
[----:B------:R-:W-:Y:S01]  /*17f0*/  LOP3.LUT R5, R5, 0xfffffff8, RZ, 0xc0, !PT ;  /* 0xfffffff805057812 */ /* 0x000fe200078ec0ff */
[----:B------:R-:W-:Y:S01]  /*1800*/  IMAD.SHL.U32 R0, R15, 0x4, RZ ;  /* 0x000000040f007824 */ /* 0x000fe200078e00ff */
[----:B------:R-:W-:Y:S01]  /*1810*/  IADD3 R17, -R17, 0x1, R11 ;  /* 0x0000000111117810 */ /* 0x000fe20007ffe10b */
[----:B------:R-:W-:Y:S01]  /*1820*/  IMAD.SHL.U32 R18, R13, 0x2, RZ ;  /* 0x000000020d127824 */ /* 0x000fe200078e00ff */
[----:B------:R-:W-:Y:S01]  /*1830*/  SHF.R.S32.HI R3, RZ, 0x5, R3 ;  /* 0x00000005ff037819 */ /* 0x000fe20000011403 */
[----:B------:R-:W-:Y:S01]  /*1840*/  IMAD.IADD R6, R4, 0x1, -R5 ;  /* 0x0000000104067824 */ /* 0x000fe200078e0a05 */
[----:B------:R-:W-:Y:S01]  /*1850*/  SEL R12, R12, 0xffffffe0, !P0 ;  /* 0xffffffe00c0c7807 */ /* 0x000fe20004000000 */
[--C-:B------:R-:W-:Y:S01]  /*1860*/  IMAD.IADD R11, R11, 0x1, -R18.reuse ;  /* 0x000000010b0b7824 */ /* 0x100fe200078e0a12 */
[----:B------:R-:W-:Y:S01]  /*1870*/  LEA R9, R9, UR36, 0x1 ;  /* 0x0000002409097c11 */ /* 0x000fe2000f8e08ff */
[----:B------:R-:W-:Y:S01]  /*1880*/  IMAD.IADD R4, R17, 0x1, -R18 ;  /* 0x0000000111047824 */ /* 0x000fe200078e0a12 */
[----:B------:R-:W-:Y:S01]  /*1890*/  CS2R R112, SRZ ;  /* 0x0000000000707805 */ /* 0x000fe2000001ff00 */
[----:B------:R-:W-:Y:S01]  /*18a0*/  IMAD R6, R3, 0x10, R6 ;  /* 0x0000001003067824 */ /* 0x000fe200078e0206 */
[----:B------:R-:W-:Y:S01]  /*18b0*/  CS2R R110, SRZ ;  /* 0x00000000006e7805 */ /* 0x000fe2000001ff00 */
        /* <DEDUP_REMOVED lines=46> */
[----:B------:R-:W-:Y:S01]  /*1ba0*/  LOP3.LUT R155, R155, 0x1, RZ, 0xfc, !PT ;  /* 0x000000019b9b7812 */ /* 0x000fe200078efcff */
[----:B------:R-:W-:Y:S01]  /*1bb0*/  IMAD.IADD R18, R19, 0x1, -R18 ;  /* 0x0000000113127824 */ /* 0x000fe200078e0a12 */
[----:B------:R-:W-:-:S02]  /*1bc0*/  LEA R0, R0, UR36, 0x2 ;  /* 0x0000002400007c11 */ /* 0x000fc4000f8e10ff */
[----:B------:R-:W-:-:S07]  /*1bd0*/  IADD3 R17, R12, 0x30400, R9 ;  /* 0x000304000c117810 */ /* 0x000fce0007ffe009 */
.L_x_6017:
[----:B------:R-:W-:-:S13]  /*1be0*/  ISETP.NE.AND P0, PT, R155, 0x3, PT ;  /* 0x000000039b00780c */ /* 0x000fda0003f05270 */
[----:B-1----:R-:W-:Y:S05]  /*1bf0*/  @!P0 BRA `(.L_x_5999) ;  /* 0x0000000000048947 */ /* 0x002fea0003800000 */
[----:B------:R-:W-:Y:S01]  /*1c00*/  BPT.TRAP 0x1 ;  /* 0x000000040000795c */ /* 0x000fe20000300000 */
.L_x_5999:
[----:B------:R-:W-:Y:S02]  /*1c10*/  LEA R3, R2, UR36, 0x3 ;  /* 0x0000002402037c11 */ /* 0x000fe4000f8e18ff */
[----:B------:R-:W-:-:S04]  /*1c20*/  SHF.L.U32 R12, R7, 0x1f, RZ ;  /* 0x0000001f070c7819 */ /* 0x000fc800000006ff */
[----:B------:R1:W2:Y:S01]  /*1c30*/  SYNCS.PHASECHK.TRANS64.TRYWAIT P1, [R3+URZ+0x36410], R12 ;  /* 0x0364100c030075a7 */ /* 0x0002a2000802017f */
[----:B------:R-:W-:Y:S05]  /*1c40*/  @!P0 BRA `(.L_x_6000) ;  /* 0x0000000000048947 */ /* 0x000fea0003800000 */
[----:B------:R-:W-:Y:S01]  /*1c50*/  BPT.TRAP 0x1 ;  /* 0x000000040000795c */ /* 0x000fe20000300000 */
.L_x_6000:
[----:B--2---:R-:W-:Y:S05]  /*1c60*/  @P1 BRA `(.L_x_6001) ;  /* 0x0000000000081947 */ /* 0x004fea0003800000 */
[----:B------:R-:W2:Y:S02]  /*1c70*/  SYNCS.PHASECHK.TRANS64.TRYWAIT P1, [R3+URZ+0x36410], R12 ;  /* 0x0364100c030075a7 */ /* 0x000ea4000802017f */
[----:B--2---:R-:W-:Y:S05]  /*1c80*/  @!P1 BRA `(.L_x_6002) ;  /* 0x0000007400509947 */ /* 0x004fea0003800000 */
.L_x_6001:
        /* <DEDUP_REMOVED lines=103> */
.L_x_6003:
[----:B------:R-:W-:-:S04]  /*2300*/  SHF.L.U32 R13, R5, 0x1f, RZ ;  /* 0x0000001f050d7819 */ /* 0x000fc800000006ff */
[----:B------:R4:W1:Y:S01]  /*2310*/  SYNCS.PHASECHK.TRANS64.TRYWAIT P1, [UR36+0x36430], R13 ;  /* 0x0364300dff0075a7 */ /* 0x0008620008020164 */
[----:B------:R-:W-:Y:S05]  /*2320*/  @!P0 BRA `(.L_x_6004) ;  /* 0x0000000000048947 */ /* 0x000fea0003800000 */
[----:B------:R-:W-:Y:S01]  /*2330*/  BPT.TRAP 0x1 ;  /* 0x000000040000795c */ /* 0x000fe20000300000 */
.L_x_6004:
[----:B-1----:R-:W-:Y:S05]  /*2340*/  @P1 BRA `(.L_x_6005) ;  /* 0x0000000000081947 */ /* 0x002fea0003800000 */
[----:B------:R-:W1:Y:S02]  /*2350*/  SYNCS.PHASECHK.TRANS64.TRYWAIT P1, [UR36+0x36430], R13 ;  /* 0x0364300dff0075a7 */ /* 0x000e640008020164 */
[----:B-1----:R-:W-:Y:S05]  /*2360*/  @!P1 BRA `(.L_x_6006) ;  /* 0x0000006c00ac9947 */ /* 0x002fea0003800000 */
.L_x_6005:
        /* <DEDUP_REMOVED lines=112> */
.L_x_6009:
[----:B------:R-:W-:-:S06]  /*2a70*/  UISETP.NE.AND UP0, UPT, UR42, 0x1, UPT ;  /* 0x000000012a00788c */ /* 0x000fcc000bf05270 */
[----:B------:R-:W-:-:S05]  /*2a80*/  PLOP3.LUT P1, PT, PT, PT, UP0, 0x80, 0x0 ;  /* 0x000000000000781c */ /* 0x000fca0003f2f008 */
[----:B------:R-:W-:-:S08]  /*2a90*/  @UP0 ULDC UR5, c[0x0][0x754] ;  /* 0x0001d50000050ab9 */ /* 0x000fd00000000800 */
[----:B------:R-:W-:Y:S01]  /*2aa0*/  @P1 IMAD.HI.U32 R12, R23, UR5, RZ ;  /* 0x00000005170c1c27 */ /* 0x000fe2000f8e00ff */
[----:B------:R-:W-:-:S04]  /*2ab0*/  @UP0 ULDC UR5, c[0x0][0x758] ;  /* 0x0001d60000050ab9 */ /* 0x000fc80000000800 */
[----:B------:R-:W-:-:S07]  /*2ac0*/  @P1 SHF.R.U32.HI R23, RZ, UR5, R12 ;  /* 0x00000005ff171c19 */ /* 0x000fce000801160c */
.L_x_6010:
[----:B------:R-:W-:Y:S05]  /*2ad0*/  BSYNC B0 ;  /* 0x0000000000007941 */ /* 0x000fea0003800000 */
.L_x_6008:
[----:B------:R-:W-:Y:S01]  /*2ae0*/  IMAD R23, R23, UR42, R18 ;  /* 0x0000002a17177c24 */ /* 0x000fe2000f8e0212 */
[----:B------:R-:W-:-:S04]  /*2af0*/  IADD3 R12, R15, UR4, R4 ;  /* 0x000000040f0c7c10 */ /* 0x000fc8000fffe004 */
[----:B------:R-:W-:Y:S02]  /*2b00*/  VIADDMNMX R13, R23, UR42, R13, PT ;  /* 0x0000002a170d7c46 */ /* 0x000fe4000b80010d */
[----:B------:R-:W-:-:S07]  /*2b10*/  VIMNMX R12, R12, R23, !PT ;  /* 0x000000170c0c7248 */ /* 0x000fce0007fe0100 */
.L_x_6007:
        /* <DEDUP_REMOVED lines=51> */
.L_x_6013:
[----:B------:R-:W-:-:S06]  /*2e50*/  UISETP.NE.AND UP0, UPT, UR42, 0x1, UPT ;  /* 0x000000012a00788c */ /* 0x000fcc000bf05270 */
[----:B------:R-:W-:-:S05]  /*2e60*/  PLOP3.LUT P6, PT, PT, PT, UP0, 0x80, 0x0 ;  /* 0x000000000000781c */ /* 0x000fca0003fcf008 */
[----:B------:R-:W-:-:S08]  /*2e70*/  @UP0 ULDC UR4, c[0x0][0x754] ;  /* 0x0001d50000040ab9 */ /* 0x000fd00000000800 */
[----:B------:R-:W-:Y:S01]  /*2e80*/  @P6 IMAD.HI.U32 R12, R13, UR4, RZ ;  /* 0x000000040d0c6c27 */ /* 0x000fe2000f8e00ff */
[----:B------:R-:W-:Y:S01]  /*2e90*/  PLOP3.LUT P6, PT, PT, PT, UP0, 0x80, 0x0 ;  /* 0x000000000000781c */ /* 0x000fe20003fcf008 */
[----:B------:R-:W-:-:S12]  /*2ea0*/  @UP0 ULDC UR4, c[0x0][0x758] ;  /* 0x0001d60000040ab9 */ /* 0x000fd80000000800 */
[----:B------:R-:W-:-:S07]  /*2eb0*/  @P6 SHF.R.U32.HI R13, RZ, UR4, R12 ;  /* 0x00000004ff0d6c19 */ /* 0x000fce000801160c */
.L_x_6014:
[----:B------:R-:W-:Y:S05]  /*2ec0*/  BSYNC B0 ;  /* 0x0000000000007941 */ /* 0x000fea0003800000 */
.L_x_6012:
[----:B------:R-:W-:-:S05]  /*2ed0*/  IMAD R13, R13, UR42, R18 ;  /* 0x0000002a0d0d7c24 */ /* 0x000fca000f8e0212 */
[----:B------:R-:W-:Y:S02]  /*2ee0*/  VIMNMX R14, R14, R13, !PT ;  /* 0x0000000d0e0e7248 */ /* 0x000fe40007fe0100 */
[----:B------:R-:W-:-:S07]  /*2ef0*/  VIADDMNMX R20, R13, UR42, R20, PT ;  /* 0x0000002a0d147c46 */ /* 0x000fce000b800114 */
.L_x_6011:
        /* <DEDUP_REMOVED lines=22> */
[C---:B------:R-:W-:Y:S01]  /*3060*/  ISETP.GE.AND P6, PT, R19.reuse, 0x1a, PT ;  /* 0x0000001a1300780c */ /* 0x040fe20003fc6270 */
        /* <DEDUP_REMOVED lines=191> */
.L_x_6015:
        /* <DEDUP_REMOVED lines=59> */
.L_x_6016:
        /* <DEDUP_REMOVED lines=62> */
.L_x_5991:
[----:B------:R-:W-:Y:S05]  /*43f0*/  @P0 BRA `(.L_x_5985) ;  /* 0x0000004c003c0947 */ /* 0x000fea0003800000 */
[----:B-1----:R-:W1:Y:S01]  /*4400*/  LDC.64 R2, c[0x0][0x878] ;  /* 0x00021e00ff027b82 */ /* 0x002e620000000a00 */
        /* <DEDUP_REMOVED lines=19> */
[----:B------:R-:W-:-:S05]  /*4540*/  ULEA UR4, UR5, UR4, 0x18 ;  /* 0x0000000405047291 */ /* 0x000fca000f8ec03f */
[----:B------:R-:W4:Y:S01]  /*4550*/  LDC.64 R22, c[0x0][0x828] ;  /* 0x00020a00ff167b82 */ /* 0x000f220000000a00 */
[----:B------:R-:W-:Y:S01]  /*4560*/  SHF.R.S32.HI R3, RZ, 0x1f, R2 ;  /* 0x0000001fff037819 */ /* 0x000fe20000011402 */
[----:B------:R-:W-:Y:S03]  /*4570*/  BSSY B0, `(.L_x_6018) ;  /* 0x0000051000007945 */ /* 0x000fe60003800000 */
[----:B------:R-:W-:-:S03]  /*4580*/  LEA.HI R7, R3, R2, RZ, 0x7 ;  /* 0x0000000203077211 */ /* 0x000fc600078f38ff */
[----:B------:R-:W1:Y:S01]  /*4590*/  @P1 LDC R9, c[0x0][0x854] ;  /* 0x00021500ff091b82 */ /* 0x000e620000000800 */
        /* <DEDUP_REMOVED lines=9> */
[----:B-1----:R-:W-:Y:S02]  /*4630*/  @P1 IMAD.HI.U32 R4, R6, R9, RZ ;  /* 0x0000000906041227 */ /* 0x002fe400078e00ff */
[----:B------:R1:W-:Y:S04]  /*4640*/  STS.128 [R8], R24 ;  /* 0x0000001808007388 */ /* 0x0003e80000000c00 */
[----:B------:R1:W-:Y:S01]  /*4650*/  STS.128 [R8+0x800], R28 ;  /* 0x0008001c08007388 */ /* 0x0003e20000000c00 */
[----:B---3--:R-:W-:-:S03]  /*4660*/  @P1 SHF.R.U32.HI R3, RZ, R11, R4 ;  /* 0x0000000bff031219 */ /* 0x008fc60000011604 */
[----:B------:R1:W-:Y:S01]  /*4670*/  STS.128 [R8+0x1000], R32 ;  /* 0x0010002008007388 */ /* 0x0003e20000000c00 */
[----:B------:R-:W-:-:S03]  /*4680*/  SHF.R.S32.HI R9, RZ, 0x1f, R3 ;  /* 0x0000001fff097819 */ /* 0x000fc60000011403 */
[----:B------:R1:W-:Y:S04]  /*4690*/  STS.128 [R8+0x1800], R36 ;  /* 0x0018002408007388 */ /* 0x0003e80000000c00 */
[----:B------:R1:W-:Y:S01]  /*46a0*/  STS.128 [R8+0x2000], R40 ;  /* 0x0020002808007388 */ /* 0x0003e20000000c00 */
[----:B------:R-:W-:-:S03]  /*46b0*/  IMAD R10, R9, R16, RZ ;  /* 0x00000010090a7224 */ /* 0x000fc600078e02ff */
        /* <DEDUP_REMOVED lines=13> */
[----:B--2---:R-:W-:-:S04]  /*4790*/  @P0 IMAD R5, R152, 0x60, R5 ;  /* 0x0000006098050824 */ /* 0x004fc800078e0205 */
        /* <DEDUP_REMOVED lines=26> */
[----:B----4-:R-:W-:Y:S01]  /*4940*/  LEA R22, P2, R6, R22, 0x2 ;  /* 0x0000001606167211 */ /* 0x010fe200078410ff */
        /* <DEDUP_REMOVED lines=12> */
.L_x_6020:
[----:B------:R-:W-:Y:S01]  /*4a10*/  @P0 ELECT P1, URZ, PT ;  /* 0x00000000003f082f */ /* 0x000fe20003820000 */
[----:B------:R1:W-:-:S12]  /*4a20*/  UBLKRED.G.S.ADD.F32.RN [UR6], [UR4], UR5, desc[UR8] ;  /* 0x00000806040073bb */ /* 0x0003d800080a1405 */
[----:B------:R-:W-:Y:S02]  /*4a30*/  @P1 PLOP3.LUT P0, PT, P1, PT, PT, 0x8, 0x0 ;  /* 0x000000000000181c */ /* 0x000fe40000f0e170 */
[----:B------:R-:W-:-:S11]  /*4a40*/  PLOP3.LUT P1, PT, PT, PT, PT, 0x8, 0x0 ;  /* 0x000000000000781c */ /* 0x000fd60003f2e170 */
[----:B-1----:R-:W-:Y:S05]  /*4a50*/  @P0 BRA.U.ANY `(.L_x_6020) ;  /* 0xfffffffd00ec0947 */ /* 0x002fea000393ffff */
[----:B------:R0:W-:Y:S01]  /*4a60*/  UTMACMDFLUSH ;  /* 0x00000000000079b7 */ /* 0x0001e20000000000 */
[----:B------:R-:W-:-:S04]  /*4a70*/  DEPBAR.LE SB0, 0x0 ;  /* 0x000080000000791a */ /* 0x000fc80000000000 */
.L_x_6019:
[----:B------:R-:W-:Y:S05]  /*4a80*/  BSYNC B0 ;  /* 0x0000000000007941 */ /* 0x000fea0003800000 */
.L_x_6018:
        /* <DEDUP_REMOVED lines=28> */
.L_x_6021:
        /* <DEDUP_REMOVED lines=8> */
.L_x_5980:
        /* <DEDUP_REMOVED lines=21> */
.L_x_6023:
        /* <DEDUP_REMOVED lines=13> */
.L_x_6025:
[----:B------:R-:W-:-:S05]  /*4ef0*/  ULDC UR4, c[0x0][0x8c4] ;  /* 0x0002310000047ab9 */ /* 0x000fca0000000800 */
.L_x_6024:
        /* <DEDUP_REMOVED lines=44> */
.L_x_6026:
        /* <DEDUP_REMOVED lines=13> */
.L_x_6027:
        /* <DEDUP_REMOVED lines=12> */
.L_x_6028:
        /* <DEDUP_REMOVED lines=22> */
.L_x_6029:
        /* <DEDUP_REMOVED lines=40> */
.L_x_6032:
[----:B------:R-:W-:Y:S05]  /*5730*/  BSYNC B0 ;  /* 0x0000000000007941 */ /* 0x000fea0003800000 */
.L_x_6031:
        /* <DEDUP_REMOVED lines=18> */
.L_x_6034:
[----:B------:R-:W-:Y:S05]  /*5860*/  BSYNC B0 ;  /* 0x0000000000007941 */ /* 0x000fea0003800000 */
.L_x_6033:
        /* <DEDUP_REMOVED lines=19> */
.L_x_6036:
[----:B------:R-:W-:Y:S05]  /*59a0*/  BSYNC B0 ;  /* 0x0000000000007941 */ /* 0x000fea0003800000 */
.L_x_6035:
[----:B------:R-:W-:Y:S06]  /*59b0*/  BAR.ARV 0xa, 0xa0 ;  /* 0x0282800000007b1d */ /* 0x000fec0000002000 */
[----:B------:R-:W-:Y:S04]  /*59c0*/  BSSY B0, `(.L_x_6037) ;  /* 0x0000003000007945 */ /* 0x000fe80003800000 */
[----:B------:R-:W-:Y:S05]  /*59d0*/  @!P0 BRA `(.L_x_6038) ;  /* 0x0000000000048947 */ /* 0x000fea0003800000 */
[----:B------:R-:W-:-:S04]  /*59e0*/  DEPBAR.LE SB0, 0x1 ;  /* 0x000080400000791a */ /* 0x000fc80000000000 */
.L_x_6038:
[----:B------:R-:W-:Y:S05]  /*59f0*/  BSYNC B0 ;  /* 0x0000000000007941 */ /* 0x000fea0003800000 */
.L_x_6037:
[----:B------:R-:W-:Y:S06]  /*5a00*/  BAR.ARV 0xb, 0xa0 ;  /* 0x02c2800000007b1d */ /* 0x000fec0000002000 */
[----:B------:R-:W-:Y:S04]  /*5a10*/  BSSY B0, `(.L_x_6039) ;  /* 0x0000003000007945 */ /* 0x000fe80003800000 */
[----:B------:R-:W-:Y:S05]  /*5a20*/  @!P0 BRA `(.L_x_6040) ;  /* 0x0000000000048947 */ /* 0x000fea0003800000 */
[----:B------:R-:W-:-:S04]  /*5a30*/  DEPBAR.LE SB0, 0x0 ;  /* 0x000080000000791a */ /* 0x000fc80000000000 */
.L_x_6040:
[----:B------:R-:W-:Y:S05]  /*5a40*/  BSYNC B0 ;  /* 0x0000000000007941 */ /* 0x000fea0003800000 */
.L_x_6039:
[----:B------:R-:W-:Y:S06]  /*5a50*/  BAR.ARV 0xc, 0xa0 ;  /* 0x0302800000007b1d */ /* 0x000fec0000002000 */
[----:B------:R-:W-:Y:S01]  /*5a60*/  UIADD3 UR19, UR7, 0x1, URZ ;  /* 0x0000000107137890 */ /* 0x000fe2000fffe03f */
[----:B------:R-:W-:Y:S11]  /*5a70*/  BRA `(.L_x_6041) ;  /* 0x0000000000047947 */ /* 0x000ff60003800000 */
.L_x_6030:
[----:B------:R-:W-:-:S05]  /*5a80*/  UMOV UR19, UR7 ;  /* 0x0000000700137c82 */ /* 0x000fca0008000000 */
.L_x_6041:
        /* <DEDUP_REMOVED lines=25> */
.L_x_6062:
        /* <DEDUP_REMOVED lines=32> */
.L_x_6043:
[----:B------:R-:W-:Y:S05]  /*5e20*/  BSYNC B0 ;  /* 0x0000000000007941 */ /* 0x000fea0003800000 */
.L_x_6042:
        /* <DEDUP_REMOVED lines=12> */
.L_x_6045:
[----:B------:R-:W-:Y:S05]  /*5ef0*/  BSYNC B0 ;  /* 0x0000000000007941 */ /* 0x000fea0003800000 */
.L_x_6044:
        /* <DEDUP_REMOVED lines=13> */
.L_x_6047:
[----:B------:R-:W-:Y:S05]  /*5fd0*/  BSYNC B0 ;  /* 0x0000000000007941 */ /* 0x000fea0003800000 */
.L_x_6046:
[----:B------:R-:W-:Y:S06]  /*5fe0*/  BAR.ARV 0xa, 0xa0 ;  /* 0x0282800000007b1d */ /* 0x000fec0000002000 */
[----:B------:R-:W-:Y:S04]  /*5ff0*/  BSSY B0, `(.L_x_6048) ;  /* 0x0000003000007945 */ /* 0x000fe80003800000 */
[----:B------:R-:W-:Y:S05]  /*6000*/  @!P0 BRA `(.L_x_6049) ;  /* 0x0000000000048947 */ /* 0x000fea0003800000 */
[----:B------:R-:W-:-:S04]  /*6010*/  DEPBAR.LE SB0, 0x1 ;  /* 0x000080400000791a */ /* 0x000fc80000000000 */
.L_x_6049:
[----:B------:R-:W-:Y:S05]  /*6020*/  BSYNC B0 ;  /* 0x0000000000007941 */ /* 0x000fea0003800000 */
.L_x_6048:
[----:B------:R-:W-:Y:S06]  /*6030*/  BAR.ARV 0xb, 0xa0 ;  /* 0x02c2800000007b1d */ /* 0x000fec0000002000 */
[----:B------:R-:W-:Y:S04]  /*6040*/  BSSY B0, `(.L_x_6050) ;  /* 0x0000003000007945 */ /* 0x000fe80003800000 */
[----:B------:R-:W-:Y:S05]  /*6050*/  @!P0 BRA `(.L_x_6051) ;  /* 0x0000000000048947 */ /* 0x000fea0003800000 */
[----:B------:R-:W-:-:S04]  /*6060*/  DEPBAR.LE SB0, 0x0 ;  /* 0x000080000000791a */ /* 0x000fc80000000000 */
.L_x_6051:
[----:B------:R-:W-:Y:S05]  /*6070*/  BSYNC B0 ;  /* 0x0000000000007941 */ /* 0x000fea0003800000 */
.L_x_6050:
        /* <DEDUP_REMOVED lines=13> */
.L_x_6053:
[----:B------:R-:W-:Y:S05]  /*6150*/  BSYNC B0 ;  /* 0x0000000000007941 */ /* 0x000fea0003800000 */
.L_x_6052:
        /* <DEDUP_REMOVED lines=12> */
.L_x_6055:
[----:B------:R-:W-:Y:S05]  /*6220*/  BSYNC B0 ;  /* 0x0000000000007941 */ /* 0x000fea0003800000 */
.L_x_6054:
        /* <DEDUP_REMOVED lines=13> */
.L_x_6057:
[----:B------:R-:W-:Y:S05]  /*6300*/  BSYNC B0 ;  /* 0x0000000000007941 */ /* 0x000fea0003800000 */
.L_x_6056:
[----:B------:R-:W-:Y:S06]  /*6310*/  BAR.ARV 0xa, 0xa0 ;  /* 0x0282800000007b1d */ /* 0x000fec0000002000 */
[----:B------:R-:W-:Y:S04]  /*6320*/  BSSY B0, `(.L_x_6058) ;  /* 0x0000003000007945 */ /* 0x000fe80003800000 */
[----:B------:R-:W-:Y:S05]  /*6330*/  @!P0 BRA `(.L_x_6059) ;  /* 0x0000000000048947 */ /* 0x000fea0003800000 */
[----:B------:R-:W-:-:S04]  /*6340*/  DEPBAR.LE SB0, 0x1 ;  /* 0x000080400000791a */ /* 0x000fc80000000000 */
.L_x_6059:
[----:B------:R-:W-:Y:S05]  /*6350*/  BSYNC B0 ;  /* 0x0000000000007941 */ /* 0x000fea0003800000 */
.L_x_6058:
[----:B------:R-:W-:Y:S01]  /*6360*/  UIADD3 UR19, UR19, 0x2, URZ ;  /* 0x0000000213137890 */ /* 0x000fe2000fffe03f */
[----:B------:R-:W-:Y:S06]  /*6370*/  BAR.ARV 0xb, 0xa0 ;  /* 0x02c2800000007b1d */ /* 0x000fec0000002000 */
[----:B------:R-:W-:Y:S01]  /*6380*/  BSSY B0, `(.L_x_6060) ;  /* 0x0000004000007945 */ /* 0x000fe20003800000 */
[----:B------:R-:W-:-:S03]  /*6390*/  ISETP.LE.AND P1, PT, R2, UR19, PT ;  /* 0x0000001302007c0c */ /* 0x000fc6000bf23270 */
[----:B------:R-:W-:Y:S10]  /*63a0*/  @!P0 BRA `(.L_x_6061) ;  /* 0x0000000000048947 */ /* 0x000ff40003800000 */
[----:B------:R-:W-:-:S04]  /*63b0*/  DEPBAR.LE SB0, 0x0 ;  /* 0x000080000000791a */ /* 0x000fc80000000000 */
.L_x_6061:
[----:B------:R-:W-:Y:S05]  /*63c0*/  BSYNC B0 ;  /* 0x0000000000007941 */ /* 0x000fea0003800000 */
.L_x_6060:
[----:B------:R-:W-:Y:S06]  /*63d0*/  BAR.ARV 0xc, 0xa0 ;  /* 0x0302800000007b1d */ /* 0x000fec0000002000 */
[----:B------:R-:W-:Y:S02]  /*63e0*/  UIADD3 UR45, UR45, 0x6000, URZ ;  /* 0x000060002d2d7890 */ /* 0x000fe4000fffe03f */
[----:B------:R-:W-:Y:S01]  /*63f0*/  UIADD3 UR6, UR6, 0x6000, URZ ;  /* 0x0000600006067890 */ /* 0x000fe2000fffe03f */
[----:B------:R-:W-:Y:S11]  /*6400*/  @!P1 BRA `(.L_x_6062) ;  /* 0xfffffff800049947 */ /* 0x000ff6000383ffff */
[----:B------:R-:W-:Y:S05]  /*6410*/  BRA `(.L_x_5985) ;  /* 0x0000002c00347947 */ /* 0x000fea0003800000 */
.L_x_6022:
        /* <DEDUP_REMOVED lines=14> */
.L_x_6063:
        /* <DEDUP_REMOVED lines=16> */
.L_x_6065:
[----:B------:R-:W-:-:S05]  /*6600*/  ULDC UR4, c[0x0][0x8c4] ;  /* 0x0002310000047ab9 */ /* 0x000fca0000000800 */
.L_x_6064:
        /* <DEDUP_REMOVED lines=62> */
.L_x_6067:
        /* <DEDUP_REMOVED lines=13> */
.L_x_6068:
        /* <DEDUP_REMOVED lines=10> */
.L_x_6069:
        /* <DEDUP_REMOVED lines=21> */
.L_x_6070:
        /* <DEDUP_REMOVED lines=57> */
.L_x_6099:
        /* <DEDUP_REMOVED lines=9> */
.L_x_6073:
        /* <DEDUP_REMOVED lines=116> */
.L_x_6084:
[----:B-1----:R-:W-:-:S05]  /*7810*/  IMAD.MOV.U32 R9, RZ, RZ, 0x1 ;  /* 0x00000001ff097424 */ /* 0x002fca00078e00ff */
[----:B------:R-:W-:-:S04]  /*7820*/  SHF.L.U32 R9, R9, 0x1f, RZ ;  /* 0x0000001f09097819 */ /* 0x000fc800000006ff */
[----:B------:R-:W1:Y:S02]  /*7830*/  SYNCS.PHASECHK.TRANS64.TRYWAIT P1, [R8+URZ+0x36438], R9 ;  /* 0x03643809080075a7 */ /* 0x000e64000802017f */
[----:B-1----:R-:W-:Y:S05]  /*7840*/  @!P1 BRA `(.L_x_6076) ;  /* 0x00000018009c9947 */ /* 0x002fea0003800000 */
.L_x_6100:
[----:B------:R-:W-:Y:S05]  /*7850*/  @P0 BRA `(.L_x_6077) ;  /* 0x0000000000140947 */ /* 0x000fea0003800000 */
[----:B------:R-:W-:Y:S01]  /*7860*/  ISETP.NE.AND P1, PT, R22, RZ, PT ;  /* 0x000000ff1600720c */ /* 0x000fe20003f25270 */
[----:B------:R-:W-:-:S04]  /*7870*/  IMAD.MOV.U32 R3, RZ, RZ, 0x6100 ;  /* 0x00006100ff037424 */ /* 0x000fc800078e00ff */
[----:B------:R2:W-:Y:S08]  /*7880*/  SYNCS.ARRIVE.TRANS64 RZ, [R8+URZ+0x36430], R3 ;  /* 0x0364300308ff79a7 */ /* 0x0005f0000800003f */
[----:B------:R-:W-:Y:S05]  /*7890*/  @!P1 BRA `(.L_x_6077) ;  /* 0x0000000000049947 */ /* 0x000fea0003800000 */
[----:B------:R-:W-:Y:S01]  /*78a0*/  BPT.TRAP 0x1 ;  /* 0x000000040000795c */ /* 0x000fe20000300000 */
.L_x_6077:
        /* <DEDUP_REMOVED lines=49> */
.L_x_6101:
[----:B------:R-:W-:Y:S05]  /*7bc0*/  @P0 BRA `(.L_x_6079) ;  /* 0x0000000000140947 */ /* 0x000fea0003800000 */
[----:B------:R-:W-:Y:S01]  /*7bd0*/  ISETP.NE.AND P1, PT, R22, RZ, PT ;  /* 0x000000ff1600720c */ /* 0x000fe20003f25270 */
[----:B--2---:R-:W-:-:S04]  /*7be0*/  IMAD.MOV.U32 R7, RZ, RZ, 0x6100 ;  /* 0x00006100ff077424 */ /* 0x004fc800078e00ff */
[----:B------:R3:W-:Y:S08]  /*7bf0*/  SYNCS.ARRIVE.TRANS64 RZ, [R8+URZ+0x36418], R7 ;  /* 0x0364180708ff79a7 */ /* 0x0007f0000800003f */
[----:B------:R-:W-:Y:S05]  /*7c00*/  @!P1 BRA `(.L_x_6079) ;  /* 0x0000000000049947 */ /* 0x000fea0003800000 */
[----:B------:R-:W-:Y:S01]  /*7c10*/  BPT.TRAP 0x1 ;  /* 0x000000040000795c */ /* 0x000fe20000300000 */
.L_x_6079:
        /* <DEDUP_REMOVED lines=47> */
.L_x_6102:
        /* <DEDUP_REMOVED lines=8> */
.L_x_6081:
        /* <DEDUP_REMOVED lines=37> */
.L_x_6104:
[----:B------:R-:W-:Y:S05]  /*81e0*/  @P0 BRA `(.L_x_6083) ;  /* 0x0000000000140947 */ /* 0x000fea0003800000 */
[----:B------:R-:W-:Y:S01]  /*81f0*/  ISETP.NE.AND P1, PT, R22, RZ, PT ;  /* 0x000000ff1600720c */ /* 0x000fe20003f25270 */
[----:B--2---:R-:W-:-:S04]  /*8200*/  IMAD.MOV.U32 R5, RZ, RZ, 0x6100 ;  /* 0x00006100ff057424 */ /* 0x004fc800078e00ff */
[----:B------:R3:W-:Y:S08]  /*8210*/  SYNCS.ARRIVE.TRANS64 RZ, [R8+URZ+0x36410], R5 ;  /* 0x0364100508ff79a7 */ /* 0x0007f0000800003f */
[----:B------:R-:W-:Y:S05]  /*8220*/  @!P1 BRA `(.L_x_6083) ;  /* 0x0000000000049947 */ /* 0x000fea0003800000 */
[----:B------:R-:W-:Y:S01]  /*8230*/  BPT.TRAP 0x1 ;  /* 0x000000040000795c */ /* 0x000fe20000300000 */
.L_x_6083:
        /* <DEDUP_REMOVED lines=44> */
.L_x_6075:
[----:B------:R-:W-:Y:S01]  /*8500*/  ISETP.NE.AND P1, PT, R21, RZ, PT ;  /* 0x000000ff1500720c */ /* 0x000fe20003f25270 */
[----:B------:R-:W-:Y:S02]  /*8510*/  IMAD.MOV.U32 R4, RZ, RZ, R19 ;  /* 0x000000ffff047224 */ /* 0x000fe400078e0013 */
[----:B------:R-:W-:-:S10]  /*8520*/  IMAD.MOV.U32 R5, RZ, RZ, 0x1 ;  /* 0x00000001ff057424 */ /* 0x000fd400078e00ff */
[----:B------:R-:W-:Y:S05]  /*8530*/  @!P1 BRA `(.L_x_6074) ;  /* 0x00000004008c9947 */ /* 0x000fea0003800000 */
[----:B------:R-:W2:Y:S02]  /*8540*/  SYNCS.PHASECHK.TRANS64.TRYWAIT P1, [R8+URZ+0x36438], R9 ;  /* 0x03643809080075a7 */ /* 0x000ea4000802017f */
[----:B--2---:R-:W-:Y:S05]  /*8550*/  @!P1 BRA `(.L_x_6085) ;  /* 0x0000000c00b89947 */ /* 0x004fea0003800000 */
.L_x_6105:
[----:B------:R-:W-:Y:S05]  /*8560*/  @P0 BRA `(.L_x_6086) ;  /* 0x0000000000140947 */ /* 0x000fea0003800000 */
[----:B------:R-:W-:Y:S01]  /*8570*/  ISETP.NE.AND P1, PT, R22, RZ, PT ;  /* 0x000000ff1600720c */ /* 0x000fe20003f25270 */
[----:B------:R-:W-:-:S04]  /*8580*/  IMAD.MOV.U32 R5, RZ, RZ, 0x6100 ;  /* 0x00006100ff057424 */ /* 0x000fc800078e00ff */
[----:B------:R3:W-:Y:S08]  /*8590*/  SYNCS.ARRIVE.TRANS64 RZ, [R8+URZ+0x36430], R5 ;  /* 0x0364300508ff79a7 */ /* 0x0007f0000800003f */
[----:B------:R-:W-:Y:S05]  /*85a0*/  @!P1 BRA `(.L_x_6086) ;  /* 0x0000000000049947 */ /* 0x000fea0003800000 */
[----:B------:R-:W-:Y:S01]  /*85b0*/  BPT.TRAP 0x1 ;  /* 0x000000040000795c */ /* 0x000fe20000300000 */
.L_x_6086:
        /* <DEDUP_REMOVED lines=42> */
.L_x_6106:
[----:B-1----:R-:W-:Y:S01]  /*8860*/  IMAD.MOV.U32 R5, RZ, RZ, RZ ;  /* 0x000000ffff057224 */ /* 0x002fe200078e00ff */
[----:B------:R-:W-:Y:S06]  /*8870*/  @P0 BRA `(.L_x_6088) ;  /* 0x0000000000140947 */ /* 0x000fec0003800000 */
[----:B------:R-:W-:Y:S01]  /*8880*/  ISETP.NE.AND P1, PT, R22, RZ, PT ;  /* 0x000000ff1600720c */ /* 0x000fe20003f25270 */
[----:B------:R-:W-:-:S04]  /*8890*/  IMAD.MOV.U32 R9, RZ, RZ, 0x6100 ;  /* 0x00006100ff097424 */ /* 0x000fc800078e00ff */
[----:B------:R1:W-:Y:S08]  /*88a0*/  SYNCS.ARRIVE.TRANS64 RZ, [R8+URZ+0x36418], R9 ;  /* 0x0364180908ff79a7 */ /* 0x0003f0000800003f */
[----:B------:R-:W-:Y:S05]  /*88b0*/  @!P1 BRA `(.L_x_6088) ;  /* 0x0000000000049947 */ /* 0x000fea0003800000 */
[----:B------:R-:W-:Y:S01]  /*88c0*/  BPT.TRAP 0x1 ;  /* 0x000000040000795c */ /* 0x000fe20000300000 */
.L_x_6088:
        /* <DEDUP_REMOVED lines=42> */
.L_x_6074:
[----:B------:R-:W-:-:S04]  /*8b70*/  SHF.L.U32 R3, R5, 0x1f, RZ ;  /* 0x0000001f05037819 */ /* 0x000fc800000006ff */
[----:B------:R-:W2:Y:S02]  /*8b80*/  SYNCS.PHASECHK.TRANS64.TRYWAIT P1, [R8+URZ+0x36438], R3 ;  /* 0x03643803080075a7 */ /* 0x000ea4000802017f */
[----:B--2---:R-:W-:Y:S05]  /*8b90*/  @!P1 BRA `(.L_x_6089) ;  /* 0x0000000800509947 */ /* 0x004fea0003800000 */
.L_x_6107:
[----:B------:R-:W-:Y:S05]  /*8ba0*/  @P0 BRA `(.L_x_6090) ;  /* 0x0000000000180947 */ /* 0x000fea0003800000 */
[----:B------:R-:W3:Y:S01]  /*8bb0*/  S2R R0, SR_TID.X ;  /* 0x0000000000007919 */ /* 0x000ee20000002100 */
[----:B--2---:R-:W-:-:S04]  /*8bc0*/  IMAD.MOV.U32 R3, RZ, RZ, 0x6100 ;  /* 0x00006100ff037424 */ /* 0x004fc800078e00ff */
[----:B------:R4:W-:Y:S01]  /*8bd0*/  SYNCS.ARRIVE.TRANS64 RZ, [R8+URZ+0x36430], R3 ;  /* 0x0364300308ff79a7 */ /* 0x0009e2000800003f */
[----:B---3--:R-:W-:-:S13]  /*8be0*/  LOP3.LUT P0, RZ, R0, 0x1f, RZ, 0xc0, !PT ;  /* 0x0000001f00ff7812 */ /* 0x008fda000780c0ff */
[----:B----4-:R-:W-:Y:S05]  /*8bf0*/  @!P0 BRA `(.L_x_6090) ;  /* 0x0000000000048947 */ /* 0x010fea0003800000 */
[----:B------:R-:W-:Y:S01]  /*8c00*/  BPT.TRAP 0x1 ;  /* 0x000000040000795c */ /* 0x000fe20000300000 */
.L_x_6090:
        /* <DEDUP_REMOVED lines=44> */
.L_x_6071:
[----:B------:R-:W-:Y:S05]  /*8ed0*/  BSYNC B0 ;  /* 0x0000000000007941 */ /* 0x000fea0003800000 */
.L_x_6066:
[----:B------:R-:W-:-:S03]  /*8ee0*/  UMOV UR8, 0xffffffff ;  /* 0xffffffff00087882 */ /* 0x000fc60000000000 */
[----:B------:R-:W-:Y:S05]  /*8ef0*/  BRA.DIV UR8, `(.L_x_6091) ;  /* 0x00000006088c7947 */ /* 0x000fea000b800000 */
[----:B------:R-:W-:-:S13]  /*8f00*/  ELECT P6, URZ, PT ;  /* 0x00000000003f782f */ /* 0x000fda00038c0000 */
.L_x_6110:
[----:B------:R-:W-:Y:S05]  /*8f10*/  @!P6 BRA `(.L_x_5985) ;  /* 0x000000000074e947 */ /* 0x000fea0003800000 */
[----:B------:R-:W-:-:S06]  /*8f20*/  ULOP3.LUT UR8, UR38, 0x2, URZ, 0xfc, !UPT ;  /* 0x0000000226087892 */ /* 0x000fcc000f8efc3f */
[----:B------:R-:W-:-:S05]  /*8f30*/  IMAD.U32 R0, RZ, RZ, UR8 ;  /* 0x00000008ff007e24 */ /* 0x000fca000f8e00ff */
[----:B------:R-:W-:-:S13]  /*8f40*/  ISETP.NE.AND P2, PT, R0, 0x3, PT ;  /* 0x000000030000780c */ /* 0x000fda0003f45270 */
[----:B------:R-:W-:Y:S05]  /*8f50*/  @!P2 BRA `(.L_x_6092) ;  /* 0x000000000004a947 */ /* 0x000fea0003800000 */
[----:B---3--:R-:W-:Y:S01]  /*8f60*/  BPT.TRAP 0x1 ;  /* 0x000000040000795c */ /* 0x008fe20000300000 */
.L_x_6092:
        /* <DEDUP_REMOVED lines=15> */
.L_x_6111:
[----:B------:R-:W2:Y:S02]  /*9060*/  SYNCS.PHASECHK.TRANS64.TRYWAIT P0, [R3+URZ], R2 ;  /* 0x00000002030075a7 */ /* 0x000ea4000800017f */
[----:B--2---:R-:W-:Y:S05]  /*9070*/  @!P0 BRA `(.L_x_6094) ;  /* 0x0000000400608947 */ /* 0x004fea0003800000 */
.L_x_6112:
[----:B------:R-:W-:Y:S05]  /*9080*/  @!P2 BRA `(.L_x_6095) ;  /* 0x000000000004a947 */ /* 0x000fea0003800000 */
[----:B---3--:R-:W-:Y:S01]  /*9090*/  BPT.TRAP 0x1 ;  /* 0x000000040000795c */ /* 0x008fe20000300000 */
.L_x_6095:
[----:B------:R-:W-:-:S07]  /*90a0*/  SHF.L.U32 R5, R5, 0x1f, RZ ;  /* 0x0000001f05057819 */ /* 0x000fce00000006ff */
.L_x_6096:
[----:B----4-:R4:W1:Y:S02]  /*90b0*/  SYNCS.PHASECHK.TRANS64.TRYWAIT P0, [R4+URZ+0x36438], R5 ;  /* 0x03643805040075a7 */ /* 0x010864000800017f */
[----:B-1----:R-:W-:Y:S05]  /*90c0*/  @!P0 NANOSLEEP.SYNCS 0x989680 ;  /* 0x009896800000895d */ /* 0x002fea0003900000 */
[----:B------:R-:W1:Y:S02]  /*90d0*/  @!P0 SYNCS.PHASECHK.TRANS64 P0, [R4+URZ+0x36438], R5 ;  /* 0x03643805040085a7 */ /* 0x000e64000800007f */
[----:B-1----:R-:W-:Y:S05]  /*90e0*/  @!P0 BRA `(.L_x_6096) ;  /* 0xfffffffc00f08947 */ /* 0x002fea000383ffff */
.L_x_5985:
[----:B---3--:R-:W-:Y:S05]  /*90f0*/  BSYNC B6 ;  /* 0x0000000000067941 */ /* 0x008fea0003800000 */
.L_x_5979:
[----:B------:R-:W-:Y:S05]  /*9100*/  EXIT ;  /* 0x000000000000794d */ /* 0x000fea0003800000 */
.L_x_5996:
[----:B------:R-:W-:Y:S02]  /*9110*/  IMAD.MOV.U32 R12, RZ, RZ, RZ ;  /* 0x000000ffff0c7224 */ /* 0x000fe400078e00ff */
[----:B------:R-:W-:Y:S02]  /*9120*/  IMAD.MOV.U32 R11, RZ, RZ, 0x1f ;  /* 0x0000001fff0b7424 */ /* 0x000fe400078e00ff */
[----:B------:R-:W-:-:S07]  /*9130*/  IMAD.MOV.U32 R15, RZ, RZ, -0x1 ;  /* 0xffffffffff0f7424 */ /* 0x000fce00078e00ff */
[----:B------:R-:W-:Y:S05]  /*9140*/  WARPSYNC.COLLECTIVE R15, `(.L_x_6097) ;  /* 0x000000000f087348 */ /* 0x000fea0003c00000 */
[----:B------:R1:W2:Y:S02]  /*9150*/  SHFL.IDX P6, R14, R13, R12, R11 ;  /* 0x0000000c0d0e7389 */ /* 0x0002a400000c000b */
[----:B-12---:R-:W-:Y:S01]  /*9160*/  ENDCOLLECTIVE ;  /* 0x000000000000791b */ /* 0x006fe20003800000 */
.L_x_6097:
[----:B------:R-:W-:Y:S05]  /*9170*/  BRA `(.L_x_6098) ;  /* 0xffffff80009c7947 */ /* 0x000fea000383ffff */
.L_x_5998:
[----:B--2---:R2:W3:Y:S02]  /*9180*/  SYNCS.PHASECHK.TRANS64.TRYWAIT P0, [R154+URZ+0x36400], R11 ;  /* 0x0364000b9a0075a7 */ /* 0x0044e4000800017f */
[----:B---3--:R-:W-:Y:S05]  /*9190*/  @!P0 NANOSLEEP.SYNCS 0x989680 ;  /* 0x009896800000895d */ /* 0x008fea0003900000 */
[----:B------:R-:W3:Y:S02]  /*91a0*/  @!P0 SYNCS.PHASECHK.TRANS64 P0, [R154+URZ+0x36400], R11 ;  /* 0x0364000b9a0085a7 */ /* 0x000ee4000800007f */
[----:B---3--:R-:W-:Y:S05]  /*91b0*/  @!P0 BRA `(.L_x_5998) ;  /* 0xfffffffc00f08947 */ /* 0x008fea000383ffff */
[----:B------:R-:W-:Y:S05]  /*91c0*/  BRA `(.L_x_5997) ;  /* 0xffffff8000d47947 */ /* 0x000fea000383ffff */
.L_x_6002:
[----:B--2---:R2:W3:Y:S02]  /*91d0*/  SYNCS.PHASECHK.TRANS64.TRYWAIT P1, [R3+URZ+0x36410], R12 ;  /* 0x0364100c030075a7 */ /* 0x0044e4000802017f */
[----:B---3--:R-:W-:Y:S05]  /*91e0*/  @!P1 NANOSLEEP.SYNCS 0x989680 ;  /* 0x009896800000995d */ /* 0x008fea0003900000 */
[----:B------:R-:W3:Y:S02]  /*91f0*/  @!P1 SYNCS.PHASECHK.TRANS64 P1, [R3+URZ+0x36410], R12 ;  /* 0x0364100c030095a7 */ /* 0x000ee4000802007f */
[----:B---3--:R-:W-:Y:S05]  /*9200*/  @!P1 BRA `(.L_x_6002) ;  /* 0xfffffffc00f09947 */ /* 0x008fea000383ffff */
[----:B------:R-:W-:Y:S05]  /*9210*/  BRA `(.L_x_6001) ;  /* 0xffffff88009c7947 */ /* 0x000fea000383ffff */
.L_x_6006:
[----:B------:R1:W1:Y:S02]  /*9220*/  SYNCS.PHASECHK.TRANS64.TRYWAIT P1, [R154+URZ+0x36430], R13 ;  /* 0x0364300d9a0075a7 */ /* 0x000264000802017f */
[----:B-1----:R-:W-:Y:S05]  /*9230*/  @!P1 NANOSLEEP.SYNCS 0x989680 ;  /* 0x009896800000995d */ /* 0x002fea0003900000 */
[----:B------:R-:W1:Y:S02]  /*9240*/  @!P1 SYNCS.PHASECHK.TRANS64 P1, [R154+URZ+0x36430], R13 ;  /* 0x0364300d9a0095a7 */ /* 0x000e64000802007f */
[----:B-1----:R-:W-:Y:S05]  /*9250*/  @!P1 BRA `(.L_x_6006) ;  /* 0xfffffffc00f09947 */ /* 0x002fea000383ffff */
[----:B------:R-:W-:Y:S05]  /*9260*/  BRA `(.L_x_6005) ;  /* 0xffffff9000407947 */ /* 0x000fea000383ffff */
.L_x_6072:
[----:B-1----:R1:W2:Y:S02]  /*9270*/  SYNCS.PHASECHK.TRANS64.TRYWAIT P1, [R8+URZ+0x36420], R9 ;  /* 0x03642009080075a7 */ /* 0x0022a4000802017f */
[----:B--2---:R-:W-:Y:S05]  /*9280*/  @!P1 NANOSLEEP.SYNCS 0x989680 ;  /* 0x009896800000995d */ /* 0x004fea0003900000 */
[----:B------:R-:W2:Y:S02]  /*9290*/  @!P1 SYNCS.PHASECHK.TRANS64 P1, [R8+URZ+0x36420], R9 ;  /* 0x03642009080095a7 */ /* 0x000ea4000802007f */
[----:B--2---:R-:W-:Y:S05]  /*92a0*/  @!P1 BRA `(.L_x_6072) ;  /* 0xfffffffc00f09947 */ /* 0x004fea000383ffff */
[----:B------:R-:W-:Y:S05]  /*92b0*/  BRA `(.L_x_6099) ;  /* 0xffffffdc00607947 */ /* 0x000fea000383ffff */
.L_x_6076:
[----:B-1----:R1:W2:Y:S02]  /*92c0*/  SYNCS.PHASECHK.TRANS64.TRYWAIT P1, [R8+URZ+0x36438], R9 ;  /* 0x03643809080075a7 */ /* 0x0022a4000802017f */
[----:B--2---:R-:W-:Y:S05]  /*92d0*/  @!P1 NANOSLEEP.SYNCS 0x989680 ;  /* 0x009896800000995d */ /* 0x004fea0003900000 */
[----:B------:R-:W2:Y:S02]  /*92e0*/  @!P1 SYNCS.PHASECHK.TRANS64 P1, [R8+URZ+0x36438], R9 ;  /* 0x03643809080095a7 */ /* 0x000ea4000802007f */
[----:B--2---:R-:W-:Y:S05]  /*92f0*/  @!P1 BRA `(.L_x_6076) ;  /* 0xfffffffc00f09947 */ /* 0x004fea000383ffff */
[----:B------:R-:W-:Y:S05]  /*9300*/  BRA `(.L_x_6100) ;  /* 0xffffffe400507947 */ /* 0x000fea000383ffff */
.L_x_6078:
[----:B--2---:R2:W3:Y:S02]  /*9310*/  SYNCS.PHASECHK.TRANS64.TRYWAIT P1, [R8+URZ+0x36428], R7 ;  /* 0x03642807080075a7 */ /* 0x0044e4000802017f */
[----:B---3--:R-:W-:Y:S05]  /*9320*/  @!P1 NANOSLEEP.SYNCS 0x989680 ;  /* 0x009896800000995d */ /* 0x008fea0003900000 */
[----:B------:R-:W3:Y:S02]  /*9330*/  @!P1 SYNCS.PHASECHK.TRANS64 P1, [R8+URZ+0x36428], R7 ;  /* 0x03642807080095a7 */ /* 0x000ee4000802007f */
[----:B---3--:R-:W-:Y:S05]  /*9340*/  @!P1 BRA `(.L_x_6078) ;  /* 0xfffffffc00f09947 */ /* 0x008fea000383ffff */
[----:B------:R-:W-:Y:S05]  /*9350*/  BRA `(.L_x_6101) ;  /* 0xffffffe800187947 */ /* 0x000fea000383ffff */
.L_x_6080:
        /* <DEDUP_REMOVED lines=8> */
.L_x_6082:
[----:B------:R-:W-:-:S07]  /*93e0*/  SHF.L.U32 R5, R10, 0x1f, RZ ;  /* 0x0000001f0a057819 */ /* 0x000fce00000006ff */
.L_x_6103:
[----:B--2---:R2:W3:Y:S02]  /*93f0*/  SYNCS.PHASECHK.TRANS64.TRYWAIT P1, [R8+URZ+0x36420], R5 ;  /* 0x03642005080075a7 */ /* 0x0044e4000802017f */
[----:B---3--:R-:W-:Y:S05]  /*9400*/  @!P1 NANOSLEEP.SYNCS 0x989680 ;  /* 0x009896800000995d */ /* 0x008fea0003900000 */
[----:B------:R-:W3:Y:S02]  /*9410*/  @!P1 SYNCS.PHASECHK.TRANS64 P1, [R8+URZ+0x36420], R5 ;  /* 0x03642005080095a7 */ /* 0x000ee4000802007f */
[----:B---3--:R-:W-:Y:S05]  /*9420*/  @!P1 BRA `(.L_x_6103) ;  /* 0xfffffffc00f09947 */ /* 0x008fea000383ffff */
[----:B------:R-:W-:Y:S05]  /*9430*/  BRA `(.L_x_6104) ;  /* 0xffffffec00687947 */ /* 0x000fea000383ffff */
.L_x_6085:
[----:B--2---:R2:W3:Y:S02]  /*9440*/  SYNCS.PHASECHK.TRANS64.TRYWAIT P1, [R8+URZ+0x36438], R9 ;  /* 0x03643809080075a7 */ /* 0x0044e4000802017f */
[----:B---3--:R-:W-:Y:S05]  /*9450*/  @!P1 NANOSLEEP.SYNCS 0x989680 ;  /* 0x009896800000995d */ /* 0x008fea0003900000 */
[----:B------:R-:W3:Y:S02]  /*9460*/  @!P1 SYNCS.PHASECHK.TRANS64 P1, [R8+URZ+0x36438], R9 ;  /* 0x03643809080095a7 */ /* 0x000ee4000802007f */
[----:B---3--:R-:W-:Y:S05]  /*9470*/  @!P1 BRA `(.L_x_6085) ;  /* 0xfffffffc00f09947 */ /* 0x008fea000383ffff */
[----:B------:R-:W-:Y:S05]  /*9480*/  BRA `(.L_x_6105) ;  /* 0xfffffff000347947 */ /* 0x000fea000383ffff */
.L_x_6087:
[----:B-1----:R1:W2:Y:S02]  /*9490*/  SYNCS.PHASECHK.TRANS64.TRYWAIT P1, [R8+URZ+0x36428], R5 ;  /* 0x03642805080075a7 */ /* 0x0022a4000802017f */
[----:B--2---:R-:W-:Y:S05]  /*94a0*/  @!P1 NANOSLEEP.SYNCS 0x989680 ;  /* 0x009896800000995d */ /* 0x004fea0003900000 */
[----:B------:R-:W2:Y:S02]  /*94b0*/  @!P1 SYNCS.PHASECHK.TRANS64 P1, [R8+URZ+0x36428], R5 ;  /* 0x03642805080095a7 */ /* 0x000ea4000802007f */
[----:B--2---:R-:W-:Y:S05]  /*94c0*/  @!P1 BRA `(.L_x_6087) ;  /* 0xfffffffc00f09947 */ /* 0x004fea000383ffff */
[----:B------:R-:W-:Y:S05]  /*94d0*/  BRA `(.L_x_6106) ;  /* 0xfffffff000e07947 */ /* 0x000fea000383ffff */
.L_x_6089:
[----:B--2---:R2:W3:Y:S02]  /*94e0*/  SYNCS.PHASECHK.TRANS64.TRYWAIT P1, [R8+URZ+0x36438], R3 ;  /* 0x03643803080075a7 */ /* 0x0044e4000802017f */
[----:B---3--:R-:W-:Y:S05]  /*94f0*/  @!P1 NANOSLEEP.SYNCS 0x989680 ;  /* 0x009896800000995d */ /* 0x008fea0003900000 */
[----:B------:R-:W3:Y:S02]  /*9500*/  @!P1 SYNCS.PHASECHK.TRANS64 P1, [R8+URZ+0x36438], R3 ;  /* 0x03643803080095a7 */ /* 0x000ee4000802007f */
[----:B---3--:R-:W-:Y:S05]  /*9510*/  @!P1 BRA `(.L_x_6089) ;  /* 0xfffffffc00f09947 */ /* 0x008fea000383ffff */
[----:B------:R-:W-:Y:S05]  /*9520*/  BRA `(.L_x_6107) ;  /* 0xfffffff4009c7947 */ /* 0x000fea000383ffff */
.L_x_6091:
[----:B------:R-:W-:Y:S01]  /*9530*/  BSSY B0, `(.L_x_6108) ;  /* 0x0000006000007945 */ /* 0x000fe20003800000 */
[----:B------:R-:W-:-:S07]  /*9540*/  IMAD.MOV.U32 R15, RZ, RZ, -0x1 ;  /* 0xffffffffff0f7424 */ /* 0x000fce00078e00ff */
[----:B-1-3--:R-:W-:Y:S05]  /*9550*/  WARPSYNC.COLLECTIVE R15, `(.L_x_6109) ;  /* 0x000000000f0c7348 */ /* 0x00afea0003c00000 */
[----:B------:R-:W-:Y:S02]  /*9560*/  ELECT P6, UR62, PT ;  /* 0x00000000003e782f */ /* 0x000fe400038c0000 */
[----:B------:R-:W-:Y:S01]  /*9570*/  MOV R14, UR62 ;  /* 0x0000003e000e7c02 */ /* 0x000fe20008000f00 */
[----:B-1-3--:R-:W-:Y:S10]  /*9580*/  ENDCOLLECTIVE ;  /* 0x000000000000791b */ /* 0x00aff40003800000 */
.L_x_6109:
[----:B------:R-:W-:Y:S05]  /*9590*/  BSYNC B0 ;  /* 0x0000000000007941 */ /* 0x000fea0003800000 */
.L_x_6108:
[----:B------:R-:W-:Y:S05]  /*95a0*/  BRA `(.L_x_6110) ;  /* 0xfffffff800587947 */ /* 0x000fea000383ffff */
.L_x_6093:
[----:B-1----:R1:W2:Y:S02]  /*95b0*/  SYNCS.PHASECHK.TRANS64.TRYWAIT P0, [R9+URZ], R0 ;  /* 0x00000000090075a7 */ /* 0x0022a4000800017f */
[----:B--2---:R-:W-:Y:S05]  /*95c0*/  @!P0 NANOSLEEP.SYNCS 0x989680 ;  /* 0x009896800000895d */ /* 0x004fea0003900000 */
[----:B------:R-:W2:Y:S02]  /*95d0*/  @!P0 SYNCS.PHASECHK.TRANS64 P0, [R9+URZ], R0 ;  /* 0x00000000090085a7 */ /* 0x000ea4000800007f */
[----:B--2---:R-:W-:Y:S05]  /*95e0*/  @!P0 BRA `(.L_x_6093) ;  /* 0xfffffffc00f08947 */ /* 0x004fea000383ffff */
[----:B------:R-:W-:Y:S05]  /*95f0*/  BRA `(.L_x_6111) ;  /* 0xfffffff800987947 */ /* 0x000fea000383ffff */
.L_x_6094:
[----:B--2---:R2:W4:Y:S02]  /*9600*/  SYNCS.PHASECHK.TRANS64.TRYWAIT P0, [R3+URZ], R2 ;  /* 0x00000002030075a7 */ /* 0x004524000800017f */
[----:B----4-:R-:W-:Y:S05]  /*9610*/  @!P0 NANOSLEEP.SYNCS 0x989680 ;  /* 0x009896800000895d */ /* 0x010fea0003900000 */
[----:B------:R-:W4:Y:S02]  /*9620*/  @!P0 SYNCS.PHASECHK.TRANS64 P0, [R3+URZ], R2 ;  /* 0x00000002030085a7 */ /* 0x000f24000800007f */
[----:B----4-:R-:W-:Y:S05]  /*9630*/  @!P0 BRA `(.L_x_6094) ;  /* 0xfffffffc00f08947 */ /* 0x010fea000383ffff */
[----:B------:R-:W-:Y:S05]  /*9640*/  BRA `(.L_x_6112) ;  /* 0xfffffff8008c7947 */ /* 0x000fea000383ffff */
.L_x_6113:
        /* <DEDUP_REMOVED lines=11> */
.L_x_7687:


//--------------------- .text._ZN7cutlass13device_kernelIN5flash11enable_sm90INS1_16FlashAttnBwdSm90INS1_25CollectiveMainloopBwdSm90ILi2ELi1ELi1EN4cute5tupleIJNS5_1CILi1EEES8_S8_EEENS6_IJNS7_ILi64EEENS7_ILi96EEENS7_ILi192EEEEEENS_10bfloat16_tEfNS_4arch4Sm90ELb0ELb1ELb0ELb1ELb1ELb0ELb1ELb0ELi3ELi1ELi1ELi1ELb0EEENS1_24CollectiveEpilogueBwdGQAISD_fSG_Li384ELb1ELb1EEENS1_19SingleTileSchedulerILb1ELb0ELb0ELi96EEEEEEEEEvNT_6ParamsE --------------------------
	.section	.text._ZN7cutlass13device_kernelIN5flash11enable_sm90INS1_16FlashAttnBwdSm90INS1_25CollectiveMainloopBwdSm90ILi2ELi1ELi1EN4cute5tupleIJNS5_1CILi1EEES8_S8_EEENS6_IJNS7_ILi64EEENS7_ILi96EEENS7_ILi192EEEEEENS_10bfloat16_tEfNS_4arch4Sm90ELb0ELb1ELb0ELb1ELb1ELb0ELb1ELb0ELi3ELi1ELi1ELi1ELb0EEENS1_24CollectiveEpilogueBwdGQAISD_fSG_Li384ELb1ELb1EEENS1_19SingleTileSchedulerILb1ELb0ELb0ELi96EEEEEEEEEvNT_6ParamsE,"ax",@progbits
	.align	128
.text._ZN7cutlass13device_kernelIN5flash11enable_sm90INS1_16FlashAttnBwdSm90INS1_25CollectiveMainloopBwdSm90ILi2ELi1ELi1EN4cute5tupleIJNS5_1CILi1EEES8_S8_EEENS6_IJNS7_ILi64EEENS7_ILi96EEENS7_ILi192EEEEEENS_10bfloat16_tEfNS_4arch4Sm90ELb0ELb1ELb0ELb1ELb1ELb0ELb1ELb0ELi3ELi1ELi1ELi1ELb0EEENS1_24CollectiveEpilogueBwdGQAISD_fSG_Li384ELb1ELb1EEENS1_19SingleTileSchedulerILb1ELb0ELb0ELi96EEEEEEEEEvNT_6ParamsE:
        .type           _ZN7cutlass13device_kernelIN5flash11enable_sm90INS1_16FlashAttnBwdSm90INS1_25CollectiveMainloopBwdSm90ILi2ELi1ELi1EN4cute5tupleIJNS5_1CILi1EEES8_S8_EEENS6_IJNS7_ILi64EEENS7_ILi96EEENS7_ILi192EEEEEENS_10bfloat16_tEfNS_4arch4Sm90ELb0ELb1ELb0ELb1ELb1ELb0ELb1ELb0ELi3ELi1ELi1ELi1ELb0EEENS1_24CollectiveEpilogueBwdGQAISD_fSG_Li384ELb1ELb1EEENS1_19SingleTileSchedulerILb1ELb0ELb0ELi96EEEEEEEEEvNT_6ParamsE,@function
        .size           _ZN7cutlass13device_kernelIN5flash11enable_sm90INS1_16FlashAttnBwdSm90INS1_25CollectiveMainloopBwdSm90ILi2ELi1ELi1EN4cute5tupleIJNS5_1CILi1EEES8_S8_EEENS6_IJNS7_ILi64EEENS7_ILi96EEENS7_ILi192EEEEEENS_10bfloat16_tEfNS_4arch4Sm90ELb0ELb1ELb0ELb1ELb1ELb0ELb1ELb0ELi3ELi1ELi1ELi1ELb0EEENS1_24CollectiveEpilogueBwdGQAISD_fSG_Li384ELb1ELb1EEENS1_19SingleTileSchedulerILb1ELb0ELb0ELi96EEEEEEEEEvNT_6ParamsE,(.L_x_7688 - _ZN7cutlass13device_kernelIN5flash11enable_sm90INS1_16FlashAttnBwdSm90INS1_25CollectiveMainloopBwdSm90ILi2ELi1ELi1EN4cute5tupleIJNS5_1CILi1EEES8_S8_EEENS6_IJNS7_ILi64EEENS7_ILi96EEENS7_ILi192EEEEEENS_10bfloat16_tEfNS_4arch4Sm90ELb0ELb1ELb0ELb1ELb1ELb0ELb1ELb0ELi3ELi1ELi1ELi1ELb0EEENS1_24CollectiveEpilogueBwdGQAISD_fSG_Li384ELb1ELb1EEENS1_19SingleTileSchedulerILb1ELb0ELb0ELi96EEEEEEEEEvNT_6ParamsE)
        .other          _ZN7cutlass13device_kernelIN5flash11enable_sm90INS1_16FlashAttnBwdSm90INS1_25CollectiveMainloopBwdSm90ILi2ELi1ELi1EN4cute5tupleIJNS5_1CILi1EEES8_S8_EEENS6_IJNS7_ILi64EEENS7_ILi96EEENS7_ILi192EEEEEENS_10bfloat16_tEfNS_4arch4Sm90ELb0ELb1ELb0ELb1ELb1ELb0ELb1ELb0ELi3ELi1ELi1ELi1ELb0EEENS1_24CollectiveEpilogueBwdGQAISD_fSG_Li384ELb1ELb1EEENS1_19SingleTileSchedulerILb1ELb0ELb0ELi96EEEEEEEEEvNT_6ParamsE,@"STO_CUDA_ENTRY STV_DEFAULT"
_ZN7cutlass13device_kernelIN5flash11enable_sm90INS1_16FlashAttnBwdSm90INS1_25CollectiveMainloopBwdSm90ILi2ELi1ELi1EN4cute5tupleIJNS5_1CILi1EEES8_S8_EEENS6_IJNS7_ILi64EEENS7_ILi96EEENS7_ILi192EEEEEENS_10bfloat16_tEfNS_4arch4Sm90ELb0ELb1ELb0ELb1ELb1ELb0ELb1ELb0ELi3ELi1ELi1ELi1ELb0EEENS1_24CollectiveEpilogueBwdGQAISD_fSG_Li384ELb1ELb1EEENS1_19SingleTileSchedulerILb1ELb0ELb0ELi96EEEEEEEEEvNT_6ParamsE:
        /* <DEDUP_REMOVED lines=23> */
.L_x_6115:
[----:B------:R-:W-:Y:S05]  /*0170*/  BSYNC B0 ;  /* 0x0000000000007941 */ /* 0x000fea0003800000 */
.L_x_6114:
        /* <DEDUP_REMOVED lines=37> */
.L_x_6116:
        /* <DEDUP_REMOVED lines=20> */
.L_x_6117:
[----:B------:R-:W-:Y:S01]  /*0510*/  PLOP3.LUT P0, PT, PT, PT, UP0, 0x80, 0x0 ;  /* 0x000000000000781c */ /* 0x000fe20003f0f008 */
[----:B------:R-:W-:Y:S01]  /*0520*/  NOP ;  /* 0x0000000000007918 */ /* 0x000fe20000000000 */
[----:B------:R-:W-:Y:S01]  /*0530*/  ULDC.64 UR46, c[0x0][0x208] ;  /* 0x00008200002e7ab9 */ /* 0x000fe20000000a00 */
[----:B------:R-:W-:Y:S01]  /*0540*/  BSSY B6, `(.L_x_6118) ;  /* 0x00009eb000067945 */ /* 0x000fe20003800000 */
[----:B-12-4-:R-:W-:Y:S09]  /*0550*/  BAR.SYNC.DEFER_BLOCKING 0x0 ;  /* 0x0000000000007b1d */ /* 0x016ff20000010000 */
[----:B------:R-:W-:Y:S05]  /*0560*/  @!P0 BRA `(.L_x_6119) ;  /* 0x0000004800fc8947 */ /* 0x000fea0003800000 */
.L_x_6120:
        /* <DEDUP_REMOVED lines=21> */
.L_x_6121:
        /* <DEDUP_REMOVED lines=10> */
.L_x_6123:
[----:B------:R-:W2:Y:S02]  /*0760*/  LDC R0, c[0x0][0x8c4] ;  /* 0x00023100ff007b82 */ /* 0x000ea40000000800 */
.L_x_6122:
        /* <DEDUP_REMOVED lines=15> */
.L_x_6125:
        /* <DEDUP_REMOVED lines=10> */
.L_x_6126:
        /* <DEDUP_REMOVED lines=8> */
.L_x_6127:
        /* <DEDUP_REMOVED lines=9> */
.L_x_6128:
        /* <DEDUP_REMOVED lines=22> */
.L_x_6129:
        /* <DEDUP_REMOVED lines=78> */
.L_x_6132:
        /* <DEDUP_REMOVED lines=15> */
.L_x_6131:
        /* <DEDUP_REMOVED lines=20> */
.L_x_6134:
        /* <DEDUP_REMOVED lines=15> */
.L_x_6133:
        /* <DEDUP_REMOVED lines=8> */
.L_x_6277:
        /* <DEDUP_REMOVED lines=19> */
.L_x_6136:
        /* <DEDUP_REMOVED lines=108> */
.L_x_6156:
[----:B------:R-:W-:-:S13]  /*1be0*/  ISETP.NE.AND P0, PT, R155, 0x3, PT ;  /* 0x000000039b00780c */ /* 0x000fda0003f05270 */
[----:B-1----:R-:W-:Y:S05]  /*1bf0*/  @!P0 BRA `(.L_x_6138) ;  /* 0x0000000000048947 */ /* 0x002fea0003800000 */
[----:B------:R-:W-:Y:S01]  /*1c00*/  BPT.TRAP 0x1 ;  /* 0x000000040000795c */ /* 0x000fe20000300000 */
.L_x_6138:
[----:B------:R-:W-:Y:S02]  /*1c10*/  LEA R3, R2, UR36, 0x3 ;  /* 0x0000002402037c11 */ /* 0x000fe4000f8e18ff */
[----:B------:R-:W-:-:S04]  /*1c20*/  SHF.L.U32 R12, R7, 0x1f, RZ ;  /* 0x0000001f070c7819 */ /* 0x000fc800000006ff */
[----:B------:R1:W2:Y:S01]  /*1c30*/  SYNCS.PHASECHK.TRANS64.TRYWAIT P1, [R3+URZ+0x36410], R12 ;  /* 0x0364100c030075a7 */ /* 0x0002a2000802017f */
[----:B------:R-:W-:Y:S05]  /*1c40*/  @!P0 BRA `(.L_x_6139) ;  /* 0x0000000000048947 */ /* 0x000fea0003800000 */
[----:B------:R-:W-:Y:S01]  /*1c50*/  BPT.TRAP 0x1 ;  /* 0x000000040000795c */ /* 0x000fe20000300000 */
.L_x_6139:
[----:B--2---:R-:W-:Y:S05]  /*1c60*/  @P1 BRA `(.L_x_6140) ;  /* 0x0000000000081947 */ /* 0x004fea0003800000 */
[----:B------:R-:W2:Y:S02]  /*1c70*/  SYNCS.PHASECHK.TRANS64.TRYWAIT P1, [R3+URZ+0x36410], R12 ;  /* 0x0364100c030075a7 */ /* 0x000ea4000802017f */
[----:B--2---:R-:W-:Y:S05]  /*1c80*/  @!P1 BRA `(.L_x_6141) ;  /* 0x0000008800109947 */ /* 0x004fea0003800000 */
.L_x_6140:
        /* <DEDUP_REMOVED lines=103> */
.L_x_6142:
[----:B------:R-:W-:-:S04]  /*2300*/  SHF.L.U32 R13, R5, 0x1f, RZ ;  /* 0x0000001f050d7819 */ /* 0x000fc800000006ff */
[----:B------:R4:W1:Y:S01]  /*2310*/  SYNCS.PHASECHK.TRANS64.TRYWAIT P1, [UR36+0x36430], R13 ;  /* 0x0364300dff0075a7 */ /* 0x0008620008020164 */
[----:B------:R-:W-:Y:S05]  /*2320*/  @!P0 BRA `(.L_x_6143) ;  /* 0x0000000000048947 */ /* 0x000fea0003800000 */
[----:B------:R-:W-:Y:S01]  /*2330*/  BPT.TRAP 0x1 ;  /* 0x000000040000795c */ /* 0x000fe20000300000 */
.L_x_6143:
[----:B-1----:R-:W-:Y:S05]  /*2340*/  @P1 BRA `(.L_x_6144) ;  /* 0x0000000000081947 */ /* 0x002fea0003800000 */
[----:B------:R-:W1:Y:S02]  /*2350*/  SYNCS.PHASECHK.TRANS64.TRYWAIT P1, [UR36+0x36430], R13 ;  /* 0x0364300dff0075a7 */ /* 0x000e640008020164 */
[----:B-1----:R-:W-:Y:S05]  /*2360*/  @!P1 BRA `(.L_x_6145) ;  /* 0x00000080006c9947 */ /* 0x002fea0003800000 */
.L_x_6144:
        /* <DEDUP_REMOVED lines=112> */
.L_x_6148:
[----:B------:R-:W-:-:S06]  /*2a70*/  UISETP.NE.AND UP0, UPT, UR42, 0x1, UPT ;  /* 0x000000012a00788c */ /* 0x000fcc000bf05270 */
[----:B------:R-:W-:-:S05]  /*2a80*/  PLOP3.LUT P1, PT, PT, PT, UP0, 0x80, 0x0 ;  /* 0x000000000000781c */ /* 0x000fca0003f2f008 */
[----:B------:R-:W-:-:S08]  /*2a90*/  @UP0 ULDC UR5, c[0x0][0x754] ;  /* 0x0001d50000050ab9 */ /* 0x000fd00000000800 */
[----:B------:R-:W-:Y:S01]  /*2aa0*/  @P1 IMAD.HI.U32 R12, R23, UR5, RZ ;  /* 0x00000005170c1c27 */ /* 0x000fe2000f8e00ff */
[----:B------:R-:W-:-:S04]  /*2ab0*/  @UP0 ULDC UR5, c[0x0][0x758] ;  /* 0x0001d60000050ab9 */ /* 0x000fc80000000800 */
[----:B------:R-:W-:-:S07]  /*2ac0*/  @P1 SHF.R.U32.HI R23, RZ, UR5, R12 ;  /* 0x00000005ff171c19 */ /* 0x000fce000801160c */
.L_x_6149:
[----:B------:R-:W-:Y:S05]  /*2ad0*/  BSYNC B0 ;  /* 0x0000000000007941 */ /* 0x000fea0003800000 */
.L_x_6147:
[----:B------:R-:W-:Y:S01]  /*2ae0*/  IMAD R23, R23, UR42, R18 ;  /* 0x0000002a17177c24 */ /* 0x000fe2000f8e0212 */
[----:B------:R-:W-:-:S04]  /*2af0*/  IADD3 R12, R15, UR4, R4 ;  /* 0x000000040f0c7c10 */ /* 0x000fc8000fffe004 */
[----:B------:R-:W-:Y:S02]  /*2b00*/  VIADDMNMX R13, R23, UR42, R13, PT ;  /* 0x0000002a170d7c46 */ /* 0x000fe4000b80010d */
[----:B------:R-:W-:-:S07]  /*2b10*/  VIMNMX R12, R12, R23, !PT ;  /* 0x000000170c0c7248 */ /* 0x000fce0007fe0100 */
.L_x_6146:
        /* <DEDUP_REMOVED lines=51> */
.L_x_6152:
[----:B------:R-:W-:-:S06]  /*2e50*/  UISETP.NE.AND UP0, UPT, UR42, 0x1, UPT ;  /* 0x000000012a00788c */ /* 0x000fcc000bf05270 */
[----:B------:R-:W-:-:S05]  /*2e60*/  PLOP3.LUT P6, PT, PT, PT, UP0, 0x80, 0x0 ;  /* 0x000000000000781c */ /* 0x000fca0003fcf008 */
[----:B------:R-:W-:-:S08]  /*2e70*/  @UP0 ULDC UR4, c[0x0][0x754] ;  /* 0x0001d50000040ab9 */ /* 0x000fd00000000800 */
[----:B------:R-:W-:Y:S01]  /*2e80*/  @P6 IMAD.HI.U32 R12, R13, UR4, RZ ;  /* 0x000000040d0c6c27 */ /* 0x000fe2000f8e00ff */
[----:B------:R-:W-:Y:S01]  /*2e90*/  PLOP3.LUT P6, PT, PT, PT, UP0, 0x80, 0x0 ;  /* 0x000000000000781c */ /* 0x000fe20003fcf008 */
[----:B------:R-:W-:-:S12]  /*2ea0*/  @UP0 ULDC UR4, c[0x0][0x758] ;  /* 0x0001d60000040ab9 */ /* 0x000fd80000000800 */
[----:B------:R-:W-:-:S07]  /*2eb0*/  @P6 SHF.R.U32.HI R13, RZ, UR4, R12 ;  /* 0x00000004ff0d6c19 */ /* 0x000fce000801160c */
.L_x_6153:
[----:B------:R-:W-:Y:S05]  /*2ec0*/  BSYNC B0 ;  /* 0x0000000000007941 */ /* 0x000fea0003800000 */
.L_x_6151:
[----:B------:R-:W-:-:S05]  /*2ed0*/  IMAD R13, R13, UR42, R18 ;  /* 0x0000002a0d0d7c24 */ /* 0x000fca000f8e0212 */
[----:B------:R-:W-:Y:S02]  /*2ee0*/  VIMNMX R14, R14, R13, !PT ;  /* 0x0000000d0e0e7248 */ /* 0x000fe40007fe0100 */
[----:B------:R-:W-:-:S07]  /*2ef0*/  VIADDMNMX R20, R13, UR42, R20, PT ;  /* 0x0000002a0d147c46 */ /* 0x000fce000b800114 */
.L_x_6150:
        /* <DEDUP_REMOVED lines=214> */
.L_x_6154:
        /* <DEDUP_REMOVED lines=59> */
.L_x_6155:
        /* <DEDUP_REMOVED lines=62> */
.L_x_6130:
[----:B------:R-:W-:Y:S05]  /*43f0*/  @P0 BRA `(.L_x_6124) ;  /* 0x0000005c00fc0947 */ /* 0x000fea0003800000 */
[----:B-1----:R-:W1:Y:S01]  /*4400*/  LDC.64 R2, c[0x0][0x878] ;  /* 0x00021e00ff027b82 */ /* 0x002e620000000a00 */
        /* <DEDUP_REMOVED lines=12> */
[----:B------:R-:W2:Y:S08]  /*44d0*/  @P0 LDC.64 R4, c[0x0][0x878] ;  /* 0x00021e00ff040b82 */ /* 0x000eb00000000a00 */
[----:B------:R-:W1:Y:S01]  /*44e0*/  LDC.64 R22, c[0x0][0x800] ;  /* 0x00020000ff167b82 */ /* 0x000e620000000a00 */
        /* <DEDUP_REMOVED lines=84> */
.L_x_6159:
[----:B------:R-:W2:Y:S04]  /*4a30*/  LDG.E.STRONG.GPU R0, desc[UR46][R10.64] ;  /* 0x0000002e0a007981 */ /* 0x000ea8000c1ef900 */
[----:B--2---:R-:W-:Y:S01]  /*4a40*/  CCTL.IVALL ;  /* 0x00000000ff00798f */ /* 0x004fe20002000000 */
[----:B------:R-:W-:Y:S05]  /*4a50*/  YIELD ;  /* 0x0000000000007946 */ /* 0x000fea0003800000 */
[----:B------:R-:W-:-:S13]  /*4a60*/  ISETP.NE.AND P0, PT, R0, R17, PT ;  /* 0x000000110000720c */ /* 0x000fda0003f05270 */
[----:B------:R-:W-:Y:S05]  /*4a70*/  @P0 BRA `(.L_x_6159) ;  /* 0xfffffffc00ec0947 */ /* 0x000fea000383ffff */
.L_x_6158:
[----:B------:R-:W-:Y:S05]  /*4a80*/  BSYNC B0 ;  /* 0x0000000000007941 */ /* 0x000fea0003800000 */
.L_x_6157:
[----:B------:R-:W-:Y:S01]  /*4a90*/  UMOV UR5, 0xffffffff ;  /* 0xffffffff00057882 */ /* 0x000fe20000000000 */
[----:B------:R-:W-:Y:S02]  /*4aa0*/  LEA.HI.X R23, R4, R23, R3, 0x2, P3 ;  /* 0x0000001704177211 */ /* 0x000fe400018f1403 */
[----:B------:R-:W-:Y:S01]  /*4ab0*/  LEA.HI.X R2, R6, R25, R2, 0x2, P4 ;  /* 0x0000001906027211 */ /* 0x000fe200020f1402 */
[----:B------:R-:W-:Y:S06]  /*4ac0*/  BRA.DIV UR5, `(.L_x_6160) ;  /* 0x0000005a05a87947 */ /* 0x000fec000b800000 */
[----:B------:R-:W-:Y:S01]  /*4ad0*/  NOP ;  /* 0x0000000000007918 */ /* 0x000fe20000000000 */
.L_x_6280:
        /* <DEDUP_REMOVED lines=16> */
.L_x_6163:
[----:B------:R-:W-:Y:S01]  /*4be0*/  @P0 ELECT P2, URZ, PT ;  /* 0x00000000003f082f */ /* 0x000fe20003840000 */
[----:B------:R1:W-:-:S12]  /*4bf0*/  UBLKRED.G.S.ADD.F32.RN [UR6], [UR4], UR5, desc[UR8] ;  /* 0x00000806040073bb */ /* 0x0003d800080a1405 */
[----:B------:R-:W-:Y:S02]  /*4c00*/  @P2 PLOP3.LUT P0, PT, P2, PT, PT, 0x8, 0x0 ;  /* 0x000000000000281c */ /* 0x000fe4000170e170 */
[----:B------:R-:W-:-:S11]  /*4c10*/  PLOP3.LUT P2, PT, PT, PT, PT, 0x8, 0x0 ;  /* 0x000000000000781c */ /* 0x000fd60003f4e170 */
[----:B-1----:R-:W-:Y:S05]  /*4c20*/  @P0 BRA.U.ANY `(.L_x_6163) ;  /* 0xfffffffd00ec0947 */ /* 0x002fea000393ffff */
[----:B------:R0:W-:Y:S01]  /*4c30*/  UTMACMDFLUSH ;  /* 0x00000000000079b7 */ /* 0x0001e20000000000 */
[----:B------:R-:W-:-:S04]  /*4c40*/  DEPBAR.LE SB0, 0x0 ;  /* 0x000080000000791a */ /* 0x000fc80000000000 */
.L_x_6162:
[----:B------:R-:W-:Y:S05]  /*4c50*/  BSYNC B0 ;  /* 0x0000000000007941 */ /* 0x000fea0003800000 */
.L_x_6161:
        /* <DEDUP_REMOVED lines=14> */
.L_x_6165:
[----:B------:R-:W-:Y:S05]  /*4d40*/  BSYNC B0 ;  /* 0x0000000000007941 */ /* 0x000fea0003800000 */
.L_x_6164:
        /* <DEDUP_REMOVED lines=18> */
.L_x_6168:
[----:B------:R-:W2:Y:S04]  /*4e70*/  LDG.E.STRONG.GPU R0, desc[UR46][R2.64] ;  /* 0x0000002e02007981 */ /* 0x000ea8000c1ef900 */
[----:B--2---:R-:W-:Y:S01]  /*4e80*/  CCTL.IVALL ;  /* 0x00000000ff00798f */ /* 0x004fe20002000000 */
[----:B------:R-:W-:Y:S05]  /*4e90*/  YIELD ;  /* 0x0000000000007946 */ /* 0x000fea0003800000 */
[----:B------:R-:W-:-:S13]  /*4ea0*/  ISETP.NE.AND P0, PT, R0, R17, PT ;  /* 0x000000110000720c */ /* 0x000fda0003f05270 */
[----:B------:R-:W-:Y:S05]  /*4eb0*/  @P0 BRA `(.L_x_6168) ;  /* 0xfffffffc00ec0947 */ /* 0x000fea000383ffff */
.L_x_6167:
[----:B------:R-:W-:Y:S05]  /*4ec0*/  BSYNC B0 ;  /* 0x0000000000007941 */ /* 0x000fea0003800000 */
.L_x_6166:
[----:B------:R-:W-:-:S03]  /*4ed0*/  UMOV UR5, 0xffffffff ;  /* 0xffffffff00057882 */ /* 0x000fc60000000000 */
[----:B------:R-:W-:Y:S05]  /*4ee0*/  BRA.DIV UR5, `(.L_x_6169) ;  /* 0x0000005605bc7947 */ /* 0x000fea000b800000 */
[----:B------:R-:W-:Y:S01]  /*4ef0*/  NOP ;  /* 0x0000000000007918 */ /* 0x000fe20000000000 */
.L_x_6283:
        /* <DEDUP_REMOVED lines=16> */
.L_x_6172:
[----:B------:R-:W-:Y:S01]  /*5000*/  @P0 ELECT P2, URZ, PT ;  /* 0x00000000003f082f */ /* 0x000fe20003840000 */
[----:B------:R2:W-:-:S12]  /*5010*/  UBLKRED.G.S.ADD.F32.RN [UR6], [UR4], UR5, desc[UR8] ;  /* 0x00000806040073bb */ /* 0x0005d800080a1405 */
[----:B------:R-:W-:Y:S02]  /*5020*/  @P2 PLOP3.LUT P0, PT, P2, PT, PT, 0x8, 0x0 ;  /* 0x000000000000281c */ /* 0x000fe4000170e170 */
[----:B------:R-:W-:-:S11]  /*5030*/  PLOP3.LUT P2, PT, PT, PT, PT, 0x8, 0x0 ;  /* 0x000000000000781c */ /* 0x000fd60003f4e170 */
[----:B--2---:R-:W-:Y:S05]  /*5040*/  @P0 BRA.U.ANY `(.L_x_6172) ;  /* 0xfffffffd00ec0947 */ /* 0x004fea000393ffff */
[----:B------:R0:W-:Y:S01]  /*5050*/  UTMACMDFLUSH ;  /* 0x00000000000079b7 */ /* 0x0001e20000000000 */
[----:B------:R-:W-:-:S04]  /*5060*/  DEPBAR.LE SB0, 0x0 ;  /* 0x000080000000791a */ /* 0x000fc80000000000 */
.L_x_6171:
[----:B------:R-:W-:Y:S05]  /*5070*/  BSYNC B0 ;  /* 0x0000000000007941 */ /* 0x000fea0003800000 */
.L_x_6170:
        /* <DEDUP_REMOVED lines=14> */
.L_x_6119:
        /* <DEDUP_REMOVED lines=21> */
.L_x_6174:
        /* <DEDUP_REMOVED lines=13> */
.L_x_6176:
[----:B------:R-:W-:-:S05]  /*5380*/  ULDC UR4, c[0x0][0x8c4] ;  /* 0x0002310000047ab9 */ /* 0x000fca0000000800 */
.L_x_6175:
        /* <DEDUP_REMOVED lines=44> */
.L_x_6177:
        /* <DEDUP_REMOVED lines=13> */
.L_x_6178:
        /* <DEDUP_REMOVED lines=12> */
.L_x_6179:
        /* <DEDUP_REMOVED lines=27> */
.L_x_6180:
        /* <DEDUP_REMOVED lines=39> */
.L_x_6185:
[----:B------:R-:W2:Y:S04]  /*5c00*/  LDG.E.STRONG.GPU R0, desc[UR46][R2.64] ;  /* 0x0000002e02007981 */ /* 0x000ea8000c1ef900 */
[----:B--2---:R-:W-:Y:S01]  /*5c10*/  CCTL.IVALL ;  /* 0x00000000ff00798f */ /* 0x004fe20002000000 */
[----:B------:R-:W-:Y:S05]  /*5c20*/  YIELD ;  /* 0x0000000000007946 */ /* 0x000fea0003800000 */
[----:B------:R-:W-:-:S13]  /*5c30*/  ISETP.NE.AND P1, PT, R0, UR22, PT ;  /* 0x0000001600007c0c */ /* 0x000fda000bf25270 */
[----:B------:R-:W-:Y:S05]  /*5c40*/  @P1 BRA `(.L_x_6185) ;  /* 0xfffffffc00ec1947 */ /* 0x000fea000383ffff */
.L_x_6184:
[----:B------:R-:W-:Y:S05]  /*5c50*/  BSYNC B0 ;  /* 0x0000000000007941 */ /* 0x000fea0003800000 */
.L_x_6183:
[----:B------:R-:W-:-:S03]  /*5c60*/  UMOV UR18, 0xffffffff ;  /* 0xffffffff00127882 */ /* 0x000fc60000000000 */
[----:B------:R-:W-:Y:S05]  /*5c70*/  BRA.DIV UR18, `(.L_x_6186) ;  /* 0x0000004a12747947 */ /* 0x000fea000b800000 */
[----:B------:R-:W-:Y:S01]  /*5c80*/  NOP ;  /* 0x0000000000007918 */ /* 0x000fe20000000000 */
.L_x_6286:
        /* <DEDUP_REMOVED lines=22> */
.L_x_6188:
[----:B------:R-:W-:Y:S05]  /*5df0*/  BSYNC B0 ;  /* 0x0000000000007941 */ /* 0x000fea0003800000 */
.L_x_6187:
        /* <DEDUP_REMOVED lines=19> */
.L_x_6190:
[----:B------:R-:W-:Y:S05]  /*5f30*/  BSYNC B0 ;  /* 0x0000000000007941 */ /* 0x000fea0003800000 */
.L_x_6189:
        /* <DEDUP_REMOVED lines=20> */
.L_x_6192:
[----:B------:R-:W-:Y:S05]  /*6080*/  BSYNC B0 ;  /* 0x0000000000007941 */ /* 0x000fea0003800000 */
.L_x_6191:
[----:B------:R-:W-:Y:S06]  /*6090*/  BAR.ARV 0xa, 0xa0 ;  /* 0x0282800000007b1d */ /* 0x000fec0000002000 */
[----:B------:R-:W-:Y:S04]  /*60a0*/  BSSY B0, `(.L_x_6193) ;  /* 0x0000003000007945 */ /* 0x000fe80003800000 */
[----:B------:R-:W-:Y:S05]  /*60b0*/  @!P0 BRA `(.L_x_6194) ;  /* 0x0000000000048947 */ /* 0x000fea0003800000 */
[----:B------:R-:W-:-:S04]  /*60c0*/  DEPBAR.LE SB0, 0x1 ;  /* 0x000080400000791a */ /* 0x000fc80000000000 */
.L_x_6194:
[----:B------:R-:W-:Y:S05]  /*60d0*/  BSYNC B0 ;  /* 0x0000000000007941 */ /* 0x000fea0003800000 */
.L_x_6193:
[----:B------:R-:W-:Y:S06]  /*60e0*/  BAR.ARV 0xb, 0xa0 ;  /* 0x02c2800000007b1d */ /* 0x000fec0000002000 */
[----:B------:R-:W-:Y:S04]  /*60f0*/  BSSY B0, `(.L_x_6195) ;  /* 0x0000003000007945 */ /* 0x000fe80003800000 */
[----:B------:R-:W-:Y:S05]  /*6100*/  @!P0 BRA `(.L_x_6196) ;  /* 0x0000000000048947 */ /* 0x000fea0003800000 */
[----:B------:R-:W-:-:S04]  /*6110*/  DEPBAR.LE SB0, 0x0 ;  /* 0x000080000000791a */ /* 0x000fc80000000000 */
.L_x_6196:
[----:B------:R-:W-:Y:S05]  /*6120*/  BSYNC B0 ;  /* 0x0000000000007941 */ /* 0x000fea0003800000 */
.L_x_6195:
        /* <DEDUP_REMOVED lines=19> */
.L_x_6198:
[----:B------:R-:W-:Y:S05]  /*6260*/  BSYNC B0 ;  /* 0x0000000000007941 */ /* 0x000fea0003800000 */
.L_x_6197:
[----:B------:R-:W-:Y:S01]  /*6270*/  UIADD3 UR18, UR9, 0x1, URZ ;  /* 0x0000000109127890 */ /* 0x000fe2000fffe03f */
[----:B------:R-:W-:Y:S11]  /*6280*/  BRA `(.L_x_6199) ;  /* 0x0000000000047947 */ /* 0x000ff60003800000 */
.L_x_6182:
[----:B------:R-:W-:-:S05]  /*6290*/  UMOV UR18, UR9 ;  /* 0x0000000900127c82 */ /* 0x000fca0008000000 */
.L_x_6199:
        /* <DEDUP_REMOVED lines=16> */
.L_x_6232:
        /* <DEDUP_REMOVED lines=11> */
.L_x_6202:
[----:B------:R-:W2:Y:S04]  /*6450*/  LDG.E.STRONG.GPU R0, desc[UR46][R2.64] ;  /* 0x0000002e02007981 */ /* 0x000ea8000c1ef900 */
[----:B--2---:R-:W-:Y:S01]  /*6460*/  CCTL.IVALL ;  /* 0x00000000ff00798f */ /* 0x004fe20002000000 */
[----:B------:R-:W-:Y:S05]  /*6470*/  YIELD ;  /* 0x0000000000007946 */ /* 0x000fea0003800000 */
[----:B------:R-:W-:-:S13]  /*6480*/  ISETP.NE.AND P1, PT, R0, UR22, PT ;  /* 0x0000001600007c0c */ /* 0x000fda000bf25270 */
[----:B------:R-:W-:Y:S05]  /*6490*/  @P1 BRA `(.L_x_6202) ;  /* 0xfffffffc00ec1947 */ /* 0x000fea000383ffff */
.L_x_6201:
[----:B------:R-:W-:Y:S05]  /*64a0*/  BSYNC B0 ;  /* 0x0000000000007941 */ /* 0x000fea0003800000 */
.L_x_6200:
[----:B------:R-:W-:-:S03]  /*64b0*/  UMOV UR13, 0xffffffff ;  /* 0xffffffff000d7882 */ /* 0x000fc60000000000 */
[----:B------:R-:W-:Y:S05]  /*64c0*/  BRA.DIV UR13, `(.L_x_6203) ;  /* 0x000000420d7c7947 */ /* 0x000fea000b800000 */
[----:B------:R-:W-:Y:S01]  /*64d0*/  NOP ;  /* 0x0000000000007918 */ /* 0x000fe20000000000 */
.L_x_6289:
        /* <DEDUP_REMOVED lines=19> */
.L_x_6205:
[----:B------:R-:W-:Y:S05]  /*6610*/  BSYNC B0 ;  /* 0x0000000000007941 */ /* 0x000fea0003800000 */
.L_x_6204:
        /* <DEDUP_REMOVED lines=14> */
.L_x_6207:
[----:B------:R-:W-:Y:S05]  /*6700*/  BSYNC B0 ;  /* 0x0000000000007941 */ /* 0x000fea0003800000 */
.L_x_6206:
        /* <DEDUP_REMOVED lines=15> */
.L_x_6209:
[----:B------:R-:W-:Y:S05]  /*6800*/  BSYNC B0 ;  /* 0x0000000000007941 */ /* 0x000fea0003800000 */
.L_x_6208:
[----:B------:R-:W-:Y:S06]  /*6810*/  BAR.ARV 0xa, 0xa0 ;  /* 0x0282800000007b1d */ /* 0x000fec0000002000 */
[----:B------:R-:W-:Y:S04]  /*6820*/  BSSY B0, `(.L_x_6210) ;  /* 0x0000003000007945 */ /* 0x000fe80003800000 */
[----:B------:R-:W-:Y:S05]  /*6830*/  @!P0 BRA `(.L_x_6211) ;  /* 0x0000000000048947 */ /* 0x000fea0003800000 */
[----:B------:R-:W-:-:S04]  /*6840*/  DEPBAR.LE SB0, 0x1 ;  /* 0x000080400000791a */ /* 0x000fc80000000000 */
.L_x_6211:
[----:B------:R-:W-:Y:S05]  /*6850*/  BSYNC B0 ;  /* 0x0000000000007941 */ /* 0x000fea0003800000 */
.L_x_6210:
[----:B------:R-:W-:Y:S06]  /*6860*/  BAR.ARV 0xb, 0xa0 ;  /* 0x02c2800000007b1d */ /* 0x000fec0000002000 */
[----:B------:R-:W-:Y:S04]  /*6870*/  BSSY B0, `(.L_x_6212) ;  /* 0x0000003000007945 */ /* 0x000fe80003800000 */
[----:B------:R-:W-:Y:S05]  /*6880*/  @!P0 BRA `(.L_x_6213) ;  /* 0x0000000000048947 */ /* 0x000fea0003800000 */
[----:B------:R-:W-:-:S04]  /*6890*/  DEPBAR.LE SB0, 0x0 ;  /* 0x000080000000791a */ /* 0x000fc80000000000 */
.L_x_6213:
[----:B------:R-:W-:Y:S05]  /*68a0*/  BSYNC B0 ;  /* 0x0000000000007941 */ /* 0x000fea0003800000 */
.L_x_6212:
        /* <DEDUP_REMOVED lines=19> */
.L_x_6215:
[----:B------:R-:W-:Y:S05]  /*69e0*/  BSYNC B0 ;  /* 0x0000000000007941 */ /* 0x000fea0003800000 */
.L_x_6214:
        /* <DEDUP_REMOVED lines=9> */
.L_x_6218:
[----:B------:R-:W2:Y:S04]  /*6a80*/  LDG.E.STRONG.GPU R0, desc[UR46][R2.64] ;  /* 0x0000002e02007981 */ /* 0x000ea8000c1ef900 */
[----:B--2---:R-:W-:Y:S01]  /*6a90*/  CCTL.IVALL ;  /* 0x00000000ff00798f */ /* 0x004fe20002000000 */
[----:B------:R-:W-:Y:S05]  /*6aa0*/  YIELD ;  /* 0x0000000000007946 */ /* 0x000fea0003800000 */
[----:B------:R-:W-:-:S13]  /*6ab0*/  ISETP.NE.AND P1, PT, R0, UR22, PT ;  /* 0x0000001600007c0c */ /* 0x000fda000bf25270 */
[----:B------:R-:W-:Y:S05]  /*6ac0*/  @P1 BRA `(.L_x_6218) ;  /* 0xfffffffc00ec1947 */ /* 0x000fea000383ffff */
.L_x_6217:
[----:B------:R-:W-:Y:S05]  /*6ad0*/  BSYNC B0 ;  /* 0x0000000000007941 */ /* 0x000fea0003800000 */
.L_x_6216:
[----:B------:R-:W-:-:S03]  /*6ae0*/  UMOV UR5, 0xffffffff ;  /* 0xffffffff00057882 */ /* 0x000fc60000000000 */
[----:B------:R-:W-:Y:S05]  /*6af0*/  BRA.DIV UR5, `(.L_x_6219) ;  /* 0x0000003e050c7947 */ /* 0x000fea000b800000 */
[----:B------:R-:W-:Y:S01]  /*6b00*/  NOP ;  /* 0x0000000000007918 */ /* 0x000fe20000000000 */
.L_x_6292:
        /* <DEDUP_REMOVED lines=15> */
.L_x_6221:
[----:B------:R-:W-:Y:S05]  /*6c00*/  BSYNC B0 ;  /* 0x0000000000007941 */ /* 0x000fea0003800000 */
.L_x_6220:
        /* <DEDUP_REMOVED lines=14> */
.L_x_6223:
[----:B------:R-:W-:Y:S05]  /*6cf0*/  BSYNC B0 ;  /* 0x0000000000007941 */ /* 0x000fea0003800000 */
.L_x_6222:
        /* <DEDUP_REMOVED lines=15> */
.L_x_6225:
[----:B------:R-:W-:Y:S05]  /*6df0*/  BSYNC B0 ;  /* 0x0000000000007941 */ /* 0x000fea0003800000 */
.L_x_6224:
[----:B------:R-:W-:Y:S06]  /*6e00*/  BAR.ARV 0xa, 0xa0 ;  /* 0x0282800000007b1d */ /* 0x000fec0000002000 */
[----:B------:R-:W-:Y:S04]  /*6e10*/  BSSY B0, `(.L_x_6226) ;  /* 0x0000003000007945 */ /* 0x000fe80003800000 */
[----:B------:R-:W-:Y:S05]  /*6e20*/  @!P0 BRA `(.L_x_6227) ;  /* 0x0000000000048947 */ /* 0x000fea0003800000 */
[----:B------:R-:W-:-:S04]  /*6e30*/  DEPBAR.LE SB0, 0x1 ;  /* 0x000080400000791a */ /* 0x000fc80000000000 */
.L_x_6227:
[----:B------:R-:W-:Y:S05]  /*6e40*/  BSYNC B0 ;  /* 0x0000000000007941 */ /* 0x000fea0003800000 */
.L_x_6226:
[----:B------:R-:W-:Y:S06]  /*6e50*/  BAR.ARV 0xb, 0xa0 ;  /* 0x02c2800000007b1d */ /* 0x000fec0000002000 */
[----:B------:R-:W-:Y:S04]  /*6e60*/  BSSY B0, `(.L_x_6228) ;  /* 0x0000003000007945 */ /* 0x000fe80003800000 */
[----:B------:R-:W-:Y:S05]  /*6e70*/  @!P0 BRA `(.L_x_6229) ;  /* 0x0000000000048947 */ /* 0x000fea0003800000 */
[----:B------:R-:W-:-:S04]  /*6e80*/  DEPBAR.LE SB0, 0x0 ;  /* 0x000080000000791a */ /* 0x000fc80000000000 */
.L_x_6229:
[----:B------:R-:W-:Y:S05]  /*6e90*/  BSYNC B0 ;  /* 0x0000000000007941 */ /* 0x000fea0003800000 */
.L_x_6228:
        /* <DEDUP_REMOVED lines=19> */
.L_x_6231:
[----:B------:R-:W-:Y:S05]  /*6fd0*/  BSYNC B0 ;  /* 0x0000000000007941 */ /* 0x000fea0003800000 */
.L_x_6230:
[----:B------:R-:W-:Y:S02]  /*6fe0*/  UIADD3 UR9, UR9, 0x2, URZ ;  /* 0x0000000209097890 */ /* 0x000fe4000fffe03f */
[----:B------:R-:W-:Y:S02]  /*6ff0*/  UIADD3 UR4, UR4, 0x6000, URZ ;  /* 0x0000600004047890 */ /* 0x000fe4000fffe03f */
[----:B------:R-:W-:-:S06]  /*7000*/  UISETP.GE.AND UP0, UPT, UR9, UR11, UPT ;  /* 0x0000000b0900728c */ /* 0x000fcc000bf06270 */
[----:B------:R-:W-:-:S13]  /*7010*/  PLOP3.LUT P1, PT, PT, PT, UP0, 0x80, 0x0 ;  /* 0x000000000000781c */ /* 0x000fda0003f2f008 */
[----:B------:R-:W-:Y:S05]  /*7020*/  @!P1 BRA `(.L_x_6232) ;  /* 0xfffffff000dc9947 */ /* 0x000fea000383ffff */
.L_x_6181:
        /* <DEDUP_REMOVED lines=41> */
.L_x_6235:
[----:B------:R-:W-:Y:S05]  /*72c0*/  BSYNC B0 ;  /* 0x0000000000007941 */ /* 0x000fea0003800000 */
.L_x_6234:
[----:B------:R-:W-:Y:S05]  /*72d0*/  BRA `(.L_x_6236) ;  /* 0x0000000000047947 */ /* 0x000fea0003800000 */
.L_x_6233:
[----:B------:R-:W-:-:S05]  /*72e0*/  UMOV UR4, UR9 ;  /* 0x0000000900047c82 */ /* 0x000fca0008000000 */
.L_x_6236:
        /* <DEDUP_REMOVED lines=11> */
.L_x_6241:
        /* <DEDUP_REMOVED lines=24> */
.L_x_6238:
[----:B------:R-:W-:Y:S05]  /*7520*/  BSYNC B0 ;  /* 0x0000000000007941 */ /* 0x000fea0003800000 */
.L_x_6237:
        /* <DEDUP_REMOVED lines=24> */
.L_x_6240:
[----:B------:R-:W-:Y:S05]  /*76b0*/  BSYNC B0 ;  /* 0x0000000000007941 */ /* 0x000fea0003800000 */
.L_x_6239:
[----:B------:R-:W-:Y:S02]  /*76c0*/  UIADD3 UR7, UR7, 0x2, URZ ;  /* 0x0000000207077890 */ /* 0x000fe4000fffe03f */
[----:B------:R-:W-:Y:S02]  /*76d0*/  ULEA UR5, UR19, UR5, 0x1 ;  /* 0x0000000513057291 */ /* 0x000fe4000f8e083f */
[----:B------:R-:W-:Y:S02]  /*76e0*/  ULEA UR6, UR19, UR6, 0x1 ;  /* 0x0000000613067291 */ /* 0x000fe4000f8e083f */
[----:B------:R-:W-:-:S13]  /*76f0*/  ISETP.NE.AND P0, PT, RZ, UR7, PT ;  /* 0x00000007ff007c0c */ /* 0x000fda000bf05270 */
[----:B------:R-:W-:Y:S05]  /*7700*/  @!P0 BRA `(.L_x_6124) ;  /* 0x0000002c00388947 */ /* 0x000fea0003800000 */
[----:B------:R-:W-:Y:S05]  /*7710*/  BRA `(.L_x_6241) ;  /* 0xfffffffc00207947 */ /* 0x000fea000383ffff */
.L_x_6173:
        /* <DEDUP_REMOVED lines=14> */
.L_x_6242:
        /* <DEDUP_REMOVED lines=16> */
.L_x_6244:
[----:B------:R-:W-:-:S05]  /*7900*/  ULDC UR4, c[0x0][0x8c4] ;  /* 0x0002310000047ab9 */ /* 0x000fca0000000800 */
.L_x_6243:
        /* <DEDUP_REMOVED lines=62> */
.L_x_6246:
        /* <DEDUP_REMOVED lines=13> */
.L_x_6247:
        /* <DEDUP_REMOVED lines=10> */
.L_x_6248:
        /* <DEDUP_REMOVED lines=21> */
.L_x_6249:
        /* <DEDUP_REMOVED lines=57> */
.L_x_6293:
        /* <DEDUP_REMOVED lines=9> */
.L_x_6252:
        /* <DEDUP_REMOVED lines=116> */
.L_x_6263:
[----:B-1----:R-:W-:-:S05]  /*8b10*/  IMAD.MOV.U32 R9, RZ, RZ, 0x1 ;  /* 0x00000001ff097424 */ /* 0x002fca00078e00ff */
[----:B------:R-:W-:-:S04]  /*8b20*/  SHF.L.U32 R9, R9, 0x1f, RZ ;  /* 0x0000001f09097819 */ /* 0x000fc800000006ff */
[----:B------:R-:W1:Y:S02]  /*8b30*/  SYNCS.PHASECHK.TRANS64.TRYWAIT P1, [R8+URZ+0x36438], R9 ;  /* 0x03643809080075a7 */ /* 0x000e64000802017f */
[----:B-1----:R-:W-:Y:S05]  /*8b40*/  @!P1 BRA `(.L_x_6255) ;  /* 0x0000001c00289947 */ /* 0x002fea0003800000 */
.L_x_6294:
[----:B------:R-:W-:Y:S05]  /*8b50*/  @P0 BRA `(.L_x_6256) ;  /* 0x0000000000140947 */ /* 0x000fea0003800000 */
[----:B------:R-:W-:Y:S01]  /*8b60*/  ISETP.NE.AND P1, PT, R22, RZ, PT ;  /* 0x000000ff1600720c */ /* 0x000fe20003f25270 */
[----:B------:R-:W-:-:S04]  /*8b70*/  IMAD.MOV.U32 R3, RZ, RZ, 0x6100 ;  /* 0x00006100ff037424 */ /* 0x000fc800078e00ff */
[----:B------:R2:W-:Y:S08]  /*8b80*/  SYNCS.ARRIVE.TRANS64 RZ, [R8+URZ+0x36430], R3 ;  /* 0x0364300308ff79a7 */ /* 0x0005f0000800003f */
[----:B------:R-:W-:Y:S05]  /*8b90*/  @!P1 BRA `(.L_x_6256) ;  /* 0x0000000000049947 */ /* 0x000fea0003800000 */
[----:B------:R-:W-:Y:S01]  /*8ba0*/  BPT.TRAP 0x1 ;  /* 0x000000040000795c */ /* 0x000fe20000300000 */
.L_x_6256:
        /* <DEDUP_REMOVED lines=49> */
.L_x_6295:
[----:B------:R-:W-:Y:S05]  /*8ec0*/  @P0 BRA `(.L_x_6258) ;  /* 0x0000000000140947 */ /* 0x000fea0003800000 */
[----:B------:R-:W-:Y:S01]  /*8ed0*/  ISETP.NE.AND P1, PT, R22, RZ, PT ;  /* 0x000000ff1600720c */ /* 0x000fe20003f25270 */
[----:B--2---:R-:W-:-:S04]  /*8ee0*/  IMAD.MOV.U32 R7, RZ, RZ, 0x6100 ;  /* 0x00006100ff077424 */ /* 0x004fc800078e00ff */
[----:B------:R3:W-:Y:S08]  /*8ef0*/  SYNCS.ARRIVE.TRANS64 RZ, [R8+URZ+0x36418], R7 ;  /* 0x0364180708ff79a7 */ /* 0x0007f0000800003f */
[----:B------:R-:W-:Y:S05]  /*8f00*/  @!P1 BRA `(.L_x_6258) ;  /* 0x0000000000049947 */ /* 0x000fea0003800000 */
[----:B------:R-:W-:Y:S01]  /*8f10*/  BPT.TRAP 0x1 ;  /* 0x000000040000795c */ /* 0x000fe20000300000 */
.L_x_6258:
        /* <DEDUP_REMOVED lines=47> */
.L_x_6296:
        /* <DEDUP_REMOVED lines=8> */
.L_x_6260:
        /* <DEDUP_REMOVED lines=37> */
.L_x_6298:
[----:B------:R-:W-:Y:S05]  /*94e0*/  @P0 BRA `(.L_x_6262) ;  /* 0x0000000000140947 */ /* 0x000fea0003800000 */
[----:B------:R-:W-:Y:S01]  /*94f0*/  ISETP.NE.AND P1, PT, R22, RZ, PT ;  /* 0x000000ff1600720c */ /* 0x000fe20003f25270 */
[----:B--2---:R-:W-:-:S04]  /*9500*/  IMAD.MOV.U32 R5, RZ, RZ, 0x6100 ;  /* 0x00006100ff057424 */ /* 0x004fc800078e00ff */
[----:B------:R3:W-:Y:S08]  /*9510*/  SYNCS.ARRIVE.TRANS64 RZ, [R8+URZ+0x36410], R5 ;  /* 0x0364100508ff79a7 */ /* 0x0007f0000800003f */
[----:B------:R-:W-:Y:S05]  /*9520*/  @!P1 BRA `(.L_x_6262) ;  /* 0x0000000000049947 */ /* 0x000fea0003800000 */
[----:B------:R-:W-:Y:S01]  /*9530*/  BPT.TRAP 0x1 ;  /* 0x000000040000795c */ /* 0x000fe20000300000 */
.L_x_6262:
        /* <DEDUP_REMOVED lines=44> */
.L_x_6254:
[----:B------:R-:W-:Y:S01]  /*9800*/  ISETP.NE.AND P1, PT, R21, RZ, PT ;  /* 0x000000ff1500720c */ /* 0x000fe20003f25270 */
[----:B------:R-:W-:Y:S02]  /*9810*/  IMAD.MOV.U32 R4, RZ, RZ, R19 ;  /* 0x000000ffff047224 */ /* 0x000fe400078e0013 */
[----:B------:R-:W-:-:S10]  /*9820*/  IMAD.MOV.U32 R5, RZ, RZ, 0x1 ;  /* 0x00000001ff057424 */ /* 0x000fd400078e00ff */
[----:B------:R-:W-:Y:S05]  /*9830*/  @!P1 BRA `(.L_x_6253) ;  /* 0x00000004008c9947 */ /* 0x000fea0003800000 */
[----:B------:R-:W2:Y:S02]  /*9840*/  SYNCS.PHASECHK.TRANS64.TRYWAIT P1, [R8+URZ+0x36438], R9 ;  /* 0x03643809080075a7 */ /* 0x000ea4000802017f */
[----:B--2---:R-:W-:Y:S05]  /*9850*/  @!P1 BRA `(.L_x_6264) ;  /* 0x0000001000449947 */ /* 0x004fea0003800000 */
.L_x_6299:
[----:B------:R-:W-:Y:S05]  /*9860*/  @P0 BRA `(.L_x_6265) ;  /* 0x0000000000140947 */ /* 0x000fea0003800000 */
[----:B------:R-:W-:Y:S01]  /*9870*/  ISETP.NE.AND P1, PT, R22, RZ, PT ;  /* 0x000000ff1600720c */ /* 0x000fe20003f25270 */
[----:B------:R-:W-:-:S04]  /*9880*/  IMAD.MOV.U32 R5, RZ, RZ, 0x6100 ;  /* 0x00006100ff057424 */ /* 0x000fc800078e00ff */
[----:B------:R3:W-:Y:S08]  /*9890*/  SYNCS.ARRIVE.TRANS64 RZ, [R8+URZ+0x36430], R5 ;  /* 0x0364300508ff79a7 */ /* 0x0007f0000800003f */
[----:B------:R-:W-:Y:S05]  /*98a0*/  @!P1 BRA `(.L_x_6265) ;  /* 0x0000000000049947 */ /* 0x000fea0003800000 */
[----:B------:R-:W-:Y:S01]  /*98b0*/  BPT.TRAP 0x1 ;  /* 0x000000040000795c */ /* 0x000fe20000300000 */
.L_x_6265:
        /* <DEDUP_REMOVED lines=42> */
.L_x_6300:
[----:B-1----:R-:W-:Y:S01]  /*9b60*/  IMAD.MOV.U32 R5, RZ, RZ, RZ ;  /* 0x000000ffff057224 */ /* 0x002fe200078e00ff */
[----:B------:R-:W-:Y:S06]  /*9b70*/  @P0 BRA `(.L_x_6267) ;  /* 0x0000000000140947 */ /* 0x000fec0003800000 */
[----:B------:R-:W-:Y:S01]  /*9b80*/  ISETP.NE.AND P1, PT, R22, RZ, PT ;  /* 0x000000ff1600720c */ /* 0x000fe20003f25270 */
[----:B------:R-:W-:-:S04]  /*9b90*/  IMAD.MOV.U32 R9, RZ, RZ, 0x6100 ;  /* 0x00006100ff097424 */ /* 0x000fc800078e00ff */
[----:B------:R1:W-:Y:S08]  /*9ba0*/  SYNCS.ARRIVE.TRANS64 RZ, [R8+URZ+0x36418], R9 ;  /* 0x0364180908ff79a7 */ /* 0x0003f0000800003f */
[----:B------:R-:W-:Y:S05]  /*9bb0*/  @!P1 BRA `(.L_x_6267) ;  /* 0x0000000000049947 */ /* 0x000fea0003800000 */
[----:B------:R-:W-:Y:S01]  /*9bc0*/  BPT.TRAP 0x1 ;  /* 0x000000040000795c */ /* 0x000fe20000300000 */
.L_x_6267:
        /* <DEDUP_REMOVED lines=42> */
.L_x_6253:
[----:B------:R-:W-:-:S04]  /*9e70*/  SHF.L.U32 R3, R5, 0x1f, RZ ;  /* 0x0000001f05037819 */ /* 0x000fc800000006ff */
[----:B------:R-:W2:Y:S02]  /*9e80*/  SYNCS.PHASECHK.TRANS64.TRYWAIT P1, [R8+URZ+0x36438], R3 ;  /* 0x03643803080075a7 */ /* 0x000ea4000802017f */
[----:B--2---:R-:W-:Y:S05]  /*9e90*/  @!P1 BRA `(.L_x_6268) ;  /* 0x0000000800dc9947 */ /* 0x004fea0003800000 */
.L_x_6301:
[----:B------:R-:W-:Y:S05]  /*9ea0*/  @P0 BRA `(.L_x_6269) ;  /* 0x0000000000180947 */ /* 0x000fea0003800000 */
[----:B------:R-:W3:Y:S01]  /*9eb0*/  S2R R0, SR_TID.X ;  /* 0x0000000000007919 */ /* 0x000ee20000002100 */
[----:B--2---:R-:W-:-:S04]  /*9ec0*/  IMAD.MOV.U32 R3, RZ, RZ, 0x6100 ;  /* 0x00006100ff037424 */ /* 0x004fc800078e00ff */
[----:B------:R4:W-:Y:S01]  /*9ed0*/  SYNCS.ARRIVE.TRANS64 RZ, [R8+URZ+0x36430], R3 ;  /* 0x0364300308ff79a7 */ /* 0x0009e2000800003f */
[----:B---3--:R-:W-:-:S13]  /*9ee0*/  LOP3.LUT P0, RZ, R0, 0x1f, RZ, 0xc0, !PT ;  /* 0x0000001f00ff7812 */ /* 0x008fda000780c0ff */
[----:B----4-:R-:W-:Y:S05]  /*9ef0*/  @!P0 BRA `(.L_x_6269) ;  /* 0x0000000000048947 */ /* 0x010fea0003800000 */
[----:B------:R-:W-:Y:S01]  /*9f00*/  BPT.TRAP 0x1 ;  /* 0x000000040000795c */ /* 0x000fe20000300000 */
.L_x_6269:
        /* <DEDUP_REMOVED lines=44> */
.L_x_6250:
[----:B------:R-:W-:Y:S05]  /*a1d0*/  BSYNC B0 ;  /* 0x0000000000007941 */ /* 0x000fea0003800000 */
.L_x_6245:
[----:B------:R-:W-:-:S03]  /*a1e0*/  UMOV UR8, 0xffffffff ;  /* 0xffffffff00087882 */ /* 0x000fc60000000000 */
[----:B------:R-:W-:Y:S05]  /*a1f0*/  BRA.DIV UR8, `(.L_x_6270) ;  /* 0x0000000a08187947 */ /* 0x000fea000b800000 */
[----:B------:R-:W-:-:S13]  /*a200*/  ELECT P6, URZ, PT ;  /* 0x00000000003f782f */ /* 0x000fda00038c0000 */
.L_x_6304:
[----:B------:R-:W-:Y:S05]  /*a210*/  @!P6 BRA `(.L_x_6124) ;  /* 0x000000000074e947 */ /* 0x000fea0003800000 */
[----:B------:R-:W-:-:S06]  /*a220*/  ULOP3.LUT UR8, UR38, 0x2, URZ, 0xfc, !UPT ;  /* 0x0000000226087892 */ /* 0x000fcc000f8efc3f */
[----:B------:R-:W-:-:S05]  /*a230*/  IMAD.U32 R0, RZ, RZ, UR8 ;  /* 0x00000008ff007e24 */ /* 0x000fca000f8e00ff */
[----:B------:R-:W-:-:S13]  /*a240*/  ISETP.NE.AND P2, PT, R0, 0x3, PT ;  /* 0x000000030000780c */ /* 0x000fda0003f45270 */
[----:B------:R-:W-:Y:S05]  /*a250*/  @!P2 BRA `(.L_x_6271) ;  /* 0x000000000004a947 */ /* 0x000fea0003800000 */
[----:B---3--:R-:W-:Y:S01]  /*a260*/  BPT.TRAP 0x1 ;  /* 0x000000040000795c */ /* 0x008fe20000300000 */
.L_x_6271:
        /* <DEDUP_REMOVED lines=15> */
.L_x_6305:
[----:B------:R-:W2:Y:S02]  /*a360*/  SYNCS.PHASECHK.TRANS64.TRYWAIT P0, [R3+URZ], R2 ;  /* 0x00000002030075a7 */ /* 0x000ea4000800017f */
[----:B--2---:R-:W-:Y:S05]  /*a370*/  @!P0 BRA `(.L_x_6273) ;  /* 0x0000000400ec8947 */ /* 0x004fea0003800000 */
.L_x_6306:
[----:B------:R-:W-:Y:S05]  /*a380*/  @!P2 BRA `(.L_x_6274) ;  /* 0x000000000004a947 */ /* 0x000fea0003800000 */
[----:B---3--:R-:W-:Y:S01]  /*a390*/  BPT.TRAP 0x1 ;  /* 0x000000040000795c */ /* 0x008fe20000300000 */
.L_x_6274:
[----:B------:R-:W-:-:S07]  /*a3a0*/  SHF.L.U32 R5, R5, 0x1f, RZ ;  /* 0x0000001f05057819 */ /* 0x000fce00000006ff */
.L_x_6275:
[----:B----4-:R4:W1:Y:S02]  /*a3b0*/  SYNCS.PHASECHK.TRANS64.TRYWAIT P0, [R4+URZ+0x36438], R5 ;  /* 0x03643805040075a7 */ /* 0x010864000800017f */
[----:B-1----:R-:W-:Y:S05]  /*a3c0*/  @!P0 NANOSLEEP.SYNCS 0x989680 ;  /* 0x009896800000895d */ /* 0x002fea0003900000 */
[----:B------:R-:W1:Y:S02]  /*a3d0*/  @!P0 SYNCS.PHASECHK.TRANS64 P0, [R4+URZ+0x36438], R5 ;  /* 0x03643805040085a7 */ /* 0x000e64000800007f */
[----:B-1----:R-:W-:Y:S05]  /*a3e0*/  @!P0 BRA `(.L_x_6275) ;  /* 0xfffffffc00f08947 */ /* 0x002fea000383ffff */
.L_x_6124:
[----:B---3--:R-:W-:Y:S05]  /*a3f0*/  BSYNC B6 ;  /* 0x0000000000067941 */ /* 0x008fea0003800000 */
.L_x_6118:
[----:B------:R-:W-:Y:S05]  /*a400*/  EXIT ;  /* 0x000000000000794d */ /* 0x000fea0003800000 */
.L_x_6135:
[----:B------:R-:W-:Y:S02]  /*a410*/  IMAD.MOV.U32 R12, RZ, RZ, RZ ;  /* 0x000000ffff0c7224 */ /* 0x000fe400078e00ff */
[----:B------:R-:W-:Y:S02]  /*a420*/  IMAD.MOV.U32 R11, RZ, RZ, 0x1f ;  /* 0x0000001fff0b7424 */ /* 0x000fe400078e00ff */
[----:B------:R-:W-:-:S07]  /*a430*/  IMAD.MOV.U32 R15, RZ, RZ, -0x1 ;  /* 0xffffffffff0f7424 */ /* 0x000fce00078e00ff */
[----:B------:R-:W-:Y:S05]  /*a440*/  WARPSYNC.COLLECTIVE R15, `(.L_x_6276) ;  /* 0x000000000f087348 */ /* 0x000fea0003c00000 */
[----:B------:R1:W2:Y:S02]  /*a450*/  SHFL.IDX P6, R14, R13, R12, R11 ;  /* 0x0000000c0d0e7389 */ /* 0x0002a400000c000b */
[----:B-12---:R-:W-:Y:S01]  /*a460*/  ENDCOLLECTIVE ;  /* 0x000000000000791b */ /* 0x006fe20003800000 */
.L_x_6276:
[----:B------:R-:W-:Y:S05]  /*a470*/  BRA `(.L_x_6277) ;  /* 0xffffff6c00dc7947 */ /* 0x000fea000383ffff */
.L_x_6137:
[----:B--2---:R2:W3:Y:S02]  /*a480*/  SYNCS.PHASECHK.TRANS64.TRYWAIT P0, [R154+URZ+0x36400], R11 ;  /* 0x0364000b9a0075a7 */ /* 0x0044e4000800017f */
[----:B---3--:R-:W-:Y:S05]  /*a490*/  @!P0 NANOSLEEP.SYNCS 0x989680 ;  /* 0x009896800000895d */ /* 0x008fea0003900000 */
[----:B------:R-:W3:Y:S02]  /*a4a0*/  @!P0 SYNCS.PHASECHK.TRANS64 P0, [R154+URZ+0x36400], R11 ;  /* 0x0364000b9a0085a7 */ /* 0x000ee4000800007f */
[----:B---3--:R-:W-:Y:S05]  /*a4b0*/  @!P0 BRA `(.L_x_6137) ;  /* 0xfffffffc00f08947 */ /* 0x008fea000383ffff */
[----:B------:R-:W-:Y:S05]  /*a4c0*/  BRA `(.L_x_6136) ;  /* 0xffffff7000147947 */ /* 0x000fea000383ffff */
.L_x_6141:
[----:B--2---:R2:W3:Y:S02]  /*a4d0*/  SYNCS.PHASECHK.TRANS64.TRYWAIT P1, [R3+URZ+0x36410], R12 ;  /* 0x0364100c030075a7 */ /* 0x0044e4000802017f */
[----:B---3--:R-:W-:Y:S05]  /*a4e0*/  @!P1 NANOSLEEP.SYNCS 0x989680 ;  /* 0x009896800000995d */ /* 0x008fea0003900000 */
[----:B------:R-:W3:Y:S02]  /*a4f0*/  @!P1 SYNCS.PHASECHK.TRANS64 P1, [R3+URZ+0x36410], R12 ;  /* 0x0364100c030095a7 */ /* 0x000ee4000802007f */
[----:B---3--:R-:W-:Y:S05]  /*a500*/  @!P1 BRA `(.L_x_6141) ;  /* 0xfffffffc00f09947 */ /* 0x008fea000383ffff */
[----:B------:R-:W-:Y:S05]  /*a510*/  BRA `(.L_x_6140) ;  /* 0xffffff7400dc7947 */ /* 0x000fea000383ffff */
.L_x_6145:
[----:B------:R1:W1:Y:S02]  /*a520*/  SYNCS.PHASECHK.TRANS64.TRYWAIT P1, [R154+URZ+0x36430], R13 ;  /* 0x0364300d9a0075a7 */ /* 0x000264000802017f */
[----:B-1----:R-:W-:Y:S05]  /*a530*/  @!P1 NANOSLEEP.SYNCS 0x989680 ;  /* 0x009896800000995d */ /* 0x002fea0003900000 */
[----:B------:R-:W1:Y:S02]  /*a540*/  @!P1 SYNCS.PHASECHK.TRANS64 P1, [R154+URZ+0x36430], R13 ;  /* 0x0364300d9a0095a7 */ /* 0x000e64000802007f */
[----:B-1----:R-:W-:Y:S05]  /*a550*/  @!P1 BRA `(.L_x_6145) ;  /* 0xfffffffc00f09947 */ /* 0x002fea000383ffff */
[----:B------:R-:W-:Y:S05]  /*a560*/  BRA `(.L_x_6144) ;  /* 0xffffff7c00807947 */ /* 0x000fea000383ffff */
.L_x_6160:
[----:B------:R-:W-:Y:S01]  /*a570*/  BSSY B0, `(.L_x_6278) ;  /* 0x0000005000007945 */ /* 0x000fe20003800000 */
[----:B------:R-:W-:-:S07]  /*a580*/  IMAD.MOV.U32 R15, RZ, RZ, -0x1 ;  /* 0xffffffffff0f7424 */ /* 0x000fce00078e00ff */
[----:B------:R-:W-:Y:S05]  /*a590*/  WARPSYNC.COLLECTIVE R15, `(.L_x_6279) ;  /* 0x000000000f087348 */ /* 0x000fea0003c00000 */
[----:B------:R-:W-:Y:S01]  /*a5a0*/  NOP ;  /* 0x0000000000007918 */ /* 0x000fe20000000000 */
[----:B------:R-:W-:Y:S01]  /*a5b0*/  ENDCOLLECTIVE ;  /* 0x000000000000791b */ /* 0x000fe20003800000 */
.L_x_6279:
[----:B------:R-:W-:Y:S05]  /*a5c0*/  BSYNC B0 ;  /* 0x0000000000007941 */ /* 0x000fea0003800000 */
.L_x_6278:
[----:B------:R-:W-:Y:S05]  /*a5d0*/  BRA `(.L_x_6280) ;  /* 0xffffffa400407947 */ /* 0x000fea000383ffff */
.L_x_6169:
[----:B------:R-:W-:Y:S01]  /*a5e0*/  BSSY B0, `(.L_x_6281) ;  /* 0x0000005000007945 */ /* 0x000fe20003800000 */
[----:B------:R-:W-:-:S07]  /*a5f0*/  IMAD.MOV.U32 R15, RZ, RZ, -0x1 ;  /* 0xffffffffff0f7424 */ /* 0x000fce00078e00ff */
[----:B-1----:R-:W-:Y:S05]  /*a600*/  WARPSYNC.COLLECTIVE R15, `(.L_x_6282) ;  /* 0x000000000f087348 */ /* 0x002fea0003c00000 */
[----:B------:R-:W-:Y:S01]  /*a610*/  NOP ;  /* 0x0000000000007918 */ /* 0x000fe20000000000 */
[----:B-1----:R-:W-:Y:S01]  /*a620*/  ENDCOLLECTIVE ;  /* 0x000000000000791b */ /* 0x002fe20003800000 */
.L_x_6282:
[----:B------:R-:W-:Y:S05]  /*a630*/  BSYNC B0 ;  /* 0x0000000000007941 */ /* 0x000fea0003800000 */
.L_x_6281:
[----:B------:R-:W-:Y:S05]  /*a640*/  BRA `(.L_x_6283) ;  /* 0xffffffa8002c7947 */ /* 0x000fea000383ffff */
.L_x_6186:
[----:B------:R-:W-:Y:S01]  /*a650*/  BSSY B0, `(.L_x_6284) ;  /* 0x0000005000007945 */ /* 0x000fe20003800000 */
[----:B------:R-:W-:-:S07]  /*a660*/  IMAD.MOV.U32 R15, RZ, RZ, -0x1 ;  /* 0xffffffffff0f7424 */ /* 0x000fce00078e00ff */
[----:B------:R-:W-:Y:S05]  /*a670*/  WARPSYNC.COLLECTIVE R15, `(.L_x_6285) ;  /* 0x000000000f087348 */ /* 0x000fea0003c00000 */
[----:B------:R-:W-:Y:S01]  /*a680*/  NOP ;  /* 0x0000000000007918 */ /* 0x000fe20000000000 */
[----:B------:R-:W-:Y:S01]  /*a690*/  ENDCOLLECTIVE ;  /* 0x000000000000791b */ /* 0x000fe20003800000 */
.L_x_6285:
[----:B------:R-:W-:Y:S05]  /*a6a0*/  BSYNC B0 ;  /* 0x0000000000007941 */ /* 0x000fea0003800000 */
.L_x_6284:
[----:B------:R-:W-:Y:S05]  /*a6b0*/  BRA `(.L_x_6286) ;  /* 0xffffffb400747947 */ /* 0x000fea000383ffff */
.L_x_6203:
[----:B------:R-:W-:Y:S01]  /*a6c0*/  BSSY B0, `(.L_x_6287) ;  /* 0x0000005000007945 */ /* 0x000fe20003800000 */
[----:B------:R-:W-:-:S07]  /*a6d0*/  IMAD.MOV.U32 R15, RZ, RZ, -0x1 ;  /* 0xffffffffff0f7424 */ /* 0x000fce00078e00ff */
[----:B------:R-:W-:Y:S05]  /*a6e0*/  WARPSYNC.COLLECTIVE R15, `(.L_x_6288) ;  /* 0x000000000f087348 */ /* 0x000fea0003c00000 */
[----:B------:R-:W-:Y:S01]  /*a6f0*/  NOP ;  /* 0x0000000000007918 */ /* 0x000fe20000000000 */
[----:B------:R-:W-:Y:S01]  /*a700*/  ENDCOLLECTIVE ;  /* 0x000000000000791b */ /* 0x000fe20003800000 */
.L_x_6288:
[----:B------:R-:W-:Y:S05]  /*a710*/  BSYNC B0 ;  /* 0x0000000000007941 */ /* 0x000fea0003800000 */
.L_x_6287:
[----:B------:R-:W-:Y:S05]  /*a720*/  BRA `(.L_x_6289) ;  /* 0xffffffbc006c7947 */ /* 0x000fea000383ffff */
.L_x_6219:
[----:B------:R-:W-:Y:S01]  /*a730*/  BSSY B0, `(.L_x_6290) ;  /* 0x0000005000007945 */ /* 0x000fe20003800000 */
[----:B------:R-:W-:-:S07]  /*a740*/  IMAD.MOV.U32 R15, RZ, RZ, -0x1 ;  /* 0xffffffffff0f7424 */ /* 0x000fce00078e00ff */
[----:B------:R-:W-:Y:S05]  /*a750*/  WARPSYNC.COLLECTIVE R15, `(.L_x_6291) ;  /* 0x000000000f087348 */ /* 0x000fea0003c00000 */
[----:B------:R-:W-:Y:S01]  /*a760*/  NOP ;  /* 0x0000000000007918 */ /* 0x000fe20000000000 */
[----:B------:R-:W-:Y:S01]  /*a770*/  ENDCOLLECTIVE ;  /* 0x000000000000791b */ /* 0x000fe20003800000 */
.L_x_6291:
[----:B------:R-:W-:Y:S05]  /*a780*/  BSYNC B0 ;  /* 0x0000000000007941 */ /* 0x000fea0003800000 */
.L_x_6290:
[----:B------:R-:W-:Y:S05]  /*a790*/  BRA `(.L_x_6292) ;  /* 0xffffffc000dc7947 */ /* 0x000fea000383ffff */
.L_x_6251:
[----:B-1----:R1:W2:Y:S02]  /*a7a0*/  SYNCS.PHASECHK.TRANS64.TRYWAIT P1, [R8+URZ+0x36420], R9 ;  /* 0x03642009080075a7 */ /* 0x0022a4000802017f */
[----:B--2---:R-:W-:Y:S05]  /*a7b0*/  @!P1 NANOSLEEP.SYNCS 0x989680 ;  /* 0x009896800000995d */ /* 0x004fea0003900000 */
[----:B------:R-:W2:Y:S02]  /*a7c0*/  @!P1 SYNCS.PHASECHK.TRANS64 P1, [R8+URZ+0x36420], R9 ;  /* 0x03642009080095a7 */ /* 0x000ea4000802007f */
[----:B--2---:R-:W-:Y:S05]  /*a7d0*/  @!P1 BRA `(.L_x_6251) ;  /* 0xfffffffc00f09947 */ /* 0x004fea000383ffff */
[----:B------:R-:W-:Y:S05]  /*a7e0*/  BRA `(.L_x_6293) ;  /* 0xffffffd800d47947 */ /* 0x000fea000383ffff */
.L_x_6255:
[----:B-1----:R1:W2:Y:S02]  /*a7f0*/  SYNCS.PHASECHK.TRANS64.TRYWAIT P1, [R8+URZ+0x36438], R9 ;  /* 0x03643809080075a7 */ /* 0x0022a4000802017f */
[----:B--2---:R-:W-:Y:S05]  /*a800*/  @!P1 NANOSLEEP.SYNCS 0x989680 ;  /* 0x009896800000995d */ /* 0x004fea0003900000 */
[----:B------:R-:W2:Y:S02]  /*a810*/  @!P1 SYNCS.PHASECHK.TRANS64 P1, [R8+URZ+0x36438], R9 ;  /* 0x03643809080095a7 */ /* 0x000ea4000802007f */
[----:B--2---:R-:W-:Y:S05]  /*a820*/  @!P1 BRA `(.L_x_6255) ;  /* 0xfffffffc00f09947 */ /* 0x004fea000383ffff */
[----:B------:R-:W-:Y:S05]  /*a830*/  BRA `(.L_x_6294) ;  /* 0xffffffe000c47947 */ /* 0x000fea000383ffff */
.L_x_6257:
[----:B--2---:R2:W3:Y:S02]  /*a840*/  SYNCS.PHASECHK.TRANS64.TRYWAIT P1, [R8+URZ+0x36428], R7 ;  /* 0x03642807080075a7 */ /* 0x0044e4000802017f */
[----:B---3--:R-:W-:Y:S05]  /*a850*/  @!P1 NANOSLEEP.SYNCS 0x989680 ;  /* 0x009896800000995d */ /* 0x008fea0003900000 */
[----:B------:R-:W3:Y:S02]  /*a860*/  @!P1 SYNCS.PHASECHK.TRANS64 P1, [R8+URZ+0x36428], R7 ;  /* 0x03642807080095a7 */ /* 0x000ee4000802007f */
[----:B---3--:R-:W-:Y:S05]  /*a870*/  @!P1 BRA `(.L_x_6257) ;  /* 0xfffffffc00f09947 */ /* 0x008fea000383ffff */
[----:B------:R-:W-:Y:S05]  /*a880*/  BRA `(.L_x_6295) ;  /* 0xffffffe4008c7947 */ /* 0x000fea000383ffff */
.L_x_6259:
        /* <DEDUP_REMOVED lines=8> */
.L_x_6261:
[----:B------:R-:W-:-:S07]  /*a910*/  SHF.L.U32 R5, R10, 0x1f, RZ ;  /* 0x0000001f0a057819 */ /* 0x000fce00000006ff */
.L_x_6297:
[----:B--2---:R2:W3:Y:S02]  /*a920*/  SYNCS.PHASECHK.TRANS64.TRYWAIT P1, [R8+URZ+0x36420], R5 ;  /* 0x03642005080075a7 */ /* 0x0044e4000802017f */
[----:B---3--:R-:W-:Y:S05]  /*a930*/  @!P1 NANOSLEEP.SYNCS 0x989680 ;  /* 0x009896800000995d */ /* 0x008fea0003900000 */
[----:B------:R-:W3:Y:S02]  /*a940*/  @!P1 SYNCS.PHASECHK.TRANS64 P1, [R8+URZ+0x36420], R5 ;  /* 0x03642005080095a7 */ /* 0x000ee4000802007f */
[----:B---3--:R-:W-:Y:S05]  /*a950*/  @!P1 BRA `(.L_x_6297) ;  /* 0xfffffffc00f09947 */ /* 0x008fea000383ffff */
[----:B------:R-:W-:Y:S05]  /*a960*/  BRA `(.L_x_6298) ;  /* 0xffffffe800dc7947 */ /* 0x000fea000383ffff */
.L_x_6264:
[----:B--2---:R2:W3:Y:S02]  /*a970*/  SYNCS.PHASECHK.TRANS64.TRYWAIT P1, [R8+URZ+0x36438], R9 ;  /* 0x03643809080075a7 */ /* 0x0044e4000802017f */
[----:B---3--:R-:W-:Y:S05]  /*a980*/  @!P1 NANOSLEEP.SYNCS 0x989680 ;  /* 0x009896800000995d */ /* 0x008fea0003900000 */
[----:B------:R-:W3:Y:S02]  /*a990*/  @!P1 SYNCS.PHASECHK.TRANS64 P1, [R8+URZ+0x36438], R9 ;  /* 0x03643809080095a7 */ /* 0x000ee4000802007f */
[----:B---3--:R-:W-:Y:S05]  /*a9a0*/  @!P1 BRA `(.L_x_6264) ;  /* 0xfffffffc00f09947 */ /* 0x008fea000383ffff */
[----:B------:R-:W-:Y:S05]  /*a9b0*/  BRA `(.L_x_6299) ;  /* 0xffffffec00a87947 */ /* 0x000fea000383ffff */
.L_x_6266:
[----:B-1----:R1:W2:Y:S02]  /*a9c0*/  SYNCS.PHASECHK.TRANS64.TRYWAIT P1, [R8+URZ+0x36428], R5 ;  /* 0x03642805080075a7 */ /* 0x0022a4000802017f */
[----:B--2---:R-:W-:Y:S05]  /*a9d0*/  @!P1 NANOSLEEP.SYNCS 0x989680 ;  /* 0x009896800000995d */ /* 0x004fea0003900000 */
[----:B------:R-:W2:Y:S02]  /*a9e0*/  @!P1 SYNCS.PHASECHK.TRANS64 P1, [R8+URZ+0x36428], R5 ;  /* 0x03642805080095a7 */ /* 0x000ea4000802007f */
[----:B--2---:R-:W-:Y:S05]  /*a9f0*/  @!P1 BRA `(.L_x_6266) ;  /* 0xfffffffc00f09947 */ /* 0x004fea000383ffff */
[----:B------:R-:W-:Y:S05]  /*aa00*/  BRA `(.L_x_6300) ;  /* 0xfffffff000547947 */ /* 0x000fea000383ffff */
.L_x_6268:
[----:B--2---:R2:W3:Y:S02]  /*aa10*/  SYNCS.PHASECHK.TRANS64.TRYWAIT P1, [R8+URZ+0x36438], R3 ;  /* 0x03643803080075a7 */ /* 0x0044e4000802017f */
[----:B---3--:R-:W-:Y:S05]  /*aa20*/  @!P1 NANOSLEEP.SYNCS 0x989680 ;  /* 0x009896800000995d */ /* 0x008fea0003900000 */
[----:B------:R-:W3:Y:S02]  /*aa30*/  @!P1 SYNCS.PHASECHK.TRANS64 P1, [R8+URZ+0x36438], R3 ;  /* 0x03643803080095a7 */ /* 0x000ee4000802007f */
[----:B---3--:R-:W-:Y:S05]  /*aa40*/  @!P1 BRA `(.L_x_6268) ;  /* 0xfffffffc00f09947 */ /* 0x008fea000383ffff */
[----:B------:R-:W-:Y:S05]  /*aa50*/  BRA `(.L_x_6301) ;  /* 0xfffffff400107947 */ /* 0x000fea000383ffff */
.L_x_6270:
[----:B------:R-:W-:Y:S01]  /*aa60*/  BSSY B0, `(.L_x_6302) ;  /* 0x0000006000007945 */ /* 0x000fe20003800000 */
[----:B------:R-:W-:-:S07]  /*aa70*/  IMAD.MOV.U32 R15, RZ, RZ, -0x1 ;  /* 0xffffffffff0f7424 */ /* 0x000fce00078e00ff */
[----:B-1-3--:R-:W-:Y:S05]  /*aa80*/  WARPSYNC.COLLECTIVE R15, `(.L_x_6303) ;  /* 0x000000000f0c7348 */ /* 0x00afea0003c00000 */
[----:B------:R-:W-:Y:S02]  /*aa90*/  ELECT P6, UR62, PT ;  /* 0x00000000003e782f */ /* 0x000fe400038c0000 */
[----:B------:R-:W-:Y:S01]  /*aaa0*/  MOV R14, UR62 ;  /* 0x0000003e000e7c02 */ /* 0x000fe20008000f00 */
[----:B-1-3--:R-:W-:Y:S10]  /*aab0*/  ENDCOLLECTIVE ;  /* 0x000000000000791b */ /* 0x00aff40003800000 */
.L_x_6303:
[----:B------:R-:W-:Y:S05]  /*aac0*/  BSYNC B0 ;  /* 0x0000000000007941 */ /* 0x000fea0003800000 */
.L_x_6302:
[----:B------:R-:W-:Y:S05]  /*aad0*/  BRA `(.L_x_6304) ;  /* 0xfffffff400cc7947 */ /* 0x000fea000383ffff */
.L_x_6272:
[----:B-1----:R1:W2:Y:S02]  /*aae0*/  SYNCS.PHASECHK.TRANS64.TRYWAIT P0, [R9+URZ], R0 ;  /* 0x00000000090075a7 */ /* 0x0022a4000800017f */
[----:B--2---:R-:W-:Y:S05]  /*aaf0*/  @!P0 NANOSLEEP.SYNCS 0x989680 ;  /* 0x009896800000895d */ /* 0x004fea0003900000 */
[----:B------:R-:W2:Y:S02]  /*ab00*/  @!P0 SYNCS.PHASECHK.TRANS64 P0, [R9+URZ], R0 ;  /* 0x00000000090085a7 */ /* 0x000ea4000800007f */
[----:B--2---:R-:W-:Y:S05]  /*ab10*/  @!P0 BRA `(.L_x_6272) ;  /* 0xfffffffc00f08947 */ /* 0x004fea000383ffff */
[----:B------:R-:W-:Y:S05]  /*ab20*/  BRA `(.L_x_6305) ;  /* 0xfffffff8000c7947 */ /* 0x000fea000383ffff */
.L_x_6273:
[----:B--2---:R2:W4:Y:S02]  /*ab30*/  SYNCS.PHASECHK.TRANS64.TRYWAIT P0, [R3+URZ], R2 ;  /* 0x00000002030075a7 */ /* 0x004524000800017f */
[----:B----4-:R-:W-:Y:S05]  /*ab40*/  @!P0 NANOSLEEP.SYNCS 0x989680 ;  /* 0x009896800000895d */ /* 0x010fea0003900000 */
[----:B------:R-:W4:Y:S02]  /*ab50*/  @!P0 SYNCS.PHASECHK.TRANS64 P0, [R3+URZ], R2 ;  /* 0x00000002030085a7 */ /* 0x000f24000800007f */
[----:B----4-:R-:W-:Y:S05]  /*ab60*/  @!P0 BRA `(.L_x_6273) ;  /* 0xfffffffc00f08947 */ /* 0x010fea000383ffff */
[----:B------:R-:W-:Y:S05]  /*ab70*/  BRA `(.L_x_6306) ;  /* 0xfffffff800007947 */ /* 0x000fea000383ffff */
.L_x_6307:
        /* <DEDUP_REMOVED lines=16> */
.L_x_7688:


//--------------------- .text._ZN7cutlass13device_kernelIN5flash11enable_sm90INS1_16FlashAttnBwdSm90INS1_25CollectiveMainloopBwdSm90ILi2ELi1ELi1EN4cute5tupleIJNS5_1CILi1EEES8_S8_EEENS6_IJNS7_ILi64EEENS7_ILi96EEENS7_ILi192EEEEEENS_10bfloat16_tEfNS_4arch4Sm90ELb1ELb0ELb0ELb0ELb0ELb0ELb1ELb0ELi3ELi1ELi1ELi1ELb0EEENS1_21CollectiveEpilogueBwdISD_SE_SG_Li384ELb0ELb1ELi3EEENS1_25SingleTileBwdLPTSchedulerILb0ELi96ELb0EEEEEEEEEvNT_6ParamsE --------------------------
	.section	.text._ZN7cutlass13device_kernelIN5flash11enable_sm90INS1_16FlashAttnBwdSm90INS1_25CollectiveMainloopBwdSm90ILi2ELi1ELi1EN4cute5tupleIJNS5_1CILi1EEES8_S8_EEENS6_IJNS7_ILi64EEENS7_ILi96EEENS7_ILi192EEEEEENS_10bfloat16_tEfNS_4arch4Sm90ELb1ELb0ELb0ELb0ELb0ELb0ELb1ELb0ELi3ELi1ELi1ELi1ELb0EEENS1_21CollectiveEpilogueBwdISD_SE_SG_Li384ELb0ELb1ELi3EEENS1_25SingleTileBwdLPTSchedulerILb0ELi96ELb0EEEEEEEEEvNT_6ParamsE,"ax",@progbits
	.align	128
.text._ZN7cutlass13device_kernelIN5flash11enable_sm90INS1_16FlashAttnBwdSm90INS1_25CollectiveMainloopBwdSm90ILi2ELi1ELi1EN4cute5tupleIJNS5_1CILi1EEES8_S8_EEENS6_IJNS7_ILi64EEENS7_ILi96EEENS7_ILi192EEEEEENS_10bfloat16_tEfNS_4arch4Sm90ELb1ELb0ELb0ELb0ELb0ELb0ELb1ELb0ELi3ELi1ELi1ELi1ELb0EEENS1_21CollectiveEpilogueBwdISD_SE_SG_Li384ELb0ELb1ELi3EEENS1_25SingleTileBwdLPTSchedulerILb0ELi96ELb0EEEEEEEEEvNT_6ParamsE:
        .type           _ZN7cutlass13device_kernelIN5flash11enable_sm90INS1_16FlashAttnBwdSm90INS1_25CollectiveMainloopBwdSm90ILi2ELi1ELi1EN4cute5tupleIJNS5_1CILi1EEES8_S8_EEENS6_IJNS7_ILi64EEENS7_ILi96EEENS7_ILi192EEEEEENS_10bfloat16_tEfNS_4arch4Sm90ELb1ELb0ELb0ELb0ELb0ELb0ELb1ELb0ELi3ELi1ELi1ELi1ELb0EEENS1_21CollectiveEpilogueBwdISD_SE_SG_Li384ELb0ELb1ELi3EEENS1_25SingleTileBwdLPTSchedulerILb0ELi96ELb0EEEEEEEEEvNT_6ParamsE,@function
        .size           _ZN7cutlass13device_kernelIN5flash11enable_sm90INS1_16FlashAttnBwdSm90INS1_25CollectiveMainloopBwdSm90ILi2ELi1ELi1EN4cute5tupleIJNS5_1CILi1EEES8_S8_EEENS6_IJNS7_ILi64EEENS7_ILi96EEENS7_ILi192EEEEEENS_10bfloat16_tEfNS_4arch4Sm90ELb1ELb0ELb0ELb0ELb0ELb0ELb1ELb0ELi3ELi1ELi1ELi1ELb0EEENS1_21CollectiveEpilogueBwdISD_SE_SG_Li384ELb0ELb1ELi3EEENS1_25SingleTileBwdLPTSchedulerILb0ELi96ELb0EEEEEEEEEvNT_6ParamsE,(.L_x_7689 - _ZN7cutlass13device_kernelIN5flash11enable_sm90INS1_16FlashAttnBwdSm90INS1_25CollectiveMainloopBwdSm90ILi2ELi1ELi1EN4cute5tupleIJNS5_1CILi1EEES8_S8_EEENS6_IJNS7_ILi64EEENS7_ILi96EEENS7_ILi192EEEEEENS_10bfloat16_tEfNS_4arch4Sm90ELb1ELb0ELb0ELb0ELb0ELb0ELb1ELb0ELi3ELi1ELi1ELi1ELb0EEENS1_21CollectiveEpilogueBwdISD_SE_SG_Li384ELb0ELb1ELi3EEENS1_25SingleTileBwdLPTSchedulerILb0ELi96ELb0EEEEEEEEEvNT_6ParamsE)
        .other          _ZN7cutlass13device_kernelIN5flash11enable_sm90INS1_16FlashAttnBwdSm90INS1_25CollectiveMainloopBwdSm90ILi2ELi1ELi1EN4cute5tupleIJNS5_1CILi1EEES8_S8_EEENS6_IJNS7_ILi64EEENS7_ILi96EEENS7_ILi192EEEEEENS_10bfloat16_tEfNS_4arch4Sm90ELb1ELb0ELb0ELb0ELb0ELb0ELb1ELb0ELi3ELi1ELi1ELi1ELb0EEENS1_21CollectiveEpilogueBwdISD_SE_SG_Li384ELb0ELb1ELi3EEENS1_25SingleTileBwdLPTSchedulerILb0ELi96ELb0EEEEEEEEEvNT_6ParamsE,@"STO_CUDA_ENTRY STV_DEFAULT"
_ZN7cutlass13device_kernelIN5flash11enable_sm90INS1_16FlashAttnBwdSm90INS1_25CollectiveMainloopBwdSm90ILi2ELi1ELi1EN4cute5tupleIJNS5_1CILi1EEES8_S8_EEENS6_IJNS7_ILi64EEENS7_ILi96EEENS7_ILi192EEEEEENS_10bfloat16_tEfNS_4arch4Sm90ELb1ELb0ELb0ELb0ELb0ELb0ELb1ELb0ELi3ELi1ELi1ELi1ELb0EEENS1_21CollectiveEpilogueBwdISD_SE_SG_Li384ELb0ELb1ELi3EEENS1_25SingleTileBwdLPTSchedulerILb0ELi96ELb0EEEEEEEEEvNT_6ParamsE:
        /* <DEDUP_REMOVED lines=29> */
.L_x_6309:
[----:B------:R-:W-:Y:S05]  /*01d0*/  BSYNC B0 ;  /* 0x0000000000007941 */ /* 0x000fea0003800000 */
.L_x_6308:
        /* <DEDUP_REMOVED lines=34> */
.L_x_6310:
        /* <DEDUP_REMOVED lines=20> */
.L_x_6311:
[----:B---3--:R-:W-:Y:S01]  /*0540*/  ISETP.NE.AND P0, PT, R2, RZ, PT ;  /* 0x000000ff0200720c */ /* 0x008fe20003f05270 */
[----:B------:R-:W-:Y:S01]  /*0550*/  IMAD.MOV.U32 R2, RZ, RZ, 0x1 ;  /* 0x00000001ff027424 */ /* 0x000fe200078e00ff */
[----:B------:R-:W-:-:S04]  /*0560*/  NOP ;  /* 0x0000000000007918 */ /* 0x000fc80000000000 */
[----:B------:R-:W-:-:S05]  /*0570*/  SEL R2, R2, 0x2, !P0 ;  /* 0x0000000202027807 */ /* 0x000fca0004000000 */
[----:B------:R3:W-:Y:S01]  /*0580*/  STL [R1+0x8], R2 ;  /* 0x0000080201007387 */ /* 0x0007e20000100800 */
[----:B-12-4-:R-:W-:Y:S06]  /*0590*/  BAR.SYNC.DEFER_BLOCKING 0x0 ;  /* 0x0000000000007b1d */ /* 0x016fec0000010000 */
[----:B------:R-:W-:Y:S05]  /*05a0*/  @!P0 BRA `(.L_x_6312) ;  /* 0x00000054000c8947 */ /* 0x000fea0003800000 */
.L_x_6313:
        /* <DEDUP_REMOVED lines=32> */
.L_x_6314:
[----:B------:R-:W-:Y:S01]  /*07b0*/  ULDC UR7, c[0x0][0xb44] ;  /* 0x0002d10000077ab9 */ /* 0x000fe20000000800 */
[----:B------:R-:W-:Y:S01]  /*07c0*/  UMOV UR38, UR10 ;  /* 0x0000000a00267c82 */ /* 0x000fe20008000000 */
[----:B------:R-:W-:-:S11]  /*07d0*/  UISETP.NE.AND UP0, UPT, UR7, 0x1, UPT ;  /* 0x000000010700788c */ /* 0x000fd6000bf05270 */
[----:B------:R-:W-:Y:S02]  /*07e0*/  @UP0 ULDC.64 UR8, c[0x0][0xb48] ;  /* 0x0002d20000080ab9 */ /* 0x000fe40000000a00 */
[----:B------:R-:W-:-:S04]  /*07f0*/  UIMAD.WIDE.U32 UR4, UR10, UR8, URZ ;  /* 0x000000080a0472a5 */ /* 0x000fc8000f8e003f */
[----:B------:R-:W-:-:S04]  /*0800*/  @UP0 USHF.R.U32.HI UR38, URZ, UR9, UR5 ;  /* 0x000000093f260299 */ /* 0x000fc80008011605 */
[----:B------:R-:W-:-:S12]  /*0810*/  UIMAD UR4, UR38, UR7, URZ ;  /* 0x00000007260472a4 */ /* 0x000fd8000f8e023f */
.L_x_6315:
        /* <DEDUP_REMOVED lines=102> */
.L_x_6318:
        /* <DEDUP_REMOVED lines=15> */
.L_x_6317:
        /* <DEDUP_REMOVED lines=20> */
.L_x_6320:
        /* <DEDUP_REMOVED lines=15> */
.L_x_6319:
        /* <DEDUP_REMOVED lines=8> */
.L_x_6434:
        /* <DEDUP_REMOVED lines=19> */
.L_x_6322:
        /* <DEDUP_REMOVED lines=32> */
[----:B------:R-:W-:Y:S01]  /*1550*/  SHF.R.U32.HI R7, RZ, 0x3, R7 ;  /* 0x00000003ff077819 */ /* 0x000fe20000011607 */
[----:B------:R-:W-:Y:S01]  /*1560*/  IMAD.IADD R11, R0, 0x1, -R11 ;  /* 0x00000001000b7824 */ /* 0x000fe200078e0a0b */
[--C-:B------:R-:W-:Y:S01]  /*1570*/  SHF.R.S32.HI R5, RZ, 0x2, R2.reuse ;  /* 0x00000002ff057819 */ /* 0x100fe20000011402 */
[----:B------:R-:W-:Y:S01]  /*1580*/  IMAD R9, R12, 0x200, R9 ;  /* 0x000002000c097824 */ /* 0x000fe200078e0209 */
[----:B------:R-:W-:Y:S01]  /*1590*/  SHF.R.S32.HI R6, RZ, 0x1f, R2 ;  /* 0x0000001fff067819 */ /* 0x000fe20000011402 */
[----:B------:R-:W-:Y:S01]  /*15a0*/  IMAD R11, R20, 0x10, R11 ;  /* 0x00000010140b7824 */ /* 0x000fe200078e020b */
[----:B------:R-:W-:Y:S01]  /*15b0*/  LOP3.LUT R14, R14, R7, RZ, 0x3c, !PT ;  /* 0x000000070e0e7212 */ /* 0x000fe200078e3cff */
[----:B-1----:R-:W-:Y:S01]  /*15c0*/  IMAD R13, R13, 0x400, R0 ;  /* 0x000004000d0d7824 */ /* 0x002fe200078e0200 */
[----:B------:R-:W-:Y:S01]  /*15d0*/  LEA.HI R6, R6, R5, RZ, 0x3 ;  /* 0x0000000506067211 */ /* 0x000fe200078f18ff */
[----:B------:R-:W-:Y:S01]  /*15e0*/  IMAD.MOV.U32 R12, RZ, RZ, 0x20 ;  /* 0x00000020ff0c7424 */ /* 0x000fe200078e00ff */
[----:B------:R-:W-:Y:S01]  /*15f0*/  LEA.HI R3, R3, R0, RZ, 0x5 ;  /* 0x0000000003037211 */ /* 0x000fe200078f28ff */
[----:B------:R-:W-:Y:S01]  /*1600*/  IMAD.IADD R9, R9, 0x1, R14 ;  /* 0x0000000109097824 */ /* 0x000fe200078e020e */
[----:B------:R-:W-:Y:S01]  /*1610*/  LOP3.LUT R6, R6, 0xfffffff8, RZ, 0xc0, !PT ;  /* 0xfffffff806067812 */ /* 0x000fe200078ec0ff */
[----:B------:R-:W-:Y:S01]  /*1620*/  IMAD.SHL.U32 R0, R13, 0x4, RZ ;  /* 0x000000040d007824 */ /* 0x000fe200078e00ff */
        /* <DEDUP_REMOVED lines=59> */
[----:B------:R-:W-:Y:S02]  /*19e0*/  IADD3 R17, R12, 0x30400, R11 ;  /* 0x000304000c117810 */ /* 0x000fe40007ffe00b */
[----:B---3--:R-:W-:-:S07]  /*19f0*/  LOP3.LUT R10, R15, 0x1, RZ, 0xfc, !PT ;  /* 0x000000010f0a7812 */ /* 0x008fce00078efcff */
.L_x_6334:
[----:B------:R-:W-:Y:S01]  /*1a00*/  ISETP.NE.AND P0, PT, R10, 0x3, PT ;  /* 0x000000030a00780c */ /* 0x000fe20003f05270 */
[----:B------:R-:W-:-:S12]  /*1a10*/  YIELD ;  /* 0x0000000000007946 */ /* 0x000fd80003800000 */
[----:B-1----:R-:W-:Y:S05]  /*1a20*/  @!P0 BRA `(.L_x_6324) ;  /* 0x0000000000048947 */ /* 0x002fea0003800000 */
[----:B------:R-:W-:Y:S01]  /*1a30*/  BPT.TRAP 0x1 ;  /* 0x000000040000795c */ /* 0x000fe20000300000 */
.L_x_6324:
[----:B------:R-:W-:Y:S02]  /*1a40*/  LEA R3, R2, UR37, 0x3 ;  /* 0x0000002502037c11 */ /* 0x000fe4000f8e18ff */
[----:B------:R-:W-:-:S04]  /*1a50*/  SHF.L.U32 R12, R7, 0x1f, RZ ;  /* 0x0000001f070c7819 */ /* 0x000fc800000006ff */
[----:B------:R1:W2:Y:S01]  /*1a60*/  SYNCS.PHASECHK.TRANS64.TRYWAIT P1, [R3+URZ+0x36410], R12 ;  /* 0x0364100c030075a7 */ /* 0x0002a2000802017f */
[----:B------:R-:W-:Y:S05]  /*1a70*/  @!P0 BRA `(.L_x_6325) ;  /* 0x0000000000048947 */ /* 0x000fea0003800000 */
[----:B------:R-:W-:Y:S01]  /*1a80*/  BPT.TRAP 0x1 ;  /* 0x000000040000795c */ /* 0x000fe20000300000 */
.L_x_6325:
[----:B--2---:R-:W-:Y:S05]  /*1a90*/  @P1 BRA `(.L_x_6326) ;  /* 0x0000000000081947 */ /* 0x004fea0003800000 */
[----:B------:R-:W2:Y:S02]  /*1aa0*/  SYNCS.PHASECHK.TRANS64.TRYWAIT P1, [R3+URZ+0x36410], R12 ;  /* 0x0364100c030075a7 */ /* 0x000ea4000802017f */
[----:B--2---:R-:W-:Y:S05]  /*1ab0*/  @!P1 BRA `(.L_x_6327) ;  /* 0x0000007800749947 */ /* 0x004fea0003800000 */
.L_x_6326:
        /* <DEDUP_REMOVED lines=103> */
.L_x_6328:
[----:B------:R-:W-:-:S04]  /*2130*/  SHF.L.U32 R14, R5, 0x1f, RZ ;  /* 0x0000001f050e7819 */ /* 0x000fc800000006ff */
[----:B------:R4:W1:Y:S01]  /*2140*/  SYNCS.PHASECHK.TRANS64.TRYWAIT P1, [UR37+0x36430], R14 ;  /* 0x0364300eff0075a7 */ /* 0x0008620008020165 */
[----:B------:R-:W-:Y:S05]  /*2150*/  @!P0 BRA `(.L_x_6329) ;  /* 0x0000000000048947 */ /* 0x000fea0003800000 */
[----:B------:R-:W-:Y:S01]  /*2160*/  BPT.TRAP 0x1 ;  /* 0x000000040000795c */ /* 0x000fe20000300000 */
.L_x_6329:
[----:B-1----:R-:W-:Y:S05]  /*2170*/  @P1 BRA `(.L_x_6330) ;  /* 0x0000000000081947 */ /* 0x002fea0003800000 */
[----:B------:R-:W1:Y:S02]  /*2180*/  SYNCS.PHASECHK.TRANS64.TRYWAIT P1, [UR37+0x36430], R14 ;  /* 0x0364300eff0075a7 */ /* 0x000e640008020165 */
[----:B-1----:R-:W-:Y:S05]  /*2190*/  @!P1 BRA `(.L_x_6331) ;  /* 0x0000007000d09947 */ /* 0x002fea0003800000 */
.L_x_6330:
[----:B------:R-:W-:Y:S01]  /*21a0*/  UIADD3 UR5, UR37, 0x2a000, URZ ;  /* 0x0002a00025057890 */ /* 0x000fe2000fffe03f */
[----:B------:R-:W-:Y:S01]  /*21b0*/  WARPGROUP.ARRIVE ;  /* 0x00000000000079c5 */ /* 0x000fe20000000000 */
[----:B------:R-:W-:Y:S01]  /*21c0*/  UIADD3 UR4, UR4, 0x9000, URZ ;  /* 0x0000900004047890 */ /* 0x000fe2000fffe03f */
[----:B------:R-:W-:Y:S01]  /*21d0*/  IMAD R21, R16, 0x40, R6 ;  /* 0x0000004010157824 */ /* 0x000fe200078e0206 */
[----:B------:R-:W-:Y:S02]  /*21e0*/  USHF.R.U32.HI UR6, URZ, 0x4, UR5 ;  /* 0x000000043f067899 */ /* 0x000fe40008011605 */
[----:B------:R-:W-:Y:S02]  /*21f0*/  USHF.R.U32.HI UR4, URZ, 0x4, UR4 ;  /* 0x000000043f047899 */ /* 0x000fe40008011604 */
[----:B------:R-:W-:Y:S01]  /*2200*/  ULOP3.LUT UR7, UR6, 0x3fff, URZ, 0xc0, !UPT ;  /* 0x00003fff06077892 */ /* 0x000fe2000f8ec03f */
[----:B------:R-:W-:Y:S01]  /*2210*/  VIADDMNMX R22, R21, R8, R9, PT ;  /* 0x0000000815167246 */ /* 0x000fe20003800109 */
[----:B------:R-:W-:-:S02]  /*2220*/  ULOP3.LUT UR6, UR4, 0x3fff, URZ, 0xc0, !UPT ;  /* 0x00003fff04067892 */ /* 0x000fc4000f8ec03f */
[----:B------:R-:W-:Y:S01]  /*2230*/  ULOP3.LUT UR4, UR7, 0x10000, URZ, 0xfc, !UPT ;  /* 0x0001000007047892 */ /* 0x000fe2000f8efc3f */
[C---:B------:R-:W-:Y:S01]  /*2240*/  ISETP.GT.AND P1, PT, R22.reuse, RZ, PT ;  /* 0x000000ff1600720c */ /* 0x040fe20003f24270 */
[----:B------:R-:W-:Y:S01]  /*2250*/  ULOP3.LUT UR6, UR6, 0x10000, URZ, 0xfc, !UPT ;  /* 0x0001000006067892 */ /* 0x000fe2000f8efc3f */
[----:B------:R-:W-:Y:S01]  /*2260*/  ISETP.GT.AND P2, PT, R22, 0x18, PT ;  /* 0x000000181600780c */ /* 0x000fe20003f44270 */
[----:B------:R-:W-:Y:S01]  /*2270*/  UMOV UR9, 0x40000040 ;  /* 0x4000004000097882 */ /* 0x000fe20000000000 */
[----:B------:R-:W-:Y:S01]  /*2280*/  UMOV UR11, 0x40000040 ;  /* 0x40000040000b7882 */ /* 0x000fe20000000000 */
[----:B------:R-:W-:Y:S01]  /*2290*/  FSEL R136, R136, -INF , P1 ;  /* 0xff80000088887808 */ /* 0x000fe20000800000 */
[----:B------:R-:W-:Y:S01]  /*22a0*/  UMOV UR8, UR4 ;  /* 0x0000000400087c82 */ /* 0x000fe20008000000 */
[C---:B------:R-:W-:Y:S01]  /*22b0*/  ISETP.GT.AND P1, PT, R22.reuse, 0x1, PT ;  /* 0x000000011600780c */ /* 0x040fe20003f24270 */
[----:B------:R-:W-:Y:S01]  /*22c0*/  UMOV UR10, UR6 ;  /* 0x00000006000a7c82 */ /* 0x000fe20008000000 */
[C---:B------:R-:W-:Y:S01]  /*22d0*/  ISETP.GT.AND P3, PT, R22.reuse, 0x19, PT ;  /* 0x000000191600780c */ /* 0x040fe20003f64270 */
[----:B------:R-:W-:Y:S01]  /*22e0*/  HGMMA.64x32x16.F32.BF16 R120, gdesc[UR8], RZ, !UPT, gsb0 ;  /* 0x00600000087879f0 */ /* 0x000fe2000c0018ff */
[----:B------:R-:W-:Y:S01]  /*22f0*/  UIADD3 UR10, UR6, 0x2, URZ ;  /* 0x00000002060a7890 */ /* 0x000fe2000fffe03f */
[----:B----4-:R-:W-:Y:S01]  /*2300*/  FSEL R14, R137, -INF , P1 ;  /* 0xff800000890e7808 */ /* 0x010fe20000800000 */
[----:B------:R-:W-:Y:S01]  /*2310*/  UIADD3 UR8, UR4, 0x2, URZ ;  /* 0x0000000204087890 */ /* 0x000fe2000fffe03f */
[----:B------:R-:W-:Y:S01]  /*2320*/  ISETP.GT.AND P1, PT, R22, 0x8, PT ;  /* 0x000000081600780c */ /* 0x000fe20003f24270 */
[----:B------:R-:W-:Y:S01]  /*2330*/  UMOV UR11, 0x40000040 ;  /* 0x40000040000b7882 */ /* 0x000fe20000000000 */
[----:B------:R-:W-:Y:S01]  /*2340*/  UMOV UR9, 0x40000040 ;  /* 0x4000004000097882 */ /* 0x000fe20000000000 */
[--C-:B--2---:R-:W-:Y:S01]  /*2350*/  FFMA.FTZ R13, R136, UR40, -R23.reuse ;  /* 0x00000028880d7c23 */ /* 0x104fe20008010817 */
[----:B------:R-:W-:Y:S01]  /*2360*/  FSEL R140, R140, -INF , P1 ;  /* 0xff8000008c8c7808 */ /* 0x000fe20000800000 */
[--C-:B------:R-:W-:Y:S01]  /*2370*/  FFMA.FTZ R14, R14, UR40, -R23.reuse ;  /* 0x000000280e0e7c23 */ /* 0x100fe20008010817 */
[----:B------:R-:W-:Y:S01]  /*2380*/  ISETP.GT.AND P1, PT, R22, 0x9, PT ;  /* 0x000000091600780c */ /* 0x000fe20003f24270 */
[----:B------:R-:W-:Y:S01]  /*2390*/  UMOV UR7, 0x80000020 ;  /* 0x8000002000077882 */ /* 0x000fe20000000000 */
[----:B------:R-:W-:Y:S01]  /*23a0*/  FSEL R148, R148, -INF , P2 ;  /* 0xff80000094947808 */ /* 0x000fe20001000000 */
[--C-:B------:R-:W-:Y:S01]  /*23b0*/  FFMA.FTZ R15, R140, UR40, -R23.reuse ;  /* 0x000000288c0f7c23 */ /* 0x100fe20008010817 */
[----:B------:R-:W-:Y:S01]  /*23c0*/  FSEL R20, R141, -INF , P1 ;  /* 0xff8000008d147808 */ /* 0x000fe20000800000 */
[----:B------:R-:W1:Y:S01]  /*23d0*/  MUFU.EX2 R13, R13 ;  /* 0x0000000d000d7308 */ /* 0x000e620000000800 */
[----:B------:R-:W-:Y:S01]  /*23e0*/  ISETP.GT.AND P1, PT, R22, 0x10, PT ;  /* 0x000000101600780c */ /* 0x000fe20003f24270 */
[--C-:B------:R-:W-:Y:S01]  /*23f0*/  FFMA.FTZ R148, R148, UR40, -R23.reuse ;  /* 0x0000002894947c23 */ /* 0x100fe20008010817 */
[----:B------:R-:W-:Y:S01]  /*2400*/  FSEL R140, R149, -INF , P3 ;  /* 0xff800000958c7808 */ /* 0x000fe20001800000 */
[----:B------:R-:W-:Y:S01]  /*2410*/  FFMA.FTZ R136, R20, UR40, -R23 ;  /* 0x0000002814887c23 */ /* 0x000fe20008010817 */
[----:B------:R-:W-:-:S02]  /*2420*/  FSEL R144, R144, -INF , P1 ;  /* 0xff80000090907808 */ /* 0x000fc40000800000 */
[----:B------:R-:W-:Y:S01]  /*2430*/  ISETP.GT.AND P1, PT, R22, 0x11, PT ;  /* 0x000000111600780c */ /* 0x000fe20003f24270 */
[----:B------:R-:W2:Y:S01]  /*2440*/  MUFU.EX2 R14, R14 ;  /* 0x0000000e000e7308 */ /* 0x000ea20000000800 */
[----:B------:R-:W-:Y:S01]  /*2450*/  LEA R149, R6, UR37, 0x2 ;  /* 0x0000002506957c11 */ /* 0x000fe2000f8e10ff */
[----:B------:R-:W-:Y:S01]  /*2460*/  FFMA.FTZ R20, R144, UR40, -R23 ;  /* 0x0000002890147c23 */ /* 0x000fe20008010817 */
[----:B------:R-:W-:-:S05]  /*2470*/  FSEL R22, R145, -INF , P1 ;  /* 0xff80000091167808 */ /* 0x000fca0000800000 */
[----:B------:R-:W-:Y:S01]  /*2480*/  FFMA.FTZ R144, R22, UR40, -R23 ;  /* 0x0000002816907c23 */ /* 0x000fe20008010817 */
[----:B------:R-:W-:Y:S01]  /*2490*/  IADD3 R22, R8, 0x8, R21 ;  /* 0x0000000808167810 */ /* 0x000fe20007ffe015 */
[----:B------:R-:W-:Y:S01]  /*24a0*/  FFMA.FTZ R23, R140, UR40, -R23 ;  /* 0x000000288c177c23 */ /* 0x000fe20008010817 */
[----:B------:R-:W4:Y:S02]  /*24b0*/  MUFU.EX2 R15, R15 ;  /* 0x0000000f000f7308 */ /* 0x000f240000000800 */
[----:B------:R-:W-:-:S04]  /*24c0*/  VIMNMX R137, R9, R22, PT ;  /* 0x0000001609897248 */ /* 0x000fc80003fe0100 */
[C---:B------:R-:W-:Y:S02]  /*24d0*/  ISETP.GT.AND P1, PT, R137.reuse, RZ, PT ;  /* 0x000000ff8900720c */ /* 0x040fe40003f24270 */
[----:B------:R5:W-:Y:S01]  /*24e0*/  MUFU.EX2 R21, R144 ;  /* 0x0000009000157308 */ /* 0x000be20000000800 */
[C---:B------:R-:W-:Y:S02]  /*24f0*/  ISETP.GT.AND P2, PT, R137.reuse, 0x18, PT ;  /* 0x000000188900780c */ /* 0x040fe40003f44270 */
[----:B------:R-:W-:Y:S02]  /*2500*/  FSEL R141, R138, -INF , P1 ;  /* 0xff8000008a8d7808 */ /* 0x000fe40000800000 */
[C---:B------:R-:W-:Y:S02]  /*2510*/  ISETP.GT.AND P1, PT, R137.reuse, 0x1, PT ;  /* 0x000000018900780c */ /* 0x040fe40003f24270 */
[----:B------:R-:W-:Y:S01]  /*2520*/  ISETP.GT.AND P3, PT, R137, 0x19, PT ;  /* 0x000000198900780c */ /* 0x000fe20003f64270 */
[----:B---3--:R-:W-:Y:S01]  /*2530*/  FFMA.FTZ R138, R141, UR40, -R12 ;  /* 0x000000288d8a7c23 */ /* 0x008fe2000801080c */
[----:B------:R-:W-:Y:S01]  /*2540*/  FSEL R139, R139, -INF , P1 ;  /* 0xff8000008b8b7808 */ /* 0x000fe20000800000 */
[----:B------:R-:W3:Y:S01]  /*2550*/  MUFU.EX2 R136, R136 ;  /* 0x0000008800887308 */ /* 0x000ee20000000800 */
[----:B------:R-:W-:-:S02]  /*2560*/  ISETP.GT.AND P1, PT, R137, 0x8, PT ;  /* 0x000000088900780c */ /* 0x000fc40003f24270 */
[----:B------:R-:W-:Y:S01]  /*2570*/  FSEL R151, R151, -INF , P3 ;  /* 0xff80000097977808 */ /* 0x000fe20001800000 */
[--C-:B------:R-:W-:Y:S01]  /*2580*/  FFMA.FTZ R139, R139, UR40, -R12.reuse ;  /* 0x000000288b8b7c23 */ /* 0x100fe2000801080c */
[----:B------:R-:W-:Y:S02]  /*2590*/  FSEL R141, R142, -INF , P1 ;  /* 0xff8000008e8d7808 */ /* 0x000fe40000800000 */
[----:B------:R-:W-:Y:S01]  /*25a0*/  ISETP.GT.AND P1, PT, R137, 0x9, PT ;  /* 0x000000098900780c */ /* 0x000fe20003f24270 */
[----:B------:R-:W-:Y:S02]  /*25b0*/  WARPGROUP.DEPBAR.LE gsb0, 0x0 ;  /* 0x00008000000079c5 */ /* 0x000fe40000010000 */
[----:B------:R-:W-:Y:S01]  /*25c0*/  WARPGROUP.ARRIVE ;  /* 0x00000000000079c5 */ /* 0x000fe20000000000 */
[----:B------:R-:W-:Y:S01]  /*25d0*/  FSEL R143, R143, -INF , P1 ;  /* 0xff8000008f8f7808 */ /* 0x000fe20000800000 */
[--C-:B------:R-:W-:Y:S01]  /*25e0*/  FFMA.FTZ R141, R141, UR40, -R12.reuse ;  /* 0x000000288d8d7c23 */ /* 0x100fe2000801080c */
[----:B------:R-:W-:Y:S01]  /*25f0*/  ISETP.GT.AND P1, PT, R137, 0x10, PT ;  /* 0x000000108900780c */ /* 0x000fe20003f24270 */
[----:B------:R1:W-:Y:S02]  /*2600*/  MUFU.EX2 R22, R148 ;  /* 0x0000009400167308 */ /* 0x0003e40000000800 */
[----:B------:R-:W-:Y:S01]  /*2610*/  HGMMA.64x32x16.F32.BF16 R120, gdesc[UR8], R120, gsb0 ;  /* 0x00600000087879f0 */ /* 0x000fe20008001878 */
[----:B------:R-:W-:Y:S01]  /*2620*/  UIADD3 UR10, UR6, 0x4, URZ ;  /* 0x00000004060a7890 */ /* 0x000fe2000fffe03f */
[--C-:B-----5:R-:W-:Y:S01]  /*2630*/  FFMA.FTZ R144, R143, UR40, -R12.reuse ;  /* 0x000000288f907c23 */ /* 0x120fe2000801080c */
[----:B------:R-:W-:Y:S01]  /*2640*/  UIADD3 UR8, UR4, 0x4, URZ ;  /* 0x0000000404087890 */ /* 0x000fe2000fffe03f */
[----:B------:R-:W-:Y:S01]  /*2650*/  FSEL R143, R146, -INF , P1 ;  /* 0xff800000928f7808 */ /* 0x000fe20000800000 */
[----:B------:R-:W-:Y:S01]  /*2660*/  UMOV UR11, 0x40000040 ;  /* 0x40000040000b7882 */ /* 0x000fe20000000000 */
[----:B------:R-:W-:Y:S01]  /*2670*/  UMOV UR9, 0x40000040 ;  /* 0x4000004000097882 */ /* 0x000fe20000000000 */
[----:B------:R-:W-:Y:S01]  /*2680*/  ISETP.GT.AND P1, PT, R137, 0x11, PT ;  /* 0x000000118900780c */ /* 0x000fe20003f24270 */
[--C-:B------:R-:W-:Y:S01]  /*2690*/  FFMA.FTZ R146, R151, UR40, -R12.reuse ;  /* 0x0000002897927c23 */ /* 0x100fe2000801080c */
[----:B------:R-:W-:Y:S01]  /*26a0*/  FFMA.FTZ R137, R143, UR40, -R12 ;  /* 0x000000288f897c23 */ /* 0x000fe2000801080c */
[----:B------:R-:W-:Y:S01]  /*26b0*/  FSEL R143, R150, -INF , P2 ;  /* 0xff800000968f7808 */ /* 0x000fe20001000000 */
[----:B------:R-:W-:Y:S01]  /*26c0*/  MUFU.EX2 R141, R141 ;  /* 0x0000008d008d7308 */ /* 0x000fe20000000800 */
[----:B------:R-:W-:-:S05]  /*26d0*/  FSEL R147, R147, -INF , P1 ;  /* 0xff80000093937808 */ /* 0x000fca0000800000 */
[--C-:B------:R-:W-:Y:S01]  /*26e0*/  FFMA.FTZ R142, R147, UR40, -R12.reuse ;  /* 0x00000028938e7c23 */ /* 0x100fe2000801080c */
[----:B------:R-:W-:Y:S01]  /*26f0*/  FFMA.FTZ R147, R143, UR40, -R12 ;  /* 0x000000288f937c23 */ /* 0x000fe2000801080c */
[----:B------:R-:W5:Y:S08]  /*2700*/  MUFU.EX2 R144, R144 ;  /* 0x0000009000907308 */ /* 0x000f700000000800 */
[----:B------:R-:W-:Y:S08]  /*2710*/  MUFU.EX2 R138, R138 ;  /* 0x0000008a008a7308 */ /* 0x000ff00000000800 */
[----:B------:R-:W5:Y:S08]  /*2720*/  MUFU.EX2 R139, R139 ;  /* 0x0000008b008b7308 */ /* 0x000f700000000800 */
[----:B------:R-:W5:Y:S08]  /*2730*/  MUFU.EX2 R20, R20 ;  /* 0x0000001400147308 */ /* 0x000f700000000800 */
[----:B------:R-:W5:Y:S08]  /*2740*/  MUFU.EX2 R23, R23 ;  /* 0x0000001700177308 */ /* 0x000f700000000800 */
[----:B------:R-:W-:Y:S01]  /*2750*/  MUFU.EX2 R137, R137 ;  /* 0x0000008900897308 */ /* 0x000fe20000000800 */
[----:B------:R-:W-:-:S02]  /*2760*/  WARPGROUP.DEPBAR.LE gsb0, 0x0 ;  /* 0x00008000000079c5 */ /* 0x000fc40000010000 */
[----:B------:R-:W-:-:S05]  /*2770*/  WARPGROUP.ARRIVE ;  /* 0x00000000000079c5 */ /* 0x000fca0000000000 */
[----:B------:R-:W5:Y:S01]  /*2780*/  MUFU.EX2 R142, R142 ;  /* 0x0000008e008e7308 */ /* 0x000f620000000800 */
        /* <DEDUP_REMOVED lines=77> */
[----:B------:R2:W4:Y:S02]  /*2c60*/  LDS R140, [R149+0x30220] ;  /* 0x03022000958c7984 */ /* 0x0005240000000800 */
[--C-:B--2---:R-:W-:Y:S01]  /*2c70*/  FADD.FTZ R149, R121, -R145.reuse ;  /* 0x8000009179957221 */ /* 0x104fe20000010000 */
[--C-:B------:R-:W-:Y:S01]  /*2c80*/  FADD.FTZ R121, R128, -R145.reuse ;  /* 0x8000009180797221 */ /* 0x100fe20000010000 */
[--C-:B-1----:R-:W-:Y:S01]  /*2c90*/  FADD.FTZ R148, R133, -R145.reuse ;  /* 0x8000009185947221 */ /* 0x102fe20000010000 */
[----:B------:R-:W-:Y:S01]  /*2ca0*/  MUFU.EX2 R128, R147 ;  /* 0x0000009300807308 */ /* 0x000fe20000000800 */
[--C-:B------:R-:W-:Y:S01]  /*2cb0*/  FADD.FTZ R12, R120, -R145.reuse ;  /* 0x80000091780c7221 */ /* 0x100fe20000010000 */
[--C-:B------:R-:W-:Y:S01]  /*2cc0*/  FADD.FTZ R150, R124, -R145.reuse ;  /* 0x800000917c967221 */ /* 0x100fe20000010000 */
[--C-:B------:R-:W-:Y:S01]  /*2cd0*/  FADD.FTZ R151, R125, -R145.reuse ;  /* 0x800000917d977221 */ /* 0x100fe20000010000 */
[--C-:B------:R-:W-:Y:S01]  /*2ce0*/  FADD.FTZ R120, R129, -R145.reuse ;  /* 0x8000009181787221 */ /* 0x100fe20000010000 */
[----:B------:R-:W-:Y:S01]  /*2cf0*/  FADD.FTZ R143, R132, -R145 ;  /* 0x80000091848f7221 */ /* 0x000fe20000010000 */
[--C-:B----4-:R-:W-:Y:S01]  /*2d00*/  FADD.FTZ R145, R122, -R140.reuse ;  /* 0x8000008c7a917221 */ /* 0x110fe20000010000 */
[----:B------:R-:W-:Y:S01]  /*2d10*/  FMUL.FTZ R124, R13, R12 ;  /* 0x0000000c0d7c7220 */ /* 0x000fe20000410000 */
[----:B------:R-:W1:Y:S01]  /*2d20*/  MUFU.EX2 R133, R146 ;  /* 0x0000009200857308 */ /* 0x000e620000000800 */
[--C-:B------:R-:W-:Y:S01]  /*2d30*/  FADD.FTZ R122, R123, -R140.reuse ;  /* 0x8000008c7b7a7221 */ /* 0x100fe20000010000 */
[--C-:B------:R-:W-:Y:S01]  /*2d40*/  FADD.FTZ R126, R126, -R140.reuse ;  /* 0x8000008c7e7e7221 */ /* 0x100fe20000010000 */
[C---:B------:R-:W-:Y:S01]  /*2d50*/  FMUL.FTZ R125, R14.reuse, R149 ;  /* 0x000000950e7d7220 */ /* 0x040fe20000410000 */
[----:B------:R-:W-:Y:S01]  /*2d60*/  F2FP.BF16.F32.PACK_AB R12, R14, R13 ;  /* 0x0000000d0e0c723e */ /* 0x000fe200000010ff */
[--C-:B------:R-:W-:Y:S01]  /*2d70*/  FADD.FTZ R123, R127, -R140.reuse ;  /* 0x8000008c7f7b7221 */ /* 0x100fe20000010000 */
[----:B------:R-:W-:Y:S01]  /*2d80*/  FMUL.FTZ R132, R15, R150 ;  /* 0x000000960f847220 */ /* 0x000fe20000410000 */
[----:B---3--:R-:W-:Y:S01]  /*2d90*/  F2FP.BF16.F32.PACK_AB R14, R136, R15 ;  /* 0x0000000f880e723e */ /* 0x008fe200000010ff */
[--C-:B------:R-:W-:Y:S01]  /*2da0*/  FADD.FTZ R130, R130, -R140.reuse ;  /* 0x8000008c82827221 */ /* 0x100fe20000010000 */
[----:B-----5:R-:W-:Y:S01]  /*2db0*/  F2FP.BF16.F32.PACK_AB R15, R144, R141 ;  /* 0x0000008d900f723e */ /* 0x020fe200000010ff */
[--C-:B------:R-:W-:Y:S01]  /*2dc0*/  FADD.FTZ R131, R131, -R140.reuse ;  /* 0x8000008c83837221 */ /* 0x100fe20000010000 */
[--C-:B------:R-:W-:Y:S01]  /*2dd0*/  FADD.FTZ R127, R134, -R140.reuse ;  /* 0x8000008c867f7221 */ /* 0x100fe20000010000 */
[----:B------:R-:W-:Y:S01]  /*2de0*/  F2FP.BF16.F32.PACK_AB R13, R139, R138 ;  /* 0x0000008a8b0d723e */ /* 0x000fe200000010ff */
[----:B------:R-:W-:Y:S01]  /*2df0*/  BAR.SYNC.DEFER_BLOCKING 0x9, 0x180 ;  /* 0x0246000000007b1d */ /* 0x000fe20000010000 */
[----:B------:R-:W-:Y:S01]  /*2e00*/  FADD.FTZ R140, R135, -R140 ;  /* 0x8000008c878c7221 */ /* 0x000fe20000010000 */
[----:B------:R-:W-:Y:S01]  /*2e10*/  FMUL.FTZ R141, R141, R126 ;  /* 0x0000007e8d8d7220 */ /* 0x000fe20000410000 */
[----:B------:R-:W-:Y:S01]  /*2e20*/  FMUL.FTZ R139, R139, R122 ;  /* 0x0000007a8b8b7220 */ /* 0x000fe20000410000 */
[----:B------:R-:W-:Y:S01]  /*2e30*/  FMUL.FTZ R144, R144, R123 ;  /* 0x0000007b90907220 */ /* 0x000fe20000410000 */
[----:B------:R-:W-:Y:S01]  /*2e40*/  FMUL.FTZ R126, R20, R121 ;  /* 0x00000079147e7220 */ /* 0x000fe20000410000 */
[C---:B------:R-:W-:Y:S01]  /*2e50*/  FMUL.FTZ R135, R21.reuse, R120 ;  /* 0x0000007815877220 */ /* 0x040fe20000410000 */
[----:B------:R-:W-:Y:S01]  /*2e60*/  F2FP.BF16.F32.PACK_AB R120, R21, R20 ;  /* 0x000000141578723e */ /* 0x000fe200000010ff */
[----:B------:R-:W-:Y:S01]  /*2e70*/  FMUL.FTZ R129, R136, R151 ;  /* 0x0000009788817220 */ /* 0x000fe20000410000 */
[C---:B------:R-:W-:Y:S01]  /*2e80*/  F2FP.BF16.F32.PACK_AB R122, R23.reuse, R22 ;  /* 0x00000016177a723e */ /* 0x040fe200000010ff */
[----:B------:R-:W-:Y:S01]  /*2e90*/  FMUL.FTZ R138, R138, R145 ;  /* 0x000000918a8a7220 */ /* 0x000fe20000410000 */
[----:B------:R-:W-:Y:S01]  /*2ea0*/  F2FP.BF16.F32.PACK_AB R121, R142, R137 ;  /* 0x000000898e79723e */ /* 0x000fe200000010ff */
[----:B------:R-:W-:Y:S01]  /*2eb0*/  FMUL.FTZ R148, R23, R148 ;  /* 0x0000009417947220 */ /* 0x000fe20000410000 */
[----:B-1----:R-:W-:Y:S01]  /*2ec0*/  F2FP.BF16.F32.PACK_AB R123, R133, R128 ;  /* 0x00000080857b723e */ /* 0x002fe200000010ff */
[----:B------:R-:W-:Y:S01]  /*2ed0*/  FMUL.FTZ R143, R22, R143 ;  /* 0x0000008f168f7220 */ /* 0x000fe20000410000 */
[----:B------:R-:W-:Y:S01]  /*2ee0*/  FMUL.FTZ R21, R137, R130 ;  /* 0x0000008289157220 */ /* 0x000fe20000410000 */
[----:B------:R-:W-:Y:S01]  /*2ef0*/  FMUL.FTZ R142, R142, R131 ;  /* 0x000000838e8e7220 */ /* 0x000fe20000410000 */
[----:B------:R-:W-:Y:S01]  /*2f00*/  FMUL.FTZ R23, R128, R127 ;  /* 0x0000007f80177220 */ /* 0x000fe20000410000 */
[----:B------:R-:W-:Y:S01]  /*2f10*/  FMUL.FTZ R140, R133, R140 ;  /* 0x0000008c858c7220 */ /* 0x000fe20000410000 */
[----:B------:R-:W-:-:S02]  /*2f20*/  F2FP.BF16.F32.PACK_AB R20, R135, R126 ;  /* 0x0000007e8714723e */ /* 0x000fc400000010ff */
[----:B------:R-:W-:Y:S02]  /*2f30*/  F2FP.BF16.F32.PACK_AB R22, R148, R143 ;  /* 0x0000008f9416723e */ /* 0x000fe400000010ff */
[----:B------:R-:W-:Y:S01]  /*2f40*/  F2FP.BF16.F32.PACK_AB R21, R142, R21 ;  /* 0x000000158e15723e */ /* 0x000fe200000010ff */
[----:B------:R1:W-:Y:S01]  /*2f50*/  STSM.16.M88.4 [R11+0x30400], R12 ;  /* 0x0304000c0b007844 */ /* 0x0003e20000000200 */
[----:B------:R-:W-:-:S03]  /*2f60*/  F2FP.BF16.F32.PACK_AB R23, R140, R23 ;  /* 0x000000178c17723e */ /* 0x000fc600000010ff */
[----:B------:R2:W-:Y:S01]  /*2f70*/  STSM.16.M88.4 [R17], R120 ;  /* 0x0000007811007844 */ /* 0x0005e20000000200 */
[----:B------:R-:W-:Y:S01]  /*2f80*/  @!PT LDS RZ, [RZ] ;  /* 0x00000000fffff984 */ /* 0x000fe20000000800 */
[----:B------:R-:W-:Y:S01]  /*2f90*/  @!PT LDS RZ, [RZ] ;  /* 0x00000000fffff984 */ /* 0x000fe20000000800 */
[----:B------:R-:W-:Y:S01]  /*2fa0*/  @!PT LDS RZ, [RZ] ;  /* 0x00000000fffff984 */ /* 0x000fe20000000800 */
[----:B------:R-:W-:Y:S01]  /*2fb0*/  @!PT LDS RZ, [RZ] ;  /* 0x00000000fffff984 */ /* 0x000fe20000000800 */
[----:B------:R3:W-:Y:S06]  /*2fc0*/  MEMBAR.ALL.CTA ;  /* 0x0000000000007992 */ /* 0x0007ec0000008000 */
[----:B---3--:R-:W3:Y:S01]  /*2fd0*/  FENCE.VIEW.ASYNC.S ;  /* 0x00000000000073c6 */ /* 0x008ee20000000000 */
[----:B-1----:R-:W-:Y:S02]  /*2fe0*/  F2FP.BF16.F32.PACK_AB R12, R125, R124 ;  /* 0x0000007c7d0c723e */ /* 0x002fe400000010ff */
[----:B------:R-:W-:-:S02]  /*2ff0*/  F2FP.BF16.F32.PACK_AB R14, R129, R132 ;  /* 0x00000084810e723e */ /* 0x000fc400000010ff */
[----:B------:R-:W-:Y:S02]  /*3000*/  F2FP.BF16.F32.PACK_AB R13, R139, R138 ;  /* 0x0000008a8b0d723e */ /* 0x000fe400000010ff */
        /* <DEDUP_REMOVED lines=84> */
.L_x_6332:
        /* <DEDUP_REMOVED lines=60> */
.L_x_6333:
        /* <DEDUP_REMOVED lines=62> */
.L_x_6316:
        /* <DEDUP_REMOVED lines=23> */
.L_x_6336:
        /* <DEDUP_REMOVED lines=20> */
.L_x_6337:
        /* <DEDUP_REMOVED lines=18> */
.L_x_6338:
        /* <DEDUP_REMOVED lines=18> */
.L_x_6339:
        /* <DEDUP_REMOVED lines=134> */
.L_x_6341:
[----:B------:R-:W-:Y:S05]  /*4a40*/  BSYNC B0 ;  /* 0x0000000000007941 */ /* 0x000fea0003800000 */
.L_x_6340:
[----:B------:R-:W-:-:S04]  /*4a50*/  DEPBAR.LE SB0, 0x0 ;  /* 0x000080000000791a */ /* 0x000fc80000000000 */
[----:B------:R-:W-:Y:S05]  /*4a60*/  EXIT ;  /* 0x000000000000794d */ /* 0x000fea0003800000 */
.L_x_6335:
        /* <DEDUP_REMOVED lines=51> */
.L_x_6343:
[----:B------:R-:W-:Y:S05]  /*4da0*/  BSYNC B0 ;  /* 0x0000000000007941 */ /* 0x000fea0003800000 */
.L_x_6342:
        /* <DEDUP_REMOVED lines=16> */
.L_x_6345:
[----:B------:R-:W-:Y:S05]  /*4eb0*/  BSYNC B0 ;  /* 0x0000000000007941 */ /* 0x000fea0003800000 */
.L_x_6344:
        /* <DEDUP_REMOVED lines=16> */
.L_x_6347:
[----:B------:R-:W-:Y:S05]  /*4fc0*/  BSYNC B0 ;  /* 0x0000000000007941 */ /* 0x000fea0003800000 */
.L_x_6346:
        /* <DEDUP_REMOVED lines=17> */
.L_x_6349:
[----:B------:R-:W-:Y:S05]  /*50e0*/  BSYNC B0 ;  /* 0x0000000000007941 */ /* 0x000fea0003800000 */
.L_x_6348:
        /* <DEDUP_REMOVED lines=20> */
.L_x_6351:
[----:B------:R-:W-:Y:S05]  /*5230*/  BSYNC B0 ;  /* 0x0000000000007941 */ /* 0x000fea0003800000 */
.L_x_6350:
        /* <DEDUP_REMOVED lines=26> */
.L_x_6353:
[----:B------:R-:W-:Y:S05]  /*53e0*/  BSYNC B0 ;  /* 0x0000000000007941 */ /* 0x000fea0003800000 */
.L_x_6352:
        /* <DEDUP_REMOVED lines=13> */
.L_x_6355:
[----:B------:R-:W-:Y:S05]  /*54c0*/  BSYNC B0 ;  /* 0x0000000000007941 */ /* 0x000fea0003800000 */
.L_x_6354:
        /* <DEDUP_REMOVED lines=15> */
.L_x_6357:
[----:B------:R-:W-:Y:S05]  /*55c0*/  BSYNC B0 ;  /* 0x0000000000007941 */ /* 0x000fea0003800000 */
.L_x_6356:
        /* <DEDUP_REMOVED lines=15> */
.L_x_6359:
[----:B------:R-:W-:Y:S05]  /*56c0*/  BSYNC B0 ;  /* 0x0000000000007941 */ /* 0x000fea0003800000 */
.L_x_6358:
        /* <DEDUP_REMOVED lines=15> */
.L_x_6361:
[----:B------:R-:W-:Y:S05]  /*57c0*/  BSYNC B0 ;  /* 0x0000000000007941 */ /* 0x000fea0003800000 */
.L_x_6360:
        /* <DEDUP_REMOVED lines=15> */
.L_x_6363:
[----:B------:R-:W-:Y:S05]  /*58c0*/  BSYNC B0 ;  /* 0x0000000000007941 */ /* 0x000fea0003800000 */
.L_x_6362:
        /* <DEDUP_REMOVED lines=15> */
.L_x_6365:
[----:B------:R-:W-:Y:S05]  /*59c0*/  BSYNC B0 ;  /* 0x0000000000007941 */ /* 0x000fea0003800000 */
.L_x_6364:
[----:B------:R-:W-:Y:S05]  /*59d0*/  EXIT ;  /* 0x000000000000794d */ /* 0x000fea0003800000 */
.L_x_6312:
        /* <DEDUP_REMOVED lines=30> */
.L_x_6369:
[----:B------:R-:W-:Y:S01]  /*5bc0*/  ULDC UR9, c[0x0][0xb44] ;  /* 0x0002d10000097ab9 */ /* 0x000fe20000000800 */
[----:B------:R-:W-:Y:S01]  /*5bd0*/  UMOV UR7, UR8 ;  /* 0x0000000800077c82 */ /* 0x000fe20008000000 */
[----:B------:R-:W-:-:S11]  /*5be0*/  UISETP.NE.AND UP0, UPT, UR9, 0x1, UPT ;  /* 0x000000010900788c */ /* 0x000fd6000bf05270 */
[----:B------:R-:W-:Y:S02]  /*5bf0*/  @UP0 ULDC.64 UR10, c[0x0][0xb48] ;  /* 0x0002d200000a0ab9 */ /* 0x000fe40000000a00 */
[----:B------:R-:W-:-:S04]  /*5c00*/  UIMAD.WIDE.U32 UR4, UR8, UR10, URZ ;  /* 0x0000000a080472a5 */ /* 0x000fc8000f8e003f */
[----:B------:R-:W-:-:S04]  /*5c10*/  @UP0 USHF.R.U32.HI UR7, URZ, UR11, UR5 ;  /* 0x0000000b3f070299 */ /* 0x000fc80008011605 */
[----:B------:R-:W-:-:S12]  /*5c20*/  UIMAD UR4, UR7, UR9, URZ ;  /* 0x00000009070472a4 */ /* 0x000fd8000f8e023f */
.L_x_6370:
        /* <DEDUP_REMOVED lines=67> */
.L_x_6373:
[----:B------:R-:W-:Y:S05]  /*6060*/  BSYNC B1 ;  /* 0x0000000000017941 */ /* 0x000fea0003800000 */
.L_x_6372:
        /* <DEDUP_REMOVED lines=18> */
.L_x_6375:
[----:B------:R-:W-:Y:S05]  /*6190*/  BSYNC B1 ;  /* 0x0000000000017941 */ /* 0x000fea0003800000 */
.L_x_6374:
        /* <DEDUP_REMOVED lines=19> */
.L_x_6377:
[----:B------:R-:W-:Y:S05]  /*62d0*/  BSYNC B1 ;  /* 0x0000000000017941 */ /* 0x000fea0003800000 */
.L_x_6376:
[----:B------:R-:W-:Y:S06]  /*62e0*/  BAR.ARV 0xa, 0xa0 ;  /* 0x0282800000007b1d */ /* 0x000fec0000002000 */
[----:B------:R-:W-:Y:S04]  /*62f0*/  BSSY B1, `(.L_x_6378) ;  /* 0x0000003000017945 */ /* 0x000fe80003800000 */
[----:B------:R-:W-:Y:S05]  /*6300*/  @!P0 BRA `(.L_x_6379) ;  /* 0x0000000000048947 */ /* 0x000fea0003800000 */
[----:B------:R-:W-:-:S04]  /*6310*/  DEPBAR.LE SB0, 0x1 ;  /* 0x000080400000791a */ /* 0x000fc80000000000 */
.L_x_6379:
[----:B------:R-:W-:Y:S05]  /*6320*/  BSYNC B1 ;  /* 0x0000000000017941 */ /* 0x000fea0003800000 */
.L_x_6378:
[----:B------:R-:W-:Y:S06]  /*6330*/  BAR.ARV 0xb, 0xa0 ;  /* 0x02c2800000007b1d */ /* 0x000fec0000002000 */
[----:B------:R-:W-:Y:S04]  /*6340*/  BSSY B1, `(.L_x_6380) ;  /* 0x0000003000017945 */ /* 0x000fe80003800000 */
[----:B------:R-:W-:Y:S05]  /*6350*/  @!P0 BRA `(.L_x_6381) ;  /* 0x0000000000048947 */ /* 0x000fea0003800000 */
[----:B------:R-:W-:-:S04]  /*6360*/  DEPBAR.LE SB0, 0x0 ;  /* 0x000080000000791a */ /* 0x000fc80000000000 */
.L_x_6381:
[----:B------:R-:W-:Y:S05]  /*6370*/  BSYNC B1 ;  /* 0x0000000000017941 */ /* 0x000fea0003800000 */
.L_x_6380:
[----:B------:R-:W-:Y:S06]  /*6380*/  BAR.ARV 0xc, 0xa0 ;  /* 0x0302800000007b1d */ /* 0x000fec0000002000 */
[----:B------:R-:W-:Y:S01]  /*6390*/  UIADD3 UR12, UR8, 0x1, URZ ;  /* 0x00000001080c7890 */ /* 0x000fe2000fffe03f */
[----:B------:R-:W-:Y:S11]  /*63a0*/  BRA `(.L_x_6382) ;  /* 0x0000000000047947 */ /* 0x000ff60003800000 */
.L_x_6371:
[----:B------:R-:W-:-:S05]  /*63b0*/  UMOV UR12, UR8 ;  /* 0x00000008000c7c82 */ /* 0x000fca0008000000 */
.L_x_6382:
        /* <DEDUP_REMOVED lines=22> */
.L_x_6403:
        /* <DEDUP_REMOVED lines=22> */
.L_x_6384:
[----:B------:R-:W-:Y:S05]  /*6680*/  BSYNC B1 ;  /* 0x0000000000017941 */ /* 0x000fea0003800000 */
.L_x_6383:
        /* <DEDUP_REMOVED lines=12> */
.L_x_6386:
[----:B------:R-:W-:Y:S05]  /*6750*/  BSYNC B1 ;  /* 0x0000000000017941 */ /* 0x000fea0003800000 */
.L_x_6385:
        /* <DEDUP_REMOVED lines=13> */
.L_x_6388:
[----:B------:R-:W-:Y:S05]  /*6830*/  BSYNC B1 ;  /* 0x0000000000017941 */ /* 0x000fea0003800000 */
.L_x_6387:
[----:B------:R-:W-:Y:S06]  /*6840*/  BAR.ARV 0xa, 0xa0 ;  /* 0x0282800000007b1d */ /* 0x000fec0000002000 */
[----:B------:R-:W-:Y:S04]  /*6850*/  BSSY B1, `(.L_x_6389) ;  /* 0x0000003000017945 */ /* 0x000fe80003800000 */
[----:B------:R-:W-:Y:S05]  /*6860*/  @!P0 BRA `(.L_x_6390) ;  /* 0x0000000000048947 */ /* 0x000fea0003800000 */
[----:B------:R-:W-:-:S04]  /*6870*/  DEPBAR.LE SB0, 0x1 ;  /* 0x000080400000791a */ /* 0x000fc80000000000 */
.L_x_6390:
[----:B------:R-:W-:Y:S05]  /*6880*/  BSYNC B1 ;  /* 0x0000000000017941 */ /* 0x000fea0003800000 */
.L_x_6389:
[----:B------:R-:W-:Y:S06]  /*6890*/  BAR.ARV 0xb, 0xa0 ;  /* 0x02c2800000007b1d */ /* 0x000fec0000002000 */
[----:B------:R-:W-:Y:S04]  /*68a0*/  BSSY B1, `(.L_x_6391) ;  /* 0x0000003000017945 */ /* 0x000fe80003800000 */
[----:B------:R-:W-:Y:S05]  /*68b0*/  @!P0 BRA `(.L_x_6392) ;  /* 0x0000000000048947 */ /* 0x000fea0003800000 */
[----:B------:R-:W-:-:S04]  /*68c0*/  DEPBAR.LE SB0, 0x0 ;  /* 0x000080000000791a */ /* 0x000fc80000000000 */
.L_x_6392:
[----:B------:R-:W-:Y:S05]  /*68d0*/  BSYNC B1 ;  /* 0x0000000000017941 */ /* 0x000fea0003800000 */
.L_x_6391:
        /* <DEDUP_REMOVED lines=13> */
.L_x_6394:
[----:B------:R-:W-:Y:S05]  /*69b0*/  BSYNC B1 ;  /* 0x0000000000017941 */ /* 0x000fea0003800000 */
.L_x_6393:
        /* <DEDUP_REMOVED lines=12> */
.L_x_6396:
[----:B------:R-:W-:Y:S05]  /*6a80*/  BSYNC B1 ;  /* 0x0000000000017941 */ /* 0x000fea0003800000 */
.L_x_6395:
        /* <DEDUP_REMOVED lines=13> */
.L_x_6398:
[----:B------:R-:W-:Y:S05]  /*6b60*/  BSYNC B1 ;  /* 0x0000000000017941 */ /* 0x000fea0003800000 */
.L_x_6397:
[----:B------:R-:W-:Y:S06]  /*6b70*/  BAR.ARV 0xa, 0xa0 ;  /* 0x0282800000007b1d */ /* 0x000fec0000002000 */
[----:B------:R-:W-:Y:S04]  /*6b80*/  BSSY B1, `(.L_x_6399) ;  /* 0x0000003000017945 */ /* 0x000fe80003800000 */
[----:B------:R-:W-:Y:S05]  /*6b90*/  @!P0 BRA `(.L_x_6400) ;  /* 0x0000000000048947 */ /* 0x000fea0003800000 */
[----:B------:R-:W-:-:S04]  /*6ba0*/  DEPBAR.LE SB0, 0x1 ;  /* 0x000080400000791a */ /* 0x000fc80000000000 */
.L_x_6400:
[----:B------:R-:W-:Y:S05]  /*6bb0*/  BSYNC B1 ;  /* 0x0000000000017941 */ /* 0x000fea0003800000 */
.L_x_6399:
[----:B------:R-:W-:Y:S01]  /*6bc0*/  UIADD3 UR12, UR12, 0x2, URZ ;  /* 0x000000020c0c7890 */ /* 0x000fe2000fffe03f */
[----:B------:R-:W-:Y:S06]  /*6bd0*/  BAR.ARV 0xb, 0xa0 ;  /* 0x02c2800000007b1d */ /* 0x000fec0000002000 */
[----:B------:R-:W-:Y:S01]  /*6be0*/  UISETP.GE.AND UP0, UPT, UR12, UR5, UPT ;  /* 0x000000050c00728c */ /* 0x000fe2000bf06270 */
[----:B------:R-:W-:Y:S04]  /*6bf0*/  BSSY B1, `(.L_x_6401) ;  /* 0x0000003000017945 */ /* 0x000fe80003800000 */
[----:B------:R-:W-:Y:S06]  /*6c00*/  @!P0 BRA `(.L_x_6402) ;  /* 0x0000000000048947 */ /* 0x000fec0003800000 */
[----:B------:R-:W-:-:S04]  /*6c10*/  DEPBAR.LE SB0, 0x0 ;  /* 0x000080000000791a */ /* 0x000fc80000000000 */
.L_x_6402:
[----:B------:R-:W-:Y:S05]  /*6c20*/  BSYNC B1 ;  /* 0x0000000000017941 */ /* 0x000fea0003800000 */
.L_x_6401:
[----:B------:R-:W-:Y:S06]  /*6c30*/  BAR.ARV 0xc, 0xa0 ;  /* 0x0302800000007b1d */ /* 0x000fec0000002000 */
[----:B------:R-:W-:Y:S01]  /*6c40*/  PLOP3.LUT P1, PT, PT, PT, UP0, 0x80, 0x0 ;  /* 0x000000000000781c */ /* 0x000fe20003f2f008 */
[----:B------:R-:W-:Y:S02]  /*6c50*/  UIADD3 UR24, UR24, 0x6000, URZ ;  /* 0x0000600018187890 */ /* 0x000fe4000fffe03f */
[----:B------:R-:W-:-:S10]  /*6c60*/  UIADD3 UR4, UR4, 0x6000, URZ ;  /* 0x0000600004047890 */ /* 0x000fd4000fffe03f */
[----:B------:R-:W-:Y:S05]  /*6c70*/  @!P1 BRA `(.L_x_6403) ;  /* 0xfffffff800289947 */ /* 0x000fea000383ffff */
[----:B------:R-:W-:Y:S05]  /*6c80*/  BRA `(.L_x_6368) ;  /* 0x0000002400c87947 */ /* 0x000fea0003800000 */
.L_x_6367:
        /* <DEDUP_REMOVED lines=21> */
.L_x_6404:
[----:B------:R-:W-:Y:S01]  /*6de0*/  ULDC UR8, c[0x0][0xb44] ;  /* 0x0002d10000087ab9 */ /* 0x000fe20000000800 */
[----:B------:R-:W-:Y:S01]  /*6df0*/  UMOV UR35, UR7 ;  /* 0x0000000700237c82 */ /* 0x000fe20008000000 */
[----:B------:R-:W-:-:S11]  /*6e00*/  UISETP.NE.AND UP0, UPT, UR8, 0x1, UPT ;  /* 0x000000010800788c */ /* 0x000fd6000bf05270 */
[----:B------:R-:W-:Y:S02]  /*6e10*/  @UP0 ULDC.64 UR10, c[0x0][0xb48] ;  /* 0x0002d200000a0ab9 */ /* 0x000fe40000000a00 */
[----:B------:R-:W-:-:S04]  /*6e20*/  UIMAD.WIDE.U32 UR4, UR7, UR10, URZ ;  /* 0x0000000a070472a5 */ /* 0x000fc8000f8e003f */
[----:B------:R-:W-:-:S04]  /*6e30*/  @UP0 USHF.R.U32.HI UR35, URZ, UR11, UR5 ;  /* 0x0000000b3f230299 */ /* 0x000fc80008011605 */
[----:B------:R-:W-:-:S12]  /*6e40*/  UIMAD UR4, UR35, UR8, URZ ;  /* 0x00000008230472a4 */ /* 0x000fd8000f8e023f */
.L_x_6405:
        /* <DEDUP_REMOVED lines=77> */
.L_x_6435:
        /* <DEDUP_REMOVED lines=9> */
.L_x_6409:
        /* <DEDUP_REMOVED lines=103> */
[----:B------:R2:W-:Y:S04]  /*7a20*/  STL [R1], R4 ;  /* 0x0000000401007387 */ /* 0x0005e80000100800 */
[----:B------:R-:W-:Y:S05]  /*7a30*/  @!P1 BRA `(.L_x_6411) ;  /* 0x0000000c005c9947 */ /* 0x000fea0003800000 */
[----:B------:R-:W-:Y:S02]  /*7a40*/  IMAD.IADD R25, R17, 0x1, -R4 ;  /* 0x0000000111197824 */ /* 0x000fe400078e0a04 */
[----:B------:R-:W-:Y:S02]  /*7a50*/  IMAD.MOV.U32 R24, RZ, RZ, R5 ;  /* 0x000000ffff187224 */ /* 0x000fe400078e0005 */
[----:B------:R-:W-:-:S07]  /*7a60*/  IMAD.MOV.U32 R16, RZ, RZ, 0x1 ;  /* 0x00000001ff107424 */ /* 0x000fce00078e00ff */
.L_x_6420:
[----:B-1----:R-:W-:-:S05]  /*7a70*/  IMAD.MOV.U32 R13, RZ, RZ, 0x1 ;  /* 0x00000001ff0d7424 */ /* 0x002fca00078e00ff */
[----:B------:R-:W-:-:S04]  /*7a80*/  SHF.L.U32 R13, R13, 0x1f, RZ ;  /* 0x0000001f0d0d7819 */ /* 0x000fc800000006ff */
[----:B------:R-:W1:Y:S02]  /*7a90*/  SYNCS.PHASECHK.TRANS64.TRYWAIT P1, [R12+URZ+0x36438], R13 ;  /* 0x0364380d0c0075a7 */ /* 0x000e64000802017f */
[----:B-1----:R-:W-:Y:S05]  /*7aa0*/  @!P1 BRA `(.L_x_6412) ;  /* 0x0000001800b49947 */ /* 0x002fea0003800000 */
.L_x_6436:
        /* <DEDUP_REMOVED lines=8> */
.L_x_6413:
        /* <DEDUP_REMOVED lines=48> */
.L_x_6437:
        /* <DEDUP_REMOVED lines=8> */
.L_x_6415:
        /* <DEDUP_REMOVED lines=46> */
.L_x_6438:
        /* <DEDUP_REMOVED lines=12> */
.L_x_6417:
        /* <DEDUP_REMOVED lines=37> */
.L_x_6440:
        /* <DEDUP_REMOVED lines=8> */
.L_x_6419:
        /* <DEDUP_REMOVED lines=41> */
.L_x_6411:
[----:B--2---:R-:W2:Y:S01]  /*87b0*/  LDL.LU R4, [R1] ;  /* 0x0000000001047983 */ /* 0x004ea20000300800 */
[----:B------:R-:W-:-:S03]  /*87c0*/  IMAD.MOV.U32 R10, RZ, RZ, 0x1 ;  /* 0x00000001ff0a7424 */ /* 0x000fc600078e00ff */
[----:B------:R3:W5:Y:S01]  /*87d0*/  LDL R5, [R1+0x4] ;  /* 0x0000040001057983 */ /* 0x0007620000100800 */
[----:B--2---:R-:W-:-:S13]  /*87e0*/  ISETP.NE.AND P1, PT, R4, RZ, PT ;  /* 0x000000ff0400720c */ /* 0x004fda0003f25270 */
[----:B---3--:R-:W-:Y:S05]  /*87f0*/  @!P1 BRA `(.L_x_6410) ;  /* 0x0000000400889947 */ /* 0x008fea0003800000 */
[----:B------:R-:W2:Y:S02]  /*8800*/  SYNCS.PHASECHK.TRANS64.TRYWAIT P1, [R12+URZ+0x36438], R13 ;  /* 0x0364380d0c0075a7 */ /* 0x000ea4000802017f */
[----:B--2---:R-:W-:Y:S05]  /*8810*/  @!P1 BRA `(.L_x_6421) ;  /* 0x0000000c00b89947 */ /* 0x004fea0003800000 */
.L_x_6441:
        /* <DEDUP_REMOVED lines=8> */
.L_x_6422:
        /* <DEDUP_REMOVED lines=41> */
.L_x_6442:
        /* <DEDUP_REMOVED lines=9> */
.L_x_6424:
        /* <DEDUP_REMOVED lines=38> */
.L_x_6410:
[----:B------:R-:W-:-:S04]  /*8e20*/  SHF.L.U32 R3, R10, 0x1f, RZ ;  /* 0x0000001f0a037819 */ /* 0x000fc800000006ff */
[----:B------:R-:W2:Y:S02]  /*8e30*/  SYNCS.PHASECHK.TRANS64.TRYWAIT P1, [R12+URZ+0x36438], R3 ;  /* 0x036438030c0075a7 */ /* 0x000ea4000802017f */
[----:B--2---:R-:W-:Y:S05]  /*8e40*/  @!P1 BRA `(.L_x_6425) ;  /* 0x0000000800549947 */ /* 0x004fea0003800000 */
.L_x_6443:
[----:B------:R-:W-:Y:S05]  /*8e50*/  @P0 BRA `(.L_x_6426) ;  /* 0x0000000000180947 */ /* 0x000fea0003800000 */
[----:B------:R-:W3:Y:S01]  /*8e60*/  S2R R0, SR_TID.X ;  /* 0x0000000000007919 */ /* 0x000ee20000002100 */
[----:B--2---:R-:W-:-:S04]  /*8e70*/  IMAD.MOV.U32 R3, RZ, RZ, 0x6100 ;  /* 0x00006100ff037424 */ /* 0x004fc800078e00ff */
[----:B------:R4:W-:Y:S01]  /*8e80*/  SYNCS.ARRIVE.TRANS64 RZ, [R12+URZ+0x36430], R3 ;  /* 0x036430030cff79a7 */ /* 0x0009e2000800003f */
[----:B---3--:R-:W-:-:S13]  /*8e90*/  LOP3.LUT P0, RZ, R0, 0x1f, RZ, 0xc0, !PT ;  /* 0x0000001f00ff7812 */ /* 0x008fda000780c0ff */
[----:B----4-:R-:W-:Y:S05]  /*8ea0*/  @!P0 BRA `(.L_x_6426) ;  /* 0x0000000000048947 */ /* 0x010fea0003800000 */
[----:B------:R-:W-:Y:S01]  /*8eb0*/  BPT.TRAP 0x1 ;  /* 0x000000040000795c */ /* 0x000fe20000300000 */
.L_x_6426:
        /* <DEDUP_REMOVED lines=45> */
.L_x_6407:
[----:B------:R-:W-:Y:S05]  /*9190*/  BSYNC B1 ;  /* 0x0000000000017941 */ /* 0x000fea0003800000 */
.L_x_6406:
[----:B------:R-:W-:-:S03]  /*91a0*/  UMOV UR4, 0xffffffff ;  /* 0xffffffff00047882 */ /* 0x000fc60000000000 */
[----:B------:R-:W-:Y:S05]  /*91b0*/  BRA.DIV UR4, `(.L_x_6427) ;  /* 0x00000006048c7947 */ /* 0x000fea000b800000 */
[----:B------:R-:W-:-:S13]  /*91c0*/  ELECT P6, URZ, PT ;  /* 0x00000000003f782f */ /* 0x000fda00038c0000 */
.L_x_6446:
[----:B------:R-:W-:Y:S05]  /*91d0*/  @!P6 BRA `(.L_x_6368) ;  /* 0x000000000074e947 */ /* 0x000fea0003800000 */
[----:B------:R-:W2:Y:S02]  /*91e0*/  LDL.LU R0, [R1+0x8] ;  /* 0x0000080001007983 */ /* 0x000ea40000300800 */
[----:B--2---:R-:W-:-:S04]  /*91f0*/  LOP3.LUT R0, R0, 0x2, RZ, 0xfc, !PT ;  /* 0x0000000200007812 */ /* 0x004fc800078efcff */
[----:B------:R-:W-:-:S13]  /*9200*/  ISETP.NE.AND P2, PT, R0, 0x3, PT ;  /* 0x000000030000780c */ /* 0x000fda0003f45270 */
[----:B------:R-:W-:Y:S05]  /*9210*/  @!P2 BRA `(.L_x_6428) ;  /* 0x000000000004a947 */ /* 0x000fea0003800000 */
[----:B------:R-:W-:Y:S01]  /*9220*/  BPT.TRAP 0x1 ;  /* 0x000000040000795c */ /* 0x000fe20000300000 */
.L_x_6428:
        /* <DEDUP_REMOVED lines=15> */
.L_x_6447:
[----:B------:R-:W3:Y:S02]  /*9320*/  SYNCS.PHASECHK.TRANS64.TRYWAIT P0, [R23+URZ], R0 ;  /* 0x00000000170075a7 */ /* 0x000ee4000800017f */
[----:B---3--:R-:W-:Y:S05]  /*9330*/  @!P0 BRA `(.L_x_6430) ;  /* 0x0000000400608947 */ /* 0x008fea0003800000 */
.L_x_6448:
[----:B------:R-:W-:Y:S05]  /*9340*/  @!P2 BRA `(.L_x_6431) ;  /* 0x000000000004a947 */ /* 0x000fea0003800000 */
[----:B------:R-:W-:Y:S01]  /*9350*/  BPT.TRAP 0x1 ;  /* 0x000000040000795c */ /* 0x000fe20000300000 */
.L_x_6431:
[----:B------:R-:W-:-:S07]  /*9360*/  SHF.L.U32 R10, R10, 0x1f, RZ ;  /* 0x0000001f0a0a7819 */ /* 0x000fce00000006ff */
.L_x_6432:
[----:B----4-:R4:W1:Y:S02]  /*9370*/  SYNCS.PHASECHK.TRANS64.TRYWAIT P0, [R7+URZ+0x36438], R10 ;  /* 0x0364380a070075a7 */ /* 0x010864000800017f */
[----:B-1----:R-:W-:Y:S05]  /*9380*/  @!P0 NANOSLEEP.SYNCS 0x989680 ;  /* 0x009896800000895d */ /* 0x002fea0003900000 */
[----:B------:R-:W1:Y:S02]  /*9390*/  @!P0 SYNCS.PHASECHK.TRANS64 P0, [R7+URZ+0x36438], R10 ;  /* 0x0364380a070085a7 */ /* 0x000e64000800007f */
[----:B-1----:R-:W-:Y:S05]  /*93a0*/  @!P0 BRA `(.L_x_6432) ;  /* 0xfffffffc00f08947 */ /* 0x002fea000383ffff */
.L_x_6368:
[----:B------:R-:W-:Y:S05]  /*93b0*/  BSYNC B0 ;  /* 0x0000000000007941 */ /* 0x000fea0003800000 */
.L_x_6366:
[----:B------:R-:W-:Y:S05]  /*93c0*/  EXIT ;  /* 0x000000000000794d */ /* 0x000fea0003800000 */
.L_x_6321:
[----:B------:R-:W-:Y:S02]  /*93d0*/  IMAD.MOV.U32 R12, RZ, RZ, RZ ;  /* 0x000000ffff0c7224 */ /* 0x000fe400078e00ff */
[----:B------:R-:W-:Y:S02]  /*93e0*/  IMAD.MOV.U32 R11, RZ, RZ, 0x1f ;  /* 0x0000001fff0b7424 */ /* 0x000fe400078e00ff */
[----:B------:R-:W-:-:S07]  /*93f0*/  IMAD.MOV.U32 R15, RZ, RZ, -0x1 ;  /* 0xffffffffff0f7424 */ /* 0x000fce00078e00ff */
[----:B------:R-:W-:Y:S05]  /*9400*/  WARPSYNC.COLLECTIVE R15, `(.L_x_6433) ;  /* 0x000000000f087348 */ /* 0x000fea0003c00000 */
[----:B------:R1:W2:Y:S02]  /*9410*/  SHFL.IDX P6, R14, R13, R12, R11 ;  /* 0x0000000c0d0e7389 */ /* 0x0002a400000c000b */
[----:B-12---:R-:W-:Y:S01]  /*9420*/  ENDCOLLECTIVE ;  /* 0x000000000000791b */ /* 0x006fe20003800000 */
.L_x_6433:
[----:B------:R-:W-:Y:S05]  /*9430*/  BRA `(.L_x_6434) ;  /* 0xffffff7c00787947 */ /* 0x000fea000383ffff */
.L_x_6323:
[----:B--2---:R2:W3:Y:S02]  /*9440*/  SYNCS.PHASECHK.TRANS64.TRYWAIT P0, [R19+URZ+0x36400], R10 ;  /* 0x0364000a130075a7 */ /* 0x0044e4000800017f */
[----:B---3--:R-:W-:Y:S05]  /*9450*/  @!P0 NANOSLEEP.SYNCS 0x989680 ;  /* 0x009896800000895d */ /* 0x008fea0003900000 */
[----:B------:R-:W3:Y:S02]  /*9460*/  @!P0 SYNCS.PHASECHK.TRANS64 P0, [R19+URZ+0x36400], R10 ;  /* 0x0364000a130085a7 */ /* 0x000ee4000800007f */
[----:B---3--:R-:W-:Y:S05]  /*9470*/  @!P0 BRA `(.L_x_6323) ;  /* 0xfffffffc00f08947 */ /* 0x008fea000383ffff */
[----:B------:R-:W-:Y:S05]  /*9480*/  BRA `(.L_x_6322) ;  /* 0xffffff7c00b07947 */ /* 0x000fea000383ffff */
.L_x_6327:
[----:B--2---:R2:W3:Y:S02]  /*9490*/  SYNCS.PHASECHK.TRANS64.TRYWAIT P1, [R3+URZ+0x36410], R12 ;  /* 0x0364100c030075a7 */ /* 0x0044e4000802017f */
[----:B---3--:R-:W-:Y:S05]  /*94a0*/  @!P1 NANOSLEEP.SYNCS 0x989680 ;  /* 0x009896800000995d */ /* 0x008fea0003900000 */
[----:B------:R-:W3:Y:S02]  /*94b0*/  @!P1 SYNCS.PHASECHK.TRANS64 P1, [R3+URZ+0x36410], R12 ;  /* 0x0364100c030095a7 */ /* 0x000ee4000802007f */
[----:B---3--:R-:W-:Y:S05]  /*94c0*/  @!P1 BRA `(.L_x_6327) ;  /* 0xfffffffc00f09947 */ /* 0x008fea000383ffff */
[----:B------:R-:W-:Y:S05]  /*94d0*/  BRA `(.L_x_6326) ;  /* 0xffffff8400787947 */ /* 0x000fea000383ffff */
.L_x_6331:
[----:B------:R1:W1:Y:S02]  /*94e0*/  SYNCS.PHASECHK.TRANS64.TRYWAIT P1, [R19+URZ+0x36430], R14 ;  /* 0x0364300e130075a7 */ /* 0x000264000802017f */
[----:B-1----:R-:W-:Y:S05]  /*94f0*/  @!P1 NANOSLEEP.SYNCS 0x989680 ;  /* 0x009896800000995d */ /* 0x002fea0003900000 */
[----:B------:R-:W1:Y:S02]  /*9500*/  @!P1 SYNCS.PHASECHK.TRANS64 P1, [R19+URZ+0x36430], R14 ;  /* 0x0364300e130095a7 */ /* 0x000e64000802007f */
[----:B-1----:R-:W-:Y:S05]  /*9510*/  @!P1 BRA `(.L_x_6331) ;  /* 0xfffffffc00f09947 */ /* 0x002fea000383ffff */
[----:B------:R-:W-:Y:S05]  /*9520*/  BRA `(.L_x_6330) ;  /* 0xffffff8c001c7947 */ /* 0x000fea000383ffff */
.L_x_6408:
[----:B-1----:R1:W2:Y:S02]  /*9530*/  SYNCS.PHASECHK.TRANS64.TRYWAIT P1, [R12+URZ+0x36420], R13 ;  /* 0x0364200d0c0075a7 */ /* 0x0022a4000802017f */
[----:B--2---:R-:W-:Y:S05]  /*9540*/  @!P1 NANOSLEEP.SYNCS 0x989680 ;  /* 0x009896800000995d */ /* 0x004fea0003900000 */
[----:B------:R-:W2:Y:S02]  /*9550*/  @!P1 SYNCS.PHASECHK.TRANS64 P1, [R12+URZ+0x36420], R13 ;  /* 0x0364200d0c0095a7 */ /* 0x000ea4000802007f */
[----:B--2---:R-:W-:Y:S05]  /*9560*/  @!P1 BRA `(.L_x_6408) ;  /* 0xfffffffc00f09947 */ /* 0x004fea000383ffff */
[----:B------:R-:W-:Y:S05]  /*9570*/  BRA `(.L_x_6435) ;  /* 0xffffffdc00687947 */ /* 0x000fea000383ffff */
.L_x_6412:
[----:B-1----:R1:W3:Y:S02]  /*9580*/  SYNCS.PHASECHK.TRANS64.TRYWAIT P1, [R12+URZ+0x36438], R13 ;  /* 0x0364380d0c0075a7 */ /* 0x0022e4000802017f */
[----:B---3--:R-:W-:Y:S05]  /*9590*/  @!P1 NANOSLEEP.SYNCS 0x989680 ;  /* 0x009896800000995d */ /* 0x008fea0003900000 */
[----:B------:R-:W3:Y:S02]  /*95a0*/  @!P1 SYNCS.PHASECHK.TRANS64 P1, [R12+URZ+0x36438], R13 ;  /* 0x0364380d0c0095a7 */ /* 0x000ee4000802007f */
[----:B---3--:R-:W-:Y:S05]  /*95b0*/  @!P1 BRA `(.L_x_6412) ;  /* 0xfffffffc00f09947 */ /* 0x008fea000383ffff */
[----:B------:R-:W-:Y:S05]  /*95c0*/  BRA `(.L_x_6436) ;  /* 0xffffffe400387947 */ /* 0x000fea000383ffff */
.L_x_6414:
[----:B--2---:R2:W3:Y:S02]  /*95d0*/  SYNCS.PHASECHK.TRANS64.TRYWAIT P1, [R12+URZ+0x36428], R0 ;  /* 0x036428000c0075a7 */ /* 0x0044e4000802017f */
[----:B---3--:R-:W-:Y:S05]  /*95e0*/  @!P1 NANOSLEEP.SYNCS 0x989680 ;  /* 0x009896800000995d */ /* 0x008fea0003900000 */
[----:B------:R-:W3:Y:S02]  /*95f0*/  @!P1 SYNCS.PHASECHK.TRANS64 P1, [R12+URZ+0x36428], R0 ;  /* 0x036428000c0095a7 */ /* 0x000ee4000802007f */
[----:B---3--:R-:W-:Y:S05]  /*9600*/  @!P1 BRA `(.L_x_6414) ;  /* 0xfffffffc00f09947 */ /* 0x008fea000383ffff */
[----:B------:R-:W-:Y:S05]  /*9610*/  BRA `(.L_x_6437) ;  /* 0xffffffe800047947 */ /* 0x000fea000383ffff */
.L_x_6416:
        /* <DEDUP_REMOVED lines=8> */
.L_x_6418:
[----:B------:R-:W-:-:S07]  /*96a0*/  SHF.L.U32 R5, R16, 0x1f, RZ ;  /* 0x0000001f10057819 */ /* 0x000fce00000006ff */
.L_x_6439:
[----:B---3--:R3:W4:Y:S02]  /*96b0*/  SYNCS.PHASECHK.TRANS64.TRYWAIT P1, [R12+URZ+0x36420], R5 ;  /* 0x036420050c0075a7 */ /* 0x008724000802017f */
[----:B----4-:R-:W-:Y:S05]  /*96c0*/  @!P1 NANOSLEEP.SYNCS 0x989680 ;  /* 0x009896800000995d */ /* 0x010fea0003900000 */
[----:B------:R-:W4:Y:S02]  /*96d0*/  @!P1 SYNCS.PHASECHK.TRANS64 P1, [R12+URZ+0x36420], R5 ;  /* 0x036420050c0095a7 */ /* 0x000f24000802007f */
[----:B----4-:R-:W-:Y:S05]  /*96e0*/  @!P1 BRA `(.L_x_6439) ;  /* 0xfffffffc00f09947 */ /* 0x010fea000383ffff */
[----:B------:R-:W-:Y:S05]  /*96f0*/  BRA `(.L_x_6440) ;  /* 0xffffffec00687947 */ /* 0x000fea000383ffff */
.L_x_6421:
[----:B--2---:R2:W3:Y:S02]  /*9700*/  SYNCS.PHASECHK.TRANS64.TRYWAIT P1, [R12+URZ+0x36438], R13 ;  /* 0x0364380d0c0075a7 */ /* 0x0044e4000802017f */
[----:B---3--:R-:W-:Y:S05]  /*9710*/  @!P1 NANOSLEEP.SYNCS 0x989680 ;  /* 0x009896800000995d */ /* 0x008fea0003900000 */
[----:B------:R-:W3:Y:S02]  /*9720*/  @!P1 SYNCS.PHASECHK.TRANS64 P1, [R12+URZ+0x36438], R13 ;  /* 0x0364380d0c0095a7 */ /* 0x000ee4000802007f */
[----:B---3--:R-:W-:Y:S05]  /*9730*/  @!P1 BRA `(.L_x_6421) ;  /* 0xfffffffc00f09947 */ /* 0x008fea000383ffff */
[----:B------:R-:W-:Y:S05]  /*9740*/  BRA `(.L_x_6441) ;  /* 0xfffffff000347947 */ /* 0x000fea000383ffff */
.L_x_6423:
[----:B-1----:R1:W2:Y:S02]  /*9750*/  SYNCS.PHASECHK.TRANS64.TRYWAIT P1, [R12+URZ+0x36428], R5 ;  /* 0x036428050c0075a7 */ /* 0x0022a4000802017f */
[----:B--2---:R-:W-:Y:S05]  /*9760*/  @!P1 NANOSLEEP.SYNCS 0x989680 ;  /* 0x009896800000995d */ /* 0x004fea0003900000 */
[----:B------:R-:W2:Y:S02]  /*9770*/  @!P1 SYNCS.PHASECHK.TRANS64 P1, [R12+URZ+0x36428], R5 ;  /* 0x036428050c0095a7 */ /* 0x000ea4000802007f */
[----:B--2---:R-:W-:Y:S05]  /*9780*/  @!P1 BRA `(.L_x_6423) ;  /* 0xfffffffc00f09947 */ /* 0x004fea000383ffff */
[----:B------:R-:W-:Y:S05]  /*9790*/  BRA `(.L_x_6442) ;  /* 0xfffffff000e47947 */ /* 0x000fea000383ffff */
.L_x_6425:
[----:B--2---:R2:W3:Y:S02]  /*97a0*/  SYNCS.PHASECHK.TRANS64.TRYWAIT P1, [R12+URZ+0x36438], R3 ;  /* 0x036438030c0075a7 */ /* 0x0044e4000802017f */
[----:B---3--:R-:W-:Y:S05]  /*97b0*/  @!P1 NANOSLEEP.SYNCS 0x989680 ;  /* 0x009896800000995d */ /* 0x008fea0003900000 */
[----:B------:R-:W3:Y:S02]  /*97c0*/  @!P1 SYNCS.PHASECHK.TRANS64 P1, [R12+URZ+0x36438], R3 ;  /* 0x036438030c0095a7 */ /* 0x000ee4000802007f */
[----:B---3--:R-:W-:Y:S05]  /*97d0*/  @!P1 BRA `(.L_x_6425) ;  /* 0xfffffffc00f09947 */ /* 0x008fea000383ffff */
[----:B------:R-:W-:Y:S05]  /*97e0*/  BRA `(.L_x_6443) ;  /* 0xfffffff400987947 */ /* 0x000fea000383ffff */
.L_x_6427:
[----:B------:R-:W-:Y:S01]  /*97f0*/  BSSY B1, `(.L_x_6444) ;  /* 0x0000006000017945 */ /* 0x000fe20003800000 */
[----:B------:R-:W-:-:S07]  /*9800*/  IMAD.MOV.U32 R15, RZ, RZ, -0x1 ;  /* 0xffffffffff0f7424 */ /* 0x000fce00078e00ff */
[----:B-1----:R-:W-:Y:S05]  /*9810*/  WARPSYNC.COLLECTIVE R15, `(.L_x_6445) ;  /* 0x000000000f0c7348 */ /* 0x002fea0003c00000 */
[----:B------:R-:W-:Y:S02]  /*9820*/  ELECT P6, UR62, PT ;  /* 0x00000000003e782f */ /* 0x000fe400038c0000 */
[----:B------:R-:W-:Y:S01]  /*9830*/  MOV R14, UR62 ;  /* 0x0000003e000e7c02 */ /* 0x000fe20008000f00 */
[----:B-1----:R-:W-:Y:S10]  /*9840*/  ENDCOLLECTIVE ;  /* 0x000000000000791b */ /* 0x002ff40003800000 */
.L_x_6445:
[----:B------:R-:W-:Y:S05]  /*9850*/  BSYNC B1 ;  /* 0x0000000000017941 */ /* 0x000fea0003800000 */
.L_x_6444:
[----:B------:R-:W-:Y:S05]  /*9860*/  BRA `(.L_x_6446) ;  /* 0xfffffff800587947 */ /* 0x000fea000383ffff */
.L_x_6429:
[----:B--2---:R2:W3:Y:S02]  /*9870*/  SYNCS.PHASECHK.TRANS64.TRYWAIT P0, [R5+URZ], R2 ;  /* 0x00000002050075a7 */ /* 0x0044e4000800017f */
[----:B---3--:R-:W-:Y:S05]  /*9880*/  @!P0 NANOSLEEP.SYNCS 0x989680 ;  /* 0x009896800000895d */ /* 0x008fea0003900000 */
[----:B------:R-:W3:Y:S02]  /*9890*/  @!P0 SYNCS.PHASECHK.TRANS64 P0, [R5+URZ], R2 ;  /* 0x00000002050085a7 */ /* 0x000ee4000800007f */
[----:B---3--:R-:W-:Y:S05]  /*98a0*/  @!P0 BRA `(.L_x_6429) ;  /* 0xfffffffc00f08947 */ /* 0x008fea000383ffff */
[----:B------:R-:W-:Y:S05]  /*98b0*/  BRA `(.L_x_6447) ;  /* 0xfffffff800987947 */ /* 0x000fea000383ffff */
.L_x_6430:
[----:B---3--:R3:W4:Y:S02]  /*98c0*/  SYNCS.PHASECHK.TRANS64.TRYWAIT P0, [R23+URZ], R0 ;  /* 0x00000000170075a7 */ /* 0x008724000800017f */
[----:B----4-:R-:W-:Y:S05]  /*98d0*/  @!P0 NANOSLEEP.SYNCS 0x989680 ;  /* 0x009896800000895d */ /* 0x010fea0003900000 */
[----:B------:R-:W4:Y:S02]  /*98e0*/  @!P0 SYNCS.PHASECHK.TRANS64 P0, [R23+URZ], R0 ;  /* 0x00000000170085a7 */ /* 0x000f24000800007f */
[----:B----4-:R-:W-:Y:S05]  /*98f0*/  @!P0 BRA `(.L_x_6430) ;  /* 0xfffffffc00f08947 */ /* 0x010fea000383ffff */
[----:B------:R-:W-:Y:S05]  /*9900*/  BRA `(.L_x_6448) ;  /* 0xfffffff8008c7947 */ /* 0x000fea000383ffff */
.L_x_6449:
        /* <DEDUP_REMOVED lines=15> */
.L_x_7689:


//--------------------- .text._ZN7cutlass13device_kernelIN5flash11enable_sm90INS1_16FlashAttnBwdSm90INS1_25CollectiveMainloopBwdSm90ILi2ELi1ELi1EN4cute5tupleIJNS5_1CILi1EEES8_S8_EEENS6_IJNS7_ILi64EEENS7_ILi96EEENS7_ILi192EEEEEENS_10bfloat16_tEfNS_4arch4Sm90ELb1ELb0ELb0ELb0ELb1ELb0ELb1ELb0ELi3ELi1ELi1ELi1ELb0EEENS1_21CollectiveEpilogueBwdISD_SE_SG_Li384ELb0ELb1ELi3EEENS1_25SingleTileBwdLPTSchedulerILb0ELi96ELb1EEEEEEEEEvNT_6ParamsE --------------------------
	.section	.text._ZN7cutlass13device_kernelIN5flash11enable_sm90INS1_16FlashAttnBwdSm90INS1_25CollectiveMainloopBwdSm90ILi2ELi1ELi1EN4cute5tupleIJNS5_1CILi1EEES8_S8_EEENS6_IJNS7_ILi64EEENS7_ILi96EEENS7_ILi192EEEEEENS_10bfloat16_tEfNS_4arch4Sm90ELb1ELb0ELb0ELb0ELb1ELb0ELb1ELb0ELi3ELi1ELi1ELi1ELb0EEENS1_21CollectiveEpilogueBwdISD_SE_SG_Li384ELb0ELb1ELi3EEENS1_25SingleTileBwdLPTSchedulerILb0ELi96ELb1EEEEEEEEEvNT_6ParamsE,"ax",@progbits
	.align	128
.text._ZN7cutlass13device_kernelIN5flash11enable_sm90INS1_16FlashAttnBwdSm90INS1_25CollectiveMainloopBwdSm90ILi2ELi1ELi1EN4cute5tupleIJNS5_1CILi1EEES8_S8_EEENS6_IJNS7_ILi64EEENS7_ILi96EEENS7_ILi192EEEEEENS_10bfloat16_tEfNS_4arch4Sm90ELb1ELb0ELb0ELb0ELb1ELb0ELb1ELb0ELi3ELi1ELi1ELi1ELb0EEENS1_21CollectiveEpilogueBwdISD_SE_SG_Li384ELb0ELb1ELi3EEENS1_25SingleTileBwdLPTSchedulerILb0ELi96ELb1EEEEEEEEEvNT_6ParamsE:
        .type           _ZN7cutlass13device_kernelIN5flash11enable_sm90INS1_16FlashAttnBwdSm90INS1_25CollectiveMainloopBwdSm90ILi2ELi1ELi1EN4cute5tupleIJNS5_1CILi1EEES8_S8_EEENS6_IJNS7_ILi64EEENS7_ILi96EEENS7_ILi192EEEEEENS_10bfloat16_tEfNS_4arch4Sm90ELb1ELb0ELb0ELb0ELb1ELb0ELb1ELb0ELi3ELi1ELi1ELi1ELb0EEENS1_21CollectiveEpilogueBwdISD_SE_SG_Li384ELb0ELb1ELi3EEENS1_25SingleTileBwdLPTSchedulerILb0ELi96ELb1EEEEEEEEEvNT_6ParamsE,@function
        .size           _ZN7cutlass13device_kernelIN5flash11enable_sm90INS1_16FlashAttnBwdSm90INS1_25CollectiveMainloopBwdSm90ILi2ELi1ELi1EN4cute5tupleIJNS5_1CILi1EEES8_S8_EEENS6_IJNS7_ILi64EEENS7_ILi96EEENS7_ILi192EEEEEENS_10bfloat16_tEfNS_4arch4Sm90ELb1ELb0ELb0ELb0ELb1ELb0ELb1ELb0ELi3ELi1ELi1ELi1ELb0EEENS1_21CollectiveEpilogueBwdISD_SE_SG_Li384ELb0ELb1ELi3EEENS1_25SingleTileBwdLPTSchedulerILb0ELi96ELb1EEEEEEEEEvNT_6ParamsE,(.L_x_7690 - _ZN7cutlass13device_kernelIN5flash11enable_sm90INS1_16FlashAttnBwdSm90INS1_25CollectiveMainloopBwdSm90ILi2ELi1ELi1EN4cute5tupleIJNS5_1CILi1EEES8_S8_EEENS6_IJNS7_ILi64EEENS7_ILi96EEENS7_ILi192EEEEEENS_10bfloat16_tEfNS_4arch4Sm90ELb1ELb0ELb0ELb0ELb1ELb0ELb1ELb0ELi3ELi1ELi1ELi1ELb0EEENS1_21CollectiveEpilogueBwdISD_SE_SG_Li384ELb0ELb1ELi3EEENS1_25SingleTileBwdLPTSchedulerILb0ELi96ELb1EEEEEEEEEvNT_6ParamsE)
        .other          _ZN7cutlass13device_kernelIN5flash11enable_sm90INS1_16FlashAttnBwdSm90INS1_25CollectiveMainloopBwdSm90ILi2ELi1ELi1EN4cute5tupleIJNS5_1CILi1EEES8_S8_EEENS6_IJNS7_ILi64EEENS7_ILi96EEENS7_ILi192EEEEEENS_10bfloat16_tEfNS_4arch4Sm90ELb1ELb0ELb0ELb0ELb1ELb0ELb1ELb0ELi3ELi1ELi1ELi1ELb0EEENS1_21CollectiveEpilogueBwdISD_SE_SG_Li384ELb0ELb1ELi3EEENS1_25SingleTileBwdLPTSchedulerILb0ELi96ELb1EEEEEEEEEvNT_6ParamsE,@"STO_CUDA_ENTRY STV_DEFAULT"
_ZN7cutlass13device_kernelIN5flash11enable_sm90INS1_16FlashAttnBwdSm90INS1_25CollectiveMainloopBwdSm90ILi2ELi1ELi1EN4cute5tupleIJNS5_1CILi1EEES8_S8_EEENS6_IJNS7_ILi64EEENS7_ILi96EEENS7_ILi192EEEEEENS_10bfloat16_tEfNS_4arch4Sm90ELb1ELb0ELb0ELb0ELb1ELb0ELb1ELb0ELi3ELi1ELi1ELi1ELb0EEENS1_21CollectiveEpilogueBwdISD_SE_SG_Li384ELb0ELb1ELi3EEENS1_25SingleTileBwdLPTSchedulerILb0ELi96ELb1EEEEEEEEEvNT_6ParamsE:
        /* <DEDUP_REMOVED lines=29> */
.L_x_6451:
[----:B------:R-:W-:Y:S05]  /*01d0*/  BSYNC B0 ;  /* 0x0000000000007941 */ /* 0x000fea0003800000 */
.L_x_6450:
        /* <DEDUP_REMOVED lines=34> */
.L_x_6452:
        /* <DEDUP_REMOVED lines=20> */
.L_x_6453:
        /* <DEDUP_REMOVED lines=8> */
.L_x_6455:
        /* <DEDUP_REMOVED lines=32> */
.L_x_6456:
[----:B------:R-:W-:Y:S01]  /*07c0*/  ULDC UR7, c[0x0][0xb44] ;  /* 0x0002d10000077ab9 */ /* 0x000fe20000000800 */
[----:B------:R-:W-:Y:S01]  /*07d0*/  UMOV UR45, UR10 ;  /* 0x0000000a002d7c82 */ /* 0x000fe20008000000 */
[----:B------:R-:W-:-:S11]  /*07e0*/  UISETP.NE.AND UP0, UPT, UR7, 0x1, UPT ;  /* 0x000000010700788c */ /* 0x000fd6000bf05270 */
[----:B------:R-:W-:Y:S02]  /*07f0*/  @UP0 ULDC.64 UR8, c[0x0][0xb48] ;  /* 0x0002d20000080ab9 */ /* 0x000fe40000000a00 */
[----:B------:R-:W-:-:S04]  /*0800*/  UIMAD.WIDE.U32 UR4, UR10, UR8, URZ ;  /* 0x000000080a0472a5 */ /* 0x000fc8000f8e003f */
[----:B------:R-:W-:-:S04]  /*0810*/  @UP0 USHF.R.U32.HI UR45, URZ, UR9, UR5 ;  /* 0x000000093f2d0299 */ /* 0x000fc80008011605 */
[----:B------:R-:W-:-:S12]  /*0820*/  UIMAD UR4, UR45, UR7, URZ ;  /* 0x000000072d0472a4 */ /* 0x000fd8000f8e023f */
.L_x_6457:
        /* <DEDUP_REMOVED lines=105> */
.L_x_6460:
        /* <DEDUP_REMOVED lines=15> */
.L_x_6459:
        /* <DEDUP_REMOVED lines=20> */
.L_x_6462:
        /* <DEDUP_REMOVED lines=15> */
.L_x_6461:
        /* <DEDUP_REMOVED lines=8> */
.L_x_6594:
        /* <DEDUP_REMOVED lines=19> */
.L_x_6464:
        /* <DEDUP_REMOVED lines=107> */
.L_x_6476:
[----:B------:R-:W-:Y:S01]  /*1a40*/  ISETP.NE.AND P0, PT, R10, 0x3, PT ;  /* 0x000000030a00780c */ /* 0x000fe20003f05270 */
[----:B------:R-:W-:-:S12]  /*1a50*/  YIELD ;  /* 0x0000000000007946 */ /* 0x000fd80003800000 */
[----:B-1----:R-:W-:Y:S05]  /*1a60*/  @!P0 BRA `(.L_x_6466) ;  /* 0x0000000000048947 */ /* 0x002fea0003800000 */
[----:B------:R-:W-:Y:S01]  /*1a70*/  BPT.TRAP 0x1 ;  /* 0x000000040000795c */ /* 0x000fe20000300000 */
.L_x_6466:
[----:B------:R-:W-:Y:S02]  /*1a80*/  LEA R3, R2, UR40, 0x3 ;  /* 0x0000002802037c11 */ /* 0x000fe4000f8e18ff */
[----:B------:R-:W-:-:S04]  /*1a90*/  SHF.L.U32 R12, R7, 0x1f, RZ ;  /* 0x0000001f070c7819 */ /* 0x000fc800000006ff */
[----:B------:R1:W2:Y:S01]  /*1aa0*/  SYNCS.PHASECHK.TRANS64.TRYWAIT P1, [R3+URZ+0x36410], R12 ;  /* 0x0364100c030075a7 */ /* 0x0002a2000802017f */
[----:B------:R-:W-:Y:S05]  /*1ab0*/  @!P0 BRA `(.L_x_6467) ;  /* 0x0000000000048947 */ /* 0x000fea0003800000 */
[----:B------:R-:W-:Y:S01]  /*1ac0*/  BPT.TRAP 0x1 ;  /* 0x000000040000795c */ /* 0x000fe20000300000 */
.L_x_6467:
[----:B--2---:R-:W-:Y:S05]  /*1ad0*/  @P1 BRA `(.L_x_6468) ;  /* 0x0000000000081947 */ /* 0x004fea0003800000 */
[----:B------:R-:W2:Y:S02]  /*1ae0*/  SYNCS.PHASECHK.TRANS64.TRYWAIT P1, [R3+URZ+0x36410], R12 ;  /* 0x0364100c030075a7 */ /* 0x000ea4000802017f */
[----:B--2---:R-:W-:Y:S05]  /*1af0*/  @!P1 BRA `(.L_x_6469) ;  /* 0x0000008400009947 */ /* 0x004fea0003800000 */
.L_x_6468:
        /* <DEDUP_REMOVED lines=103> */
.L_x_6470:
[----:B------:R-:W-:-:S04]  /*2170*/  SHF.L.U32 R14, R5, 0x1f, RZ ;  /* 0x0000001f050e7819 */ /* 0x000fc800000006ff */
[----:B------:R4:W1:Y:S01]  /*2180*/  SYNCS.PHASECHK.TRANS64.TRYWAIT P1, [UR40+0x36430], R14 ;  /* 0x0364300eff0075a7 */ /* 0x0008620008020168 */
[----:B------:R-:W-:Y:S05]  /*2190*/  @!P0 BRA `(.L_x_6471) ;  /* 0x0000000000048947 */ /* 0x000fea0003800000 */
[----:B------:R-:W-:Y:S01]  /*21a0*/  BPT.TRAP 0x1 ;  /* 0x000000040000795c */ /* 0x000fe20000300000 */
.L_x_6471:
[----:B-1----:R-:W-:Y:S05]  /*21b0*/  @P1 BRA `(.L_x_6472) ;  /* 0x0000000000081947 */ /* 0x002fea0003800000 */
[----:B------:R-:W1:Y:S02]  /*21c0*/  SYNCS.PHASECHK.TRANS64.TRYWAIT P1, [UR40+0x36430], R14 ;  /* 0x0364300eff0075a7 */ /* 0x000e640008020168 */
[----:B-1----:R-:W-:Y:S05]  /*21d0*/  @!P1 BRA `(.L_x_6473) ;  /* 0x0000007c005c9947 */ /* 0x002fea0003800000 */
.L_x_6472:
        /* <DEDUP_REMOVED lines=39> */
[--C-:B------:R-:W-:Y:S01]  /*2450*/  FFMA.FTZ R136, R20, UR42, -R23.reuse ;  /* 0x0000002a14887c23 */ /* 0x100fe20008010817 */
[----:B------:R-:W-:Y:S01]  /*2460*/  FSEL R144, R144, -INF , P1 ;  /* 0xff80000090907808 */ /* 0x000fe20000800000 */
[----:B------:R-:W-:Y:S01]  /*2470*/  UMOV UR13, 0x80000020 ;  /* 0x80000020000d7882 */ /* 0x000fe20000000000 */
[----:B------:R-:W-:Y:S01]  /*2480*/  ISETP.GT.AND P1, PT, R22, 0x11, PT ;  /* 0x000000111600780c */ /* 0x000fe20003f24270 */
[----:B------:R-:W2:Y:S01]  /*2490*/  MUFU.EX2 R14, R14 ;  /* 0x0000000e000e7308 */ /* 0x000ea20000000800 */
[----:B------:R-:W-:Y:S01]  /*24a0*/  LEA R149, R6, UR40, 0x2 ;  /* 0x0000002806957c11 */ /* 0x000fe2000f8e10ff */
[----:B------:R-:W-:Y:S01]  /*24b0*/  FFMA.FTZ R20, R144, UR42, -R23 ;  /* 0x0000002a90147c23 */ /* 0x000fe20008010817 */
[----:B------:R-:W-:Y:S01]  /*24c0*/  FSEL R22, R145, -INF , P1 ;  /* 0xff80000091167808 */ /* 0x000fe20000800000 */
[----:B------:R-:W-:-:S04]  /*24d0*/  UMOV UR15, 0x40000040 ;  /* 0x40000040000f7882 */ /* 0x000fc80000000000 */
        /* <DEDUP_REMOVED lines=206> */
[----:B------:R-:W-:Y:S01]  /*31c0*/  HGMMA.64x96x16.F32.BF16 R72, gdesc[UR4].tnspA.tnspB, R72, gsb0 ;  /* 0x61600000044879f0 */ /* 0x000fe20008001848 */
[----:B------:R-:W-:Y:S01]  /*31d0*/  UIMAD UR5, UR9, 0x3000, UR40 ;  /* 0x00003000090578a4 */ /* 0x000fe2000f8e0228 */
[----:B------:R-:W-:Y:S02]  /*31e0*/  R2UR UR4, R18 ;  /* 0x00000000120472ca */ /* 0x000fe400000e0000 */
[----:B------:R-:W-:Y:S01]  /*31f0*/  UMOV UR9, 0x40000040 ;  /* 0x4000004000097882 */ /* 0x000fe20000000000 */
[----:B------:R-:W-:-:S04]  /*3200*/  USHF.R.U32.HI UR5, URZ, 0x4, UR5 ;  /* 0x000000043f057899 */ /* 0x000fc80008011605 */
[----:B------:R-:W-:-:S06]  /*3210*/  ULOP3.LUT UR14, UR5, 0x3fff, URZ, 0xc0, !UPT ;  /* 0x00003fff050e7892 */ /* 0x000fcc000f8ec03f */
[----:B------:R-:W-:-:S04]  /*3220*/  USHF.R.U32.HI UR4, URZ, 0x4, UR4 ;  /* 0x000000043f047899 */ /* 0x000fc80008011604 */
[----:B------:R-:W-:-:S04]  /*3230*/  ULOP3.LUT UR4, UR4, 0x3fff, URZ, 0xc0, !UPT ;  /* 0x00003fff04047892 */ /* 0x000fc8000f8ec03f */
        /* <DEDUP_REMOVED lines=52> */
.L_x_6474:
[----:B------:R-:W-:Y:S01]  /*3580*/  LEA R12, R4, UR40, 0xd ;  /* 0x00000028040c7c11 */ /* 0x000fe2000f8e68ff */
[----:B------:R-:W-:Y:S01]  /*3590*/  UIADD3 UR5, UR40, 0x36438, URZ ;  /* 0x0003643828057890 */ /* 0x000fe2000fffe03f */
[----:B------:R-:W1:Y:S01]  /*35a0*/  S2R R14, SR_TID.X ;  /* 0x00000000000e7919 */ /* 0x000e620000002100 */
[----:B------:R-:W-:Y:S02]  /*35b0*/  ULOP3.LUT UR9, UR4, 0x1000000, URZ, 0xfc, !UPT ;  /* 0x0100000004097892 */ /* 0x000fe4000f8efc3f */
[----:B------:R-:W-:Y:S01]  /*35c0*/  VIADD R12, R12, 0x1e000 ;  /* 0x0001e0000c0c7836 */ /* 0x000fe20000000000 */
[----:B------:R-:W-:Y:S01]  /*35d0*/  UPRMT UR5, URZ, 0x654, UR5 ;  /* 0x000006543f057896 */ /* 0x000fe20008000005 */
[----:B------:R-:W-:-:S03]  /*35e0*/  UMOV UR7, 0x80000020 ;  /* 0x8000002000077882 */ /* 0x000fc60000000000 */
[----:B------:R-:W-:Y:S01]  /*35f0*/  SHF.R.U32.HI R12, RZ, 0x4, R12 ;  /* 0x00000004ff0c7819 */ /* 0x000fe2000001160c */
[----:B------:R-:W-:-:S03]  /*3600*/  UMOV UR6, UR9 ;  /* 0x0000000900067c82 */ /* 0x000fc60008000000 */
[----:B------:R-:W-:Y:S01]  /*3610*/  LOP3.LUT R13, R12, 0x3fff, RZ, 0xc0, !PT ;  /* 0x00003fff0c0d7812 */ /* 0x000fe200078ec0ff */
[----:B------:R-:W-:Y:S01]  /*3620*/  SYNCS.ARRIVE.TRANS64.RED.A1T0 RZ, [UR5], RZ ;  /* 0x000000ffffff79a7 */ /* 0x000fe20008100405 */
[----:B------:R-:W-:Y:S01]  /*3630*/  WARPGROUP.ARRIVE ;  /* 0x00000000000079c5 */ /* 0x000fe20000000000 */
[----:B------:R-:W-:Y:S02]  /*3640*/  UMOV UR5, 0x40000040 ;  /* 0x4000004000057882 */ /* 0x000fe40000000000 */
        /* <DEDUP_REMOVED lines=47> */
.L_x_6475:
        /* <DEDUP_REMOVED lines=62> */
.L_x_6458:
        /* <DEDUP_REMOVED lines=23> */
.L_x_6478:
        /* <DEDUP_REMOVED lines=20> */
.L_x_6479:
        /* <DEDUP_REMOVED lines=18> */
.L_x_6480:
        /* <DEDUP_REMOVED lines=18> */
.L_x_6481:
        /* <DEDUP_REMOVED lines=137> */
.L_x_6483:
[----:B------:R-:W-:Y:S05]  /*4aa0*/  BSYNC B0 ;  /* 0x0000000000007941 */ /* 0x000fea0003800000 */
.L_x_6482:
[----:B------:R-:W-:-:S04]  /*4ab0*/  DEPBAR.LE SB0, 0x0 ;  /* 0x000080000000791a */ /* 0x000fc80000000000 */
[----:B------:R-:W-:Y:S05]  /*4ac0*/  EXIT ;  /* 0x000000000000794d */ /* 0x000fea0003800000 */
.L_x_6477:
        /* <DEDUP_REMOVED lines=52> */
.L_x_6485:
[----:B------:R-:W-:Y:S05]  /*4e10*/  BSYNC B0 ;  /* 0x0000000000007941 */ /* 0x000fea0003800000 */
.L_x_6484:
        /* <DEDUP_REMOVED lines=16> */
.L_x_6487:
[----:B------:R-:W-:Y:S05]  /*4f20*/  BSYNC B0 ;  /* 0x0000000000007941 */ /* 0x000fea0003800000 */
.L_x_6486:
        /* <DEDUP_REMOVED lines=16> */
.L_x_6489:
[----:B------:R-:W-:Y:S05]  /*5030*/  BSYNC B0 ;  /* 0x0000000000007941 */ /* 0x000fea0003800000 */
.L_x_6488:
        /* <DEDUP_REMOVED lines=17> */
.L_x_6491:
[----:B------:R-:W-:Y:S05]  /*5150*/  BSYNC B0 ;  /* 0x0000000000007941 */ /* 0x000fea0003800000 */
.L_x_6490:
        /* <DEDUP_REMOVED lines=17> */
.L_x_6493:
[----:B------:R-:W-:Y:S05]  /*5270*/  BSYNC B0 ;  /* 0x0000000000007941 */ /* 0x000fea0003800000 */
.L_x_6492:
        /* <DEDUP_REMOVED lines=29> */
.L_x_6495:
[----:B------:R-:W-:Y:S05]  /*5450*/  BSYNC B0 ;  /* 0x0000000000007941 */ /* 0x000fea0003800000 */
.L_x_6494:
        /* <DEDUP_REMOVED lines=13> */
.L_x_6497:
[----:B------:R-:W-:Y:S05]  /*5530*/  BSYNC B0 ;  /* 0x0000000000007941 */ /* 0x000fea0003800000 */
.L_x_6496:
        /* <DEDUP_REMOVED lines=15> */
.L_x_6499:
[----:B------:R-:W-:Y:S05]  /*5630*/  BSYNC B0 ;  /* 0x0000000000007941 */ /* 0x000fea0003800000 */
.L_x_6498:
        /* <DEDUP_REMOVED lines=15> */
.L_x_6501:
[----:B------:R-:W-:Y:S05]  /*5730*/  BSYNC B0 ;  /* 0x0000000000007941 */ /* 0x000fea0003800000 */
.L_x_6500:
        /* <DEDUP_REMOVED lines=15> */
.L_x_6503:
[----:B------:R-:W-:Y:S05]  /*5830*/  BSYNC B0 ;  /* 0x0000000000007941 */ /* 0x000fea0003800000 */
.L_x_6502:
        /* <DEDUP_REMOVED lines=15> */
.L_x_6505:
[----:B------:R-:W-:Y:S05]  /*5930*/  BSYNC B0 ;  /* 0x0000000000007941 */ /* 0x000fea0003800000 */
.L_x_6504:
        /* <DEDUP_REMOVED lines=15> */
.L_x_6507:
[----:B------:R-:W-:Y:S05]  /*5a30*/  BSYNC B0 ;  /* 0x0000000000007941 */ /* 0x000fea0003800000 */
.L_x_6506:
[----:B------:R-:W-:Y:S05]  /*5a40*/  EXIT ;  /* 0x000000000000794d */ /* 0x000fea0003800000 */
.L_x_6454:
        /* <DEDUP_REMOVED lines=30> */
.L_x_6511:
[----:B------:R-:W-:Y:S01]  /*5c30*/  ULDC UR9, c[0x0][0xb44] ;  /* 0x0002d10000097ab9 */ /* 0x000fe20000000800 */
[----:B------:R-:W-:Y:S01]  /*5c40*/  UMOV UR7, UR8 ;  /* 0x0000000800077c82 */ /* 0x000fe20008000000 */
[----:B------:R-:W-:-:S11]  /*5c50*/  UISETP.NE.AND UP0, UPT, UR9, 0x1, UPT ;  /* 0x000000010900788c */ /* 0x000fd6000bf05270 */
[----:B------:R-:W-:Y:S02]  /*5c60*/  @UP0 ULDC.64 UR10, c[0x0][0xb48] ;  /* 0x0002d200000a0ab9 */ /* 0x000fe40000000a00 */
[----:B------:R-:W-:-:S04]  /*5c70*/  UIMAD.WIDE.U32 UR4, UR8, UR10, URZ ;  /* 0x0000000a080472a5 */ /* 0x000fc8000f8e003f */
[----:B------:R-:W-:-:S04]  /*5c80*/  @UP0 USHF.R.U32.HI UR7, URZ, UR11, UR5 ;  /* 0x0000000b3f070299 */ /* 0x000fc80008011605 */
[----:B------:R-:W-:-:S12]  /*5c90*/  UIMAD UR4, UR7, UR9, URZ ;  /* 0x00000009070472a4 */ /* 0x000fd8000f8e023f */
.L_x_6512:
        /* <DEDUP_REMOVED lines=85> */
.L_x_6516:
[----:B------:R-:W2:Y:S04]  /*61f0*/  LDG.E.STRONG.GPU R4, desc[UR38][R2.64] ;  /* 0x0000002602047981 */ /* 0x000ea8000c1ef900 */
[----:B--2---:R-:W-:Y:S01]  /*6200*/  CCTL.IVALL ;  /* 0x00000000ff00798f */ /* 0x004fe20002000000 */
[----:B------:R-:W-:Y:S05]  /*6210*/  YIELD ;  /* 0x0000000000007946 */ /* 0x000fea0003800000 */
[----:B------:R-:W-:-:S13]  /*6220*/  ISETP.NE.AND P1, PT, R4, R5, PT ;  /* 0x000000050400720c */ /* 0x000fda0003f25270 */
[----:B------:R-:W-:Y:S05]  /*6230*/  @P1 BRA `(.L_x_6516) ;  /* 0xfffffffc00ec1947 */ /* 0x000fea000383ffff */
.L_x_6515:
[----:B------:R-:W-:Y:S05]  /*6240*/  BSYNC B1 ;  /* 0x0000000000017941 */ /* 0x000fea0003800000 */
.L_x_6514:
[----:B------:R-:W-:-:S03]  /*6250*/  UMOV UR4, 0xffffffff ;  /* 0xffffffff00047882 */ /* 0x000fc60000000000 */
[----:B------:R-:W-:Y:S05]  /*6260*/  BRA.DIV UR4, `(.L_x_6517) ;  /* 0x0000003e044c7947 */ /* 0x000fea000b800000 */
[----:B------:R-:W-:Y:S01]  /*6270*/  NOP ;  /* 0x0000000000007918 */ /* 0x000fe20000000000 */
.L_x_6597:
        /* <DEDUP_REMOVED lines=22> */
.L_x_6519:
[----:B------:R-:W-:Y:S05]  /*63e0*/  BSYNC B1 ;  /* 0x0000000000017941 */ /* 0x000fea0003800000 */
.L_x_6518:
        /* <DEDUP_REMOVED lines=19> */
.L_x_6521:
[----:B------:R-:W-:Y:S05]  /*6520*/  BSYNC B1 ;  /* 0x0000000000017941 */ /* 0x000fea0003800000 */
.L_x_6520:
        /* <DEDUP_REMOVED lines=20> */
.L_x_6523:
[----:B------:R-:W-:Y:S05]  /*6670*/  BSYNC B1 ;  /* 0x0000000000017941 */ /* 0x000fea0003800000 */
.L_x_6522:
[----:B------:R-:W-:Y:S06]  /*6680*/  BAR.ARV 0xa, 0xa0 ;  /* 0x0282800000007b1d */ /* 0x000fec0000002000 */
[----:B------:R-:W-:Y:S04]  /*6690*/  BSSY B1, `(.L_x_6524) ;  /* 0x0000003000017945 */ /* 0x000fe80003800000 */
[----:B------:R-:W-:Y:S05]  /*66a0*/  @!P0 BRA `(.L_x_6525) ;  /* 0x0000000000048947 */ /* 0x000fea0003800000 */
[----:B------:R-:W-:-:S04]  /*66b0*/  DEPBAR.LE SB0, 0x1 ;  /* 0x000080400000791a */ /* 0x000fc80000000000 */
.L_x_6525:
[----:B------:R-:W-:Y:S05]  /*66c0*/  BSYNC B1 ;  /* 0x0000000000017941 */ /* 0x000fea0003800000 */
.L_x_6524:
[----:B------:R-:W-:Y:S06]  /*66d0*/  BAR.ARV 0xb, 0xa0 ;  /* 0x02c2800000007b1d */ /* 0x000fec0000002000 */
[----:B------:R-:W-:Y:S04]  /*66e0*/  BSSY B1, `(.L_x_6526) ;  /* 0x0000003000017945 */ /* 0x000fe80003800000 */
[----:B------:R-:W-:Y:S05]  /*66f0*/  @!P0 BRA `(.L_x_6527) ;  /* 0x0000000000048947 */ /* 0x000fea0003800000 */
[----:B------:R-:W-:-:S04]  /*6700*/  DEPBAR.LE SB0, 0x0 ;  /* 0x000080000000791a */ /* 0x000fc80000000000 */
.L_x_6527:
[----:B------:R-:W-:Y:S05]  /*6710*/  BSYNC B1 ;  /* 0x0000000000017941 */ /* 0x000fea0003800000 */
.L_x_6526:
        /* <DEDUP_REMOVED lines=19> */
.L_x_6529:
[----:B------:R-:W-:Y:S05]  /*6850*/  BSYNC B1 ;  /* 0x0000000000017941 */ /* 0x000fea0003800000 */
.L_x_6528:
[----:B------:R-:W-:Y:S01]  /*6860*/  UIADD3 UR17, UR8, 0x1, URZ ;  /* 0x0000000108117890 */ /* 0x000fe2000fffe03f */
[----:B------:R-:W-:Y:S11]  /*6870*/  BRA `(.L_x_6530) ;  /* 0x0000000000047947 */ /* 0x000ff60003800000 */
.L_x_6513:
[----:B------:R-:W-:-:S05]  /*6880*/  UMOV UR17, UR8 ;  /* 0x0000000800117c82 */ /* 0x000fca0008000000 */
.L_x_6530:
        /* <DEDUP_REMOVED lines=12> */
.L_x_6563:
        /* <DEDUP_REMOVED lines=18> */
.L_x_6533:
[----:B------:R-:W2:Y:S04]  /*6a70*/  LDG.E.STRONG.GPU R4, desc[UR38][R2.64] ;  /* 0x0000002602047981 */ /* 0x000ea8000c1ef900 */
[----:B--2---:R-:W-:Y:S01]  /*6a80*/  CCTL.IVALL ;  /* 0x00000000ff00798f */ /* 0x004fe20002000000 */
[----:B------:R-:W-:Y:S05]  /*6a90*/  YIELD ;  /* 0x0000000000007946 */ /* 0x000fea0003800000 */
[----:B------:R-:W-:-:S13]  /*6aa0*/  ISETP.NE.AND P1, PT, R4, R5, PT ;  /* 0x000000050400720c */ /* 0x000fda0003f25270 */
[----:B------:R-:W-:Y:S05]  /*6ab0*/  @P1 BRA `(.L_x_6533) ;  /* 0xfffffffc00ec1947 */ /* 0x000fea000383ffff */
.L_x_6532:
[----:B------:R-:W-:Y:S05]  /*6ac0*/  BSYNC B1 ;  /* 0x0000000000017941 */ /* 0x000fea0003800000 */
.L_x_6531:
[----:B------:R-:W-:-:S03]  /*6ad0*/  UMOV UR18, 0xffffffff ;  /* 0xffffffff00127882 */ /* 0x000fc60000000000 */
[----:B------:R-:W-:Y:S05]  /*6ae0*/  BRA.DIV UR18, `(.L_x_6534) ;  /* 0x0000003612487947 */ /* 0x000fea000b800000 */
[----:B------:R-:W-:Y:S01]  /*6af0*/  NOP ;  /* 0x0000000000007918 */ /* 0x000fe20000000000 */
.L_x_6600:
        /* <DEDUP_REMOVED lines=19> */
.L_x_6536:
[----:B------:R-:W-:Y:S05]  /*6c30*/  BSYNC B1 ;  /* 0x0000000000017941 */ /* 0x000fea0003800000 */
.L_x_6535:
        /* <DEDUP_REMOVED lines=14> */
.L_x_6538:
[----:B------:R-:W-:Y:S05]  /*6d20*/  BSYNC B1 ;  /* 0x0000000000017941 */ /* 0x000fea0003800000 */
.L_x_6537:
        /* <DEDUP_REMOVED lines=15> */
.L_x_6540:
[----:B------:R-:W-:Y:S05]  /*6e20*/  BSYNC B1 ;  /* 0x0000000000017941 */ /* 0x000fea0003800000 */
.L_x_6539:
[----:B------:R-:W-:Y:S06]  /*6e30*/  BAR.ARV 0xa, 0xa0 ;  /* 0x0282800000007b1d */ /* 0x000fec0000002000 */
[----:B------:R-:W-:Y:S04]  /*6e40*/  BSSY B1, `(.L_x_6541) ;  /* 0x0000003000017945 */ /* 0x000fe80003800000 */
[----:B------:R-:W-:Y:S05]  /*6e50*/  @!P0 BRA `(.L_x_6542) ;  /* 0x0000000000048947 */ /* 0x000fea0003800000 */
[----:B------:R-:W-:-:S04]  /*6e60*/  DEPBAR.LE SB0, 0x1 ;  /* 0x000080400000791a */ /* 0x000fc80000000000 */
.L_x_6542:
[----:B------:R-:W-:Y:S05]  /*6e70*/  BSYNC B1 ;  /* 0x0000000000017941 */ /* 0x000fea0003800000 */
.L_x_6541:
[----:B------:R-:W-:Y:S06]  /*6e80*/  BAR.ARV 0xb, 0xa0 ;  /* 0x02c2800000007b1d */ /* 0x000fec0000002000 */
[----:B------:R-:W-:Y:S04]  /*6e90*/  BSSY B1, `(.L_x_6543) ;  /* 0x0000003000017945 */ /* 0x000fe80003800000 */
[----:B------:R-:W-:Y:S05]  /*6ea0*/  @!P0 BRA `(.L_x_6544) ;  /* 0x0000000000048947 */ /* 0x000fea0003800000 */
[----:B------:R-:W-:-:S04]  /*6eb0*/  DEPBAR.LE SB0, 0x0 ;  /* 0x000080000000791a */ /* 0x000fc80000000000 */
.L_x_6544:
[----:B------:R-:W-:Y:S05]  /*6ec0*/  BSYNC B1 ;  /* 0x0000000000017941 */ /* 0x000fea0003800000 */
.L_x_6543:
        /* <DEDUP_REMOVED lines=19> */
.L_x_6546:
[----:B------:R-:W-:Y:S05]  /*7000*/  BSYNC B1 ;  /* 0x0000000000017941 */ /* 0x000fea0003800000 */
.L_x_6545:
        /* <DEDUP_REMOVED lines=16> */
.L_x_6549:
[----:B------:R-:W2:Y:S04]  /*7110*/  LDG.E.STRONG.GPU R4, desc[UR38][R2.64] ;  /* 0x0000002602047981 */ /* 0x000ea8000c1ef900 */
[----:B--2---:R-:W-:Y:S01]  /*7120*/  CCTL.IVALL ;  /* 0x00000000ff00798f */ /* 0x004fe20002000000 */
[----:B------:R-:W-:Y:S05]  /*7130*/  YIELD ;  /* 0x0000000000007946 */ /* 0x000fea0003800000 */
[----:B------:R-:W-:-:S13]  /*7140*/  ISETP.NE.AND P1, PT, R4, R5, PT ;  /* 0x000000050400720c */ /* 0x000fda0003f25270 */
[----:B------:R-:W-:Y:S05]  /*7150*/  @P1 BRA `(.L_x_6549) ;  /* 0xfffffffc00ec1947 */ /* 0x000fea000383ffff */
.L_x_6548:
[----:B------:R-:W-:Y:S05]  /*7160*/  BSYNC B1 ;  /* 0x0000000000017941 */ /* 0x000fea0003800000 */
.L_x_6547:
[----:B------:R-:W-:-:S03]  /*7170*/  UMOV UR14, 0xffffffff ;  /* 0xffffffff000e7882 */ /* 0x000fc60000000000 */
[----:B------:R-:W-:Y:S05]  /*7180*/  BRA.DIV UR14, `(.L_x_6550) ;  /* 0x0000002e0ebc7947 */ /* 0x000fea000b800000 */
[----:B------:R-:W-:Y:S01]  /*7190*/  NOP ;  /* 0x0000000000007918 */ /* 0x000fe20000000000 */
.L_x_6603:
        /* <DEDUP_REMOVED lines=15> */
.L_x_6552:
[----:B------:R-:W-:Y:S05]  /*7290*/  BSYNC B1 ;  /* 0x0000000000017941 */ /* 0x000fea0003800000 */
.L_x_6551:
        /* <DEDUP_REMOVED lines=14> */
.L_x_6554:
[----:B------:R-:W-:Y:S05]  /*7380*/  BSYNC B1 ;  /* 0x0000000000017941 */ /* 0x000fea0003800000 */
.L_x_6553:
        /* <DEDUP_REMOVED lines=15> */
.L_x_6556:
[----:B------:R-:W-:Y:S05]  /*7480*/  BSYNC B1 ;  /* 0x0000000000017941 */ /* 0x000fea0003800000 */
.L_x_6555:
[----:B------:R-:W-:Y:S06]  /*7490*/  BAR.ARV 0xa, 0xa0 ;  /* 0x0282800000007b1d */ /* 0x000fec0000002000 */
[----:B------:R-:W-:Y:S04]  /*74a0*/  BSSY B1, `(.L_x_6557) ;  /* 0x0000003000017945 */ /* 0x000fe80003800000 */
[----:B------:R-:W-:Y:S05]  /*74b0*/  @!P0 BRA `(.L_x_6558) ;  /* 0x0000000000048947 */ /* 0x000fea0003800000 */
[----:B------:R-:W-:-:S04]  /*74c0*/  DEPBAR.LE SB0, 0x1 ;  /* 0x000080400000791a */ /* 0x000fc80000000000 */
.L_x_6558:
[----:B------:R-:W-:Y:S05]  /*74d0*/  BSYNC B1 ;  /* 0x0000000000017941 */ /* 0x000fea0003800000 */
.L_x_6557:
[----:B------:R-:W-:Y:S06]  /*74e0*/  BAR.ARV 0xb, 0xa0 ;  /* 0x02c2800000007b1d */ /* 0x000fec0000002000 */
[----:B------:R-:W-:Y:S04]  /*74f0*/  BSSY B1, `(.L_x_6559) ;  /* 0x0000003000017945 */ /* 0x000fe80003800000 */
[----:B------:R-:W-:Y:S05]  /*7500*/  @!P0 BRA `(.L_x_6560) ;  /* 0x0000000000048947 */ /* 0x000fea0003800000 */
[----:B------:R-:W-:-:S04]  /*7510*/  DEPBAR.LE SB0, 0x0 ;  /* 0x000080000000791a */ /* 0x000fc80000000000 */
.L_x_6560:
[----:B------:R-:W-:Y:S05]  /*7520*/  BSYNC B1 ;  /* 0x0000000000017941 */ /* 0x000fea0003800000 */
.L_x_6559:
        /* <DEDUP_REMOVED lines=19> */
.L_x_6562:
[----:B------:R-:W-:Y:S05]  /*7660*/  BSYNC B1 ;  /* 0x0000000000017941 */ /* 0x000fea0003800000 */
.L_x_6561:
[----:B------:R-:W-:Y:S02]  /*7670*/  UIADD3 UR17, UR17, 0x2, URZ ;  /* 0x0000000211117890 */ /* 0x000fe4000fffe03f */
[----:B------:R-:W-:Y:S02]  /*7680*/  UIADD3 UR4, UR4, 0x6000, URZ ;  /* 0x0000600004047890 */ /* 0x000fe4000fffe03f */
[----:B------:R-:W-:-:S06]  /*7690*/  UISETP.GE.AND UP0, UPT, UR17, UR5, UPT ;  /* 0x000000051100728c */ /* 0x000fcc000bf06270 */
[----:B------:R-:W-:-:S13]  /*76a0*/  PLOP3.LUT P1, PT, PT, PT, UP0, 0x80, 0x0 ;  /* 0x000000000000781c */ /* 0x000fda0003f2f008 */
[----:B------:R-:W-:Y:S05]  /*76b0*/  @!P1 BRA `(.L_x_6563) ;  /* 0xfffffff000a49947 */ /* 0x000fea000383ffff */
[----:B------:R-:W-:Y:S05]  /*76c0*/  BRA `(.L_x_6510) ;  /* 0x0000002400d47947 */ /* 0x000fea0003800000 */
.L_x_6509:
        /* <DEDUP_REMOVED lines=21> */
.L_x_6564:
[----:B------:R-:W-:Y:S01]  /*7820*/  ULDC UR9, c[0x0][0xb44] ;  /* 0x0002d10000097ab9 */ /* 0x000fe20000000800 */
[----:B------:R-:W-:Y:S01]  /*7830*/  UMOV UR7, UR8 ;  /* 0x0000000800077c82 */ /* 0x000fe20008000000 */
[----:B------:R-:W-:-:S11]  /*7840*/  UISETP.NE.AND UP0, UPT, UR9, 0x1, UPT ;  /* 0x000000010900788c */ /* 0x000fd6000bf05270 */
[----:B------:R-:W-:Y:S02]  /*7850*/  @UP0 ULDC.64 UR10, c[0x0][0xb48] ;  /* 0x0002d200000a0ab9 */ /* 0x000fe40000000a00 */
[----:B------:R-:W-:-:S04]  /*7860*/  UIMAD.WIDE.U32 UR4, UR8, UR10, URZ ;  /* 0x0000000a080472a5 */ /* 0x000fc8000f8e003f */
[----:B------:R-:W-:-:S04]  /*7870*/  @UP0 USHF.R.U32.HI UR7, URZ, UR11, UR5 ;  /* 0x0000000b3f070299 */ /* 0x000fc80008011605 */
[----:B------:R-:W-:-:S12]  /*7880*/  UIMAD UR4, UR7, UR9, URZ ;  /* 0x00000009070472a4 */ /* 0x000fd8000f8e023f */
.L_x_6565:
        /* <DEDUP_REMOVED lines=80> */
.L_x_6604:
        /* <DEDUP_REMOVED lines=9> */
.L_x_6569:
        /* <DEDUP_REMOVED lines=108> */
.L_x_6580:
[----:B-1----:R-:W-:-:S05]  /*84e0*/  IMAD.MOV.U32 R13, RZ, RZ, 0x1 ;  /* 0x00000001ff0d7424 */ /* 0x002fca00078e00ff */
[----:B------:R-:W-:-:S04]  /*84f0*/  SHF.L.U32 R13, R13, 0x1f, RZ ;  /* 0x0000001f0d0d7819 */ /* 0x000fc800000006ff */
[----:B------:R-:W1:Y:S02]  /*8500*/  SYNCS.PHASECHK.TRANS64.TRYWAIT P1, [R12+URZ+0x36438], R13 ;  /* 0x0364380d0c0075a7 */ /* 0x000e64000802017f */
[----:B-1----:R-:W-:Y:S05]  /*8510*/  @!P1 BRA `(.L_x_6572) ;  /* 0x0000001c00089947 */ /* 0x002fea0003800000 */
.L_x_6605:
        /* <DEDUP_REMOVED lines=8> */
.L_x_6573:
        /* <DEDUP_REMOVED lines=48> */
.L_x_6606:
        /* <DEDUP_REMOVED lines=8> */
.L_x_6575:
        /* <DEDUP_REMOVED lines=46> */
.L_x_6607:
        /* <DEDUP_REMOVED lines=12> */
.L_x_6577:
        /* <DEDUP_REMOVED lines=37> */
.L_x_6609:
        /* <DEDUP_REMOVED lines=8> */
.L_x_6579:
        /* <DEDUP_REMOVED lines=41> */
.L_x_6571:
[----:B--2---:R-:W2:Y:S01]  /*9220*/  LDL.LU R4, [R1] ;  /* 0x0000000001047983 */ /* 0x004ea20000300800 */
[----:B------:R-:W-:-:S03]  /*9230*/  IMAD.MOV.U32 R10, RZ, RZ, 0x1 ;  /* 0x00000001ff0a7424 */ /* 0x000fc600078e00ff */
[----:B------:R3:W5:Y:S01]  /*9240*/  LDL R5, [R1+0x4] ;  /* 0x0000040001057983 */ /* 0x0007620000100800 */
[----:B--2---:R-:W-:-:S13]  /*9250*/  ISETP.NE.AND P1, PT, R4, RZ, PT ;  /* 0x000000ff0400720c */ /* 0x004fda0003f25270 */
[----:B---3--:R-:W-:Y:S05]  /*9260*/  @!P1 BRA `(.L_x_6570) ;  /* 0x0000000400889947 */ /* 0x008fea0003800000 */
[----:B------:R-:W2:Y:S02]  /*9270*/  SYNCS.PHASECHK.TRANS64.TRYWAIT P1, [R12+URZ+0x36438], R13 ;  /* 0x0364380d0c0075a7 */ /* 0x000ea4000802017f */
[----:B--2---:R-:W-:Y:S05]  /*9280*/  @!P1 BRA `(.L_x_6581) ;  /* 0x00000010000c9947 */ /* 0x004fea0003800000 */
.L_x_6610:
        /* <DEDUP_REMOVED lines=8> */
.L_x_6582:
        /* <DEDUP_REMOVED lines=41> */
.L_x_6611:
        /* <DEDUP_REMOVED lines=9> */
.L_x_6584:
        /* <DEDUP_REMOVED lines=38> */
.L_x_6570:
[----:B------:R-:W-:-:S04]  /*9890*/  SHF.L.U32 R3, R10, 0x1f, RZ ;  /* 0x0000001f0a037819 */ /* 0x000fc800000006ff */
[----:B------:R-:W2:Y:S02]  /*98a0*/  SYNCS.PHASECHK.TRANS64.TRYWAIT P1, [R12+URZ+0x36438], R3 ;  /* 0x036438030c0075a7 */ /* 0x000ea4000802017f */
[----:B--2---:R-:W-:Y:S05]  /*98b0*/  @!P1 BRA `(.L_x_6585) ;  /* 0x0000000800a89947 */ /* 0x004fea0003800000 */
.L_x_6612:
[----:B------:R-:W-:Y:S05]  /*98c0*/  @P0 BRA `(.L_x_6586) ;  /* 0x0000000000180947 */ /* 0x000fea0003800000 */
[----:B------:R-:W3:Y:S01]  /*98d0*/  S2R R0, SR_TID.X ;  /* 0x0000000000007919 */ /* 0x000ee20000002100 */
[----:B--2---:R-:W-:-:S04]  /*98e0*/  IMAD.MOV.U32 R3, RZ, RZ, 0x6100 ;  /* 0x00006100ff037424 */ /* 0x004fc800078e00ff */
[----:B------:R4:W-:Y:S01]  /*98f0*/  SYNCS.ARRIVE.TRANS64 RZ, [R12+URZ+0x36430], R3 ;  /* 0x036430030cff79a7 */ /* 0x0009e2000800003f */
[----:B---3--:R-:W-:-:S13]  /*9900*/  LOP3.LUT P0, RZ, R0, 0x1f, RZ, 0xc0, !PT ;  /* 0x0000001f00ff7812 */ /* 0x008fda000780c0ff */
[----:B----4-:R-:W-:Y:S05]  /*9910*/  @!P0 BRA `(.L_x_6586) ;  /* 0x0000000000048947 */ /* 0x010fea0003800000 */
[----:B------:R-:W-:Y:S01]  /*9920*/  BPT.TRAP 0x1 ;  /* 0x000000040000795c */ /* 0x000fe20000300000 */
.L_x_6586:
        /* <DEDUP_REMOVED lines=45> */
.L_x_6567:
[----:B------:R-:W-:Y:S05]  /*9c00*/  BSYNC B1 ;  /* 0x0000000000017941 */ /* 0x000fea0003800000 */
.L_x_6566:
[----:B------:R-:W-:-:S03]  /*9c10*/  UMOV UR4, 0xffffffff ;  /* 0xffffffff00047882 */ /* 0x000fc60000000000 */
[----:B------:R-:W-:Y:S05]  /*9c20*/  BRA.DIV UR4, `(.L_x_6587) ;  /* 0x0000000604e07947 */ /* 0x000fea000b800000 */
[----:B------:R-:W-:-:S13]  /*9c30*/  ELECT P6, URZ, PT ;  /* 0x00000000003f782f */ /* 0x000fda00038c0000 */
.L_x_6615:
[----:B------:R-:W-:Y:S05]  /*9c40*/  @!P6 BRA `(.L_x_6510) ;  /* 0x000000000074e947 */ /* 0x000fea0003800000 */
[----:B------:R-:W2:Y:S02]  /*9c50*/  LDL.LU R0, [R1+0x8] ;  /* 0x0000080001007983 */ /* 0x000ea40000300800 */
[----:B--2---:R-:W-:-:S04]  /*9c60*/  LOP3.LUT R0, R0, 0x2, RZ, 0xfc, !PT ;  /* 0x0000000200007812 */ /* 0x004fc800078efcff */
[----:B------:R-:W-:-:S13]  /*9c70*/  ISETP.NE.AND P2, PT, R0, 0x3, PT ;  /* 0x000000030000780c */ /* 0x000fda0003f45270 */
[----:B------:R-:W-:Y:S05]  /*9c80*/  @!P2 BRA `(.L_x_6588) ;  /* 0x000000000004a947 */ /* 0x000fea0003800000 */
[----:B------:R-:W-:Y:S01]  /*9c90*/  BPT.TRAP 0x1 ;  /* 0x000000040000795c */ /* 0x000fe20000300000 */
.L_x_6588:
        /* <DEDUP_REMOVED lines=15> */
.L_x_6616:
[----:B------:R-:W3:Y:S02]  /*9d90*/  SYNCS.PHASECHK.TRANS64.TRYWAIT P0, [R23+URZ], R0 ;  /* 0x00000000170075a7 */ /* 0x000ee4000800017f */
[----:B---3--:R-:W-:Y:S05]  /*9da0*/  @!P0 BRA `(.L_x_6590) ;  /* 0x0000000400b48947 */ /* 0x008fea0003800000 */
.L_x_6617:
[----:B------:R-:W-:Y:S05]  /*9db0*/  @!P2 BRA `(.L_x_6591) ;  /* 0x000000000004a947 */ /* 0x000fea0003800000 */
[----:B------:R-:W-:Y:S01]  /*9dc0*/  BPT.TRAP 0x1 ;  /* 0x000000040000795c */ /* 0x000fe20000300000 */
.L_x_6591:
[----:B------:R-:W-:-:S07]  /*9dd0*/  SHF.L.U32 R10, R10, 0x1f, RZ ;  /* 0x0000001f0a0a7819 */ /* 0x000fce00000006ff */
.L_x_6592:
[----:B----4-:R4:W1:Y:S02]  /*9de0*/  SYNCS.PHASECHK.TRANS64.TRYWAIT P0, [R7+URZ+0x36438], R10 ;  /* 0x0364380a070075a7 */ /* 0x010864000800017f */
[----:B-1----:R-:W-:Y:S05]  /*9df0*/  @!P0 NANOSLEEP.SYNCS 0x989680 ;  /* 0x009896800000895d */ /* 0x002fea0003900000 */
[----:B------:R-:W1:Y:S02]  /*9e00*/  @!P0 SYNCS.PHASECHK.TRANS64 P0, [R7+URZ+0x36438], R10 ;  /* 0x0364380a070085a7 */ /* 0x000e64000800007f */
[----:B-1----:R-:W-:Y:S05]  /*9e10*/  @!P0 BRA `(.L_x_6592) ;  /* 0xfffffffc00f08947 */ /* 0x002fea000383ffff */
.L_x_6510:
[----:B------:R-:W-:Y:S05]  /*9e20*/  BSYNC B0 ;  /* 0x0000000000007941 */ /* 0x000fea0003800000 */
.L_x_6508:
[----:B------:R-:W-:Y:S05]  /*9e30*/  EXIT ;  /* 0x000000000000794d */ /* 0x000fea0003800000 */
.L_x_6463:
[----:B------:R-:W-:Y:S02]  /*9e40*/  IMAD.MOV.U32 R12, RZ, RZ, RZ ;  /* 0x000000ffff0c7224 */ /* 0x000fe400078e00ff */
[----:B------:R-:W-:Y:S02]  /*9e50*/  IMAD.MOV.U32 R11, RZ, RZ, 0x1f ;  /* 0x0000001fff0b7424 */ /* 0x000fe400078e00ff */
[----:B------:R-:W-:-:S07]  /*9e60*/  IMAD.MOV.U32 R15, RZ, RZ, -0x1 ;  /* 0xffffffffff0f7424 */ /* 0x000fce00078e00ff */
[----:B------:R-:W-:Y:S05]  /*9e70*/  WARPSYNC.COLLECTIVE R15, `(.L_x_6593) ;  /* 0x000000000f087348 */ /* 0x000fea0003c00000 */
[----:B------:R1:W2:Y:S02]  /*9e80*/  SHFL.IDX P6, R14, R13, R12, R11 ;  /* 0x0000000c0d0e7389 */ /* 0x0002a400000c000b */
[----:B-12---:R-:W-:Y:S01]  /*9e90*/  ENDCOLLECTIVE ;  /* 0x000000000000791b */ /* 0x006fe20003800000 */
.L_x_6593:
[----:B------:R-:W-:Y:S05]  /*9ea0*/  BRA `(.L_x_6594) ;  /* 0xffffff7000ec7947 */ /* 0x000fea000383ffff */
.L_x_6465:
[----:B--2---:R2:W3:Y:S02]  /*9eb0*/  SYNCS.PHASECHK.TRANS64.TRYWAIT P0, [R19+URZ+0x36400], R10 ;  /* 0x0364000a130075a7 */ /* 0x0044e4000800017f */
[----:B---3--:R-:W-:Y:S05]  /*9ec0*/  @!P0 NANOSLEEP.SYNCS 0x989680 ;  /* 0x009896800000895d */ /* 0x008fea0003900000 */
[----:B------:R-:W3:Y:S02]  /*9ed0*/  @!P0 SYNCS.PHASECHK.TRANS64 P0, [R19+URZ+0x36400], R10 ;  /* 0x0364000a130085a7 */ /* 0x000ee4000800007f */
[----:B---3--:R-:W-:Y:S05]  /*9ee0*/  @!P0 BRA `(.L_x_6465) ;  /* 0xfffffffc00f08947 */ /* 0x008fea000383ffff */
[----:B------:R-:W-:Y:S05]  /*9ef0*/  BRA `(.L_x_6464) ;  /* 0xffffff7400247947 */ /* 0x000fea000383ffff */
.L_x_6469:
[----:B--2---:R2:W3:Y:S02]  /*9f00*/  SYNCS.PHASECHK.TRANS64.TRYWAIT P1, [R3+URZ+0x36410], R12 ;  /* 0x0364100c030075a7 */ /* 0x0044e4000802017f */
[----:B---3--:R-:W-:Y:S05]  /*9f10*/  @!P1 NANOSLEEP.SYNCS 0x989680 ;  /* 0x009896800000995d */ /* 0x008fea0003900000 */
[----:B------:R-:W3:Y:S02]  /*9f20*/  @!P1 SYNCS.PHASECHK.TRANS64 P1, [R3+URZ+0x36410], R12 ;  /* 0x0364100c030095a7 */ /* 0x000ee4000802007f */
[----:B---3--:R-:W-:Y:S05]  /*9f30*/  @!P1 BRA `(.L_x_6469) ;  /* 0xfffffffc00f09947 */ /* 0x008fea000383ffff */
[----:B------:R-:W-:Y:S05]  /*9f40*/  BRA `(.L_x_6468) ;  /* 0xffffff7800ec7947 */ /* 0x000fea000383ffff */
.L_x_6473:
[----:B------:R1:W1:Y:S02]  /*9f50*/  SYNCS.PHASECHK.TRANS64.TRYWAIT P1, [R19+URZ+0x36430], R14 ;  /* 0x0364300e130075a7 */ /* 0x000264000802017f */
[----:B-1----:R-:W-:Y:S05]  /*9f60*/  @!P1 NANOSLEEP.SYNCS 0x989680 ;  /* 0x009896800000995d */ /* 0x002fea0003900000 */
[----:B------:R-:W1:Y:S02]  /*9f70*/  @!P1 SYNCS.PHASECHK.TRANS64 P1, [R19+URZ+0x36430], R14 ;  /* 0x0364300e130095a7 */ /* 0x000e64000802007f */
[----:B-1----:R-:W-:Y:S05]  /*9f80*/  @!P1 BRA `(.L_x_6473) ;  /* 0xfffffffc00f09947 */ /* 0x002fea000383ffff */
[----:B------:R-:W-:Y:S05]  /*9f90*/  BRA `(.L_x_6472) ;  /* 0xffffff8000907947 */ /* 0x000fea000383ffff */
.L_x_6517:
[----:B------:R-:W-:Y:S01]  /*9fa0*/  BSSY B1, `(.L_x_6595) ;  /* 0x0000005000017945 */ /* 0x000fe20003800000 */
[----:B------:R-:W-:-:S07]  /*9fb0*/  IMAD.MOV.U32 R15, RZ, RZ, -0x1 ;  /* 0xffffffffff0f7424 */ /* 0x000fce00078e00ff */
[----:B------:R-:W-:Y:S05]  /*9fc0*/  WARPSYNC.COLLECTIVE R15, `(.L_x_6596) ;  /* 0x000000000f087348 */ /* 0x000fea0003c00000 */
[----:B------:R-:W-:Y:S01]  /*9fd0*/  NOP ;  /* 0x0000000000007918 */ /* 0x000fe20000000000 */
[----:B------:R-:W-:Y:S01]  /*9fe0*/  ENDCOLLECTIVE ;  /* 0x000000000000791b */ /* 0x000fe20003800000 */
.L_x_6596:
[----:B------:R-:W-:Y:S05]  /*9ff0*/  BSYNC B1 ;  /* 0x0000000000017941 */ /* 0x000fea0003800000 */
.L_x_6595:
[----:B------:R-:W-:Y:S05]  /*a000*/  BRA `(.L_x_6597) ;  /* 0xffffffc0009c7947 */ /* 0x000fea000383ffff */
.L_x_6534:
[----:B------:R-:W-:Y:S01]  /*a010*/  BSSY B1, `(.L_x_6598) ;  /* 0x0000005000017945 */ /* 0x000fe20003800000 */
[----:B------:R-:W-:-:S07]  /*a020*/  IMAD.MOV.U32 R15, RZ, RZ, -0x1 ;  /* 0xffffffffff0f7424 */ /* 0x000fce00078e00ff */
[----:B------:R-:W-:Y:S05]  /*a030*/  WARPSYNC.COLLECTIVE R15, `(.L_x_6599) ;  /* 0x000000000f087348 */ /* 0x000fea0003c00000 */
[----:B------:R-:W-:Y:S01]  /*a040*/  NOP ;  /* 0x0000000000007918 */ /* 0x000fe20000000000 */
[----:B------:R-:W-:Y:S01]  /*a050*/  ENDCOLLECTIVE ;  /* 0x000000000000791b */ /* 0x000fe20003800000 */
.L_x_6599:
[----:B------:R-:W-:Y:S05]  /*a060*/  BSYNC B1 ;  /* 0x0000000000017941 */ /* 0x000fea0003800000 */
.L_x_6598:
[----:B------:R-:W-:Y:S05]  /*a070*/  BRA `(.L_x_6600) ;  /* 0xffffffc800a07947 */ /* 0x000fea000383ffff */
.L_x_6550:
[----:B------:R-:W-:Y:S01]  /*a080*/  BSSY B1, `(.L_x_6601) ;  /* 0x0000005000017945 */ /* 0x000fe20003800000 */
[----:B------:R-:W-:-:S07]  /*a090*/  IMAD.MOV.U32 R15, RZ, RZ, -0x1 ;  /* 0xffffffffff0f7424 */ /* 0x000fce00078e00ff */
[----:B------:R-:W-:Y:S05]  /*a0a0*/  WARPSYNC.COLLECTIVE R15, `(.L_x_6602) ;  /* 0x000000000f087348 */ /* 0x000fea0003c00000 */
[----:B------:R-:W-:Y:S01]  /*a0b0*/  NOP ;  /* 0x0000000000007918 */ /* 0x000fe20000000000 */
[----:B------:R-:W-:Y:S01]  /*a0c0*/  ENDCOLLECTIVE ;  /* 0x000000000000791b */ /* 0x000fe20003800000 */
.L_x_6602:
[----:B------:R-:W-:Y:S05]  /*a0d0*/  BSYNC B1 ;  /* 0x0000000000017941 */ /* 0x000fea0003800000 */
.L_x_6601:
[----:B------:R-:W-:Y:S05]  /*a0e0*/  BRA `(.L_x_6603) ;  /* 0xffffffd0002c7947 */ /* 0x000fea000383ffff */
.L_x_6568:
[----:B-1----:R1:W2:Y:S02]  /*a0f0*/  SYNCS.PHASECHK.TRANS64.TRYWAIT P1, [R12+URZ+0x36420], R13 ;  /* 0x0364200d0c0075a7 */ /* 0x0022a4000802017f */
[----:B--2---:R-:W-:Y:S05]  /*a100*/  @!P1 NANOSLEEP.SYNCS 0x989680 ;  /* 0x009896800000995d */ /* 0x004fea0003900000 */
[----:B------:R-:W2:Y:S02]  /*a110*/  @!P1 SYNCS.PHASECHK.TRANS64 P1, [R12+URZ+0x36420], R13 ;  /* 0x0364200d0c0095a7 */ /* 0x000ea4000802007f */
[----:B--2---:R-:W-:Y:S05]  /*a120*/  @!P1 BRA `(.L_x_6568) ;  /* 0xfffffffc00f09947 */ /* 0x004fea000383ffff */
[----:B------:R-:W-:Y:S05]  /*a130*/  BRA `(.L_x_6604) ;  /* 0xffffffdc00147947 */ /* 0x000fea000383ffff */
.L_x_6572:
[----:B-1----:R1:W3:Y:S02]  /*a140*/  SYNCS.PHASECHK.TRANS64.TRYWAIT P1, [R12+URZ+0x36438], R13 ;  /* 0x0364380d0c0075a7 */ /* 0x0022e4000802017f */
[----:B---3--:R-:W-:Y:S05]  /*a150*/  @!P1 NANOSLEEP.SYNCS 0x989680 ;  /* 0x009896800000995d */ /* 0x008fea0003900000 */
[----:B------:R-:W3:Y:S02]  /*a160*/  @!P1 SYNCS.PHASECHK.TRANS64 P1, [R12+URZ+0x36438], R13 ;  /* 0x0364380d0c0095a7 */ /* 0x000ee4000802007f */
[----:B---3--:R-:W-:Y:S05]  /*a170*/  @!P1 BRA `(.L_x_6572) ;  /* 0xfffffffc00f09947 */ /* 0x008fea000383ffff */
[----:B------:R-:W-:Y:S05]  /*a180*/  BRA `(.L_x_6605) ;  /* 0xffffffe000e47947 */ /* 0x000fea000383ffff */
.L_x_6574:
[----:B--2---:R2:W3:Y:S02]  /*a190*/  SYNCS.PHASECHK.TRANS64.TRYWAIT P1, [R12+URZ+0x36428], R0 ;  /* 0x036428000c0075a7 */ /* 0x0044e4000802017f */
[----:B---3--:R-:W-:Y:S05]  /*a1a0*/  @!P1 NANOSLEEP.SYNCS 0x989680 ;  /* 0x009896800000995d */ /* 0x008fea0003900000 */
[----:B------:R-:W3:Y:S02]  /*a1b0*/  @!P1 SYNCS.PHASECHK.TRANS64 P1, [R12+URZ+0x36428], R0 ;  /* 0x036428000c0095a7 */ /* 0x000ee4000802007f */
[----:B---3--:R-:W-:Y:S05]  /*a1c0*/  @!P1 BRA `(.L_x_6574) ;  /* 0xfffffffc00f09947 */ /* 0x008fea000383ffff */
[----:B------:R-:W-:Y:S05]  /*a1d0*/  BRA `(.L_x_6606) ;  /* 0xffffffe400b07947 */ /* 0x000fea000383ffff */
.L_x_6576:
        /* <DEDUP_REMOVED lines=8> */
.L_x_6578:
[----:B------:R-:W-:-:S07]  /*a260*/  SHF.L.U32 R5, R16, 0x1f, RZ ;  /* 0x0000001f10057819 */ /* 0x000fce00000006ff */
.L_x_6608:
[----:B---3--:R3:W4:Y:S02]  /*a270*/  SYNCS.PHASECHK.TRANS64.TRYWAIT P1, [R12+URZ+0x36420], R5 ;  /* 0x036420050c0075a7 */ /* 0x008724000802017f */
[----:B----4-:R-:W-:Y:S05]  /*a280*/  @!P1 NANOSLEEP.SYNCS 0x989680 ;  /* 0x009896800000995d */ /* 0x010fea0003900000 */
[----:B------:R-:W4:Y:S02]  /*a290*/  @!P1 SYNCS.PHASECHK.TRANS64 P1, [R12+URZ+0x36420], R5 ;  /* 0x036420050c0095a7 */ /* 0x000f24000802007f */
[----:B----4-:R-:W-:Y:S05]  /*a2a0*/  @!P1 BRA `(.L_x_6608) ;  /* 0xfffffffc00f09947 */ /* 0x010fea000383ffff */
[----:B------:R-:W-:Y:S05]  /*a2b0*/  BRA `(.L_x_6609) ;  /* 0xffffffec00147947 */ /* 0x000fea000383ffff */
.L_x_6581:
[----:B--2---:R2:W3:Y:S02]  /*a2c0*/  SYNCS.PHASECHK.TRANS64.TRYWAIT P1, [R12+URZ+0x36438], R13 ;  /* 0x0364380d0c0075a7 */ /* 0x0044e4000802017f */
[----:B---3--:R-:W-:Y:S05]  /*a2d0*/  @!P1 NANOSLEEP.SYNCS 0x989680 ;  /* 0x009896800000995d */ /* 0x008fea0003900000 */
[----:B------:R-:W3:Y:S02]  /*a2e0*/  @!P1 SYNCS.PHASECHK.TRANS64 P1, [R12+URZ+0x36438], R13 ;  /* 0x0364380d0c0095a7 */ /* 0x000ee4000802007f */
[----:B---3--:R-:W-:Y:S05]  /*a2f0*/  @!P1 BRA `(.L_x_6581) ;  /* 0xfffffffc00f09947 */ /* 0x008fea000383ffff */
[----:B------:R-:W-:Y:S05]  /*a300*/  BRA `(.L_x_6610) ;  /* 0xffffffec00e07947 */ /* 0x000fea000383ffff */
.L_x_6583:
[----:B-1----:R1:W2:Y:S02]  /*a310*/  SYNCS.PHASECHK.TRANS64.TRYWAIT P1, [R12+URZ+0x36428], R5 ;  /* 0x036428050c0075a7 */ /* 0x0022a4000802017f */
[----:B--2---:R-:W-:Y:S05]  /*a320*/  @!P1 NANOSLEEP.SYNCS 0x989680 ;  /* 0x009896800000995d */ /* 0x004fea0003900000 */
[----:B------:R-:W2:Y:S02]  /*a330*/  @!P1 SYNCS.PHASECHK.TRANS64 P1, [R12+URZ+0x36428], R5 ;  /* 0x036428050c0095a7 */ /* 0x000ea4000802007f */
[----:B--2---:R-:W-:Y:S05]  /*a340*/  @!P1 BRA `(.L_x_6583) ;  /* 0xfffffffc00f09947 */ /* 0x004fea000383ffff */
[----:B------:R-:W-:Y:S05]  /*a350*/  BRA `(.L_x_6611) ;  /* 0xfffffff000907947 */ /* 0x000fea000383ffff */
.L_x_6585:
[----:B--2---:R2:W3:Y:S02]  /*a360*/  SYNCS.PHASECHK.TRANS64.TRYWAIT P1, [R12+URZ+0x36438], R3 ;  /* 0x036438030c0075a7 */ /* 0x0044e4000802017f */
[----:B---3--:R-:W-:Y:S05]  /*a370*/  @!P1 NANOSLEEP.SYNCS 0x989680 ;  /* 0x009896800000995d */ /* 0x008fea0003900000 */
[----:B------:R-:W3:Y:S02]  /*a380*/  @!P1 SYNCS.PHASECHK.TRANS64 P1, [R12+URZ+0x36438], R3 ;  /* 0x036438030c0095a7 */ /* 0x000ee4000802007f */
[----:B---3--:R-:W-:Y:S05]  /*a390*/  @!P1 BRA `(.L_x_6585) ;  /* 0xfffffffc00f09947 */ /* 0x008fea000383ffff */
[----:B------:R-:W-:Y:S05]  /*a3a0*/  BRA `(.L_x_6612) ;  /* 0xfffffff400447947 */ /* 0x000fea000383ffff */
.L_x_6587:
[----:B------:R-:W-:Y:S01]  /*a3b0*/  BSSY B1, `(.L_x_6613) ;  /* 0x0000006000017945 */ /* 0x000fe20003800000 */
[----:B------:R-:W-:-:S07]  /*a3c0*/  IMAD.MOV.U32 R15, RZ, RZ, -0x1 ;  /* 0xffffffffff0f7424 */ /* 0x000fce00078e00ff */
[----:B-1----:R-:W-:Y:S05]  /*a3d0*/  WARPSYNC.COLLECTIVE R15, `(.L_x_6614) ;  /* 0x000000000f0c7348 */ /* 0x002fea0003c00000 */
[----:B------:R-:W-:Y:S02]  /*a3e0*/  ELECT P6, UR62, PT ;  /* 0x00000000003e782f */ /* 0x000fe400038c0000 */
[----:B------:R-:W-:Y:S01]  /*a3f0*/  MOV R14, UR62 ;  /* 0x0000003e000e7c02 */ /* 0x000fe20008000f00 */
[----:B-1----:R-:W-:Y:S10]  /*a400*/  ENDCOLLECTIVE ;  /* 0x000000000000791b */ /* 0x002ff40003800000 */
.L_x_6614:
[----:B------:R-:W-:Y:S05]  /*a410*/  BSYNC B1 ;  /* 0x0000000000017941 */ /* 0x000fea0003800000 */
.L_x_6613:
[----:B------:R-:W-:Y:S05]  /*a420*/  BRA `(.L_x_6615) ;  /* 0xfffffff800047947 */ /* 0x000fea000383ffff */
.L_x_6589:
[----:B--2---:R2:W3:Y:S02]  /*a430*/  SYNCS.PHASECHK.TRANS64.TRYWAIT P0, [R5+URZ], R2 ;  /* 0x00000002050075a7 */ /* 0x0044e4000800017f */
[----:B---3--:R-:W-:Y:S05]  /*a440*/  @!P0 NANOSLEEP.SYNCS 0x989680 ;  /* 0x009896800000895d */ /* 0x008fea0003900000 */
[----:B------:R-:W3:Y:S02]  /*a450*/  @!P0 SYNCS.PHASECHK.TRANS64 P0, [R5+URZ], R2 ;  /* 0x00000002050085a7 */ /* 0x000ee4000800007f */
[----:B---3--:R-:W-:Y:S05]  /*a460*/  @!P0 BRA `(.L_x_6589) ;  /* 0xfffffffc00f08947 */ /* 0x008fea000383ffff */
[----:B------:R-:W-:Y:S05]  /*a470*/  BRA `(.L_x_6616) ;  /* 0xfffffff800447947 */ /* 0x000fea000383ffff */
.L_x_6590:
[----:B---3--:R3:W4:Y:S02]  /*a480*/  SYNCS.PHASECHK.TRANS64.TRYWAIT P0, [R23+URZ], R0 ;  /* 0x00000000170075a7 */ /* 0x008724000800017f */
[----:B----4-:R-:W-:Y:S05]  /*a490*/  @!P0 NANOSLEEP.SYNCS 0x989680 ;  /* 0x009896800000895d */ /* 0x010fea0003900000 */
[----:B------:R-:W4:Y:S02]  /*a4a0*/  @!P0 SYNCS.PHASECHK.TRANS64 P0, [R23+URZ], R0 ;  /* 0x00000000170085a7 */ /* 0x000f24000800007f */
[----:B----4-:R-:W-:Y:S05]  /*a4b0*/  @!P0 BRA `(.L_x_6590) ;  /* 0xfffffffc00f08947 */ /* 0x010fea000383ffff */
[----:B------:R-:W-:Y:S05]  /*a4c0*/  BRA `(.L_x_6617) ;  /* 0xfffffff800387947 */ /* 0x000fea000383ffff */
.L_x_6618:
        /* <DEDUP_REMOVED lines=11> */
.L_x_7690:


//--------------------- .text._ZN7cutlass13device_kernelIN5flash11enable_sm90INS1_16FlashAttnBwdSm90INS1_25CollectiveMainloopBwdSm90ILi2ELi1ELi1EN4cute5tupleIJNS5_1CILi1EEES8_S8_EEENS6_IJNS7_ILi64EEENS7_ILi96EEENS7_ILi192EEEEEENS_10bfloat16_tEfNS_4arch4Sm90ELb1ELb0ELb0ELb0ELb0ELb0ELb1ELb0ELi3ELi1ELi1ELi1ELb0EEENS1_24CollectiveEpilogueBwdGQAISD_fSG_Li384ELb0ELb0EEENS1_25SingleTileBwdLPTSchedulerILb0ELi96ELb0EEEEEEEEEvNT_6ParamsE --------------------------
	.section	.text._ZN7cutlass13device_kernelIN5flash11enable_sm90INS1_16FlashAttnBwdSm90INS1_25CollectiveMainloopBwdSm90ILi2ELi1ELi1EN4cute5tupleIJNS5_1CILi1EEES8_S8_EEENS6_IJNS7_ILi64EEENS7_ILi96EEENS7_ILi192EEEEEENS_10bfloat16_tEfNS_4arch4Sm90ELb1ELb0ELb0ELb0ELb0ELb0ELb1ELb0ELi3ELi1ELi1ELi1ELb0EEENS1_24CollectiveEpilogueBwdGQAISD_fSG_Li384ELb0ELb0EEENS1_25SingleTileBwdLPTSchedulerILb0ELi96ELb0EEEEEEEEEvNT_6ParamsE,"ax",@progbits
	.align	128
.text._ZN7cutlass13device_kernelIN5flash11enable_sm90INS1_16FlashAttnBwdSm90INS1_25CollectiveMainloopBwdSm90ILi2ELi1ELi1EN4cute5tupleIJNS5_1CILi1EEES8_S8_EEENS6_IJNS7_ILi64EEENS7_ILi96EEENS7_ILi192EEEEEENS_10bfloat16_tEfNS_4arch4Sm90ELb1ELb0ELb0ELb0ELb0ELb0ELb1ELb0ELi3ELi1ELi1ELi1ELb0EEENS1_24CollectiveEpilogueBwdGQAISD_fSG_Li384ELb0ELb0EEENS1_25SingleTileBwdLPTSchedulerILb0ELi96ELb0EEEEEEEEEvNT_6ParamsE:
        .type           _ZN7cutlass13device_kernelIN5flash11enable_sm90INS1_16FlashAttnBwdSm90INS1_25CollectiveMainloopBwdSm90ILi2ELi1ELi1EN4cute5tupleIJNS5_1CILi1EEES8_S8_EEENS6_IJNS7_ILi64EEENS7_ILi96EEENS7_ILi192EEEEEENS_10bfloat16_tEfNS_4arch4Sm90ELb1ELb0ELb0ELb0ELb0ELb0ELb1ELb0ELi3ELi1ELi1ELi1ELb0EEENS1_24CollectiveEpilogueBwdGQAISD_fSG_Li384ELb0ELb0EEENS1_25SingleTileBwdLPTSchedulerILb0ELi96ELb0EEEEEEEEEvNT_6ParamsE,@function
        .size           _ZN7cutlass13device_kernelIN5flash11enable_sm90INS1_16FlashAttnBwdSm90INS1_25CollectiveMainloopBwdSm90ILi2ELi1ELi1EN4cute5tupleIJNS5_1CILi1EEES8_S8_EEENS6_IJNS7_ILi64EEENS7_ILi96EEENS7_ILi192EEEEEENS_10bfloat16_tEfNS_4arch4Sm90ELb1ELb0ELb0ELb0ELb0ELb0ELb1ELb0ELi3ELi1ELi1ELi1ELb0EEENS1_24CollectiveEpilogueBwdGQAISD_fSG_Li384ELb0ELb0EEENS1_25SingleTileBwdLPTSchedulerILb0ELi96ELb0EEEEEEEEEvNT_6ParamsE,(.L_x_7691 - _ZN7cutlass13device_kernelIN5flash11enable_sm90INS1_16FlashAttnBwdSm90INS1_25CollectiveMainloopBwdSm90ILi2ELi1ELi1EN4cute5tupleIJNS5_1CILi1EEES8_S8_EEENS6_IJNS7_ILi64EEENS7_ILi96EEENS7_ILi192EEEEEENS_10bfloat16_tEfNS_4arch4Sm90ELb1ELb0ELb0ELb0ELb0ELb0ELb1ELb0ELi3ELi1ELi1ELi1ELb0EEENS1_24CollectiveEpilogueBwdGQAISD_fSG_Li384ELb0ELb0EEENS1_25SingleTileBwdLPTSchedulerILb0ELi96ELb0EEEEEEEEEvNT_6ParamsE)
        .other          _ZN7cutlass13device_kernelIN5flash11enable_sm90INS1_16FlashAttnBwdSm90INS1_25CollectiveMainloopBwdSm90ILi2ELi1ELi1EN4cute5tupleIJNS5_1CILi1EEES8_S8_EEENS6_IJNS7_ILi64EEENS7_ILi96EEENS7_ILi192EEEEEENS_10bfloat16_tEfNS_4arch4Sm90ELb1ELb0ELb0ELb0ELb0ELb0ELb1ELb0ELi3ELi1ELi1ELi1ELb0EEENS1_24CollectiveEpilogueBwdGQAISD_fSG_Li384ELb0ELb0EEENS1_25SingleTileBwdLPTSchedulerILb0ELi96ELb0EEEEEEEEEvNT_6ParamsE,@"STO_CUDA_ENTRY STV_DEFAULT"
_ZN7cutlass13device_kernelIN5flash11enable_sm90INS1_16FlashAttnBwdSm90INS1_25CollectiveMainloopBwdSm90ILi2ELi1ELi1EN4cute5tupleIJNS5_1CILi1EEES8_S8_EEENS6_IJNS7_ILi64EEENS7_ILi96EEENS7_ILi192EEEEEENS_10bfloat16_tEfNS_4arch4Sm90ELb1ELb0ELb0ELb0ELb0ELb0ELb1ELb0ELi3ELi1ELi1ELi1ELb0EEENS1_24CollectiveEpilogueBwdGQAISD_fSG_Li384ELb0ELb0EEENS1_25SingleTileBwdLPTSchedulerILb0ELi96ELb0EEEEEEEEEvNT_6ParamsE:
        /* <DEDUP_REMOVED lines=23> */
.L_x_6620:
[----:B------:R-:W-:Y:S05]  /*0170*/  BSYNC B0 ;  /* 0x0000000000007941 */ /* 0x000fea0003800000 */
.L_x_6619:
        /* <DEDUP_REMOVED lines=34> */
.L_x_6621:
        /* <DEDUP_REMOVED lines=20> */
.L_x_6622:
        /* <DEDUP_REMOVED lines=8> */
.L_x_6625:
        /* <DEDUP_REMOVED lines=32> */
.L_x_6626:
[----:B------:R-:W-:Y:S01]  /*0760*/  ULDC UR7, c[0x0][0x8cc] ;  /* 0x0002330000077ab9 */ /* 0x000fe20000000800 */
[----:B------:R-:W-:Y:S01]  /*0770*/  UMOV UR36, UR10 ;  /* 0x0000000a00247c82 */ /* 0x000fe20008000000 */
[----:B------:R-:W-:-:S11]  /*0780*/  UISETP.NE.AND UP0, UPT, UR7, 0x1, UPT ;  /* 0x000000010700788c */ /* 0x000fd6000bf05270 */
[----:B------:R-:W-:Y:S02]  /*0790*/  @UP0 ULDC.64 UR8, c[0x0][0x8d0] ;  /* 0x0002340000080ab9 */ /* 0x000fe40000000a00 */
[----:B------:R-:W-:-:S04]  /*07a0*/  UIMAD.WIDE.U32 UR4, UR10, UR8, URZ ;  /* 0x000000080a0472a5 */ /* 0x000fc8000f8e003f */
[----:B------:R-:W-:-:S04]  /*07b0*/  @UP0 USHF.R.U32.HI UR36, URZ, UR9, UR5 ;  /* 0x000000093f240299 */ /* 0x000fc80008011605 */
[----:B------:R-:W-:-:S12]  /*07c0*/  UIMAD UR4, UR36, UR7, URZ ;  /* 0x00000007240472a4 */ /* 0x000fd8000f8e023f */
.L_x_6627:
        /* <DEDUP_REMOVED lines=102> */
.L_x_6631:
        /* <DEDUP_REMOVED lines=15> */
.L_x_6630:
        /* <DEDUP_REMOVED lines=20> */
.L_x_6633:
        /* <DEDUP_REMOVED lines=15> */
.L_x_6632:
        /* <DEDUP_REMOVED lines=8> */
.L_x_6718:
        /* <DEDUP_REMOVED lines=19> */
.L_x_6635:
        /* <DEDUP_REMOVED lines=107> */
.L_x_6647:
[----:B------:R-:W-:-:S13]  /*19b0*/  ISETP.NE.AND P0, PT, R10, 0x3, PT ;  /* 0x000000030a00780c */ /* 0x000fda0003f05270 */
[----:B-1----:R-:W-:Y:S05]  /*19c0*/  @!P0 BRA `(.L_x_6637) ;  /* 0x0000000000048947 */ /* 0x002fea0003800000 */
[----:B------:R-:W-:Y:S01]  /*19d0*/  BPT.TRAP 0x1 ;  /* 0x000000040000795c */ /* 0x000fe20000300000 */
.L_x_6637:
[----:B------:R-:W-:Y:S02]  /*19e0*/  LEA R3, R2, UR40, 0x3 ;  /* 0x0000002802037c11 */ /* 0x000fe4000f8e18ff */
[----:B------:R-:W-:-:S04]  /*19f0*/  SHF.L.U32 R12, R7, 0x1f, RZ ;  /* 0x0000001f070c7819 */ /* 0x000fc800000006ff */
[----:B------:R1:W2:Y:S01]  /*1a00*/  SYNCS.PHASECHK.TRANS64.TRYWAIT P1, [R3+URZ+0x36410], R12 ;  /* 0x0364100c030075a7 */ /* 0x0002a2000802017f */
[----:B------:R-:W-:Y:S05]  /*1a10*/  @!P0 BRA `(.L_x_6638) ;  /* 0x0000000000048947 */ /* 0x000fea0003800000 */
[----:B------:R-:W-:Y:S01]  /*1a20*/  BPT.TRAP 0x1 ;  /* 0x000000040000795c */ /* 0x000fe20000300000 */
.L_x_6638:
[----:B--2---:R-:W-:Y:S05]  /*1a30*/  @P1 BRA `(.L_x_6639) ;  /* 0x0000000000081947 */ /* 0x004fea0003800000 */
[----:B------:R-:W2:Y:S02]  /*1a40*/  SYNCS.PHASECHK.TRANS64.TRYWAIT P1, [R3+URZ+0x36410], R12 ;  /* 0x0364100c030075a7 */ /* 0x000ea4000802017f */
[----:B--2---:R-:W-:Y:S05]  /*1a50*/  @!P1 BRA `(.L_x_6640) ;  /* 0x00000064001c9947 */ /* 0x004fea0003800000 */
.L_x_6639:
        /* <DEDUP_REMOVED lines=103> */
.L_x_6641:
[----:B------:R-:W-:-:S04]  /*20d0*/  SHF.L.U32 R14, R5, 0x1f, RZ ;  /* 0x0000001f050e7819 */ /* 0x000fc800000006ff */
[----:B------:R4:W1:Y:S01]  /*20e0*/  SYNCS.PHASECHK.TRANS64.TRYWAIT P1, [UR40+0x36430], R14 ;  /* 0x0364300eff0075a7 */ /* 0x0008620008020168 */
[----:B------:R-:W-:Y:S05]  /*20f0*/  @!P0 BRA `(.L_x_6642) ;  /* 0x0000000000048947 */ /* 0x000fea0003800000 */
[----:B------:R-:W-:Y:S01]  /*2100*/  BPT.TRAP 0x1 ;  /* 0x000000040000795c */ /* 0x000fe20000300000 */
.L_x_6642:
[----:B-1----:R-:W-:Y:S05]  /*2110*/  @P1 BRA `(.L_x_6643) ;  /* 0x0000000000081947 */ /* 0x002fea0003800000 */
[----:B------:R-:W1:Y:S02]  /*2120*/  SYNCS.PHASECHK.TRANS64.TRYWAIT P1, [UR40+0x36430], R14 ;  /* 0x0364300eff0075a7 */ /* 0x000e640008020168 */
[----:B-1----:R-:W-:Y:S05]  /*2130*/  @!P1 BRA `(.L_x_6644) ;  /* 0x0000005c00789947 */ /* 0x002fea0003800000 */
.L_x_6643:
        /* <DEDUP_REMOVED lines=315> */
.L_x_6645:
        /* <DEDUP_REMOVED lines=60> */
.L_x_6646:
        /* <DEDUP_REMOVED lines=62> */
.L_x_6629:
        /* <DEDUP_REMOVED lines=40> */
[----:B------:R-:W-:Y:S02]  /*3f10*/  UIADD3 UR9, UR9, UR12, URZ ;  /* 0x0000000c09097290 */ /* 0x000fe4000fffe03f */
        /* <DEDUP_REMOVED lines=37> */
.L_x_6650:
[----:B------:R-:W-:Y:S01]  /*4170*/  @P0 ELECT P1, URZ, PT ;  /* 0x00000000003f082f */ /* 0x000fe20003820000 */
[----:B------:R2:W-:-:S12]  /*4180*/  UBLKRED.G.S.ADD.F32.RN [UR6], [UR4], UR5, desc[UR8] ;  /* 0x00000806040073bb */ /* 0x0005d800080a1405 */
[----:B------:R-:W-:Y:S02]  /*4190*/  @P1 PLOP3.LUT P0, PT, P1, PT, PT, 0x8, 0x0 ;  /* 0x000000000000181c */ /* 0x000fe40000f0e170 */
[----:B------:R-:W-:-:S11]  /*41a0*/  PLOP3.LUT P1, PT, PT, PT, PT, 0x8, 0x0 ;  /* 0x000000000000781c */ /* 0x000fd60003f2e170 */
[----:B--2---:R-:W-:Y:S05]  /*41b0*/  @P0 BRA.U.ANY `(.L_x_6650) ;  /* 0xfffffffd00ec0947 */ /* 0x004fea000393ffff */
[----:B------:R0:W-:Y:S01]  /*41c0*/  UTMACMDFLUSH ;  /* 0x00000000000079b7 */ /* 0x0001e20000000000 */
[----:B------:R-:W-:-:S04]  /*41d0*/  DEPBAR.LE SB0, 0x0 ;  /* 0x000080000000791a */ /* 0x000fc80000000000 */
.L_x_6649:
[----:B------:R-:W-:Y:S05]  /*41e0*/  BSYNC B0 ;  /* 0x0000000000007941 */ /* 0x000fea0003800000 */
.L_x_6648:
        /* <DEDUP_REMOVED lines=28> */
.L_x_6651:
        /* <DEDUP_REMOVED lines=8> */
.L_x_6624:
        /* <DEDUP_REMOVED lines=29> */
.L_x_6653:
[----:B------:R-:W-:Y:S01]  /*4600*/  ULDC UR9, c[0x0][0x8cc] ;  /* 0x0002330000097ab9 */ /* 0x000fe20000000800 */
[----:B------:R-:W-:Y:S01]  /*4610*/  UMOV UR7, UR8 ;  /* 0x0000000800077c82 */ /* 0x000fe20008000000 */
[----:B------:R-:W-:-:S11]  /*4620*/  UISETP.NE.AND UP0, UPT, UR9, 0x1, UPT ;  /* 0x000000010900788c */ /* 0x000fd6000bf05270 */
[----:B------:R-:W-:Y:S02]  /*4630*/  @UP0 ULDC.64 UR10, c[0x0][0x8d0] ;  /* 0x00023400000a0ab9 */ /* 0x000fe40000000a00 */
[----:B------:R-:W-:-:S04]  /*4640*/  UIMAD.WIDE.U32 UR4, UR8, UR10, URZ ;  /* 0x0000000a080472a5 */ /* 0x000fc8000f8e003f */
[----:B------:R-:W-:-:S04]  /*4650*/  @UP0 USHF.R.U32.HI UR7, URZ, UR11, UR5 ;  /* 0x0000000b3f070299 */ /* 0x000fc80008011605 */
[----:B------:R-:W-:-:S12]  /*4660*/  UIMAD UR4, UR7, UR9, URZ ;  /* 0x00000009070472a4 */ /* 0x000fd8000f8e023f */
.L_x_6654:
        /* <DEDUP_REMOVED lines=67> */
.L_x_6657:
[----:B------:R-:W-:Y:S05]  /*4aa0*/  BSYNC B0 ;  /* 0x0000000000007941 */ /* 0x000fea0003800000 */
.L_x_6656:
        /* <DEDUP_REMOVED lines=18> */
.L_x_6659:
[----:B------:R-:W-:Y:S05]  /*4bd0*/  BSYNC B0 ;  /* 0x0000000000007941 */ /* 0x000fea0003800000 */
.L_x_6658:
        /* <DEDUP_REMOVED lines=19> */
.L_x_6661:
[----:B------:R-:W-:Y:S05]  /*4d10*/  BSYNC B0 ;  /* 0x0000000000007941 */ /* 0x000fea0003800000 */
.L_x_6660:
[----:B------:R-:W-:Y:S06]  /*4d20*/  BAR.ARV 0xa, 0xa0 ;  /* 0x0282800000007b1d */ /* 0x000fec0000002000 */
[----:B------:R-:W-:Y:S04]  /*4d30*/  BSSY B0, `(.L_x_6662) ;  /* 0x0000003000007945 */ /* 0x000fe80003800000 */
[----:B------:R-:W-:Y:S05]  /*4d40*/  @!P0 BRA `(.L_x_6663) ;  /* 0x0000000000048947 */ /* 0x000fea0003800000 */
[----:B------:R-:W-:-:S04]  /*4d50*/  DEPBAR.LE SB0, 0x1 ;  /* 0x000080400000791a */ /* 0x000fc80000000000 */
.L_x_6663:
[----:B------:R-:W-:Y:S05]  /*4d60*/  BSYNC B0 ;  /* 0x0000000000007941 */ /* 0x000fea0003800000 */
.L_x_6662:
[----:B------:R-:W-:Y:S06]  /*4d70*/  BAR.ARV 0xb, 0xa0 ;  /* 0x02c2800000007b1d */ /* 0x000fec0000002000 */
[----:B------:R-:W-:Y:S04]  /*4d80*/  BSSY B0, `(.L_x_6664) ;  /* 0x0000003000007945 */ /* 0x000fe80003800000 */
[----:B------:R-:W-:Y:S05]  /*4d90*/  @!P0 BRA `(.L_x_6665) ;  /* 0x0000000000048947 */ /* 0x000fea0003800000 */
[----:B------:R-:W-:-:S04]  /*4da0*/  DEPBAR.LE SB0, 0x0 ;  /* 0x000080000000791a */ /* 0x000fc80000000000 */
.L_x_6665:
[----:B------:R-:W-:Y:S05]  /*4db0*/  BSYNC B0 ;  /* 0x0000000000007941 */ /* 0x000fea0003800000 */
.L_x_6664:
[----:B------:R-:W-:Y:S06]  /*4dc0*/  BAR.ARV 0xc, 0xa0 ;  /* 0x0302800000007b1d */ /* 0x000fec0000002000 */
[----:B------:R-:W-:Y:S01]  /*4dd0*/  UIADD3 UR12, UR8, 0x1, URZ ;  /* 0x00000001080c7890 */ /* 0x000fe2000fffe03f */
[----:B------:R-:W-:Y:S11]  /*4de0*/  BRA `(.L_x_6666) ;  /* 0x0000000000047947 */ /* 0x000ff60003800000 */
.L_x_6655:
[----:B------:R-:W-:-:S05]  /*4df0*/  UMOV UR12, UR8 ;  /* 0x00000008000c7c82 */ /* 0x000fca0008000000 */
.L_x_6666:
        /* <DEDUP_REMOVED lines=22> */
.L_x_6687:
        /* <DEDUP_REMOVED lines=22> */
.L_x_6668:
[----:B------:R-:W-:Y:S05]  /*50c0*/  BSYNC B0 ;  /* 0x0000000000007941 */ /* 0x000fea0003800000 */
.L_x_6667:
        /* <DEDUP_REMOVED lines=12> */
.L_x_6670:
[----:B------:R-:W-:Y:S05]  /*5190*/  BSYNC B0 ;  /* 0x0000000000007941 */ /* 0x000fea0003800000 */
.L_x_6669:
        /* <DEDUP_REMOVED lines=13> */
.L_x_6672:
[----:B------:R-:W-:Y:S05]  /*5270*/  BSYNC B0 ;  /* 0x0000000000007941 */ /* 0x000fea0003800000 */
.L_x_6671:
[----:B------:R-:W-:Y:S06]  /*5280*/  BAR.ARV 0xa, 0xa0 ;  /* 0x0282800000007b1d */ /* 0x000fec0000002000 */
[----:B------:R-:W-:Y:S04]  /*5290*/  BSSY B0, `(.L_x_6673) ;  /* 0x0000003000007945 */ /* 0x000fe80003800000 */
[----:B------:R-:W-:Y:S05]  /*52a0*/  @!P0 BRA `(.L_x_6674) ;  /* 0x0000000000048947 */ /* 0x000fea0003800000 */
[----:B------:R-:W-:-:S04]  /*52b0*/  DEPBAR.LE SB0, 0x1 ;  /* 0x000080400000791a */ /* 0x000fc80000000000 */
.L_x_6674:
[----:B------:R-:W-:Y:S05]  /*52c0*/  BSYNC B0 ;  /* 0x0000000000007941 */ /* 0x000fea0003800000 */
.L_x_6673:
[----:B------:R-:W-:Y:S06]  /*52d0*/  BAR.ARV 0xb, 0xa0 ;  /* 0x02c2800000007b1d */ /* 0x000fec0000002000 */
[----:B------:R-:W-:Y:S04]  /*52e0*/  BSSY B0, `(.L_x_6675) ;  /* 0x0000003000007945 */ /* 0x000fe80003800000 */
[----:B------:R-:W-:Y:S05]  /*52f0*/  @!P0 BRA `(.L_x_6676) ;  /* 0x0000000000048947 */ /* 0x000fea0003800000 */
[----:B------:R-:W-:-:S04]  /*5300*/  DEPBAR.LE SB0, 0x0 ;  /* 0x000080000000791a */ /* 0x000fc80000000000 */
.L_x_6676:
[----:B------:R-:W-:Y:S05]  /*5310*/  BSYNC B0 ;  /* 0x0000000000007941 */ /* 0x000fea0003800000 */
.L_x_6675:
        /* <DEDUP_REMOVED lines=13> */
.L_x_6678:
[----:B------:R-:W-:Y:S05]  /*53f0*/  BSYNC B0 ;  /* 0x0000000000007941 */ /* 0x000fea0003800000 */
.L_x_6677:
        /* <DEDUP_REMOVED lines=12> */
.L_x_6680:
[----:B------:R-:W-:Y:S05]  /*54c0*/  BSYNC B0 ;  /* 0x0000000000007941 */ /* 0x000fea0003800000 */
.L_x_6679:
        /* <DEDUP_REMOVED lines=13> */
.L_x_6682:
[----:B------:R-:W-:Y:S05]  /*55a0*/  BSYNC B0 ;  /* 0x0000000000007941 */ /* 0x000fea0003800000 */
.L_x_6681:
[----:B------:R-:W-:Y:S06]  /*55b0*/  BAR.ARV 0xa, 0xa0 ;  /* 0x0282800000007b1d */ /* 0x000fec0000002000 */
[----:B------:R-:W-:Y:S04]  /*55c0*/  BSSY B0, `(.L_x_6683) ;  /* 0x0000003000007945 */ /* 0x000fe80003800000 */
[----:B------:R-:W-:Y:S05]  /*55d0*/  @!P0 BRA `(.L_x_6684) ;  /* 0x0000000000048947 */ /* 0x000fea0003800000 */
[----:B------:R-:W-:-:S04]  /*55e0*/  DEPBAR.LE SB0, 0x1 ;  /* 0x000080400000791a */ /* 0x000fc80000000000 */
.L_x_6684:
[----:B------:R-:W-:Y:S05]  /*55f0*/  BSYNC B0 ;  /* 0x0000000000007941 */ /* 0x000fea0003800000 */
.L_x_6683:
[----:B------:R-:W-:Y:S01]  /*5600*/  UIADD3 UR12, UR12, 0x2, URZ ;  /* 0x000000020c0c7890 */ /* 0x000fe2000fffe03f */
[----:B------:R-:W-:Y:S06]  /*5610*/  BAR.ARV 0xb, 0xa0 ;  /* 0x02c2800000007b1d */ /* 0x000fec0000002000 */
[----:B------:R-:W-:Y:S01]  /*5620*/  UISETP.GE.AND UP0, UPT, UR12, UR5, UPT ;  /* 0x000000050c00728c */ /* 0x000fe2000bf06270 */
[----:B------:R-:W-:Y:S04]  /*5630*/  BSSY B0, `(.L_x_6685) ;  /* 0x0000003000007945 */ /* 0x000fe80003800000 */
[----:B------:R-:W-:Y:S06]  /*5640*/  @!P0 BRA `(.L_x_6686) ;  /* 0x0000000000048947 */ /* 0x000fec0003800000 */
[----:B------:R-:W-:-:S04]  /*5650*/  DEPBAR.LE SB0, 0x0 ;  /* 0x000080000000791a */ /* 0x000fc80000000000 */
.L_x_6686:
[----:B------:R-:W-:Y:S05]  /*5660*/  BSYNC B0 ;  /* 0x0000000000007941 */ /* 0x000fea0003800000 */
.L_x_6685:
[----:B------:R-:W-:Y:S06]  /*5670*/  BAR.ARV 0xc, 0xa0 ;  /* 0x0302800000007b1d */ /* 0x000fec0000002000 */
[----:B------:R-:W-:Y:S01]  /*5680*/  PLOP3.LUT P1, PT, PT, PT, UP0, 0x80, 0x0 ;  /* 0x000000000000781c */ /* 0x000fe20003f2f008 */
[----:B------:R-:W-:Y:S02]  /*5690*/  UIADD3 UR24, UR24, 0x6000, URZ ;  /* 0x0000600018187890 */ /* 0x000fe4000fffe03f */
[----:B------:R-:W-:-:S10]  /*56a0*/  UIADD3 UR4, UR4, 0x6000, URZ ;  /* 0x0000600004047890 */ /* 0x000fd4000fffe03f */
[----:B------:R-:W-:Y:S05]  /*56b0*/  @!P1 BRA `(.L_x_6687) ;  /* 0xfffffff800289947 */ /* 0x000fea000383ffff */
[----:B------:R-:W-:Y:S05]  /*56c0*/  BRA `(.L_x_6628) ;  /* 0x0000002400c87947 */ /* 0x000fea0003800000 */
.L_x_6652:
        /* <DEDUP_REMOVED lines=21> */
.L_x_6688:
[----:B------:R-:W-:Y:S01]  /*5820*/  ULDC UR8, c[0x0][0x8cc] ;  /* 0x0002330000087ab9 */ /* 0x000fe20000000800 */
[----:B------:R-:W-:Y:S01]  /*5830*/  UMOV UR35, UR7 ;  /* 0x0000000700237c82 */ /* 0x000fe20008000000 */
[----:B------:R-:W-:-:S11]  /*5840*/  UISETP.NE.AND UP0, UPT, UR8, 0x1, UPT ;  /* 0x000000010800788c */ /* 0x000fd6000bf05270 */
[----:B------:R-:W-:Y:S02]  /*5850*/  @UP0 ULDC.64 UR10, c[0x0][0x8d0] ;  /* 0x00023400000a0ab9 */ /* 0x000fe40000000a00 */
[----:B------:R-:W-:-:S04]  /*5860*/  UIMAD.WIDE.U32 UR4, UR7, UR10, URZ ;  /* 0x0000000a070472a5 */ /* 0x000fc8000f8e003f */
[----:B------:R-:W-:-:S04]  /*5870*/  @UP0 USHF.R.U32.HI UR35, URZ, UR11, UR5 ;  /* 0x0000000b3f230299 */ /* 0x000fc80008011605 */
[----:B------:R-:W-:-:S12]  /*5880*/  UIMAD UR4, UR35, UR8, URZ ;  /* 0x00000008230472a4 */ /* 0x000fd8000f8e023f */
.L_x_6689:
        /* <DEDUP_REMOVED lines=77> */
.L_x_6719:
        /* <DEDUP_REMOVED lines=9> */
.L_x_6693:
        /* <DEDUP_REMOVED lines=108> */
.L_x_6704:
[----:B-1----:R-:W-:-:S05]  /*64b0*/  IMAD.MOV.U32 R13, RZ, RZ, 0x1 ;  /* 0x00000001ff0d7424 */ /* 0x002fca00078e00ff */
[----:B------:R-:W-:-:S04]  /*64c0*/  SHF.L.U32 R13, R13, 0x1f, RZ ;  /* 0x0000001f0d0d7819 */ /* 0x000fc800000006ff */
[----:B------:R-:W1:Y:S02]  /*64d0*/  SYNCS.PHASECHK.TRANS64.TRYWAIT P1, [R12+URZ+0x36438], R13 ;  /* 0x0364380d0c0075a7 */ /* 0x000e64000802017f */
[----:B-1----:R-:W-:Y:S05]  /*64e0*/  @!P1 BRA `(.L_x_6696) ;  /* 0x0000001800b49947 */ /* 0x002fea0003800000 */
.L_x_6720:
        /* <DEDUP_REMOVED lines=8> */
.L_x_6697:
        /* <DEDUP_REMOVED lines=48> */
.L_x_6721:
        /* <DEDUP_REMOVED lines=8> */
.L_x_6699:
        /* <DEDUP_REMOVED lines=46> */
.L_x_6722:
        /* <DEDUP_REMOVED lines=12> */
.L_x_6701:
        /* <DEDUP_REMOVED lines=37> */
.L_x_6724:
        /* <DEDUP_REMOVED lines=8> */
.L_x_6703:
        /* <DEDUP_REMOVED lines=41> */
.L_x_6695:
[----:B--2---:R-:W2:Y:S01]  /*71f0*/  LDL.LU R4, [R1] ;  /* 0x0000000001047983 */ /* 0x004ea20000300800 */
[----:B------:R-:W-:-:S03]  /*7200*/  IMAD.MOV.U32 R10, RZ, RZ, 0x1 ;  /* 0x00000001ff0a7424 */ /* 0x000fc600078e00ff */
[----:B------:R3:W5:Y:S01]  /*7210*/  LDL R5, [R1+0x4] ;  /* 0x0000040001057983 */ /* 0x0007620000100800 */
[----:B--2---:R-:W-:-:S13]  /*7220*/  ISETP.NE.AND P1, PT, R4, RZ, PT ;  /* 0x000000ff0400720c */ /* 0x004fda0003f25270 */
[----:B---3--:R-:W-:Y:S05]  /*7230*/  @!P1 BRA `(.L_x_6694) ;  /* 0x0000000400889947 */ /* 0x008fea0003800000 */
[----:B------:R-:W2:Y:S02]  /*7240*/  SYNCS.PHASECHK.TRANS64.TRYWAIT P1, [R12+URZ+0x36438], R13 ;  /* 0x0364380d0c0075a7 */ /* 0x000ea4000802017f */
[----:B--2---:R-:W-:Y:S05]  /*7250*/  @!P1 BRA `(.L_x_6705) ;  /* 0x0000000c00b89947 */ /* 0x004fea0003800000 */
.L_x_6725:
        /* <DEDUP_REMOVED lines=8> */
.L_x_6706:
        /* <DEDUP_REMOVED lines=41> */
.L_x_6726:
        /* <DEDUP_REMOVED lines=9> */
.L_x_6708:
        /* <DEDUP_REMOVED lines=38> */
.L_x_6694:
[----:B------:R-:W-:-:S04]  /*7860*/  SHF.L.U32 R3, R10, 0x1f, RZ ;  /* 0x0000001f0a037819 */ /* 0x000fc800000006ff */
[----:B------:R-:W2:Y:S02]  /*7870*/  SYNCS.PHASECHK.TRANS64.TRYWAIT P1, [R12+URZ+0x36438], R3 ;  /* 0x036438030c0075a7 */ /* 0x000ea4000802017f */
[----:B--2---:R-:W-:Y:S05]  /*7880*/  @!P1 BRA `(.L_x_6709) ;  /* 0x0000000800549947 */ /* 0x004fea0003800000 */
.L_x_6727:
[----:B------:R-:W-:Y:S05]  /*7890*/  @P0 BRA `(.L_x_6710) ;  /* 0x0000000000180947 */ /* 0x000fea0003800000 */
[----:B------:R-:W3:Y:S01]  /*78a0*/  S2R R0, SR_TID.X ;  /* 0x0000000000007919 */ /* 0x000ee20000002100 */
[----:B--2---:R-:W-:-:S04]  /*78b0*/  IMAD.MOV.U32 R3, RZ, RZ, 0x6100 ;  /* 0x00006100ff037424 */ /* 0x004fc800078e00ff */
[----:B------:R4:W-:Y:S01]  /*78c0*/  SYNCS.ARRIVE.TRANS64 RZ, [R12+URZ+0x36430], R3 ;  /* 0x036430030cff79a7 */ /* 0x0009e2000800003f */
[----:B---3--:R-:W-:-:S13]  /*78d0*/  LOP3.LUT P0, RZ, R0, 0x1f, RZ, 0xc0, !PT ;  /* 0x0000001f00ff7812 */ /* 0x008fda000780c0ff */
[----:B----4-:R-:W-:Y:S05]  /*78e0*/  @!P0 BRA `(.L_x_6710) ;  /* 0x0000000000048947 */ /* 0x010fea0003800000 */
[----:B------:R-:W-:Y:S01]  /*78f0*/  BPT.TRAP 0x1 ;  /* 0x000000040000795c */ /* 0x000fe20000300000 */
.L_x_6710:
        /* <DEDUP_REMOVED lines=45> */
.L_x_6691:
[----:B------:R-:W-:Y:S05]  /*7bd0*/  BSYNC B0 ;  /* 0x0000000000007941 */ /* 0x000fea0003800000 */
.L_x_6690:
[----:B------:R-:W-:-:S03]  /*7be0*/  UMOV UR4, 0xffffffff ;  /* 0xffffffff00047882 */ /* 0x000fc60000000000 */
[----:B------:R-:W-:Y:S05]  /*7bf0*/  BRA.DIV UR4, `(.L_x_6711) ;  /* 0x00000006048c7947 */ /* 0x000fea000b800000 */
[----:B------:R-:W-:-:S13]  /*7c00*/  ELECT P0, URZ, PT ;  /* 0x00000000003f782f */ /* 0x000fda0003800000 */
.L_x_6730:
[----:B------:R-:W-:Y:S05]  /*7c10*/  @!P0 BRA `(.L_x_6628) ;  /* 0x0000000000748947 */ /* 0x000fea0003800000 */
[----:B------:R-:W2:Y:S02]  /*7c20*/  LDL.LU R0, [R1+0x8] ;  /* 0x0000080001007983 */ /* 0x000ea40000300800 */
[----:B--2---:R-:W-:-:S04]  /*7c30*/  LOP3.LUT R0, R0, 0x2, RZ, 0xfc, !PT ;  /* 0x0000000200007812 */ /* 0x004fc800078efcff */
[----:B------:R-:W-:-:S13]  /*7c40*/  ISETP.NE.AND P0, PT, R0, 0x3, PT ;  /* 0x000000030000780c */ /* 0x000fda0003f05270 */
[----:B------:R-:W-:Y:S05]  /*7c50*/  @!P0 BRA `(.L_x_6712) ;  /* 0x0000000000048947 */ /* 0x000fea0003800000 */
[----:B------:R-:W-:Y:S01]  /*7c60*/  BPT.TRAP 0x1 ;  /* 0x000000040000795c */ /* 0x000fe20000300000 */
.L_x_6712:
        /* <DEDUP_REMOVED lines=15> */
.L_x_6731:
[----:B------:R-:W3:Y:S02]  /*7d60*/  SYNCS.PHASECHK.TRANS64.TRYWAIT P1, [R23+URZ], R0 ;  /* 0x00000000170075a7 */ /* 0x000ee4000802017f */
[----:B---3--:R-:W-:Y:S05]  /*7d70*/  @!P1 BRA `(.L_x_6714) ;  /* 0x0000000400649947 */ /* 0x008fea0003800000 */
.L_x_6732:
[----:B------:R-:W-:Y:S05]  /*7d80*/  @!P0 BRA `(.L_x_6715) ;  /* 0x0000000000048947 */ /* 0x000fea0003800000 */
[----:B------:R-:W-:Y:S01]  /*7d90*/  BPT.TRAP 0x1 ;  /* 0x000000040000795c */ /* 0x000fe20000300000 */
.L_x_6715:
[----:B------:R-:W-:-:S07]  /*7da0*/  SHF.L.U32 R10, R10, 0x1f, RZ ;  /* 0x0000001f0a0a7819 */ /* 0x000fce00000006ff */
.L_x_6716:
[----:B----4-:R4:W1:Y:S02]  /*7db0*/  SYNCS.PHASECHK.TRANS64.TRYWAIT P0, [R7+URZ+0x36438], R10 ;  /* 0x0364380a070075a7 */ /* 0x010864000800017f */
[----:B-1----:R-:W-:Y:S05]  /*7dc0*/  @!P0 NANOSLEEP.SYNCS 0x989680 ;  /* 0x009896800000895d */ /* 0x002fea0003900000 */
[----:B------:R-:W1:Y:S02]  /*7dd0*/  @!P0 SYNCS.PHASECHK.TRANS64 P0, [R7+URZ+0x36438], R10 ;  /* 0x0364380a070085a7 */ /* 0x000e64000800007f */
[----:B-1----:R-:W-:Y:S05]  /*7de0*/  @!P0 BRA `(.L_x_6716) ;  /* 0xfffffffc00f08947 */ /* 0x002fea000383ffff */
.L_x_6628:
[----:B------:R-:W-:Y:S05]  /*7df0*/  BSYNC B6 ;  /* 0x0000000000067941 */ /* 0x000fea0003800000 */
.L_x_6623:
[----:B------:R-:W-:Y:S05]  /*7e00*/  EXIT ;  /* 0x000000000000794d */ /* 0x000fea0003800000 */
.L_x_6634:
[----:B------:R-:W-:Y:S02]  /*7e10*/  IMAD.MOV.U32 R12, RZ, RZ, RZ ;  /* 0x000000ffff0c7224 */ /* 0x000fe400078e00ff */
[----:B------:R-:W-:Y:S02]  /*7e20*/  IMAD.MOV.U32 R11, RZ, RZ, 0x1f ;  /* 0x0000001fff0b7424 */ /* 0x000fe400078e00ff */
[----:B------:R-:W-:-:S07]  /*7e30*/  IMAD.MOV.U32 R15, RZ, RZ, -0x1 ;  /* 0xffffffffff0f7424 */ /* 0x000fce00078e00ff */
[----:B------:R-:W-:Y:S05]  /*7e40*/  WARPSYNC.COLLECTIVE R15, `(.L_x_6717) ;  /* 0x000000000f087348 */ /* 0x000fea0003c00000 */
[----:B------:R1:W2:Y:S02]  /*7e50*/  SHFL.IDX P6, R14, R13, R12, R11 ;  /* 0x0000000c0d0e7389 */ /* 0x0002a400000c000b */
[----:B-12---:R-:W-:Y:S01]  /*7e60*/  ENDCOLLECTIVE ;  /* 0x000000000000791b */ /* 0x006fe20003800000 */
.L_x_6717:
[----:B------:R-:W-:Y:S05]  /*7e70*/  BRA `(.L_x_6718) ;  /* 0xffffff9000d47947 */ /* 0x000fea000383ffff */
.L_x_6636:
[----:B--2---:R2:W3:Y:S02]  /*7e80*/  SYNCS.PHASECHK.TRANS64.TRYWAIT P0, [R19+URZ+0x36400], R10 ;  /* 0x0364000a130075a7 */ /* 0x0044e4000800017f */
[----:B---3--:R-:W-:Y:S05]  /*7e90*/  @!P0 NANOSLEEP.SYNCS 0x989680 ;  /* 0x009896800000895d */ /* 0x008fea0003900000 */
[----:B------:R-:W3:Y:S02]  /*7ea0*/  @!P0 SYNCS.PHASECHK.TRANS64 P0, [R19+URZ+0x36400], R10 ;  /* 0x0364000a130085a7 */ /* 0x000ee4000800007f */
[----:B---3--:R-:W-:Y:S05]  /*7eb0*/  @!P0 BRA `(.L_x_6636) ;  /* 0xfffffffc00f08947 */ /* 0x008fea000383ffff */
[----:B------:R-:W-:Y:S05]  /*7ec0*/  BRA `(.L_x_6635) ;  /* 0xffffff94000c7947 */ /* 0x000fea000383ffff */
.L_x_6640:
[----:B--2---:R2:W3:Y:S02]  /*7ed0*/  SYNCS.PHASECHK.TRANS64.TRYWAIT P1, [R3+URZ+0x36410], R12 ;  /* 0x0364100c030075a7 */ /* 0x0044e4000802017f */
[----:B---3--:R-:W-:Y:S05]  /*7ee0*/  @!P1 NANOSLEEP.SYNCS 0x989680 ;  /* 0x009896800000995d */ /* 0x008fea0003900000 */
[----:B------:R-:W3:Y:S02]  /*7ef0*/  @!P1 SYNCS.PHASECHK.TRANS64 P1, [R3+URZ+0x36410], R12 ;  /* 0x0364100c030095a7 */ /* 0x000ee4000802007f */
[----:B---3--:R-:W-:Y:S05]  /*7f00*/  @!P1 BRA `(.L_x_6640) ;  /* 0xfffffffc00f09947 */ /* 0x008fea000383ffff */
[----:B------:R-:W-:Y:S05]  /*7f10*/  BRA `(.L_x_6639) ;  /* 0xffffff9800d07947 */ /* 0x000fea000383ffff */
.L_x_6644:
[----:B------:R1:W1:Y:S02]  /*7f20*/  SYNCS.PHASECHK.TRANS64.TRYWAIT P1, [R19+URZ+0x36430], R14 ;  /* 0x0364300e130075a7 */ /* 0x000264000802017f */
[----:B-1----:R-:W-:Y:S05]  /*7f30*/  @!P1 NANOSLEEP.SYNCS 0x989680 ;  /* 0x009896800000995d */ /* 0x002fea0003900000 */
[----:B------:R-:W1:Y:S02]  /*7f40*/  @!P1 SYNCS.PHASECHK.TRANS64 P1, [R19+URZ+0x36430], R14 ;  /* 0x0364300e130095a7 */ /* 0x000e64000802007f */
[----:B-1----:R-:W-:Y:S05]  /*7f50*/  @!P1 BRA `(.L_x_6644) ;  /* 0xfffffffc00f09947 */ /* 0x002fea000383ffff */
[----:B------:R-:W-:Y:S05]  /*7f60*/  BRA `(.L_x_6643) ;  /* 0xffffffa000747947 */ /* 0x000fea000383ffff */
.L_x_6692:
[----:B-1----:R1:W2:Y:S02]  /*7f70*/  SYNCS.PHASECHK.TRANS64.TRYWAIT P1, [R12+URZ+0x36420], R13 ;  /* 0x0364200d0c0075a7 */ /* 0x0022a4000802017f */
[----:B--2---:R-:W-:Y:S05]  /*7f80*/  @!P1 NANOSLEEP.SYNCS 0x989680 ;  /* 0x009896800000995d */ /* 0x004fea0003900000 */
[----:B------:R-:W2:Y:S02]  /*7f90*/  @!P1 SYNCS.PHASECHK.TRANS64 P1, [R12+URZ+0x36420], R13 ;  /* 0x0364200d0c0095a7 */ /* 0x000ea4000802007f */
[----:B--2---:R-:W-:Y:S05]  /*7fa0*/  @!P1 BRA `(.L_x_6692) ;  /* 0xfffffffc00f09947 */ /* 0x004fea000383ffff */
[----:B------:R-:W-:Y:S05]  /*7fb0*/  BRA `(.L_x_6719) ;  /* 0xffffffdc00687947 */ /* 0x000fea000383ffff */
.L_x_6696:
[----:B-1----:R1:W3:Y:S02]  /*7fc0*/  SYNCS.PHASECHK.TRANS64.TRYWAIT P1, [R12+URZ+0x36438], R13 ;  /* 0x0364380d0c0075a7 */ /* 0x0022e4000802017f */
[----:B---3--:R-:W-:Y:S05]  /*7fd0*/  @!P1 NANOSLEEP.SYNCS 0x989680 ;  /* 0x009896800000995d */ /* 0x008fea0003900000 */
[----:B------:R-:W3:Y:S02]  /*7fe0*/  @!P1 SYNCS.PHASECHK.TRANS64 P1, [R12+URZ+0x36438], R13 ;  /* 0x0364380d0c0095a7 */ /* 0x000ee4000802007f */
[----:B---3--:R-:W-:Y:S05]  /*7ff0*/  @!P1 BRA `(.L_x_6696) ;  /* 0xfffffffc00f09947 */ /* 0x008fea000383ffff */
[----:B------:R-:W-:Y:S05]  /*8000*/  BRA `(.L_x_6720) ;  /* 0xffffffe400387947 */ /* 0x000fea000383ffff */
.L_x_6698:
[----:B--2---:R2:W3:Y:S02]  /*8010*/  SYNCS.PHASECHK.TRANS64.TRYWAIT P1, [R12+URZ+0x36428], R0 ;  /* 0x036428000c0075a7 */ /* 0x0044e4000802017f */
[----:B---3--:R-:W-:Y:S05]  /*8020*/  @!P1 NANOSLEEP.SYNCS 0x989680 ;  /* 0x009896800000995d */ /* 0x008fea0003900000 */
[----:B------:R-:W3:Y:S02]  /*8030*/  @!P1 SYNCS.PHASECHK.TRANS64 P1, [R12+URZ+0x36428], R0 ;  /* 0x036428000c0095a7 */ /* 0x000ee4000802007f */
[----:B---3--:R-:W-:Y:S05]  /*8040*/  @!P1 BRA `(.L_x_6698) ;  /* 0xfffffffc00f09947 */ /* 0x008fea000383ffff */
[----:B------:R-:W-:Y:S05]  /*8050*/  BRA `(.L_x_6721) ;  /* 0xffffffe800047947 */ /* 0x000fea000383ffff */
.L_x_6700:
        /* <DEDUP_REMOVED lines=8> */
.L_x_6702:
[----:B------:R-:W-:-:S07]  /*80e0*/  SHF.L.U32 R5, R16, 0x1f, RZ ;  /* 0x0000001f10057819 */ /* 0x000fce00000006ff */
.L_x_6723:
[----:B---3--:R3:W4:Y:S02]  /*80f0*/  SYNCS.PHASECHK.TRANS64.TRYWAIT P1, [R12+URZ+0x36420], R5 ;  /* 0x036420050c0075a7 */ /* 0x008724000802017f */
[----:B----4-:R-:W-:Y:S05]  /*8100*/  @!P1 NANOSLEEP.SYNCS 0x989680 ;  /* 0x009896800000995d */ /* 0x010fea0003900000 */
[----:B------:R-:W4:Y:S02]  /*8110*/  @!P1 SYNCS.PHASECHK.TRANS64 P1, [R12+URZ+0x36420], R5 ;  /* 0x036420050c0095a7 */ /* 0x000f24000802007f */
[----:B----4-:R-:W-:Y:S05]  /*8120*/  @!P1 BRA `(.L_x_6723) ;  /* 0xfffffffc00f09947 */ /* 0x010fea000383ffff */
[----:B------:R-:W-:Y:S05]  /*8130*/  BRA `(.L_x_6724) ;  /* 0xffffffec00687947 */ /* 0x000fea000383ffff */
.L_x_6705:
[----:B--2---:R2:W3:Y:S02]  /*8140*/  SYNCS.PHASECHK.TRANS64.TRYWAIT P1, [R12+URZ+0x36438], R13 ;  /* 0x0364380d0c0075a7 */ /* 0x0044e4000802017f */
[----:B---3--:R-:W-:Y:S05]  /*8150*/  @!P1 NANOSLEEP.SYNCS 0x989680 ;  /* 0x009896800000995d */ /* 0x008fea0003900000 */
[----:B------:R-:W3:Y:S02]  /*8160*/  @!P1 SYNCS.PHASECHK.TRANS64 P1, [R12+URZ+0x36438], R13 ;  /* 0x0364380d0c0095a7 */ /* 0x000ee4000802007f */
[----:B---3--:R-:W-:Y:S05]  /*8170*/  @!P1 BRA `(.L_x_6705) ;  /* 0xfffffffc00f09947 */ /* 0x008fea000383ffff */
[----:B------:R-:W-:Y:S05]  /*8180*/  BRA `(.L_x_6725) ;  /* 0xfffffff000347947 */ /* 0x000fea000383ffff */
.L_x_6707:
[----:B-1----:R1:W2:Y:S02]  /*8190*/  SYNCS.PHASECHK.TRANS64.TRYWAIT P1, [R12+URZ+0x36428], R5 ;  /* 0x036428050c0075a7 */ /* 0x0022a4000802017f */
[----:B--2---:R-:W-:Y:S05]  /*81a0*/  @!P1 NANOSLEEP.SYNCS 0x989680 ;  /* 0x009896800000995d */ /* 0x004fea0003900000 */
[----:B------:R-:W2:Y:S02]  /*81b0*/  @!P1 SYNCS.PHASECHK.TRANS64 P1, [R12+URZ+0x36428], R5 ;  /* 0x036428050c0095a7 */ /* 0x000ea4000802007f */
[----:B--2---:R-:W-:Y:S05]  /*81c0*/  @!P1 BRA `(.L_x_6707) ;  /* 0xfffffffc00f09947 */ /* 0x004fea000383ffff */
[----:B------:R-:W-:Y:S05]  /*81d0*/  BRA `(.L_x_6726) ;  /* 0xfffffff000e47947 */ /* 0x000fea000383ffff */
.L_x_6709:
[----:B--2---:R2:W3:Y:S02]  /*81e0*/  SYNCS.PHASECHK.TRANS64.TRYWAIT P1, [R12+URZ+0x36438], R3 ;  /* 0x036438030c0075a7 */ /* 0x0044e4000802017f */
[----:B---3--:R-:W-:Y:S05]  /*81f0*/  @!P1 NANOSLEEP.SYNCS 0x989680 ;  /* 0x009896800000995d */ /* 0x008fea0003900000 */
[----:B------:R-:W3:Y:S02]  /*8200*/  @!P1 SYNCS.PHASECHK.TRANS64 P1, [R12+URZ+0x36438], R3 ;  /* 0x036438030c0095a7 */ /* 0x000ee4000802007f */
[----:B---3--:R-:W-:Y:S05]  /*8210*/  @!P1 BRA `(.L_x_6709) ;  /* 0xfffffffc00f09947 */ /* 0x008fea000383ffff */
[----:B------:R-:W-:Y:S05]  /*8220*/  BRA `(.L_x_6727) ;  /* 0xfffffff400987947 */ /* 0x000fea000383ffff */
.L_x_6711:
[----:B------:R-:W-:Y:S01]  /*8230*/  BSSY B0, `(.L_x_6728) ;  /* 0x0000006000007945 */ /* 0x000fe20003800000 */
[----:B------:R-:W-:-:S07]  /*8240*/  IMAD.MOV.U32 R15, RZ, RZ, -0x1 ;  /* 0xffffffffff0f7424 */ /* 0x000fce00078e00ff */
[----:B-1----:R-:W-:Y:S05]  /*8250*/  WARPSYNC.COLLECTIVE R15, `(.L_x_6729) ;  /* 0x000000000f0c7348 */ /* 0x002fea0003c00000 */
[----:B------:R-:W-:Y:S02]  /*8260*/  ELECT P6, UR62, PT ;  /* 0x00000000003e782f */ /* 0x000fe400038c0000 */
[----:B------:R-:W-:Y:S01]  /*8270*/  MOV R14, UR62 ;  /* 0x0000003e000e7c02 */ /* 0x000fe20008000f00 */
[----:B-1----:R-:W-:Y:S10]  /*8280*/  ENDCOLLECTIVE ;  /* 0x000000000000791b */ /* 0x002ff40003800000 */
.L_x_6729:
[----:B------:R-:W-:Y:S05]  /*8290*/  BSYNC B0 ;  /* 0x0000000000007941 */ /* 0x000fea0003800000 */
.L_x_6728:
[----:B------:R-:W-:Y:S01]  /*82a0*/  PLOP3.LUT P0, PT, P6, PT, PT, 0x80, 0x0 ;  /* 0x000000000000781c */ /* 0x000fe2000370f070 */
[----:B------:R-:W-:-:S12]  /*82b0*/  BRA `(.L_x_6730) ;  /* 0xfffffff800547947 */ /* 0x000fd8000383ffff */
.L_x_6713:
[----:B--2---:R2:W3:Y:S02]  /*82c0*/  SYNCS.PHASECHK.TRANS64.TRYWAIT P1, [R5+URZ], R2 ;  /* 0x00000002050075a7 */ /* 0x0044e4000802017f */
[----:B---3--:R-:W-:Y:S05]  /*82d0*/  @!P1 NANOSLEEP.SYNCS 0x989680 ;  /* 0x009896800000995d */ /* 0x008fea0003900000 */
[----:B------:R-:W3:Y:S02]  /*82e0*/  @!P1 SYNCS.PHASECHK.TRANS64 P1, [R5+URZ], R2 ;  /* 0x00000002050095a7 */ /* 0x000ee4000802007f */
[----:B---3--:R-:W-:Y:S05]  /*82f0*/  @!P1 BRA `(.L_x_6713) ;  /* 0xfffffffc00f09947 */ /* 0x008fea000383ffff */
[----:B------:R-:W-:Y:S05]  /*8300*/  BRA `(.L_x_6731) ;  /* 0xfffffff800947947 */ /* 0x000fea000383ffff */
.L_x_6714:
[----:B---3--:R3:W4:Y:S02]  /*8310*/  SYNCS.PHASECHK.TRANS64.TRYWAIT P1, [R23+URZ], R0 ;  /* 0x00000000170075a7 */ /* 0x008724000802017f */
[----:B----4-:R-:W-:Y:S05]  /*8320*/  @!P1 NANOSLEEP.SYNCS 0x989680 ;  /* 0x009896800000995d */ /* 0x010fea0003900000 */
[----:B------:R-:W4:Y:S02]  /*8330*/  @!P1 SYNCS.PHASECHK.TRANS64 P1, [R23+URZ], R0 ;  /* 0x00000000170095a7 */ /* 0x000f24000802007f */
[----:B----4-:R-:W-:Y:S05]  /*8340*/  @!P1 BRA `(.L_x_6714) ;  /* 0xfffffffc00f09947 */ /* 0x010fea000383ffff */
[----:B------:R-:W-:Y:S05]  /*8350*/  BRA `(.L_x_6732) ;  /* 0xfffffff800887947 */ /* 0x000fea000383ffff */
.L_x_6733:
        /* <DEDUP_REMOVED lines=10> */
.L_x_7691:


//--------------------- .text._ZN7cutlass13device_kernelIN5flash11enable_sm90INS1_16FlashAttnBwdSm90INS1_25CollectiveMainloopBwdSm90ILi2ELi1ELi1EN4cute5tupleIJNS5_1CILi1EEES8_S8_EEENS6_IJNS7_ILi64EEENS7_ILi96EEENS7_ILi192EEEEEENS_10bfloat16_tEfNS_4arch4Sm90ELb1ELb0ELb0ELb0ELb1ELb0ELb1ELb0ELi3ELi1ELi1ELi1ELb0EEENS1_24CollectiveEpilogueBwdGQAISD_fSG_Li384ELb0ELb1EEENS1_25SingleTileBwdLPTSchedulerILb0ELi96ELb1EEEEEEEEEvNT_6ParamsE --------------------------
	.section	.text._ZN7cutlass13device_kernelIN5flash11enable_sm90INS1_16FlashAttnBwdSm90INS1_25CollectiveMainloopBwdSm90ILi2ELi1ELi1EN4cute5tupleIJNS5_1CILi1EEES8_S8_EEENS6_IJNS7_ILi64EEENS7_ILi96EEENS7_ILi192EEEEEENS_10bfloat16_tEfNS_4arch4Sm90ELb1ELb0ELb0ELb0ELb1ELb0ELb1ELb0ELi3ELi1ELi1ELi1ELb0EEENS1_24CollectiveEpilogueBwdGQAISD_fSG_Li384ELb0ELb1EEENS1_25SingleTileBwdLPTSchedulerILb0ELi96ELb1EEEEEEEEEvNT_6ParamsE,"ax",@progbits
	.align	128
.text._ZN7cutlass13device_kernelIN5flash11enable_sm90INS1_16FlashAttnBwdSm90INS1_25CollectiveMainloopBwdSm90ILi2ELi1ELi1EN4cute5tupleIJNS5_1CILi1EEES8_S8_EEENS6_IJNS7_ILi64EEENS7_ILi96EEENS7_ILi192EEEEEENS_10bfloat16_tEfNS_4arch4Sm90ELb1ELb0ELb0ELb0ELb1ELb0ELb1ELb0ELi3ELi1ELi1ELi1ELb0EEENS1_24CollectiveEpilogueBwdGQAISD_fSG_Li384ELb0ELb1EEENS1_25SingleTileBwdLPTSchedulerILb0ELi96ELb1EEEEEEEEEvNT_6ParamsE:
        .type           _ZN7cutlass13device_kernelIN5flash11enable_sm90INS1_16FlashAttnBwdSm90INS1_25CollectiveMainloopBwdSm90ILi2ELi1ELi1EN4cute5tupleIJNS5_1CILi1EEES8_S8_EEENS6_IJNS7_ILi64EEENS7_ILi96EEENS7_ILi192EEEEEENS_10bfloat16_tEfNS_4arch4Sm90ELb1ELb0ELb0ELb0ELb1ELb0ELb1ELb0ELi3ELi1ELi1ELi1ELb0EEENS1_24CollectiveEpilogueBwdGQAISD_fSG_Li384ELb0ELb1EEENS1_25SingleTileBwdLPTSchedulerILb0ELi96ELb1EEEEEEEEEvNT_6ParamsE,@function
        .size           _ZN7cutlass13device_kernelIN5flash11enable_sm90INS1_16FlashAttnBwdSm90INS1_25CollectiveMainloopBwdSm90ILi2ELi1ELi1EN4cute5tupleIJNS5_1CILi1EEES8_S8_EEENS6_IJNS7_ILi64EEENS7_ILi96EEENS7_ILi192EEEEEENS_10bfloat16_tEfNS_4arch4Sm90ELb1ELb0ELb0ELb0ELb1ELb0ELb1ELb0ELi3ELi1ELi1ELi1ELb0EEENS1_24CollectiveEpilogueBwdGQAISD_fSG_Li384ELb0ELb1EEENS1_25SingleTileBwdLPTSchedulerILb0ELi96ELb1EEEEEEEEEvNT_6ParamsE,(.L_x_7692 - _ZN7cutlass13device_kernelIN5flash11enable_sm90INS1_16FlashAttnBwdSm90INS1_25CollectiveMainloopBwdSm90ILi2ELi1ELi1EN4cute5tupleIJNS5_1CILi1EEES8_S8_EEENS6_IJNS7_ILi64EEENS7_ILi96EEENS7_ILi192EEEEEENS_10bfloat16_tEfNS_4arch4Sm90ELb1ELb0ELb0ELb0ELb1ELb0ELb1ELb0ELi3ELi1ELi1ELi1ELb0EEENS1_24CollectiveEpilogueBwdGQAISD_fSG_Li384ELb0ELb1EEENS1_25SingleTileBwdLPTSchedulerILb0ELi96ELb1EEEEEEEEEvNT_6ParamsE)
        .other          _ZN7cutlass13device_kernelIN5flash11enable_sm90INS1_16FlashAttnBwdSm90INS1_25CollectiveMainloopBwdSm90ILi2ELi1ELi1EN4cute5tupleIJNS5_1CILi1EEES8_S8_EEENS6_IJNS7_ILi64EEENS7_ILi96EEENS7_ILi192EEEEEENS_10bfloat16_tEfNS_4arch4Sm90ELb1ELb0ELb0ELb0ELb1ELb0ELb1ELb0ELi3ELi1ELi1ELi1ELb0EEENS1_24CollectiveEpilogueBwdGQAISD_fSG_Li384ELb0ELb1EEENS1_25SingleTileBwdLPTSchedulerILb0ELi96ELb1EEEEEEEEEvNT_6ParamsE,@"STO_CUDA_ENTRY STV_DEFAULT"
_ZN7cutlass13device_kernelIN5flash11enable_sm90INS1_16FlashAttnBwdSm90INS1_25CollectiveMainloopBwdSm90ILi2ELi1ELi1EN4cute5tupleIJNS5_1CILi1EEES8_S8_EEENS6_IJNS7_ILi64EEENS7_ILi96EEENS7_ILi192EEEEEENS_10bfloat16_tEfNS_4arch4Sm90ELb1ELb0ELb0ELb0ELb1ELb0ELb1ELb0ELi3ELi1ELi1ELi1ELb0EEENS1_24CollectiveEpilogueBwdGQAISD_fSG_Li384ELb0ELb1EEENS1_25SingleTileBwdLPTSchedulerILb0ELi96ELb1EEEEEEEEEvNT_6ParamsE:
        /* <DEDUP_REMOVED lines=23> */
.L_x_6735:
[----:B------:R-:W-:Y:S05]  /*0170*/  BSYNC B0 ;  /* 0x0000000000007941 */ /* 0x000fea0003800000 */
.L_x_6734:
        /* <DEDUP_REMOVED lines=34> */
.L_x_6736:
        /* <DEDUP_REMOVED lines=20> */
.L_x_6737:
        /* <DEDUP_REMOVED lines=9> */
.L_x_6740:
        /* <DEDUP_REMOVED lines=32> */
.L_x_6741:
[----:B------:R-:W-:Y:S01]  /*0770*/  ULDC UR7, c[0x0][0x8cc] ;  /* 0x0002330000077ab9 */ /* 0x000fe20000000800 */
[----:B------:R-:W-:Y:S01]  /*0780*/  UMOV UR40, UR10 ;  /* 0x0000000a00287c82 */ /* 0x000fe20008000000 */
[----:B------:R-:W-:-:S11]  /*0790*/  UISETP.NE.AND UP0, UPT, UR7, 0x1, UPT ;  /* 0x000000010700788c */ /* 0x000fd6000bf05270 */
[----:B------:R-:W-:Y:S02]  /*07a0*/  @UP0 ULDC.64 UR8, c[0x0][0x8d0] ;  /* 0x0002340000080ab9 */ /* 0x000fe40000000a00 */
[----:B------:R-:W-:-:S04]  /*07b0*/  UIMAD.WIDE.U32 UR4, UR10, UR8, URZ ;  /* 0x000000080a0472a5 */ /* 0x000fc8000f8e003f */
[----:B------:R-:W-:-:S04]  /*07c0*/  @UP0 USHF.R.U32.HI UR40, URZ, UR9, UR5 ;  /* 0x000000093f280299 */ /* 0x000fc80008011605 */
[----:B------:R-:W-:-:S12]  /*07d0*/  UIMAD UR4, UR40, UR7, URZ ;  /* 0x00000007280472a4 */ /* 0x000fd8000f8e023f */
.L_x_6742:
        /* <DEDUP_REMOVED lines=105> */
.L_x_6746:
        /* <DEDUP_REMOVED lines=15> */
.L_x_6745:
        /* <DEDUP_REMOVED lines=20> */
.L_x_6748:
        /* <DEDUP_REMOVED lines=15> */
.L_x_6747:
        /* <DEDUP_REMOVED lines=8> */
.L_x_6863:
        /* <DEDUP_REMOVED lines=19> */
.L_x_6750:
        /* <DEDUP_REMOVED lines=107> */
.L_x_6762:
[----:B------:R-:W-:-:S13]  /*19f0*/  ISETP.NE.AND P0, PT, R10, 0x3, PT ;  /* 0x000000030a00780c */ /* 0x000fda0003f05270 */
[----:B-1----:R-:W-:Y:S05]  /*1a00*/  @!P0 BRA `(.L_x_6752) ;  /* 0x0000000000048947 */ /* 0x002fea0003800000 */
[----:B------:R-:W-:Y:S01]  /*1a10*/  BPT.TRAP 0x1 ;  /* 0x000000040000795c */ /* 0x000fe20000300000 */
.L_x_6752:
[----:B------:R-:W-:Y:S02]  /*1a20*/  LEA R3, R2, UR43, 0x3 ;  /* 0x0000002b02037c11 */ /* 0x000fe4000f8e18ff */
[----:B------:R-:W-:-:S04]  /*1a30*/  SHF.L.U32 R12, R7, 0x1f, RZ ;  /* 0x0000001f070c7819 */ /* 0x000fc800000006ff */
[----:B------:R1:W2:Y:S01]  /*1a40*/  SYNCS.PHASECHK.TRANS64.TRYWAIT P1, [R3+URZ+0x36410], R12 ;  /* 0x0364100c030075a7 */ /* 0x0002a2000802017f */
[----:B------:R-:W-:Y:S05]  /*1a50*/  @!P0 BRA `(.L_x_6753) ;  /* 0x0000000000048947 */ /* 0x000fea0003800000 */
[----:B------:R-:W-:Y:S01]  /*1a60*/  BPT.TRAP 0x1 ;  /* 0x000000040000795c */ /* 0x000fe20000300000 */
.L_x_6753:
[----:B--2---:R-:W-:Y:S05]  /*1a70*/  @P1 BRA `(.L_x_6754) ;  /* 0x0000000000081947 */ /* 0x004fea0003800000 */
[----:B------:R-:W2:Y:S02]  /*1a80*/  SYNCS.PHASECHK.TRANS64.TRYWAIT P1, [R3+URZ+0x36410], R12 ;  /* 0x0364100c030075a7 */ /* 0x000ea4000802017f */
[----:B--2---:R-:W-:Y:S05]  /*1a90*/  @!P1 BRA `(.L_x_6755) ;  /* 0x0000007000dc9947 */ /* 0x004fea0003800000 */
.L_x_6754:
        /* <DEDUP_REMOVED lines=103> */
.L_x_6756:
[----:B------:R-:W-:-:S04]  /*2110*/  SHF.L.U32 R14, R5, 0x1f, RZ ;  /* 0x0000001f050e7819 */ /* 0x000fc800000006ff */
[----:B------:R4:W1:Y:S01]  /*2120*/  SYNCS.PHASECHK.TRANS64.TRYWAIT P1, [UR43+0x36430], R14 ;  /* 0x0364300eff0075a7 */ /* 0x000862000802016b */
[----:B------:R-:W-:Y:S05]  /*2130*/  @!P0 BRA `(.L_x_6757) ;  /* 0x0000000000048947 */ /* 0x000fea0003800000 */
[----:B------:R-:W-:Y:S01]  /*2140*/  BPT.TRAP 0x1 ;  /* 0x000000040000795c */ /* 0x000fe20000300000 */
.L_x_6757:
[----:B-1----:R-:W-:Y:S05]  /*2150*/  @P1 BRA `(.L_x_6758) ;  /* 0x0000000000081947 */ /* 0x002fea0003800000 */
[----:B------:R-:W1:Y:S02]  /*2160*/  SYNCS.PHASECHK.TRANS64.TRYWAIT P1, [UR43+0x36430], R14 ;  /* 0x0364300eff0075a7 */ /* 0x000e64000802016b */
[----:B-1----:R-:W-:Y:S05]  /*2170*/  @!P1 BRA `(.L_x_6759) ;  /* 0x0000006c00389947 */ /* 0x002fea0003800000 */
.L_x_6758:
        /* <DEDUP_REMOVED lines=314> */
.L_x_6760:
        /* <DEDUP_REMOVED lines=60> */
.L_x_6761:
        /* <DEDUP_REMOVED lines=62> */
.L_x_6744:
        /* <DEDUP_REMOVED lines=89> */
.L_x_6765:
[----:B------:R-:W2:Y:S04]  /*4250*/  LDG.E.STRONG.GPU R4, desc[UR38][R2.64] ;  /* 0x0000002602047981 */ /* 0x000ea8000c1ef900 */
[----:B--2---:R-:W-:Y:S01]  /*4260*/  CCTL.IVALL ;  /* 0x00000000ff00798f */ /* 0x004fe20002000000 */
[----:B------:R-:W-:Y:S05]  /*4270*/  YIELD ;  /* 0x0000000000007946 */ /* 0x000fea0003800000 */
[----:B------:R-:W-:-:S13]  /*4280*/  ISETP.NE.AND P0, PT, R4, UR17, PT ;  /* 0x0000001104007c0c */ /* 0x000fda000bf05270 */
[----:B------:R-:W-:Y:S05]  /*4290*/  @P0 BRA `(.L_x_6765) ;  /* 0xfffffffc00ec0947 */ /* 0x000fea000383ffff */
.L_x_6764:
[----:B------:R-:W-:Y:S05]  /*42a0*/  BSYNC B0 ;  /* 0x0000000000007941 */ /* 0x000fea0003800000 */
.L_x_6763:
[----:B------:R-:W-:-:S03]  /*42b0*/  UMOV UR4, 0xffffffff ;  /* 0xffffffff00047882 */ /* 0x000fc60000000000 */
[----:B------:R-:W-:Y:S05]  /*42c0*/  BRA.DIV UR4, `(.L_x_6766) ;  /* 0x0000004a04f87947 */ /* 0x000fea000b800000 */
[----:B------:R-:W-:Y:S01]  /*42d0*/  NOP ;  /* 0x0000000000007918 */ /* 0x000fe20000000000 */
.L_x_6866:
        /* <DEDUP_REMOVED lines=15> */
.L_x_6769:
[----:B------:R-:W-:Y:S01]  /*43d0*/  @P0 ELECT P2, URZ, PT ;  /* 0x00000000003f082f */ /* 0x000fe20003840000 */
[----:B------:R2:W-:-:S12]  /*43e0*/  UBLKRED.G.S.ADD.F32.RN [UR4], [UR9], UR6, desc[UR12] ;  /* 0x00000c04090073bb */ /* 0x0005d800080a1406 */
[----:B------:R-:W-:Y:S02]  /*43f0*/  @P2 PLOP3.LUT P0, PT, P2, PT, PT, 0x8, 0x0 ;  /* 0x000000000000281c */ /* 0x000fe4000170e170 */
[----:B------:R-:W-:-:S11]  /*4400*/  PLOP3.LUT P2, PT, PT, PT, PT, 0x8, 0x0 ;  /* 0x000000000000781c */ /* 0x000fd60003f4e170 */
[----:B--2---:R-:W-:Y:S05]  /*4410*/  @P0 BRA.U.ANY `(.L_x_6769) ;  /* 0xfffffffd00ec0947 */ /* 0x004fea000393ffff */
[----:B------:R0:W-:Y:S01]  /*4420*/  UTMACMDFLUSH ;  /* 0x00000000000079b7 */ /* 0x0001e20000000000 */
[----:B------:R-:W-:-:S04]  /*4430*/  DEPBAR.LE SB0, 0x0 ;  /* 0x000080000000791a */ /* 0x000fc80000000000 */
.L_x_6768:
[----:B------:R-:W-:Y:S05]  /*4440*/  BSYNC B0 ;  /* 0x0000000000007941 */ /* 0x000fea0003800000 */
.L_x_6767:
        /* <DEDUP_REMOVED lines=14> */
.L_x_6771:
[----:B------:R-:W-:Y:S05]  /*4530*/  BSYNC B0 ;  /* 0x0000000000007941 */ /* 0x000fea0003800000 */
.L_x_6770:
        /* <DEDUP_REMOVED lines=20> */
.L_x_6774:
[----:B-12---:R-:W2:Y:S04]  /*4680*/  LDG.E.STRONG.GPU R0, desc[UR38][R2.64] ;  /* 0x0000002602007981 */ /* 0x006ea8000c1ef900 */
[----:B--2---:R-:W-:Y:S01]  /*4690*/  CCTL.IVALL ;  /* 0x00000000ff00798f */ /* 0x004fe20002000000 */
[----:B------:R-:W-:Y:S05]  /*46a0*/  YIELD ;  /* 0x0000000000007946 */ /* 0x000fea0003800000 */
[----:B------:R-:W-:-:S13]  /*46b0*/  ISETP.NE.AND P0, PT, R0, UR17, PT ;  /* 0x0000001100007c0c */ /* 0x000fda000bf05270 */
[----:B------:R-:W-:Y:S05]  /*46c0*/  @P0 BRA `(.L_x_6774) ;  /* 0xfffffffc00ec0947 */ /* 0x000fea000383ffff */
.L_x_6773:
[----:B------:R-:W-:Y:S05]  /*46d0*/  BSYNC B0 ;  /* 0x0000000000007941 */ /* 0x000fea0003800000 */
.L_x_6772:
[----:B------:R-:W-:-:S03]  /*46e0*/  UMOV UR4, 0xffffffff ;  /* 0xffffffff00047882 */ /* 0x000fc60000000000 */
[----:B------:R-:W-:Y:S05]  /*46f0*/  BRA.DIV UR4, `(.L_x_6775) ;  /* 0x0000004a04087947 */ /* 0x000fea000b800000 */
[----:B------:R-:W-:Y:S01]  /*4700*/  NOP ;  /* 0x0000000000007918 */ /* 0x000fe20000000000 */
.L_x_6869:
        /* <DEDUP_REMOVED lines=16> */
.L_x_6778:
[----:B------:R-:W-:Y:S01]  /*4810*/  @P0 ELECT P2, URZ, PT ;  /* 0x00000000003f082f */ /* 0x000fe20003840000 */
[----:B------:R3:W-:-:S12]  /*4820*/  UBLKRED.G.S.ADD.F32.RN [UR4], [UR9], UR6, desc[UR10] ;  /* 0x00000a04090073bb */ /* 0x0007d800080a1406 */
[----:B------:R-:W-:Y:S02]  /*4830*/  @P2 PLOP3.LUT P0, PT, P2, PT, PT, 0x8, 0x0 ;  /* 0x000000000000281c */ /* 0x000fe4000170e170 */
[----:B------:R-:W-:-:S11]  /*4840*/  PLOP3.LUT P2, PT, PT, PT, PT, 0x8, 0x0 ;  /* 0x000000000000781c */ /* 0x000fd60003f4e170 */
[----:B---3--:R-:W-:Y:S05]  /*4850*/  @P0 BRA.U.ANY `(.L_x_6778) ;  /* 0xfffffffd00ec0947 */ /* 0x008fea000393ffff */
[----:B------:R0:W-:Y:S01]  /*4860*/  UTMACMDFLUSH ;  /* 0x00000000000079b7 */ /* 0x0001e20000000000 */
[----:B------:R-:W-:-:S04]  /*4870*/  DEPBAR.LE SB0, 0x0 ;  /* 0x000080000000791a */ /* 0x000fc80000000000 */
.L_x_6777:
[----:B------:R-:W-:Y:S05]  /*4880*/  BSYNC B0 ;  /* 0x0000000000007941 */ /* 0x000fea0003800000 */
.L_x_6776:
        /* <DEDUP_REMOVED lines=14> */
.L_x_6739:
        /* <DEDUP_REMOVED lines=29> */
.L_x_6780:
[----:B------:R-:W-:Y:S01]  /*4b40*/  ULDC UR9, c[0x0][0x8cc] ;  /* 0x0002330000097ab9 */ /* 0x000fe20000000800 */
[----:B------:R-:W-:Y:S01]  /*4b50*/  UMOV UR7, UR8 ;  /* 0x0000000800077c82 */ /* 0x000fe20008000000 */
[----:B------:R-:W-:-:S11]  /*4b60*/  UISETP.NE.AND UP0, UPT, UR9, 0x1, UPT ;  /* 0x000000010900788c */ /* 0x000fd6000bf05270 */
[----:B------:R-:W-:Y:S02]  /*4b70*/  @UP0 ULDC.64 UR10, c[0x0][0x8d0] ;  /* 0x00023400000a0ab9 */ /* 0x000fe40000000a00 */
[----:B------:R-:W-:-:S04]  /*4b80*/  UIMAD.WIDE.U32 UR4, UR8, UR10, URZ ;  /* 0x0000000a080472a5 */ /* 0x000fc8000f8e003f */
[----:B------:R-:W-:-:S04]  /*4b90*/  @UP0 USHF.R.U32.HI UR7, URZ, UR11, UR5 ;  /* 0x0000000b3f070299 */ /* 0x000fc80008011605 */
[----:B------:R-:W-:-:S12]  /*4ba0*/  UIMAD UR4, UR7, UR9, URZ ;  /* 0x00000009070472a4 */ /* 0x000fd8000f8e023f */
.L_x_6781:
        /* <DEDUP_REMOVED lines=85> */
.L_x_6785:
[----:B------:R-:W2:Y:S04]  /*5100*/  LDG.E.STRONG.GPU R4, desc[UR38][R2.64] ;  /* 0x0000002602047981 */ /* 0x000ea8000c1ef900 */
[----:B--2---:R-:W-:Y:S01]  /*5110*/  CCTL.IVALL ;  /* 0x00000000ff00798f */ /* 0x004fe20002000000 */
[----:B------:R-:W-:Y:S05]  /*5120*/  YIELD ;  /* 0x0000000000007946 */ /* 0x000fea0003800000 */
[----:B------:R-:W-:-:S13]  /*5130*/  ISETP.NE.AND P2, PT, R4, R5, PT ;  /* 0x000000050400720c */ /* 0x000fda0003f45270 */
[----:B------:R-:W-:Y:S05]  /*5140*/  @P2 BRA `(.L_x_6785) ;  /* 0xfffffffc00ec2947 */ /* 0x000fea000383ffff */
.L_x_6784:
[----:B------:R-:W-:Y:S05]  /*5150*/  BSYNC B0 ;  /* 0x0000000000007941 */ /* 0x000fea0003800000 */
.L_x_6783:
[----:B------:R-:W-:-:S03]  /*5160*/  UMOV UR4, 0xffffffff ;  /* 0xffffffff00047882 */ /* 0x000fc60000000000 */
[----:B------:R-:W-:Y:S05]  /*5170*/  BRA.DIV UR4, `(.L_x_6786) ;  /* 0x0000003e04847947 */ /* 0x000fea000b800000 */
[----:B------:R-:W-:Y:S01]  /*5180*/  NOP ;  /* 0x0000000000007918 */ /* 0x000fe20000000000 */
.L_x_6872:
        /* <DEDUP_REMOVED lines=22> */
.L_x_6788:
[----:B------:R-:W-:Y:S05]  /*52f0*/  BSYNC B0 ;  /* 0x0000000000007941 */ /* 0x000fea0003800000 */
.L_x_6787:
        /* <DEDUP_REMOVED lines=19> */
.L_x_6790:
[----:B------:R-:W-:Y:S05]  /*5430*/  BSYNC B0 ;  /* 0x0000000000007941 */ /* 0x000fea0003800000 */
.L_x_6789:
        /* <DEDUP_REMOVED lines=20> */
.L_x_6792:
[----:B------:R-:W-:Y:S05]  /*5580*/  BSYNC B0 ;  /* 0x0000000000007941 */ /* 0x000fea0003800000 */
.L_x_6791:
[----:B------:R-:W-:Y:S06]  /*5590*/  BAR.ARV 0xa, 0xa0 ;  /* 0x0282800000007b1d */ /* 0x000fec0000002000 */
[----:B------:R-:W-:Y:S04]  /*55a0*/  BSSY B0, `(.L_x_6793) ;  /* 0x0000003000007945 */ /* 0x000fe80003800000 */
[----:B------:R-:W-:Y:S05]  /*55b0*/  @!P0 BRA `(.L_x_6794) ;  /* 0x0000000000048947 */ /* 0x000fea0003800000 */
[----:B------:R-:W-:-:S04]  /*55c0*/  DEPBAR.LE SB0, 0x1 ;  /* 0x000080400000791a */ /* 0x000fc80000000000 */
.L_x_6794:
[----:B------:R-:W-:Y:S05]  /*55d0*/  BSYNC B0 ;  /* 0x0000000000007941 */ /* 0x000fea0003800000 */
.L_x_6793:
[----:B------:R-:W-:Y:S06]  /*55e0*/  BAR.ARV 0xb, 0xa0 ;  /* 0x02c2800000007b1d */ /* 0x000fec0000002000 */
[----:B------:R-:W-:Y:S04]  /*55f0*/  BSSY B0, `(.L_x_6795) ;  /* 0x0000003000007945 */ /* 0x000fe80003800000 */
[----:B------:R-:W-:Y:S05]  /*5600*/  @!P0 BRA `(.L_x_6796) ;  /* 0x0000000000048947 */ /* 0x000fea0003800000 */
[----:B------:R-:W-:-:S04]  /*5610*/  DEPBAR.LE SB0, 0x0 ;  /* 0x000080000000791a */ /* 0x000fc80000000000 */
.L_x_6796:
[----:B------:R-:W-:Y:S05]  /*5620*/  BSYNC B0 ;  /* 0x0000000000007941 */ /* 0x000fea0003800000 */
.L_x_6795:
        /* <DEDUP_REMOVED lines=19> */
.L_x_6798:
[----:B------:R-:W-:Y:S05]  /*5760*/  BSYNC B0 ;  /* 0x0000000000007941 */ /* 0x000fea0003800000 */
.L_x_6797:
[----:B------:R-:W-:Y:S01]  /*5770*/  UIADD3 UR17, UR8, 0x1, URZ ;  /* 0x0000000108117890 */ /* 0x000fe2000fffe03f */
[----:B------:R-:W-:Y:S11]  /*5780*/  BRA `(.L_x_6799) ;  /* 0x0000000000047947 */ /* 0x000ff60003800000 */
.L_x_6782:
[----:B------:R-:W-:-:S05]  /*5790*/  UMOV UR17, UR8 ;  /* 0x0000000800117c82 */ /* 0x000fca0008000000 */
.L_x_6799:
        /* <DEDUP_REMOVED lines=12> */
.L_x_6832:
        /* <DEDUP_REMOVED lines=18> */
.L_x_6802:
[----:B------:R-:W2:Y:S04]  /*5980*/  LDG.E.STRONG.GPU R4, desc[UR38][R2.64] ;  /* 0x0000002602047981 */ /* 0x000ea8000c1ef900 */
[----:B--2---:R-:W-:Y:S01]  /*5990*/  CCTL.IVALL ;  /* 0x00000000ff00798f */ /* 0x004fe20002000000 */
[----:B------:R-:W-:Y:S05]  /*59a0*/  YIELD ;  /* 0x0000000000007946 */ /* 0x000fea0003800000 */
[----:B------:R-:W-:-:S13]  /*59b0*/  ISETP.NE.AND P2, PT, R4, R5, PT ;  /* 0x000000050400720c */ /* 0x000fda0003f45270 */
[----:B------:R-:W-:Y:S05]  /*59c0*/  @P2 BRA `(.L_x_6802) ;  /* 0xfffffffc00ec2947 */ /* 0x000fea000383ffff */
.L_x_6801:
[----:B------:R-:W-:Y:S05]  /*59d0*/  BSYNC B0 ;  /* 0x0000000000007941 */ /* 0x000fea0003800000 */
.L_x_6800:
[----:B------:R-:W-:-:S03]  /*59e0*/  UMOV UR18, 0xffffffff ;  /* 0xffffffff00127882 */ /* 0x000fc60000000000 */
[----:B------:R-:W-:Y:S05]  /*59f0*/  BRA.DIV UR18, `(.L_x_6803) ;  /* 0x0000003612807947 */ /* 0x000fea000b800000 */
[----:B------:R-:W-:Y:S01]  /*5a00*/  NOP ;  /* 0x0000000000007918 */ /* 0x000fe20000000000 */
.L_x_6875:
        /* <DEDUP_REMOVED lines=19> */
.L_x_6805:
[----:B------:R-:W-:Y:S05]  /*5b40*/  BSYNC B0 ;  /* 0x0000000000007941 */ /* 0x000fea0003800000 */
.L_x_6804:
        /* <DEDUP_REMOVED lines=14> */
.L_x_6807:
[----:B------:R-:W-:Y:S05]  /*5c30*/  BSYNC B0 ;  /* 0x0000000000007941 */ /* 0x000fea0003800000 */
.L_x_6806:
        /* <DEDUP_REMOVED lines=15> */
.L_x_6809:
[----:B------:R-:W-:Y:S05]  /*5d30*/  BSYNC B0 ;  /* 0x0000000000007941 */ /* 0x000fea0003800000 */
.L_x_6808:
[----:B------:R-:W-:Y:S06]  /*5d40*/  BAR.ARV 0xa, 0xa0 ;  /* 0x0282800000007b1d */ /* 0x000fec0000002000 */
[----:B------:R-:W-:Y:S04]  /*5d50*/  BSSY B0, `(.L_x_6810) ;  /* 0x0000003000007945 */ /* 0x000fe80003800000 */
[----:B------:R-:W-:Y:S05]  /*5d60*/  @!P0 BRA `(.L_x_6811) ;  /* 0x0000000000048947 */ /* 0x000fea0003800000 */
[----:B------:R-:W-:-:S04]  /*5d70*/  DEPBAR.LE SB0, 0x1 ;  /* 0x000080400000791a */ /* 0x000fc80000000000 */
.L_x_6811:
[----:B------:R-:W-:Y:S05]  /*5d80*/  BSYNC B0 ;  /* 0x0000000000007941 */ /* 0x000fea0003800000 */
.L_x_6810:
[----:B------:R-:W-:Y:S06]  /*5d90*/  BAR.ARV 0xb, 0xa0 ;  /* 0x02c2800000007b1d */ /* 0x000fec0000002000 */
[----:B------:R-:W-:Y:S04]  /*5da0*/  BSSY B0, `(.L_x_6812) ;  /* 0x0000003000007945 */ /* 0x000fe80003800000 */
[----:B------:R-:W-:Y:S05]  /*5db0*/  @!P0 BRA `(.L_x_6813) ;  /* 0x0000000000048947 */ /* 0x000fea0003800000 */
[----:B------:R-:W-:-:S04]  /*5dc0*/  DEPBAR.LE SB0, 0x0 ;  /* 0x000080000000791a */ /* 0x000fc80000000000 */
.L_x_6813:
[----:B------:R-:W-:Y:S05]  /*5dd0*/  BSYNC B0 ;  /* 0x0000000000007941 */ /* 0x000fea0003800000 */
.L_x_6812:
        /* <DEDUP_REMOVED lines=19> */
.L_x_6815:
[----:B------:R-:W-:Y:S05]  /*5f10*/  BSYNC B0 ;  /* 0x0000000000007941 */ /* 0x000fea0003800000 */
.L_x_6814:
        /* <DEDUP_REMOVED lines=16> */
.L_x_6818:
[----:B------:R-:W2:Y:S04]  /*6020*/  LDG.E.STRONG.GPU R4, desc[UR38][R2.64] ;  /* 0x0000002602047981 */ /* 0x000ea8000c1ef900 */
[----:B--2---:R-:W-:Y:S01]  /*6030*/  CCTL.IVALL ;  /* 0x00000000ff00798f */ /* 0x004fe20002000000 */
[----:B------:R-:W-:Y:S05]  /*6040*/  YIELD ;  /* 0x0000000000007946 */ /* 0x000fea0003800000 */
[----:B------:R-:W-:-:S13]  /*6050*/  ISETP.NE.AND P2, PT, R4, R5, PT ;  /* 0x000000050400720c */ /* 0x000fda0003f45270 */
[----:B------:R-:W-:Y:S05]  /*6060*/  @P2 BRA `(.L_x_6818) ;  /* 0xfffffffc00ec2947 */ /* 0x000fea000383ffff */
.L_x_6817:
[----:B------:R-:W-:Y:S05]  /*6070*/  BSYNC B0 ;  /* 0x0000000000007941 */ /* 0x000fea0003800000 */
.L_x_6816:
[----:B------:R-:W-:-:S03]  /*6080*/  UMOV UR14, 0xffffffff ;  /* 0xffffffff000e7882 */ /* 0x000fc60000000000 */
[----:B------:R-:W-:Y:S05]  /*6090*/  BRA.DIV UR14, `(.L_x_6819) ;  /* 0x0000002e0ef47947 */ /* 0x000fea000b800000 */
[----:B------:R-:W-:Y:S01]  /*60a0*/  NOP ;  /* 0x0000000000007918 */ /* 0x000fe20000000000 */
.L_x_6878:
        /* <DEDUP_REMOVED lines=15> */
.L_x_6821:
[----:B------:R-:W-:Y:S05]  /*61a0*/  BSYNC B0 ;  /* 0x0000000000007941 */ /* 0x000fea0003800000 */
.L_x_6820:
        /* <DEDUP_REMOVED lines=14> */
.L_x_6823:
[----:B------:R-:W-:Y:S05]  /*6290*/  BSYNC B0 ;  /* 0x0000000000007941 */ /* 0x000fea0003800000 */
.L_x_6822:
        /* <DEDUP_REMOVED lines=15> */
.L_x_6825:
[----:B------:R-:W-:Y:S05]  /*6390*/  BSYNC B0 ;  /* 0x0000000000007941 */ /* 0x000fea0003800000 */
.L_x_6824:
[----:B------:R-:W-:Y:S06]  /*63a0*/  BAR.ARV 0xa, 0xa0 ;  /* 0x0282800000007b1d */ /* 0x000fec0000002000 */
[----:B------:R-:W-:Y:S04]  /*63b0*/  BSSY B0, `(.L_x_6826) ;  /* 0x0000003000007945 */ /* 0x000fe80003800000 */
[----:B------:R-:W-:Y:S05]  /*63c0*/  @!P0 BRA `(.L_x_6827) ;  /* 0x0000000000048947 */ /* 0x000fea0003800000 */
[----:B------:R-:W-:-:S04]  /*63d0*/  DEPBAR.LE SB0, 0x1 ;  /* 0x000080400000791a */ /* 0x000fc80000000000 */
.L_x_6827:
[----:B------:R-:W-:Y:S05]  /*63e0*/  BSYNC B0 ;  /* 0x0000000000007941 */ /* 0x000fea0003800000 */
.L_x_6826:
[----:B------:R-:W-:Y:S06]  /*63f0*/  BAR.ARV 0xb, 0xa0 ;  /* 0x02c2800000007b1d */ /* 0x000fec0000002000 */
[----:B------:R-:W-:Y:S04]  /*6400*/  BSSY B0, `(.L_x_6828) ;  /* 0x0000003000007945 */ /* 0x000fe80003800000 */
[----:B------:R-:W-:Y:S05]  /*6410*/  @!P0 BRA `(.L_x_6829) ;  /* 0x0000000000048947 */ /* 0x000fea0003800000 */
[----:B------:R-:W-:-:S04]  /*6420*/  DEPBAR.LE SB0, 0x0 ;  /* 0x000080000000791a */ /* 0x000fc80000000000 */
.L_x_6829:
[----:B------:R-:W-:Y:S05]  /*6430*/  BSYNC B0 ;  /* 0x0000000000007941 */ /* 0x000fea0003800000 */
.L_x_6828:
        /* <DEDUP_REMOVED lines=19> */
.L_x_6831:
[----:B------:R-:W-:Y:S05]  /*6570*/  BSYNC B0 ;  /* 0x0000000000007941 */ /* 0x000fea0003800000 */
.L_x_6830:
[----:B------:R-:W-:Y:S02]  /*6580*/  UIADD3 UR17, UR17, 0x2, URZ ;  /* 0x0000000211117890 */ /* 0x000fe4000fffe03f */
[----:B------:R-:W-:Y:S02]  /*6590*/  UIADD3 UR4, UR4, 0x6000, URZ ;  /* 0x0000600004047890 */ /* 0x000fe4000fffe03f */
[----:B------:R-:W-:-:S06]  /*65a0*/  UISETP.GE.AND UP0, UPT, UR17, UR5, UPT ;  /* 0x000000051100728c */ /* 0x000fcc000bf06270 */
[----:B------:R-:W-:-:S13]  /*65b0*/  PLOP3.LUT P1, PT, PT, PT, UP0, 0x80, 0x0 ;  /* 0x000000000000781c */ /* 0x000fda0003f2f008 */
[----:B------:R-:W-:Y:S05]  /*65c0*/  @!P1 BRA `(.L_x_6832) ;  /* 0xfffffff000a49947 */ /* 0x000fea000383ffff */
[----:B------:R-:W-:Y:S05]  /*65d0*/  BRA `(.L_x_6743) ;  /* 0x0000002400d47947 */ /* 0x000fea0003800000 */
.L_x_6779:
        /* <DEDUP_REMOVED lines=21> */
.L_x_6833:
[----:B------:R-:W-:Y:S01]  /*6730*/  ULDC UR9, c[0x0][0x8cc] ;  /* 0x0002330000097ab9 */ /* 0x000fe20000000800 */
[----:B------:R-:W-:Y:S01]  /*6740*/  UMOV UR7, UR8 ;  /* 0x0000000800077c82 */ /* 0x000fe20008000000 */
[----:B------:R-:W-:-:S11]  /*6750*/  UISETP.NE.AND UP0, UPT, UR9, 0x1, UPT ;  /* 0x000000010900788c */ /* 0x000fd6000bf05270 */
[----:B------:R-:W-:Y:S02]  /*6760*/  @UP0 ULDC.64 UR10, c[0x0][0x8d0] ;  /* 0x00023400000a0ab9 */ /* 0x000fe40000000a00 */
[----:B------:R-:W-:-:S04]  /*6770*/  UIMAD.WIDE.U32 UR4, UR8, UR10, URZ ;  /* 0x0000000a080472a5 */ /* 0x000fc8000f8e003f */
[----:B------:R-:W-:-:S04]  /*6780*/  @UP0 USHF.R.U32.HI UR7, URZ, UR11, UR5 ;  /* 0x0000000b3f070299 */ /* 0x000fc80008011605 */
[----:B------:R-:W-:-:S12]  /*6790*/  UIMAD UR4, UR7, UR9, URZ ;  /* 0x00000009070472a4 */ /* 0x000fd8000f8e023f */
.L_x_6834:
        /* <DEDUP_REMOVED lines=80> */
.L_x_6879:
        /* <DEDUP_REMOVED lines=9> */
.L_x_6838:
        /* <DEDUP_REMOVED lines=108> */
.L_x_6849:
[----:B-1----:R-:W-:-:S05]  /*73f0*/  IMAD.MOV.U32 R13, RZ, RZ, 0x1 ;  /* 0x00000001ff0d7424 */ /* 0x002fca00078e00ff */
[----:B------:R-:W-:-:S04]  /*7400*/  SHF.L.U32 R13, R13, 0x1f, RZ ;  /* 0x0000001f0d0d7819 */ /* 0x000fc800000006ff */
[----:B------:R-:W1:Y:S02]  /*7410*/  SYNCS.PHASECHK.TRANS64.TRYWAIT P1, [R12+URZ+0x36438], R13 ;  /* 0x0364380d0c0075a7 */ /* 0x000e64000802017f */
[----:B-1----:R-:W-:Y:S05]  /*7420*/  @!P1 BRA `(.L_x_6841) ;  /* 0x0000001c00409947 */ /* 0x002fea0003800000 */
.L_x_6880:
        /* <DEDUP_REMOVED lines=8> */
.L_x_6842:
        /* <DEDUP_REMOVED lines=48> */
.L_x_6881:
        /* <DEDUP_REMOVED lines=8> */
.L_x_6844:
        /* <DEDUP_REMOVED lines=46> */
.L_x_6882:
        /* <DEDUP_REMOVED lines=12> */
.L_x_6846:
        /* <DEDUP_REMOVED lines=37> */
.L_x_6884:
        /* <DEDUP_REMOVED lines=8> */
.L_x_6848:
        /* <DEDUP_REMOVED lines=41> */
.L_x_6840:
[----:B--2---:R-:W2:Y:S01]  /*8130*/  LDL.LU R4, [R1] ;  /* 0x0000000001047983 */ /* 0x004ea20000300800 */
[----:B------:R-:W-:-:S03]  /*8140*/  IMAD.MOV.U32 R10, RZ, RZ, 0x1 ;  /* 0x00000001ff0a7424 */ /* 0x000fc600078e00ff */
[----:B------:R3:W5:Y:S01]  /*8150*/  LDL R5, [R1+0x4] ;  /* 0x0000040001057983 */ /* 0x0007620000100800 */
[----:B--2---:R-:W-:-:S13]  /*8160*/  ISETP.NE.AND P1, PT, R4, RZ, PT ;  /* 0x000000ff0400720c */ /* 0x004fda0003f25270 */
[----:B---3--:R-:W-:Y:S05]  /*8170*/  @!P1 BRA `(.L_x_6839) ;  /* 0x0000000400889947 */ /* 0x008fea0003800000 */
[----:B------:R-:W2:Y:S02]  /*8180*/  SYNCS.PHASECHK.TRANS64.TRYWAIT P1, [R12+URZ+0x36438], R13 ;  /* 0x0364380d0c0075a7 */ /* 0x000ea4000802017f */
[----:B--2---:R-:W-:Y:S05]  /*8190*/  @!P1 BRA `(.L_x_6850) ;  /* 0x0000001000449947 */ /* 0x004fea0003800000 */
.L_x_6885:
        /* <DEDUP_REMOVED lines=8> */
.L_x_6851:
        /* <DEDUP_REMOVED lines=41> */
.L_x_6886:
        /* <DEDUP_REMOVED lines=9> */
.L_x_6853:
        /* <DEDUP_REMOVED lines=38> */
.L_x_6839:
[----:B------:R-:W-:-:S04]  /*87a0*/  SHF.L.U32 R3, R10, 0x1f, RZ ;  /* 0x0000001f0a037819 */ /* 0x000fc800000006ff */
[----:B------:R-:W2:Y:S02]  /*87b0*/  SYNCS.PHASECHK.TRANS64.TRYWAIT P1, [R12+URZ+0x36438], R3 ;  /* 0x036438030c0075a7 */ /* 0x000ea4000802017f */
[----:B--2---:R-:W-:Y:S05]  /*87c0*/  @!P1 BRA `(.L_x_6854) ;  /* 0x0000000800e09947 */ /* 0x004fea0003800000 */
.L_x_6887:
[----:B------:R-:W-:Y:S05]  /*87d0*/  @P0 BRA `(.L_x_6855) ;  /* 0x0000000000180947 */ /* 0x000fea0003800000 */
[----:B------:R-:W3:Y:S01]  /*87e0*/  S2R R0, SR_TID.X ;  /* 0x0000000000007919 */ /* 0x000ee20000002100 */
[----:B--2---:R-:W-:-:S04]  /*87f0*/  IMAD.MOV.U32 R3, RZ, RZ, 0x6100 ;  /* 0x00006100ff037424 */ /* 0x004fc800078e00ff */
[----:B------:R4:W-:Y:S01]  /*8800*/  SYNCS.ARRIVE.TRANS64 RZ, [R12+URZ+0x36430], R3 ;  /* 0x036430030cff79a7 */ /* 0x0009e2000800003f */
[----:B---3--:R-:W-:-:S13]  /*8810*/  LOP3.LUT P0, RZ, R0, 0x1f, RZ, 0xc0, !PT ;  /* 0x0000001f00ff7812 */ /* 0x008fda000780c0ff */
[----:B----4-:R-:W-:Y:S05]  /*8820*/  @!P0 BRA `(.L_x_6855) ;  /* 0x0000000000048947 */ /* 0x010fea0003800000 */
[----:B------:R-:W-:Y:S01]  /*8830*/  BPT.TRAP 0x1 ;  /* 0x000000040000795c */ /* 0x000fe20000300000 */
.L_x_6855:
        /* <DEDUP_REMOVED lines=45> */
.L_x_6836:
[----:B------:R-:W-:Y:S05]  /*8b10*/  BSYNC B0 ;  /* 0x0000000000007941 */ /* 0x000fea0003800000 */
.L_x_6835:
[----:B------:R-:W-:-:S03]  /*8b20*/  UMOV UR4, 0xffffffff ;  /* 0xffffffff00047882 */ /* 0x000fc60000000000 */
[----:B------:R-:W-:Y:S05]  /*8b30*/  BRA.DIV UR4, `(.L_x_6856) ;  /* 0x0000000a04187947 */ /* 0x000fea000b800000 */
[----:B------:R-:W-:-:S13]  /*8b40*/  ELECT P0, URZ, PT ;  /* 0x00000000003f782f */ /* 0x000fda0003800000 */
.L_x_6890:
[----:B------:R-:W-:Y:S05]  /*8b50*/  @!P0 BRA `(.L_x_6743) ;  /* 0x0000000000748947 */ /* 0x000fea0003800000 */
[----:B------:R-:W2:Y:S02]  /*8b60*/  LDL.LU R0, [R1+0x8] ;  /* 0x0000080001007983 */ /* 0x000ea40000300800 */
[----:B--2---:R-:W-:-:S04]  /*8b70*/  LOP3.LUT R0, R0, 0x2, RZ, 0xfc, !PT ;  /* 0x0000000200007812 */ /* 0x004fc800078efcff */
[----:B------:R-:W-:-:S13]  /*8b80*/  ISETP.NE.AND P0, PT, R0, 0x3, PT ;  /* 0x000000030000780c */ /* 0x000fda0003f05270 */
[----:B------:R-:W-:Y:S05]  /*8b90*/  @!P0 BRA `(.L_x_6857) ;  /* 0x0000000000048947 */ /* 0x000fea0003800000 */
[----:B------:R-:W-:Y:S01]  /*8ba0*/  BPT.TRAP 0x1 ;  /* 0x000000040000795c */ /* 0x000fe20000300000 */
.L_x_6857:
        /* <DEDUP_REMOVED lines=15> */
.L_x_6891:
[----:B------:R-:W3:Y:S02]  /*8ca0*/  SYNCS.PHASECHK.TRANS64.TRYWAIT P1, [R23+URZ], R0 ;  /* 0x00000000170075a7 */ /* 0x000ee4000802017f */
[----:B---3--:R-:W-:Y:S05]  /*8cb0*/  @!P1 BRA `(.L_x_6859) ;  /* 0x0000000400f09947 */ /* 0x008fea0003800000 */
.L_x_6892:
[----:B------:R-:W-:Y:S05]  /*8cc0*/  @!P0 BRA `(.L_x_6860) ;  /* 0x0000000000048947 */ /* 0x000fea0003800000 */
[----:B------:R-:W-:Y:S01]  /*8cd0*/  BPT.TRAP 0x1 ;  /* 0x000000040000795c */ /* 0x000fe20000300000 */
.L_x_6860:
[----:B------:R-:W-:-:S07]  /*8ce0*/  SHF.L.U32 R10, R10, 0x1f, RZ ;  /* 0x0000001f0a0a7819 */ /* 0x000fce00000006ff */
.L_x_6861:
[----:B----4-:R4:W1:Y:S02]  /*8cf0*/  SYNCS.PHASECHK.TRANS64.TRYWAIT P0, [R7+URZ+0x36438], R10 ;  /* 0x0364380a070075a7 */ /* 0x010864000800017f */
[----:B-1----:R-:W-:Y:S05]  /*8d00*/  @!P0 NANOSLEEP.SYNCS 0x989680 ;  /* 0x009896800000895d */ /* 0x002fea0003900000 */
[----:B------:R-:W1:Y:S02]  /*8d10*/  @!P0 SYNCS.PHASECHK.TRANS64 P0, [R7+URZ+0x36438], R10 ;  /* 0x0364380a070085a7 */ /* 0x000e64000800007f */
[----:B-1----:R-:W-:Y:S05]  /*8d20*/  @!P0 BRA `(.L_x_6861) ;  /* 0xfffffffc00f08947 */ /* 0x002fea000383ffff */
.L_x_6743:
[----:B------:R-:W-:Y:S05]  /*8d30*/  BSYNC B6 ;  /* 0x0000000000067941 */ /* 0x000fea0003800000 */
.L_x_6738:
[----:B------:R-:W-:Y:S05]  /*8d40*/  EXIT ;  /* 0x000000000000794d */ /* 0x000fea0003800000 */
.L_x_6749:
[----:B------:R-:W-:Y:S02]  /*8d50*/  IMAD.MOV.U32 R12, RZ, RZ, RZ ;  /* 0x000000ffff0c7224 */ /* 0x000fe400078e00ff */
[----:B------:R-:W-:Y:S02]  /*8d60*/  IMAD.MOV.U32 R11, RZ, RZ, 0x1f ;  /* 0x0000001fff0b7424 */ /* 0x000fe400078e00ff */
[----:B------:R-:W-:-:S07]  /*8d70*/  IMAD.MOV.U32 R15, RZ, RZ, -0x1 ;  /* 0xffffffffff0f7424 */ /* 0x000fce00078e00ff */
[----:B------:R-:W-:Y:S05]  /*8d80*/  WARPSYNC.COLLECTIVE R15, `(.L_x_6862) ;  /* 0x000000000f087348 */ /* 0x000fea0003c00000 */
[----:B------:R1:W2:Y:S02]  /*8d90*/  SHFL.IDX P6, R14, R13, R12, R11 ;  /* 0x0000000c0d0e7389 */ /* 0x0002a400000c000b */
[----:B-12---:R-:W-:Y:S01]  /*8da0*/  ENDCOLLECTIVE ;  /* 0x000000000000791b */ /* 0x006fe20003800000 */
.L_x_6862:
[----:B------:R-:W-:Y:S05]  /*8db0*/  BRA `(.L_x_6863) ;  /* 0xffffff8400147947 */ /* 0x000fea000383ffff */
.L_x_6751:
[----:B--2---:R2:W3:Y:S02]  /*8dc0*/  SYNCS.PHASECHK.TRANS64.TRYWAIT P0, [R19+URZ+0x36400], R10 ;  /* 0x0364000a130075a7 */ /* 0x0044e4000800017f */
[----:B---3--:R-:W-:Y:S05]  /*8dd0*/  @!P0 NANOSLEEP.SYNCS 0x989680 ;  /* 0x009896800000895d */ /* 0x008fea0003900000 */
[----:B------:R-:W3:Y:S02]  /*8de0*/  @!P0 SYNCS.PHASECHK.TRANS64 P0, [R19+URZ+0x36400], R10 ;  /* 0x0364000a130085a7 */ /* 0x000ee4000800007f */
[----:B---3--:R-:W-:Y:S05]  /*8df0*/  @!P0 BRA `(.L_x_6751) ;  /* 0xfffffffc00f08947 */ /* 0x008fea000383ffff */
[----:B------:R-:W-:Y:S05]  /*8e00*/  BRA `(.L_x_6750) ;  /* 0xffffff84004c7947 */ /* 0x000fea000383ffff */
.L_x_6755:
[----:B--2---:R2:W3:Y:S02]  /*8e10*/  SYNCS.PHASECHK.TRANS64.TRYWAIT P1, [R3+URZ+0x36410], R12 ;  /* 0x0364100c030075a7 */ /* 0x0044e4000802017f */
[----:B---3--:R-:W-:Y:S05]  /*8e20*/  @!P1 NANOSLEEP.SYNCS 0x989680 ;  /* 0x009896800000995d */ /* 0x008fea0003900000 */
[----:B------:R-:W3:Y:S02]  /*8e30*/  @!P1 SYNCS.PHASECHK.TRANS64 P1, [R3+URZ+0x36410], R12 ;  /* 0x0364100c030095a7 */ /* 0x000ee4000802007f */
[----:B---3--:R-:W-:Y:S05]  /*8e40*/  @!P1 BRA `(.L_x_6755) ;  /* 0xfffffffc00f09947 */ /* 0x008fea000383ffff */
[----:B------:R-:W-:Y:S05]  /*8e50*/  BRA `(.L_x_6754) ;  /* 0xffffff8c00107947 */ /* 0x000fea000383ffff */
.L_x_6759:
[----:B------:R1:W1:Y:S02]  /*8e60*/  SYNCS.PHASECHK.TRANS64.TRYWAIT P1, [R19+URZ+0x36430], R14 ;  /* 0x0364300e130075a7 */ /* 0x000264000802017f */
[----:B-1----:R-:W-:Y:S05]  /*8e70*/  @!P1 NANOSLEEP.SYNCS 0x989680 ;  /* 0x009896800000995d */ /* 0x002fea0003900000 */
[----:B------:R-:W1:Y:S02]  /*8e80*/  @!P1 SYNCS.PHASECHK.TRANS64 P1, [R19+URZ+0x36430], R14 ;  /* 0x0364300e130095a7 */ /* 0x000e64000802007f */
[----:B-1----:R-:W-:Y:S05]  /*8e90*/  @!P1 BRA `(.L_x_6759) ;  /* 0xfffffffc00f09947 */ /* 0x002fea000383ffff */
[----:B------:R-:W-:Y:S05]  /*8ea0*/  BRA `(.L_x_6758) ;  /* 0xffffff9000b47947 */ /* 0x000fea000383ffff */
.L_x_6766:
[----:B------:R-:W-:Y:S01]  /*8eb0*/  BSSY B0, `(.L_x_6864) ;  /* 0x0000005000007945 */ /* 0x000fe20003800000 */
[----:B------:R-:W-:-:S07]  /*8ec0*/  IMAD.MOV.U32 R15, RZ, RZ, -0x1 ;  /* 0xffffffffff0f7424 */ /* 0x000fce00078e00ff */
[----:B-1----:R-:W-:Y:S05]  /*8ed0*/  WARPSYNC.COLLECTIVE R15, `(.L_x_6865) ;  /* 0x000000000f087348 */ /* 0x002fea0003c00000 */
[----:B------:R-:W-:Y:S01]  /*8ee0*/  NOP ;  /* 0x0000000000007918 */ /* 0x000fe20000000000 */
[----:B-1----:R-:W-:Y:S01]  /*8ef0*/  ENDCOLLECTIVE ;  /* 0x000000000000791b */ /* 0x002fe20003800000 */
.L_x_6865:
[----:B------:R-:W-:Y:S05]  /*8f00*/  BSYNC B0 ;  /* 0x0000000000007941 */ /* 0x000fea0003800000 */
.L_x_6864:
[----:B------:R-:W-:Y:S05]  /*8f10*/  BRA `(.L_x_6866) ;  /* 0xffffffb000f07947 */ /* 0x000fea000383ffff */
.L_x_6775:
[----:B------:R-:W-:Y:S01]  /*8f20*/  BSSY B0, `(.L_x_6867) ;  /* 0x0000005000007945 */ /* 0x000fe20003800000 */
[----:B------:R-:W-:-:S07]  /*8f30*/  IMAD.MOV.U32 R15, RZ, RZ, -0x1 ;  /* 0xffffffffff0f7424 */ /* 0x000fce00078e00ff */
[----:B-12---:R-:W-:Y:S05]  /*8f40*/  WARPSYNC.COLLECTIVE R15, `(.L_x_6868) ;  /* 0x000000000f087348 */ /* 0x006fea0003c00000 */
[----:B------:R-:W-:Y:S01]  /*8f50*/  NOP ;  /* 0x0000000000007918 */ /* 0x000fe20000000000 */
[----:B-12---:R-:W-:Y:S01]  /*8f60*/  ENDCOLLECTIVE ;  /* 0x000000000000791b */ /* 0x006fe20003800000 */
.L_x_6868:
[----:B------:R-:W-:Y:S05]  /*8f70*/  BSYNC B0 ;  /* 0x0000000000007941 */ /* 0x000fea0003800000 */
.L_x_6867:
[----:B------:R-:W-:Y:S05]  /*8f80*/  BRA `(.L_x_6869) ;  /* 0xffffffb400e07947 */ /* 0x000fea000383ffff */
.L_x_6786:
[----:B------:R-:W-:Y:S01]  /*8f90*/  BSSY B0, `(.L_x_6870) ;  /* 0x0000005000007945 */ /* 0x000fe20003800000 */
[----:B------:R-:W-:-:S07]  /*8fa0*/  IMAD.MOV.U32 R15, RZ, RZ, -0x1 ;  /* 0xffffffffff0f7424 */ /* 0x000fce00078e00ff */
[----:B------:R-:W-:Y:S05]  /*8fb0*/  WARPSYNC.COLLECTIVE R15, `(.L_x_6871) ;  /* 0x000000000f087348 */ /* 0x000fea0003c00000 */
[----:B------:R-:W-:Y:S01]  /*8fc0*/  NOP ;  /* 0x0000000000007918 */ /* 0x000fe20000000000 */
[----:B------:R-:W-:Y:S01]  /*8fd0*/  ENDCOLLECTIVE ;  /* 0x000000000000791b */ /* 0x000fe20003800000 */
.L_x_6871:
[----:B------:R-:W-:Y:S05]  /*8fe0*/  BSYNC B0 ;  /* 0x0000000000007941 */ /* 0x000fea0003800000 */
.L_x_6870:
[----:B------:R-:W-:Y:S05]  /*8ff0*/  BRA `(.L_x_6872) ;  /* 0xffffffc000647947 */ /* 0x000fea000383ffff */
.L_x_6803:
[----:B------:R-:W-:Y:S01]  /*9000*/  BSSY B0, `(.L_x_6873) ;  /* 0x0000005000007945 */ /* 0x000fe20003800000 */
[----:B------:R-:W-:-:S07]  /*9010*/  IMAD.MOV.U32 R15, RZ, RZ, -0x1 ;  /* 0xffffffffff0f7424 */ /* 0x000fce00078e00ff */
[----:B------:R-:W-:Y:S05]  /*9020*/  WARPSYNC.COLLECTIVE R15, `(.L_x_6874) ;  /* 0x000000000f087348 */ /* 0x000fea0003c00000 */
[----:B------:R-:W-:Y:S01]  /*9030*/  NOP ;  /* 0x0000000000007918 */ /* 0x000fe20000000000 */
[----:B------:R-:W-:Y:S01]  /*9040*/  ENDCOLLECTIVE ;  /* 0x000000000000791b */ /* 0x000fe20003800000 */
.L_x_6874:
[----:B------:R-:W-:Y:S05]  /*9050*/  BSYNC B0 ;  /* 0x0000000000007941 */ /* 0x000fea0003800000 */
.L_x_6873:
[----:B------:R-:W-:Y:S05]  /*9060*/  BRA `(.L_x_6875) ;  /* 0xffffffc800687947 */ /* 0x000fea000383ffff */
.L_x_6819:
[----:B------:R-:W-:Y:S01]  /*9070*/  BSSY B0, `(.L_x_6876) ;  /* 0x0000005000007945 */ /* 0x000fe20003800000 */
[----:B------:R-:W-:-:S07]  /*9080*/  IMAD.MOV.U32 R15, RZ, RZ, -0x1 ;  /* 0xffffffffff0f7424 */ /* 0x000fce00078e00ff */
[----:B------:R-:W-:Y:S05]  /*9090*/  WARPSYNC.COLLECTIVE R15, `(.L_x_6877) ;  /* 0x000000000f087348 */ /* 0x000fea0003c00000 */
[----:B------:R-:W-:Y:S01]  /*90a0*/  NOP ;  /* 0x0000000000007918 */ /* 0x000fe20000000000 */
[----:B------:R-:W-:Y:S01]  /*90b0*/  ENDCOLLECTIVE ;  /* 0x000000000000791b */ /* 0x000fe20003800000 */
.L_x_6877:
[----:B------:R-:W-:Y:S05]  /*90c0*/  BSYNC B0 ;  /* 0x0000000000007941 */ /* 0x000fea0003800000 */
.L_x_6876:
[----:B------:R-:W-:Y:S05]  /*90d0*/  BRA `(.L_x_6878) ;  /* 0xffffffcc00f47947 */ /* 0x000fea000383ffff */
.L_x_6837:
[----:B-1----:R1:W2:Y:S02]  /*90e0*/  SYNCS.PHASECHK.TRANS64.TRYWAIT P1, [R12+URZ+0x36420], R13 ;  /* 0x0364200d0c0075a7 */ /* 0x0022a4000802017f */
[----:B--2---:R-:W-:Y:S05]  /*90f0*/  @!P1 NANOSLEEP.SYNCS 0x989680 ;  /* 0x009896800000995d */ /* 0x004fea0003900000 */
[----:B------:R-:W2:Y:S02]  /*9100*/  @!P1 SYNCS.PHASECHK.TRANS64 P1, [R12+URZ+0x36420], R13 ;  /* 0x0364200d0c0095a7 */ /* 0x000ea4000802007f */
[----:B--2---:R-:W-:Y:S05]  /*9110*/  @!P1 BRA `(.L_x_6837) ;  /* 0xfffffffc00f09947 */ /* 0x004fea000383ffff */
[----:B------:R-:W-:Y:S05]  /*9120*/  BRA `(.L_x_6879) ;  /* 0xffffffd800dc7947 */ /* 0x000fea000383ffff */
.L_x_6841:
[----:B-1----:R1:W3:Y:S02]  /*9130*/  SYNCS.PHASECHK.TRANS64.TRYWAIT P1, [R12+URZ+0x36438], R13 ;  /* 0x0364380d0c0075a7 */ /* 0x0022e4000802017f */
[----:B---3--:R-:W-:Y:S05]  /*9140*/  @!P1 NANOSLEEP.SYNCS 0x989680 ;  /* 0x009896800000995d */ /* 0x008fea0003900000 */
[----:B------:R-:W3:Y:S02]  /*9150*/  @!P1 SYNCS.PHASECHK.TRANS64 P1, [R12+URZ+0x36438], R13 ;  /* 0x0364380d0c0095a7 */ /* 0x000ee4000802007f */
[----:B---3--:R-:W-:Y:S05]  /*9160*/  @!P1 BRA `(.L_x_6841) ;  /* 0xfffffffc00f09947 */ /* 0x008fea000383ffff */
[----:B------:R-:W-:Y:S05]  /*9170*/  BRA `(.L_x_6880) ;  /* 0xffffffe000ac7947 */ /* 0x000fea000383ffff */
.L_x_6843:
[----:B--2---:R2:W3:Y:S02]  /*9180*/  SYNCS.PHASECHK.TRANS64.TRYWAIT P1, [R12+URZ+0x36428], R0 ;  /* 0x036428000c0075a7 */ /* 0x0044e4000802017f */
[----:B---3--:R-:W-:Y:S05]  /*9190*/  @!P1 NANOSLEEP.SYNCS 0x989680 ;  /* 0x009896800000995d */ /* 0x008fea0003900000 */
[----:B------:R-:W3:Y:S02]  /*91a0*/  @!P1 SYNCS.PHASECHK.TRANS64 P1, [R12+URZ+0x36428], R0 ;  /* 0x036428000c0095a7 */ /* 0x000ee4000802007f */
[----:B---3--:R-:W-:Y:S05]  /*91b0*/  @!P1 BRA `(.L_x_6843) ;  /* 0xfffffffc00f09947 */ /* 0x008fea000383ffff */
[----:B------:R-:W-:Y:S05]  /*91c0*/  BRA `(.L_x_6881) ;  /* 0xffffffe400787947 */ /* 0x000fea000383ffff */
.L_x_6845:
        /* <DEDUP_REMOVED lines=8> */
.L_x_6847:
[----:B------:R-:W-:-:S07]  /*9250*/  SHF.L.U32 R5, R16, 0x1f, RZ ;  /* 0x0000001f10057819 */ /* 0x000fce00000006ff */
.L_x_6883:
[----:B---3--:R3:W4:Y:S02]  /*9260*/  SYNCS.PHASECHK.TRANS64.TRYWAIT P1, [R12+URZ+0x36420], R5 ;  /* 0x036420050c0075a7 */ /* 0x008724000802017f */
[----:B----4-:R-:W-:Y:S05]  /*9270*/  @!P1 NANOSLEEP.SYNCS 0x989680 ;  /* 0x009896800000995d */ /* 0x010fea0003900000 */
[----:B------:R-:W4:Y:S02]  /*9280*/  @!P1 SYNCS.PHASECHK.TRANS64 P1, [R12+URZ+0x36420], R5 ;  /* 0x036420050c0095a7 */ /* 0x000f24000802007f */
[----:B----4-:R-:W-:Y:S05]  /*9290*/  @!P1 BRA `(.L_x_6883) ;  /* 0xfffffffc00f09947 */ /* 0x010fea000383ffff */
[----:B------:R-:W-:Y:S05]  /*92a0*/  BRA `(.L_x_6884) ;  /* 0xffffffe800dc7947 */ /* 0x000fea000383ffff */
.L_x_6850:
[----:B--2---:R2:W3:Y:S02]  /*92b0*/  SYNCS.PHASECHK.TRANS64.TRYWAIT P1, [R12+URZ+0x36438], R13 ;  /* 0x0364380d0c0075a7 */ /* 0x0044e4000802017f */
[----:B---3--:R-:W-:Y:S05]  /*92c0*/  @!P1 NANOSLEEP.SYNCS 0x989680 ;  /* 0x009896800000995d */ /* 0x008fea0003900000 */
[----:B------:R-:W3:Y:S02]  /*92d0*/  @!P1 SYNCS.PHASECHK.TRANS64 P1, [R12+URZ+0x36438], R13 ;  /* 0x0364380d0c0095a7 */ /* 0x000ee4000802007f */
[----:B---3--:R-:W-:Y:S05]  /*92e0*/  @!P1 BRA `(.L_x_6850) ;  /* 0xfffffffc00f09947 */ /* 0x008fea000383ffff */
[----:B------:R-:W-:Y:S05]  /*92f0*/  BRA `(.L_x_6885) ;  /* 0xffffffec00a87947 */ /* 0x000fea000383ffff */
.L_x_6852:
[----:B-1----:R1:W2:Y:S02]  /*9300*/  SYNCS.PHASECHK.TRANS64.TRYWAIT P1, [R12+URZ+0x36428], R5 ;  /* 0x036428050c0075a7 */ /* 0x0022a4000802017f */
[----:B--2---:R-:W-:Y:S05]  /*9310*/  @!P1 NANOSLEEP.SYNCS 0x989680 ;  /* 0x009896800000995d */ /* 0x004fea0003900000 */
[----:B------:R-:W2:Y:S02]  /*9320*/  @!P1 SYNCS.PHASECHK.TRANS64 P1, [R12+URZ+0x36428], R5 ;  /* 0x036428050c0095a7 */ /* 0x000ea4000802007f */
[----:B--2---:R-:W-:Y:S05]  /*9330*/  @!P1 BRA `(.L_x_6852) ;  /* 0xfffffffc00f09947 */ /* 0x004fea000383ffff */
[----:B------:R-:W-:Y:S05]  /*9340*/  BRA `(.L_x_6886) ;  /* 0xfffffff000587947 */ /* 0x000fea000383ffff */
.L_x_6854:
[----:B--2---:R2:W3:Y:S02]  /*9350*/  SYNCS.PHASECHK.TRANS64.TRYWAIT P1, [R12+URZ+0x36438], R3 ;  /* 0x036438030c0075a7 */ /* 0x0044e4000802017f */
[----:B---3--:R-:W-:Y:S05]  /*9360*/  @!P1 NANOSLEEP.SYNCS 0x989680 ;  /* 0x009896800000995d */ /* 0x008fea0003900000 */
[----:B------:R-:W3:Y:S02]  /*9370*/  @!P1 SYNCS.PHASECHK.TRANS64 P1, [R12+URZ+0x36438], R3 ;  /* 0x036438030c0095a7 */ /* 0x000ee4000802007f */
[----:B---3--:R-:W-:Y:S05]  /*9380*/  @!P1 BRA `(.L_x_6854) ;  /* 0xfffffffc00f09947 */ /* 0x008fea000383ffff */
[----:B------:R-:W-:Y:S05]  /*9390*/  BRA `(.L_x_6887) ;  /* 0xfffffff4000c7947 */ /* 0x000fea000383ffff */
.L_x_6856:
[----:B------:R-:W-:Y:S01]  /*93a0*/  BSSY B0, `(.L_x_6888) ;  /* 0x0000006000007945 */ /* 0x000fe20003800000 */
[----:B------:R-:W-:-:S07]  /*93b0*/  IMAD.MOV.U32 R15, RZ, RZ, -0x1 ;  /* 0xffffffffff0f7424 */ /* 0x000fce00078e00ff */
[----:B-1----:R-:W-:Y:S05]  /*93c0*/  WARPSYNC.COLLECTIVE R15, `(.L_x_6889) ;  /* 0x000000000f0c7348 */ /* 0x002fea0003c00000 */
[----:B------:R-:W-:Y:S02]  /*93d0*/  ELECT P6, UR62, PT ;  /* 0x00000000003e782f */ /* 0x000fe400038c0000 */
[----:B------:R-:W-:Y:S01]  /*93e0*/  MOV R14, UR62 ;  /* 0x0000003e000e7c02 */ /* 0x000fe20008000f00 */
[----:B-1----:R-:W-:Y:S10]  /*93f0*/  ENDCOLLECTIVE ;  /* 0x000000000000791b */ /* 0x002ff40003800000 */
.L_x_6889:
[----:B------:R-:W-:Y:S05]  /*9400*/  BSYNC B0 ;  /* 0x0000000000007941 */ /* 0x000fea0003800000 */
.L_x_6888:
[----:B------:R-:W-:Y:S01]  /*9410*/  PLOP3.LUT P0, PT, P6, PT, PT, 0x80, 0x0 ;  /* 0x000000000000781c */ /* 0x000fe2000370f070 */
[----:B------:R-:W-:-:S12]  /*9420*/  BRA `(.L_x_6890) ;  /* 0xfffffff400c87947 */ /* 0x000fd8000383ffff */
.L_x_6858:
[----:B--2---:R2:W3:Y:S02]  /*9430*/  SYNCS.PHASECHK.TRANS64.TRYWAIT P1, [R5+URZ], R2 ;  /* 0x00000002050075a7 */ /* 0x0044e4000802017f */
[----:B---3--:R-:W-:Y:S05]  /*9440*/  @!P1 NANOSLEEP.SYNCS 0x989680 ;  /* 0x009896800000995d */ /* 0x008fea0003900000 */
[----:B------:R-:W3:Y:S02]  /*9450*/  @!P1 SYNCS.PHASECHK.TRANS64 P1, [R5+URZ], R2 ;  /* 0x00000002050095a7 */ /* 0x000ee4000802007f */
[----:B---3--:R-:W-:Y:S05]  /*9460*/  @!P1 BRA `(.L_x_6858) ;  /* 0xfffffffc00f09947 */ /* 0x008fea000383ffff */
[----:B------:R-:W-:Y:S05]  /*9470*/  BRA `(.L_x_6891) ;  /* 0xfffffff800087947 */ /* 0x000fea000383ffff */
.L_x_6859:
[----:B---3--:R3:W4:Y:S02]  /*9480*/  SYNCS.PHASECHK.TRANS64.TRYWAIT P1, [R23+URZ], R0 ;  /* 0x00000000170075a7 */ /* 0x008724000802017f */
[----:B----4-:R-:W-:Y:S05]  /*9490*/  @!P1 NANOSLEEP.SYNCS 0x989680 ;  /* 0x009896800000995d */ /* 0x010fea0003900000 */
[----:B------:R-:W4:Y:S02]  /*94a0*/  @!P1 SYNCS.PHASECHK.TRANS64 P1, [R23+URZ], R0 ;  /* 0x00000000170095a7 */ /* 0x000f24000802007f */
[----:B----4-:R-:W-:Y:S05]  /*94b0*/  @!P1 BRA `(.L_x_6859) ;  /* 0xfffffffc00f09947 */ /* 0x010fea000383ffff */
[----:B------:R-:W-:Y:S05]  /*94c0*/  BRA `(.L_x_6892) ;  /* 0xfffffff400fc7947 */ /* 0x000fea000383ffff */
.L_x_6893:
        /* <DEDUP_REMOVED lines=11> */
.L_x_7692:


//--------------------- .text._ZN7cutlass13device_kernelIN5flash22FlashAttnBwdPreprocessIN4cute5tupleIJNS3_1CILi64EEENS5_ILi192EEEEEENS_10bfloat16_tEfNS_4arch4Sm90ELb1ELb0EEEEEvNT_6ParamsE --------------------------
	.section	.text._ZN7cutlass13device_kernelIN5flash22FlashAttnBwdPreprocessIN4cute5tupleIJNS3_1CILi64EEENS5_ILi192EEEEEENS_10bfloat16_tEfNS_4arch4Sm90ELb1ELb0EEEEEvNT_6ParamsE,"ax",@progbits
	.align	128
.text._ZN7cutlass13device_kernelIN5flash22FlashAttnBwdPreprocessIN4cute5tupleIJNS3_1CILi64EEENS5_ILi192EEEEEENS_10bfloat16_tEfNS_4arch4Sm90ELb1ELb0EEEEEvNT_6ParamsE:
        .type           _ZN7cutlass13device_kernelIN5flash22FlashAttnBwdPreprocessIN4cute5tupleIJNS3_1CILi64EEENS5_ILi192EEEEEENS_10bfloat16_tEfNS_4arch4Sm90ELb1ELb0EEEEEvNT_6ParamsE,@function
        .size           _ZN7cutlass13device_kernelIN5flash22FlashAttnBwdPreprocessIN4cute5tupleIJNS3_1CILi64EEENS5_ILi192EEEEEENS_10bfloat16_tEfNS_4arch4Sm90ELb1ELb0EEEEEvNT_6ParamsE,(.L_x_7693 - _ZN7cutlass13device_kernelIN5flash22FlashAttnBwdPreprocessIN4cute5tupleIJNS3_1CILi64EEENS5_ILi192EEEEEENS_10bfloat16_tEfNS_4arch4Sm90ELb1ELb0EEEEEvNT_6ParamsE)
        .other          _ZN7cutlass13device_kernelIN5flash22FlashAttnBwdPreprocessIN4cute5tupleIJNS3_1CILi64EEENS5_ILi192EEEEEENS_10bfloat16_tEfNS_4arch4Sm90ELb1ELb0EEEEEvNT_6ParamsE,@"STO_CUDA_ENTRY STV_DEFAULT"
_ZN7cutlass13device_kernelIN5flash22FlashAttnBwdPreprocessIN4cute5tupleIJNS3_1CILi64EEENS5_ILi192EEEEEENS_10bfloat16_tEfNS_4arch4Sm90ELb1ELb0EEEEEvNT_6ParamsE:
[----:B------:R-:W-:Y:S01]  /*0000*/  LDC R1, c[0x0][0x28] ;  /* 0x00000a00ff017b82 */ /* 0x000fe20000000800 */
[----:B------:R-:W0:Y:S01]  /*0010*/  S2R R55, SR_CTAID.X ;  /* 0x0000000000377919 */ /* 0x000e220000002500 */
[----:B------:R-:W-:-:S06]  /*0020*/  ULDC UR4, c[0x0][0x218] ;  /* 0x0000860000047ab9 */ /* 0x000fcc0000000800 */
[----:B------:R-:W1:Y:S01]  /*0030*/  S2UR UR8, SR_CTAID.Y ;  /* 0x00000000000879c3 */ /* 0x000e620000002600 */
[----:B------:R-:W-:Y:S01]  /*0040*/  IMAD.MOV.U32 R56, RZ, RZ, 0x7f800000 ;  /* 0x7f800000ff387424 */ /* 0x000fe200078e00ff */
[----:B------:R-:W2:Y:S01]  /*0050*/  S2R R57, SR_TID.X ;  /* 0x0000000000397919 */ /* 0x000ea20000002100 */
[----:B------:R-:W-:-:S05]  /*0060*/  ULDC.64 UR6, c[0x0][0x208] ;  /* 0x0000820000067ab9 */ /* 0x000fca0000000a00 */
[----:B------:R-:W3:Y:S08]  /*0070*/  S2UR UR9, SR_CTAID.Z ;  /* 0x00000000000979c3 */ /* 0x000ef00000002700 */
[----:B------:R-:W4:Y:S01]  /*0080*/  LDC.64 R30, c[0x0][0x250] ;  /* 0x00009400ff1e7b82 */ /* 0x000f220000000a00 */
[----:B-1----:R-:W-:-:S07]  /*0090*/  USHF.R.S32.HI UR10, URZ, 0x1f, UR8 ;  /* 0x0000001f3f0a7899 */ /* 0x002fce0008011408 */
[----:B------:R-:W1:Y:S01]  /*00a0*/  LDC.64 R38, c[0x0][0x238] ;  /* 0x00008e00ff267b82 */ /* 0x000e620000000a00 */
[----:B0-----:R-:W-:Y:S01]  /*00b0*/  IMAD.SHL.U32 R2, R55, 0x40, RZ ;  /* 0x0000004037027824 */ /* 0x001fe200078e00ff */
[----:B---3--:R-:W-:-:S06]  /*00c0*/  USHF.R.S32.HI UR11, URZ, 0x1f, UR9 ;  /* 0x0000001f3f0b7899 */ /* 0x008fcc0008011409 */
[----:B------:R-:W0:Y:S01]  /*00d0*/  LDC.64 R62, c[0x0][0x258] ;  /* 0x00009600ff3e7b82 */ /* 0x000e220000000a00 */
[----:B------:R-:W-:-:S04]  /*00e0*/  IADD3 R59, -R2, UR4, RZ ;  /* 0x00000004023b7c10 */ /* 0x000fc8000fffe1ff */
[----:B--2---:R-:W-:-:S04]  /*00f0*/  ISETP.GE.AND P0, PT, R57, R59, PT ;  /* 0x0000003b3900720c */ /* 0x004fc80003f06270 */
[----:B------:R-:W-:-:S13]  /*0100*/  ISETP.GT.OR P0, PT, R57, 0x3f, P0 ;  /* 0x0000003f3900780c */ /* 0x000fda0000704670 */
[----:B------:R-:W2:Y:S01]  /*0110*/  @!P0 LDC.64 R6, c[0x0][0x290] ;  /* 0x0000a400ff068b82 */ /* 0x000ea20000000a00 */
[----:B------:R-:W-:Y:S02]  /*0120*/  @!P0 SHF.R.S32.HI R5, RZ, 0x1f, R57 ;  /* 0x0000001fff058819 */ /* 0x000fe40000011439 */
[----:B------:R-:W-:-:S04]  /*0130*/  @!P0 IADD3 R4, P1, R2, R57, RZ ;  /* 0x0000003902048210 */ /* 0x000fc80007f3e0ff */
[----:B------:R-:W-:Y:S01]  /*0140*/  @!P0 LEA.HI.X.SX32 R5, R2, R5, 0x1, P1 ;  /* 0x0000000502058211 */ /* 0x000fe200008f0eff */
[----:B------:R-:W3:Y:S08]  /*0150*/  @!P0 LDC.64 R8, c[0x0][0x298] ;  /* 0x0000a600ff088b82 */ /* 0x000ef00000000a00 */
[----:B------:R-:W4:Y:S01]  /*0160*/  @!P0 LDC.64 R10, c[0x0][0x288] ;  /* 0x0000a200ff0a8b82 */ /* 0x000f220000000a00 */
[----:B--2---:R-:W-:-:S02]  /*0170*/  @!P0 IMAD R0, R6, UR10, RZ ;  /* 0x0000000a06008c24 */ /* 0x004fc4000f8e02ff */
[----:B------:R-:W-:-:S04]  /*0180*/  @!P0 IMAD.WIDE.U32 R4, R6, UR8, R4 ;  /* 0x0000000806048c25 */ /* 0x000fc8000f8e0004 */
[----:B------:R-:W-:Y:S02]  /*0190*/  @!P0 IMAD R7, R7, UR8, R0 ;  /* 0x0000000807078c24 */ /* 0x000fe4000f8e0200 */
[C---:B---3--:R-:W-:Y:S02]  /*01a0*/  @!P0 IMAD R0, R8.reuse, UR11, RZ ;  /* 0x0000000b08008c24 */ /* 0x048fe4000f8e02ff */
[----:B------:R-:W-:Y:S02]  /*01b0*/  @!P0 IMAD.IADD R5, R5, 0x1, R7 ;  /* 0x0000000105058824 */ /* 0x000fe400078e0207 */
[----:B------:R-:W-:Y:S02]  /*01c0*/  @!P0 IMAD R7, R9, UR9, R0 ;  /* 0x0000000909078c24 */ /* 0x000fe4000f8e0200 */
[----:B------:R-:W-:Y:S02]  /*01d0*/  @!P0 IMAD.WIDE.U32 R4, R8, UR9, R4 ;  /* 0x0000000908048c25 */ /* 0x000fe4000f8e0004 */
[----:B------:R-:W2:Y:S03]  /*01e0*/  LDC.64 R8, c[0x0][0x230] ;  /* 0x00008c00ff087b82 */ /* 0x000ea60000000a00 */
[----:B------:R-:W-:-:S02]  /*01f0*/  @!P0 IADD3 R0, R5, R7, RZ ;  /* 0x0000000705008210 */ /* 0x000fc40007ffe0ff */
[----:B----4-:R-:W-:-:S04]  /*0200*/  @!P0 LEA R6, P1, R4, R10, 0x2 ;  /* 0x0000000a04068211 */ /* 0x010fc800078210ff */
[----:B------:R-:W-:Y:S02]  /*0210*/  @!P0 LEA.HI.X R7, R4, R11, R0, 0x2, P1 ;  /* 0x0000000b04078211 */ /* 0x000fe400008f1400 */
[----:B------:R-:W-:-:S03]  /*0220*/  SHF.R.S32.HI R0, RZ, 0x1f, R57 ;  /* 0x0000001fff007819 */ /* 0x000fc60000011439 */
[----:B------:R1:W5:Y:S01]  /*0230*/  @!P0 LDG.E R56, desc[UR6][R6.64] ;  /* 0x0000000606388981 */ /* 0x000362000c1e1900 */
[----:B------:R-:W-:Y:S01]  /*0240*/  LEA.HI R0, R0, R57, RZ, 0x3 ;  /* 0x0000003900007211 */ /* 0x000fe200078f18ff */
[----:B------:R-:W-:Y:S01]  /*0250*/  BSSY B0, `(.L_x_6894) ;  /* 0x0000037000007945 */ /* 0x000fe20003800000 */
[----:B------:R-:W-:Y:S02]  /*0260*/  CS2R R10, SRZ ;  /* 0x00000000000a7805 */ /* 0x000fe4000001ff00 */
[----:B------:R-:W-:Y:S02]  /*0270*/  CS2R R12, SRZ ;  /* 0x00000000000c7805 */ /* 0x000fe4000001ff00 */
[----:B------:R-:W-:Y:S02]  /*0280*/  LOP3.LUT R54, R0, 0xfffffff8, RZ, 0xc0, !PT ;  /* 0xfffffff800367812 */ /* 0x000fe400078ec0ff */
[----:B------:R-:W-:Y:S02]  /*0290*/  CS2R R14, SRZ ;  /* 0x00000000000e7805 */ /* 0x000fe4000001ff00 */
[----:B------:R-:W-:-:S02]  /*02a0*/  SHF.R.S32.HI R52, RZ, 0x3, R0 ;  /* 0x00000003ff347819 */ /* 0x000fc40000011400 */
[----:B------:R-:W-:Y:S02]  /*02b0*/  CS2R R16, SRZ ;  /* 0x0000000000107805 */ /* 0x000fe4000001ff00 */
[----:B------:R-:W-:Y:S01]  /*02c0*/  CS2R R18, SRZ ;  /* 0x0000000000127805 */ /* 0x000fe2000001ff00 */
[----:B------:R-:W-:Y:S01]  /*02d0*/  IMAD.IADD R54, R57, 0x1, -R54 ;  /* 0x0000000139367824 */ /* 0x000fe200078e0a36 */
[----:B------:R-:W-:Y:S01]  /*02e0*/  ISETP.GE.AND P0, PT, R52, R59, PT ;  /* 0x0000003b3400720c */ /* 0x000fe20003f06270 */
[----:B--2---:R-:W-:Y:S01]  /*02f0*/  IMAD R4, R8, UR10, RZ ;  /* 0x0000000a08047c24 */ /* 0x004fe2000f8e02ff */
[----:B------:R-:W-:Y:S01]  /*0300*/  CS2R R24, SRZ ;  /* 0x0000000000187805 */ /* 0x000fe2000001ff00 */
[----:B-1----:R-:W-:Y:S01]  /*0310*/  IMAD R6, R38, UR11, RZ ;  /* 0x0000000b26067c24 */ /* 0x002fe2000f8e02ff */
[----:B------:R-:W-:Y:S01]  /*0320*/  SHF.L.U32 R60, R54, 0x3, RZ ;  /* 0x00000003363c7819 */ /* 0x000fe200000006ff */
[----:B------:R-:W-:Y:S01]  /*0330*/  IMAD R7, R9, UR8, R4 ;  /* 0x0000000809077c24 */ /* 0x000fe2000f8e0204 */
[----:B------:R-:W-:Y:S01]  /*0340*/  CS2R R20, SRZ ;  /* 0x0000000000147805 */ /* 0x000fe2000001ff00 */
[----:B------:R-:W-:Y:S01]  /*0350*/  VIADD R0, R52, 0x20 ;  /* 0x0000002034007836 */ /* 0x000fe20000000000 */
[----:B------:R-:W-:Y:S01]  /*0360*/  SHF.R.S32.HI R61, RZ, 0x1f, R60 ;  /* 0x0000001fff3d7819 */ /* 0x000fe2000001143c */
[----:B------:R-:W-:Y:S01]  /*0370*/  IMAD R39, R39, UR9, R6 ;  /* 0x0000000927277c24 */ /* 0x000fe2000f8e0206 */
[----:B------:R-:W-:-:S02]  /*0380*/  CS2R R22, SRZ ;  /* 0x0000000000167805 */ /* 0x000fc4000001ff00 */
[----:B------:R-:W-:Y:S02]  /*0390*/  SHF.R.S32.HI R53, RZ, 0x1f, R52 ;  /* 0x0000001fff357819 */ /* 0x000fe40000011434 */
[----:B------:R-:W-:Y:S01]  /*03a0*/  CS2R R26, SRZ ;  /* 0x00000000001a7805 */ /* 0x000fe2000001ff00 */
[----:B------:R-:W-:Y:S01]  /*03b0*/  IMAD.WIDE.U32 R4, R8, UR8, R60 ;  /* 0x0000000808047c25 */ /* 0x000fe2000f8e003c */
[----:B------:R-:W-:-:S03]  /*03c0*/  ISETP.GE.AND P1, PT, R0, R59, PT ;  /* 0x0000003b0000720c */ /* 0x000fc60003f26270 */
[C---:B------:R-:W-:Y:S02]  /*03d0*/  IMAD R8, R30.reuse, UR10, RZ ;  /* 0x0000000a1e087c24 */ /* 0x040fe4000f8e02ff */
[----:B------:R-:W-:Y:S01]  /*03e0*/  IMAD.IADD R5, R5, 0x1, R7 ;  /* 0x0000000105057824 */ /* 0x000fe200078e0207 */
[----:B------:R-:W-:Y:S01]  /*03f0*/  CS2R R6, SRZ ;  /* 0x0000000000067805 */ /* 0x000fe2000001ff00 */
[----:B------:R-:W-:Y:S01]  /*0400*/  IMAD R31, R31, UR8, R8 ;  /* 0x000000081f1f7c24 */ /* 0x000fe2000f8e0208 */
[----:B------:R-:W-:Y:S01]  /*0410*/  CS2R R8, SRZ ;  /* 0x0000000000087805 */ /* 0x000fe2000001ff00 */
[----:B------:R-:W-:-:S04]  /*0420*/  IMAD.WIDE.U32 R28, R30, UR8, R60 ;  /* 0x000000081e1c7c25 */ /* 0x000fc8000f8e003c */
[----:B------:R-:W-:Y:S01]  /*0430*/  IMAD.WIDE.U32 R34, R38, UR9, R4 ;  /* 0x0000000926227c25 */ /* 0x000fe2000f8e0004 */
[----:B------:R-:W-:Y:S02]  /*0440*/  CS2R R4, SRZ ;  /* 0x0000000000047805 */ /* 0x000fe4000001ff00 */
[----:B------:R-:W-:Y:S01]  /*0450*/  IADD3 R31, R29, R31, RZ ;  /* 0x0000001f1d1f7210 */ /* 0x000fe20007ffe0ff */
[----:B0-----:R-:W-:Y:S02]  /*0460*/  IMAD R40, R62, UR11, RZ ;  /* 0x0000000b3e287c24 */ /* 0x001fe4000f8e02ff */
[----:B------:R-:W-:Y:S01]  /*0470*/  IMAD.IADD R39, R35, 0x1, R39 ;  /* 0x0000000123277824 */ /* 0x000fe200078e0227 */
[----:B------:R-:W-:Y:S06]  /*0480*/  @P0 BRA `(.L_x_6895) ;  /* 0x00000000004c0947 */ /* 0x000fec0003800000 */
[----:B------:R-:W-:Y:S01]  /*0490*/  IMAD.WIDE R32, R55, 0x40, R52 ;  /* 0x0000004037207825 */ /* 0x000fe200078e0234 */
[----:B------:R-:W-:Y:S01]  /*04a0*/  ULDC.64 UR12, c[0x0][0x228] ;  /* 0x00008a00000c7ab9 */ /* 0x000fe20000000a00 */
[----:B------:R-:W-:Y:S01]  /*04b0*/  ULDC UR5, c[0x0][0x21c] ;  /* 0x0000870000057ab9 */ /* 0x000fe20000000800 */
[C---:B------:R-:W-:Y:S01]  /*04c0*/  IADD3 R41, R60.reuse, 0x80, RZ ;  /* 0x000000803c297810 */ /* 0x040fe20007ffe0ff */
[C---:B------:R-:W-:Y:S01]  /*04d0*/  VIADD R36, R60.reuse, 0x40 ;  /* 0x000000403c247836 */ /* 0x040fe20000000000 */
[----:B------:R-:W-:Y:S01]  /*04e0*/  ISETP.GE.AND P2, PT, R60, UR5, PT ;  /* 0x000000053c007c0c */ /* 0x000fe2000bf46270 */
[----:B------:R-:W-:Y:S01]  /*04f0*/  IMAD R33, R33, UR12, RZ ;  /* 0x0000000c21217c24 */ /* 0x000fe2000f8e02ff */
[----:B------:R-:W-:Y:S01]  /*0500*/  ISETP.GE.AND P4, PT, R41, UR5, PT ;  /* 0x0000000529007c0c */ /* 0x000fe2000bf86270 */
[----:B------:R-:W-:Y:S01]  /*0510*/  IMAD.MOV.U32 R38, RZ, RZ, R34 ;  /* 0x000000ffff267224 */ /* 0x000fe200078e0022 */
[----:B------:R-:W-:Y:S01]  /*0520*/  ISETP.GE.AND P3, PT, R36, UR5, PT ;  /* 0x0000000524007c0c */ /* 0x000fe2000bf66270 */
[----:B------:R-:W-:-:S02]  /*0530*/  IMAD R33, R32, UR13, R33 ;  /* 0x0000000d20217c24 */ /* 0x000fc4000f8e0221 */
[----:B------:R-:W-:Y:S01]  /*0540*/  IMAD.WIDE.U32 R36, R32, UR12, R38 ;  /* 0x0000000c20247c25 */ /* 0x000fe2000f8e0026 */
[----:B------:R-:W-:-:S03]  /*0550*/  ULDC.64 UR12, c[0x0][0x210] ;  /* 0x00008400000c7ab9 */ /* 0x000fc60000000a00 */
[----:B------:R-:W-:Y:S01]  /*0560*/  IMAD.IADD R33, R37, 0x1, R33 ;  /* 0x0000000125217824 */ /* 0x000fe200078e0221 */
[----:B------:R-:W-:-:S04]  /*0570*/  LEA R32, P5, R36, UR12, 0x1 ;  /* 0x0000000c24207c11 */ /* 0x000fc8000f8a08ff */
[----:B------:R-:W-:-:S05]  /*0580*/  LEA.HI.X R33, R36, UR13, R33, 0x1, P5 ;  /* 0x0000000d24217c11 */ /* 0x000fca000a8f0c21 */
[----:B------:R0:W5:Y:S04]  /*0590*/  @!P2 LDG.E.128 R4, desc[UR6][R32.64] ;  /* 0x000000062004a981 */ /* 0x000168000c1e1d00 */
[----:B------:R0:W5:Y:S04]  /*05a0*/  @!P3 LDG.E.128 R8, desc[UR6][R32.64+0x80] ;  /* 0x000080062008b981 */ /* 0x000168000c1e1d00 */
[----:B------:R0:W5:Y:S02]  /*05b0*/  @!P4 LDG.E.128 R20, desc[UR6][R32.64+0x100] ;  /* 0x000100062014c981 */ /* 0x000164000c1e1d00 */
.L_x_6895:
[----:B------:R-:W-:Y:S05]  /*05c0*/  BSYNC B0 ;  /* 0x0000000000007941 */ /* 0x000fea0003800000 */
.L_x_6894:
[----:B------:R-:W-:Y:S04]  /*05d0*/  BSSY B0, `(.L_x_6896) ;  /* 0x0000017000007945 */ /* 0x000fe80003800000 */
[----:B------:R-:W-:Y:S05]  /*05e0*/  @P1 BRA `(.L_x_6897) ;  /* 0x0000000000541947 */ /* 0x000fea0003800000 */
[----:B0-----:R-:W-:Y:S01]  /*05f0*/  IMAD.WIDE R32, R55, 0x40, R52 ;  /* 0x0000004037207825 */ /* 0x001fe200078e0234 */
[----:B------:R-:W-:Y:S01]  /*0600*/  ULDC.64 UR12, c[0x0][0x228] ;  /* 0x00008a00000c7ab9 */ /* 0x000fe20000000a00 */
[----:B------:R-:W-:Y:S01]  /*0610*/  ULDC UR5, c[0x0][0x21c] ;  /* 0x0000870000057ab9 */ /* 0x000fe20000000800 */
[----:B------:R-:W-:Y:S01]  /*0620*/  IADD3 R36, R60, 0x80, RZ ;  /* 0x000000803c247810 */ /* 0x000fe20007ffe0ff */
[----:B------:R-:W-:Y:S01]  /*0630*/  IMAD.MOV.U32 R35, RZ, RZ, R39 ;  /* 0x000000ffff237224 */ /* 0x000fe200078e0027 */
[----:B------:R-:W-:Y:S02]  /*0640*/  IADD3 R37, P2, R32, 0x20, RZ ;  /* 0x0000002020257810 */ /* 0x000fe40007f5e0ff */
[C---:B------:R-:W-:Y:S02]  /*0650*/  ISETP.GE.AND P3, PT, R60.reuse, UR5, PT ;  /* 0x000000053c007c0c */ /* 0x040fe4000bf66270 */
[----:B------:R-:W-:Y:S01]  /*0660*/  IADD3.X R32, RZ, R33, RZ, P2, !PT ;  /* 0x00000021ff207210 */ /* 0x000fe200017fe4ff */
[----:B------:R-:W-:Y:S01]  /*0670*/  VIADD R33, R60, 0x40 ;  /* 0x000000403c217836 */ /* 0x000fe20000000000 */
[----:B------:R-:W-:Y:S01]  /*0680*/  ISETP.GE.AND P5, PT, R36, UR5, PT ;  /* 0x0000000524007c0c */ /* 0x000fe2000bfa6270 */
[----:B------:R-:W-:-:S03]  /*0690*/  IMAD.WIDE.U32 R34, R37, UR12, R34 ;  /* 0x0000000c25227c25 */ /* 0x000fc6000f8e0022 */
[----:B------:R-:W-:Y:S01]  /*06a0*/  ISETP.GE.AND P4, PT, R33, UR5, PT ;  /* 0x0000000521007c0c */ /* 0x000fe2000bf86270 */
[----:B------:R-:W-:-:S04]  /*06b0*/  IMAD R32, R32, UR12, RZ ;  /* 0x0000000c20207c24 */ /* 0x000fc8000f8e02ff */
[----:B------:R-:W-:Y:S01]  /*06c0*/  IMAD R33, R37, UR13, R32 ;  /* 0x0000000d25217c24 */ /* 0x000fe2000f8e0220 */
[----:B------:R-:W-:Y:S02]  /*06d0*/  ULDC.64 UR12, c[0x0][0x210] ;  /* 0x00008400000c7ab9 */ /* 0x000fe40000000a00 */
[----:B------:R-:W-:Y:S01]  /*06e0*/  LEA R32, P2, R34, UR12, 0x1 ;  /* 0x0000000c22207c11 */ /* 0x000fe2000f8408ff */
[----:B------:R-:W-:-:S05]  /*06f0*/  IMAD.IADD R33, R35, 0x1, R33 ;  /* 0x0000000123217824 */ /* 0x000fca00078e0221 */
[----:B------:R-:W-:-:S05]  /*0700*/  LEA.HI.X R33, R34, UR13, R33, 0x1, P2 ;  /* 0x0000000d22217c11 */ /* 0x000fca00090f0c21 */
[----:B------:R1:W5:Y:S04]  /*0710*/  @!P3 LDG.E.128 R12, desc[UR6][R32.64] ;  /* 0x00000006200cb981 */ /* 0x000368000c1e1d00 */
[----:B------:R1:W5:Y:S04]  /*0720*/  @!P4 LDG.E.128 R16, desc[UR6][R32.64+0x80] ;  /* 0x000080062010c981 */ /* 0x000368000c1e1d00 */
[----:B------:R1:W5:Y:S02]  /*0730*/  @!P5 LDG.E.128 R24, desc[UR6][R32.64+0x100] ;  /* 0x000100062018d981 */ /* 0x000364000c1e1d00 */
.L_x_6897:
[----:B------:R-:W-:Y:S05]  /*0740*/  BSYNC B0 ;  /* 0x0000000000007941 */ /* 0x000fea0003800000 */
.L_x_6896:
[----:B------:R-:W-:Y:S01]  /*0750*/  IMAD.MOV.U32 R30, RZ, RZ, R28 ;  /* 0x000000ffff1e7224 */ /* 0x000fe200078e001c */
[----:B------:R-:W-:Y:S01]  /*0760*/  BSSY B0, `(.L_x_6898) ;  /* 0x000003a000007945 */ /* 0x000fe20003800000 */
[----:B------:R-:W-:Y:S01]  /*0770*/  IMAD R65, R63, UR9, R40 ;  /* 0x000000093f417c24 */ /* 0x000fe2000f8e0228 */
[----:B------:R-:W-:Y:S01]  /*0780*/  CS2R R28, SRZ ;  /* 0x00000000001c7805 */ /* 0x000fe2000001ff00 */
[----:B------:R-:W-:Y:S01]  /*0790*/  IMAD.WIDE.U32 R62, R62, UR9, R30 ;  /* 0x000000093e3e7c25 */ /* 0x000fe2000f8e001e */
[----:B------:R-:W-:Y:S02]  /*07a0*/  CS2R R30, SRZ ;  /* 0x00000000001e7805 */ /* 0x000fe4000001ff00 */
[----:B01----:R-:W-:Y:S02]  /*07b0*/  CS2R R32, SRZ ;  /* 0x0000000000207805 */ /* 0x003fe4000001ff00 */
        /* <DEDUP_REMOVED lines=9> */
[----:B------:R-:W-:Y:S01]  /*0850*/  IADD3 R65, R63, R65, RZ ;  /* 0x000000413f417210 */ /* 0x000fe20007ffe0ff */
[----:B------:R-:W-:Y:S06]  /*0860*/  @P0 BRA `(.L_x_6899) ;  /* 0x0000000000a40947 */ /* 0x000fec0003800000 */
[----:B------:R-:W-:Y:S01]  /*0870*/  ULDC UR5, c[0x0][0x21c] ;  /* 0x0000870000057ab9 */ /* 0x000fe20000000800 */
[C---:B------:R-:W-:Y:S01]  /*0880*/  VIADD R58, R60.reuse, 0x40 ;  /* 0x000000403c3a7836 */ /* 0x040fe20000000000 */
[C---:B------:R-:W-:Y:S01]  /*0890*/  ISETP.GE.AND P2, PT, R60.reuse, UR5, PT ;  /* 0x000000053c007c0c */ /* 0x040fe2000bf46270 */
[----:B------:R-:W-:-:S03]  /*08a0*/  VIADD R64, R60, 0x80 ;  /* 0x000000803c407836 */ /* 0x000fc60000000000 */
[----:B------:R-:W-:Y:S02]  /*08b0*/  ISETP.GE.AND P3, PT, R58, UR5, PT ;  /* 0x000000053a007c0c */ /* 0x000fe4000bf66270 */
[----:B------:R-:W-:-:S07]  /*08c0*/  ISETP.GE.AND P5, PT, R64, UR5, PT ;  /* 0x0000000540007c0c */ /* 0x000fce000bfa6270 */
[----:B------:R-:W0:Y:S01]  /*08d0*/  @!P2 LDC.64 R76, c[0x0][0x248] ;  /* 0x00009200ff4cab82 */ /* 0x000e220000000a00 */
[----:B------:R-:W-:Y:S01]  /*08e0*/  @!P2 IMAD.WIDE R68, R55, 0x40, R52 ;  /* 0x000000403744a825 */ /* 0x000fe200078e0234 */
[----:B------:R-:W-:-:S03]  /*08f0*/  @!P2 MOV R64, R62 ;  /* 0x0000003e0040a202 */ /* 0x000fc60000000f00 */
[----:B------:R-:W-:Y:S01]  /*0900*/  @!P3 IMAD.WIDE R78, R55, 0x40, R52 ;  /* 0x00000040374eb825 */ /* 0x000fe200078e0234 */
[----:B------:R-:W-:Y:S02]  /*0910*/  @!P5 MOV R84, R62 ;  /* 0x0000003e0054d202 */ /* 0x000fe40000000f00 */
[----:B------:R-:W1:Y:S01]  /*0920*/  @!P3 LDC.64 R80, c[0x0][0x248] ;  /* 0x00009200ff50bb82 */ /* 0x000e620000000a00 */
[----:B------:R-:W-:-:S07]  /*0930*/  @!P5 IMAD.MOV.U32 R85, RZ, RZ, R65 ;  /* 0x000000ffff55d224 */ /* 0x000fce00078e0041 */
[----:B------:R-:W2:Y:S08]  /*0940*/  @!P5 LDC.64 R82, c[0x0][0x248] ;  /* 0x00009200ff52db82 */ /* 0x000eb00000000a00 */
[----:B------:R-:W3:Y:S01]  /*0950*/  @!P2 LDC.64 R74, c[0x0][0x240] ;  /* 0x00009000ff4aab82 */ /* 0x000ee20000000a00 */
[-C--:B0-----:R-:W-:Y:S02]  /*0960*/  @!P2 IMAD R87, R69, R76.reuse, RZ ;  /* 0x0000004c4557a224 */ /* 0x081fe400078e02ff */
[----:B------:R-:W-:-:S04]  /*0970*/  @!P2 IMAD.WIDE.U32 R72, R68, R76, R64 ;  /* 0x0000004c4448a225 */ /* 0x000fc800078e0040 */
[----:B------:R-:W-:Y:S01]  /*0980*/  @!P2 IMAD R87, R68, R77, R87 ;  /* 0x0000004d4457a224 */ /* 0x000fe200078e0257 */
[----:B------:R-:W0:Y:S01]  /*0990*/  @!P3 LDC.64 R70, c[0x0][0x240] ;  /* 0x00009000ff46bb82 */ /* 0x000e220000000a00 */
[----:B------:R-:W-:Y:S02]  /*09a0*/  @!P3 IMAD.MOV.U32 R68, RZ, RZ, R62 ;  /* 0x000000ffff44b224 */ /* 0x000fe400078e003e */
[----:B------:R-:W-:Y:S02]  /*09b0*/  @!P3 IMAD.MOV.U32 R69, RZ, RZ, R65 ;  /* 0x000000ffff45b224 */ /* 0x000fe400078e0041 */
[----:B------:R-:W-:-:S03]  /*09c0*/  @!P5 IMAD.WIDE R76, R55, 0x40, R52 ;  /* 0x00000040374cd825 */ /* 0x000fc600078e0234 */
[----:B------:R-:W4:Y:S01]  /*09d0*/  @!P5 LDC.64 R66, c[0x0][0x240] ;  /* 0x00009000ff42db82 */ /* 0x000f220000000a00 */
[----:B-1----:R-:W-:-:S04]  /*09e0*/  @!P3 IMAD.WIDE.U32 R68, R78, R80, R68 ;  /* 0x000000504e44b225 */ /* 0x002fc800078e0044 */
[----:B------:R-:W-:Y:S02]  /*09f0*/  @!P3 IMAD R80, R79, R80, RZ ;  /* 0x000000504f50b224 */ /* 0x000fe400078e02ff */
[----:B--2---:R-:W-:Y:S01]  /*0a00*/  @!P5 IMAD R58, R77, R82, RZ ;  /* 0x000000524d3ad224 */ /* 0x004fe200078e02ff */
[----:B---3--:R-:W-:Y:S01]  /*0a10*/  @!P2 LEA R74, P0, R72, R74, 0x1 ;  /* 0x0000004a484aa211 */ /* 0x008fe200078008ff */
[----:B------:R-:W-:-:S04]  /*0a20*/  @!P5 IMAD.WIDE.U32 R84, R76, R82, R84 ;  /* 0x000000524c54d225 */ /* 0x000fc800078e0054 */
[----:B------:R-:W-:Y:S02]  /*0a30*/  @!P3 IMAD R81, R78, R81, R80 ;  /* 0x000000514e51b224 */ /* 0x000fe400078e0250 */
[----:B------:R-:W-:Y:S01]  /*0a40*/  @!P5 IMAD R83, R76, R83, R58 ;  /* 0x000000534c53d224 */ /* 0x000fe200078e023a */
[----:B0-----:R-:W-:Y:S01]  /*0a50*/  @!P3 LEA R70, P4, R68, R70, 0x1 ;  /* 0x000000464446b211 */ /* 0x001fe200078808ff */
[----:B------:R-:W-:Y:S01]  /*0a60*/  @!P2 IMAD.IADD R87, R73, 0x1, R87 ;  /* 0x000000014957a824 */ /* 0x000fe200078e0257 */
[----:B------:R-:W-:Y:S01]  /*0a70*/  @!P3 IADD3 R81, R69, R81, RZ ;  /* 0x000000514551b210 */ /* 0x000fe20007ffe0ff */
[----:B------:R-:W-:-:S03]  /*0a80*/  @!P5 IMAD.IADD R83, R85, 0x1, R83 ;  /* 0x000000015553d824 */ /* 0x000fc600078e0253 */
[----:B------:R-:W-:Y:S02]  /*0a90*/  @!P2 LEA.HI.X R75, R72, R75, R87, 0x1, P0 ;  /* 0x0000004b484ba211 */ /* 0x000fe400000f0c57 */
[----:B----4-:R-:W-:Y:S02]  /*0aa0*/  @!P5 LEA R66, P6, R84, R66, 0x1 ;  /* 0x000000425442d211 */ /* 0x010fe400078c08ff */
[----:B------:R-:W-:Y:S01]  /*0ab0*/  @!P3 LEA.HI.X R71, R68, R71, R81, 0x1, P4 ;  /* 0x000000474447b211 */ /* 0x000fe200020f0c51 */
[----:B------:R0:W5:Y:S01]  /*0ac0*/  @!P2 LDG.E.128 R28, desc[UR6][R74.64] ;  /* 0x000000064a1ca981 */ /* 0x000162000c1e1d00 */
[----:B------:R-:W-:-:S03]  /*0ad0*/  @!P5 LEA.HI.X R67, R84, R67, R83, 0x1, P6 ;  /* 0x000000435443d211 */ /* 0x000fc600030f0c53 */
[----:B------:R0:W5:Y:S04]  /*0ae0*/  @!P3 LDG.E.128 R32, desc[UR6][R70.64+0x80] ;  /* 0x000080064620b981 */ /* 0x000168000c1e1d00 */
[----:B------:R0:W5:Y:S02]  /*0af0*/  @!P5 LDG.E.128 R44, desc[UR6][R66.64+0x100] ;  /* 0x00010006422cd981 */ /* 0x000164000c1e1d00 */
.L_x_6899:
[----:B------:R-:W-:Y:S05]  /*0b00*/  BSYNC B0 ;  /* 0x0000000000007941 */ /* 0x000fea0003800000 */
.L_x_6898:
[----:B------:R-:W-:Y:S04]  /*0b10*/  BSSY B0, `(.L_x_6900) ;  /* 0x0000017000007945 */ /* 0x000fe80003800000 */
[----:B------:R-:W-:Y:S05]  /*0b20*/  @P1 BRA `(.L_x_6901) ;  /* 0x0000000000541947 */ /* 0x000fea0003800000 */
[----:B0-----:R-:W-:Y:S01]  /*0b30*/  IMAD.WIDE R66, R55, 0x40, R52 ;  /* 0x0000004037427825 */ /* 0x001fe200078e0234 */
[----:B------:R-:W-:Y:S01]  /*0b40*/  ULDC UR5, c[0x0][0x21c] ;  /* 0x0000870000057ab9 */ /* 0x000fe20000000800 */
[----:B------:R-:W-:Y:S01]  /*0b50*/  MOV R63, R65 ;  /* 0x00000041003f7202 */ /* 0x000fe20000000f00 */
[----:B------:R-:W-:Y:S01]  /*0b60*/  ULDC.64 UR12, c[0x0][0x248] ;  /* 0x00009200000c7ab9 */ /* 0x000fe20000000a00 */
[----:B------:R-:W-:Y:S01]  /*0b70*/  VIADD R64, R60, 0x40 ;  /* 0x000000403c407836 */ /* 0x000fe20000000000 */
[----:B------:R-:W-:Y:S02]  /*0b80*/  IADD3 R61, P0, R66, 0x20, RZ ;  /* 0x00000020423d7810 */ /* 0x000fe40007f1e0ff */
[C---:B------:R-:W-:Y:S01]  /*0b90*/  ISETP.GE.AND P1, PT, R60.reuse, UR5, PT ;  /* 0x000000053c007c0c */ /* 0x040fe2000bf26270 */
[----:B------:R-:W-:Y:S01]  /*0ba0*/  VIADD R60, R60, 0x80 ;  /* 0x000000803c3c7836 */ /* 0x000fe20000000000 */
[----:B------:R-:W-:Y:S01]  /*0bb0*/  ISETP.GE.AND P2, PT, R64, UR5, PT ;  /* 0x0000000540007c0c */ /* 0x000fe2000bf46270 */
[----:B------:R-:W-:-:S02]  /*0bc0*/  IMAD.X R58, RZ, RZ, R67, P0 ;  /* 0x000000ffff3a7224 */ /* 0x000fc400000e0643 */
[----:B------:R-:W-:Y:S01]  /*0bd0*/  IMAD.WIDE.U32 R62, R61, UR12, R62 ;  /* 0x0000000c3d3e7c25 */ /* 0x000fe2000f8e003e */
[----:B------:R-:W-:-:S03]  /*0be0*/  ISETP.GE.AND P3, PT, R60, UR5, PT ;  /* 0x000000053c007c0c */ /* 0x000fc6000bf66270 */
[----:B------:R-:W-:-:S04]  /*0bf0*/  IMAD R58, R58, UR12, RZ ;  /* 0x0000000c3a3a7c24 */ /* 0x000fc8000f8e02ff */
[----:B------:R-:W-:Y:S01]  /*0c00*/  IMAD R61, R61, UR13, R58 ;  /* 0x0000000d3d3d7c24 */ /* 0x000fe2000f8e023a */
[----:B------:R-:W-:Y:S02]  /*0c10*/  ULDC.64 UR12, c[0x0][0x240] ;  /* 0x00009000000c7ab9 */ /* 0x000fe40000000a00 */
[----:B------:R-:W-:Y:S02]  /*0c20*/  LEA R60, P0, R62, UR12, 0x1 ;  /* 0x0000000c3e3c7c11 */ /* 0x000fe4000f8008ff */
[----:B------:R-:W-:-:S04]  /*0c30*/  IADD3 R61, R63, R61, RZ ;  /* 0x0000003d3f3d7210 */ /* 0x000fc80007ffe0ff */
[----:B------:R-:W-:-:S05]  /*0c40*/  LEA.HI.X R61, R62, UR13, R61, 0x1, P0 ;  /* 0x0000000d3e3d7c11 */ /* 0x000fca00080f0c3d */
[----:B------:R1:W5:Y:S04]  /*0c50*/  @!P1 LDG.E.128 R36, desc[UR6][R60.64] ;  /* 0x000000063c249981 */ /* 0x000368000c1e1d00 */
[----:B------:R1:W5:Y:S04]  /*0c60*/  @!P2 LDG.E.128 R40, desc[UR6][R60.64+0x80] ;  /* 0x000080063c28a981 */ /* 0x000368000c1e1d00 */
[----:B------:R1:W5:Y:S02]  /*0c70*/  @!P3 LDG.E.128 R48, desc[UR6][R60.64+0x100] ;  /* 0x000100063c30b981 */ /* 0x000364000c1e1d00 */
.L_x_6901:
[----:B------:R-:W-:Y:S05]  /*0c80*/  BSYNC B0 ;  /* 0x0000000000007941 */ /* 0x000fea0003800000 */
.L_x_6900:
[C---:B0----5:R-:W-:Y:S01]  /*0c90*/  IMAD.U32 R75, R32.reuse, 0x10000, RZ ;  /* 0x00010000204b7824 */ /* 0x061fe200078e00ff */
[----:B------:R-:W-:Y:S01]  /*0ca0*/  LOP3.LUT R68, R32, 0xffff0000, RZ, 0xc0, !PT ;  /* 0xffff000020447812 */ /* 0x000fe200078ec0ff */
[----:B------:R-:W-:Y:S01]  /*0cb0*/  IMAD.U32 R67, R31, 0x10000, RZ ;  /* 0x000100001f437824 */ /* 0x000fe200078e00ff */
[----:B------:R-:W-:Y:S01]  /*0cc0*/  LOP3.LUT R74, R4, 0xffff0000, RZ, 0xc0, !PT ;  /* 0xffff0000044a7812 */ /* 0x000fe200078ec0ff */
[----:B------:R-:W-:Y:S01]  /*0cd0*/  IMAD.U32 R69, R29, 0x10000, RZ ;  /* 0x000100001d457824 */ /* 0x000fe200078e00ff */
[----:B------:R-:W-:Y:S01]  /*0ce0*/  LOP3.LUT R79, R28, 0xffff0000, RZ, 0xc0, !PT ;  /* 0xffff00001c4f7812 */ /* 0x000fe200078ec0ff */
[----:B------:R-:W-:Y:S01]  /*0cf0*/  IMAD.U32 R66, R6, 0x10000, RZ ;  /* 0x0001000006427824 */ /* 0x000fe200078e00ff */
[C---:B------:R-:W-:Y:S01]  /*0d00*/  SHF.L.U32 R65, R33.reuse, 0x10, RZ ;  /* 0x0000001021417819 */ /* 0x040fe200000006ff */
[----:B------:R-:W-:Y:S01]  /*0d10*/  IMAD.U32 R77, R30, 0x10000, RZ ;  /* 0x000100001e4d7824 */ /* 0x000fe200078e00ff */
[----:B------:R-:W-:Y:S01]  /*0d20*/  LOP3.LUT R32, R33, 0xffff0000, RZ, 0xc0, !PT ;  /* 0xffff000021207812 */ /* 0x000fe200078ec0ff */
[----:B------:R-:W-:Y:S01]  /*0d30*/  IMAD.U32 R63, R4, 0x10000, RZ ;  /* 0x00010000043f7824 */ /* 0x000fe200078e00ff */
[----:B------:R-:W-:Y:S01]  /*0d40*/  LOP3.LUT R71, R31, 0xffff0000, RZ, 0xc0, !PT ;  /* 0xffff00001f477812 */ /* 0x000fe200078ec0ff */
[----:B------:R-:W-:Y:S01]  /*0d50*/  IMAD.U32 R4, R11, 0x10000, RZ ;  /* 0x000100000b047824 */ /* 0x000fe200078e00ff */
[----:B------:R-:W-:Y:S01]  /*0d60*/  LOP3.LUT R33, R12, 0xffff0000, RZ, 0xc0, !PT ;  /* 0xffff00000c217812 */ /* 0x000fe200078ec0ff */
[----:B------:R-:W-:Y:S01]  /*0d70*/  FMUL.FTZ R74, R74, R79 ;  /* 0x0000004f4a4a7220 */ /* 0x000fe20000410000 */
[----:B------:R-:W-:Y:S01]  /*0d80*/  LOP3.LUT R76, R36, 0xffff0000, RZ, 0xc0, !PT ;  /* 0xffff0000244c7812 */ /* 0x000fe200078ec0ff */
[----:B------:R-:W-:Y:S01]  /*0d90*/  IMAD.U32 R58, R5, 0x10000, RZ ;  /* 0x00010000053a7824 */ /* 0x000fe200078e00ff */
[----:B------:R-:W-:Y:S01]  /*0da0*/  SHF.L.U32 R72, R28, 0x10, RZ ;  /* 0x000000101c487819 */ /* 0x000fe200000006ff */
[----:B------:R-:W-:Y:S01]  /*0db0*/  BSSY B0, `(.L_x_6902) ;  /* 0x00000a4000007945 */ /* 0x000fe20003800000 */
[----:B------:R-:W-:Y:S01]  /*0dc0*/  LOP3.LUT R73, R29, 0xffff0000, RZ, 0xc0, !PT ;  /* 0xffff00001d497812 */ /* 0x000fe200078ec0ff */
[----:B------:R-:W-:Y:S01]  /*0dd0*/  FMUL.FTZ R76, R33, R76 ;  /* 0x0000004c214c7220 */ /* 0x000fe20000410000 */
[C---:B------:R-:W-:Y:S01]  /*0de0*/  SHF.L.U32 R64, R8.reuse, 0x10, RZ ;  /* 0x0000001008407819 */ /* 0x040fe200000006ff */
[----:B------:R-:W-:Y:S01]  /*0df0*/  FFMA.FTZ R63, R63, R72, R74 ;  /* 0x000000483f3f7223 */ /* 0x000fe2000001004a */
[----:B------:R-:W-:Y:S01]  /*0e00*/  LOP3.LUT R31, R8, 0xffff0000, RZ, 0xc0, !PT ;  /* 0xffff0000081f7812 */ /* 0x000fe200078ec0ff */
[----:B------:R-:W-:Y:S01]  /*0e10*/  IMAD.U32 R8, R9, 0x10000, RZ ;  /* 0x0001000009087824 */ /* 0x000fe200078e00ff */
[----:B-1----:R-:W-:Y:S01]  /*0e20*/  LOP3.LUT R61, R6, 0xffff0000, RZ, 0xc0, !PT ;  /* 0xffff0000063d7812 */ /* 0x002fe200078ec0ff */
[----:B------:R-:W-:Y:S01]  /*0e30*/  IMAD.U32 R6, R10, 0x10000, RZ ;  /* 0x000100000a067824 */ /* 0x000fe200078e00ff */
[----:B------:R-:W-:Y:S01]  /*0e40*/  SHF.L.U32 R28, R7, 0x10, RZ ;  /* 0x00000010071c7819 */ /* 0x000fe200000006ff */
[----:B------:R-:W-:Y:S01]  /*0e50*/  IMAD.U32 R33, R37, 0x10000, RZ ;  /* 0x0001000025217824 */ /* 0x000fe200078e00ff */
[----:B------:R-:W-:Y:S01]  /*0e60*/  LOP3.LUT R60, R7, 0xffff0000, RZ, 0xc0, !PT ;  /* 0xffff0000073c7812 */ /* 0x000fe200078ec0ff */
[----:B------:R-:W-:Y:S01]  /*0e70*/  FFMA.FTZ R63, R58, R69, R63 ;  /* 0x000000453a3f7223 */ /* 0x000fe2000001003f */
[----:B------:R-:W-:-:S02]  /*0e80*/  LOP3.LUT R70, R30, 0xffff0000, RZ, 0xc0, !PT ;  /* 0xffff00001e467812 */ /* 0x000fc400078ec0ff */
[----:B------:R-:W-:Y:S02]  /*0e90*/  LOP3.LUT R29, R9, 0xffff0000, RZ, 0xc0, !PT ;  /* 0xffff0000091d7812 */ /* 0x000fe400078ec0ff */
[----:B------:R-:W-:Y:S02]  /*0ea0*/  LOP3.LUT R7, R10, 0xffff0000, RZ, 0xc0, !PT ;  /* 0xffff00000a077812 */ /* 0x000fe400078ec0ff */
[C---:B------:R-:W-:Y:S02]  /*0eb0*/  SHF.L.U32 R9, R34.reuse, 0x10, RZ ;  /* 0x0000001022097819 */ /* 0x040fe400000006ff */
[----:B------:R-:W-:Y:S02]  /*0ec0*/  LOP3.LUT R30, R34, 0xffff0000, RZ, 0xc0, !PT ;  /* 0xffff0000221e7812 */ /* 0x000fe400078ec0ff */
[----:B------:R-:W-:Y:S01]  /*0ed0*/  LOP3.LUT R10, R11, 0xffff0000, RZ, 0xc0, !PT ;  /* 0xffff00000b0a7812 */ /* 0x000fe200078ec0ff */
[----:B------:R-:W-:Y:S01]  /*0ee0*/  IMAD.U32 R11, R12, 0x10000, RZ ;  /* 0x000100000c0b7824 */ /* 0x000fe200078e00ff */
[----:B------:R-:W-:Y:S01]  /*0ef0*/  SHF.L.U32 R34, R36, 0x10, RZ ;  /* 0x0000001024227819 */ /* 0x000fe200000006ff */
[----:B------:R-:W-:Y:S01]  /*0f00*/  IMAD.U32 R12, R13, 0x10000, RZ ;  /* 0x000100000d0c7824 */ /* 0x000fe200078e00ff */
[----:B------:R-:W-:Y:S01]  /*0f10*/  LOP3.LUT R62, R5, 0xffff0000, RZ, 0xc0, !PT ;  /* 0xffff0000053e7812 */ /* 0x000fe200078ec0ff */
[----:B------:R-:W-:Y:S01]  /*0f20*/  IMAD.U32 R5, R35, 0x10000, RZ ;  /* 0x0001000023057824 */ /* 0x000fe200078e00ff */
[----:B------:R-:W-:Y:S01]  /*0f30*/  LOP3.LUT R13, R13, 0xffff0000, RZ, 0xc0, !PT ;  /* 0xffff00000d0d7812 */ /* 0x000fe200078ec0ff */
[----:B------:R-:W-:Y:S01]  /*0f40*/  FFMA.FTZ R11, R11, R34, R76 ;  /* 0x000000220b0b7223 */ /* 0x000fe2000001004c */
[----:B------:R-:W-:Y:S01]  /*0f50*/  LOP3.LUT R36, R37, 0xffff0000, RZ, 0xc0, !PT ;  /* 0xffff000025247812 */ /* 0x000fe200078ec0ff */
[----:B------:R-:W-:Y:S01]  /*0f60*/  FFMA.FTZ R63, R62, R73, R63 ;  /* 0x000000493e3f7223 */ /* 0x000fe2000001003f */
[----:B------:R-:W-:-:S02]  /*0f70*/  IMAD.U32 R34, R38, 0x10000, RZ ;  /* 0x0001000026227824 */ /* 0x000fc400078e00ff */
[----:B------:R-:W-:Y:S01]  /*0f80*/  FFMA.FTZ R12, R12, R33, R11 ;  /* 0x000000210c0c7223 */ /* 0x000fe2000001000b */
[----:B------:R-:W-:Y:S01]  /*0f90*/  SHF.L.U32 R11, R14, 0x10, RZ ;  /* 0x000000100e0b7819 */ /* 0x000fe200000006ff */
[----:B------:R-:W-:Y:S01]  /*0fa0*/  FFMA.FTZ R66, R66, R77, R63 ;  /* 0x0000004d42427223 */ /* 0x000fe2000001003f */
[----:B------:R-:W-:Y:S01]  /*0fb0*/  LOP3.LUT R35, R35, 0xffff0000, RZ, 0xc0, !PT ;  /* 0xffff000023237812 */ /* 0x000fe200078ec0ff */
[----:B------:R-:W-:Y:S01]  /*0fc0*/  FFMA.FTZ R36, R13, R36, R12 ;  /* 0x000000240d247223 */ /* 0x000fe2000001000c */
[----:B------:R-:W-:Y:S01]  /*0fd0*/  LOP3.LUT R12, R14, 0xffff0000, RZ, 0xc0, !PT ;  /* 0xffff00000e0c7812 */ /* 0x000fe200078ec0ff */
[----:B------:R-:W-:Y:S01]  /*0fe0*/  FFMA.FTZ R61, R61, R70, R66 ;  /* 0x000000463d3d7223 */ /* 0x000fe20000010042 */
[----:B------:R-:W-:Y:S01]  /*0ff0*/  LOP3.LUT R13, R38, 0xffff0000, RZ, 0xc0, !PT ;  /* 0xffff0000260d7812 */ /* 0x000fe200078ec0ff */
[----:B------:R-:W-:Y:S01]  /*1000*/  FFMA.FTZ R33, R11, R34, R36 ;  /* 0x000000220b217223 */ /* 0x000fe20000010024 */
[----:B------:R-:W-:Y:S01]  /*1010*/  SHF.L.U32 R34, R39, 0x10, RZ ;  /* 0x0000001027227819 */ /* 0x000fe200000006ff */
[----:B------:R-:W-:-:S02]  /*1020*/  IMAD.U32 R11, R15, 0x10000, RZ ;  /* 0x000100000f0b7824 */ /* 0x000fc400078e00ff */
[----:B------:R-:W-:Y:S01]  /*1030*/  FFMA.FTZ R61, R28, R67, R61 ;  /* 0x000000431c3d7223 */ /* 0x000fe2000001003d */
[----:B------:R-:W-:Y:S01]  /*1040*/  FFMA.FTZ R12, R12, R13, R33 ;  /* 0x0000000d0c0c7223 */ /* 0x000fe20000010021 */
[----:B------:R-:W-:Y:S02]  /*1050*/  LOP3.LUT R14, R15, 0xffff0000, RZ, 0xc0, !PT ;  /* 0xffff00000f0e7812 */ /* 0x000fe400078ec0ff */
[----:B------:R-:W-:Y:S01]  /*1060*/  LOP3.LUT R39, R39, 0xffff0000, RZ, 0xc0, !PT ;  /* 0xffff000027277812 */ /* 0x000fe200078ec0ff */
[----:B------:R-:W-:Y:S01]  /*1070*/  FFMA.FTZ R13, R11, R34, R12 ;  /* 0x000000220b0d7223 */ /* 0x000fe2000001000c */
[----:B------:R-:W-:Y:S01]  /*1080*/  FFMA.FTZ R61, R60, R71, R61 ;  /* 0x000000473c3d7223 */ /* 0x000fe2000001003d */
[----:B------:R-:W-:Y:S01]  /*1090*/  SHF.L.U32 R28, R40, 0x10, RZ ;  /* 0x00000010281c7819 */ /* 0x000fe200000006ff */
[----:B------:R-:W-:Y:S02]  /*10a0*/  IMAD.U32 R11, R16, 0x10000, RZ ;  /* 0x00010000100b7824 */ /* 0x000fe400078e00ff */
[----:B------:R-:W-:Y:S01]  /*10b0*/  FFMA.FTZ R14, R14, R39, R13 ;  /* 0x000000270e0e7223 */ /* 0x000fe2000001000d */
[----:B------:R-:W-:Y:S01]  /*10c0*/  FFMA.FTZ R64, R64, R75, R61 ;  /* 0x0000004b40407223 */ /* 0x000fe2000001003d */
[----:B------:R-:W-:-:S02]  /*10d0*/  LOP3.LUT R12, R16, 0xffff0000, RZ, 0xc0, !PT ;  /* 0xffff0000100c7812 */ /* 0x000fc400078ec0ff */
[----:B------:R-:W-:Y:S01]  /*10e0*/  LOP3.LUT R13, R40, 0xffff0000, RZ, 0xc0, !PT ;  /* 0xffff0000280d7812 */ /* 0x000fe200078ec0ff */
[----:B------:R-:W-:Y:S01]  /*10f0*/  FFMA.FTZ R15, R11, R28, R14 ;  /* 0x0000001c0b0f7223 */ /* 0x000fe2000001000e */
[----:B------:R-:W-:Y:S01]  /*1100*/  FFMA.FTZ R31, R31, R68, R64 ;  /* 0x000000441f1f7223 */ /* 0x000fe20000010040 */
[----:B------:R-:W-:Y:S01]  /*1110*/  SHF.L.U32 R14, R41, 0x10, RZ ;  /* 0x00000010290e7819 */ /* 0x000fe200000006ff */
[C---:B------:R-:W-:Y:S02]  /*1120*/  IMAD.U32 R11, R17.reuse, 0x10000, RZ ;  /* 0x00010000110b7824 */ /* 0x040fe400078e00ff */
[----:B------:R-:W-:Y:S01]  /*1130*/  FFMA.FTZ R12, R12, R13, R15 ;  /* 0x0000000d0c0c7223 */ /* 0x000fe2000001000f */
[----:B------:R-:W-:Y:S01]  /*1140*/  FFMA.FTZ R8, R8, R65, R31 ;  /* 0x0000004108087223 */ /* 0x000fe2000001001f */
[----:B------:R-:W-:Y:S01]  /*1150*/  LOP3.LUT R16, R17, 0xffff0000, RZ, 0xc0, !PT ;  /* 0xffff000011107812 */ /* 0x000fe200078ec0ff */
[----:B------:R-:W-:Y:S01]  /*1160*/  IMAD.U32 R17, R46, 0x10000, RZ ;  /* 0x000100002e117824 */ /* 0x000fe200078e00ff */
[----:B------:R-:W-:Y:S01]  /*1170*/  LOP3.LUT R41, R41, 0xffff0000, RZ, 0xc0, !PT ;  /* 0xffff000029297812 */ /* 0x000fe200078ec0ff */
[----:B------:R-:W-:Y:S01]  /*1180*/  FFMA.FTZ R13, R11, R14, R12 ;  /* 0x0000000e0b0d7223 */ /* 0x000fe2000001000c */
[----:B------:R-:W-:Y:S01]  /*1190*/  FFMA.FTZ R29, R29, R32, R8 ;  /* 0x000000201d1d7223 */ /* 0x000fe20000010008 */
[C---:B------:R-:W-:Y:S01]  /*11a0*/  IMAD.U32 R8, R18.reuse, 0x10000, RZ ;  /* 0x0001000012087824 */ /* 0x040fe200078e00ff */
[----:B------:R-:W-:Y:S01]  /*11b0*/  LOP3.LUT R11, R18, 0xffff0000, RZ, 0xc0, !PT ;  /* 0xffff0000120b7812 */ /* 0x000fe200078ec0ff */
[----:B------:R-:W-:Y:S01]  /*11c0*/  FFMA.FTZ R41, R16, R41, R13 ;  /* 0x0000002910297223 */ /* 0x000fe2000001000d */
[----:B------:R-:W-:-:S02]  /*11d0*/  IMAD.U32 R13, R42, 0x10000, RZ ;  /* 0x000100002a0d7824 */ /* 0x000fc400078e00ff */
[----:B------:R-:W-:Y:S01]  /*11e0*/  FFMA.FTZ R6, R6, R9, R29 ;  /* 0x0000000906067223 */ /* 0x000fe2000001001d */
[----:B------:R-:W-:Y:S01]  /*11f0*/  LOP3.LUT R14, R42, 0xffff0000, RZ, 0xc0, !PT ;  /* 0xffff00002a0e7812 */ /* 0x000fe200078ec0ff */
[----:B------:R-:W-:Y:S02]  /*1200*/  FFMA.FTZ R16, R8, R13, R41 ;  /* 0x0000000d08107223 */ /* 0x000fe40000010029 */
[----:B------:R-:W-:Y:S01]  /*1210*/  FFMA.FTZ R13, R7, R30, R6 ;  /* 0x0000001e070d7223 */ /* 0x000fe20000010006 */
[----:B------:R-:W-:Y:S01]  /*1220*/  SHF.L.U32 R12, R19, 0x10, RZ ;  /* 0x00000010130c7819 */ /* 0x000fe200000006ff */
[----:B------:R-:W-:Y:S01]  /*1230*/  IMAD.U32 R6, R20, 0x10000, RZ ;  /* 0x0001000014067824 */ /* 0x000fe200078e00ff */
[----:B------:R-:W-:Y:S01]  /*1240*/  SHF.L.U32 R15, R43, 0x10, RZ ;  /* 0x000000102b0f7819 */ /* 0x000fe200000006ff */
[----:B------:R-:W-:Y:S01]  /*1250*/  FFMA.FTZ R29, R11, R14, R16 ;  /* 0x0000000e0b1d7223 */ /* 0x000fe20000010010 */
[----:B------:R-:W-:Y:S01]  /*1260*/  FFMA.FTZ R13, R4, R5, R13 ;  /* 0x00000005040d7223 */ /* 0x000fe2000001000d */
[----:B------:R-:W-:Y:S01]  /*1270*/  LOP3.LUT R18, R19, 0xffff0000, RZ, 0xc0, !PT ;  /* 0xffff000013127812 */ /* 0x000fe200078ec0ff */
[----:B------:R-:W-:Y:S01]  /*1280*/  IMAD.U32 R5, R44, 0x10000, RZ ;  /* 0x000100002c057824 */ /* 0x000fe200078e00ff */
[----:B------:R-:W-:Y:S01]  /*1290*/  LOP3.LUT R43, R43, 0xffff0000, RZ, 0xc0, !PT ;  /* 0xffff00002b2b7812 */ /* 0x000fe200078ec0ff */
[----:B------:R-:W-:Y:S01]  /*12a0*/  FFMA.FTZ R15, R12, R15, R29 ;  /* 0x0000000f0c0f7223 */ /* 0x000fe2000001001d */
[----:B------:R-:W-:Y:S01]  /*12b0*/  FFMA.FTZ R35, R10, R35, R13 ;  /* 0x000000230a237223 */ /* 0x000fe2000001000d */
[----:B------:R-:W-:Y:S01]  /*12c0*/  SHF.L.U32 R13, R48, 0x10, RZ ;  /* 0x00000010300d7819 */ /* 0x000fe200000006ff */
[----:B------:R-:W-:-:S02]  /*12d0*/  IMAD.U32 R4, R24, 0x10000, RZ ;  /* 0x0001000018047824 */ /* 0x000fc400078e00ff */
[----:B------:R-:W-:Y:S01]  /*12e0*/  FFMA.FTZ R15, R18, R43, R15 ;  /* 0x0000002b120f7223 */ /* 0x000fe2000001000f */
[----:B------:R-:W-:Y:S01]  /*12f0*/  LOP3.LUT R20, R20, 0xffff0000, RZ, 0xc0, !PT ;  /* 0xffff000014147812 */ /* 0x000fe200078ec0ff */
[----:B------:R-:W-:Y:S01]  /*1300*/  FFMA.FTZ R35, R6, R5, R35 ;  /* 0x0000000506237223 */ /* 0x000fe20000010023 */
[----:B------:R-:W-:Y:S01]  /*1310*/  LOP3.LUT R11, R44, 0xffff0000, RZ, 0xc0, !PT ;  /* 0xffff00002c0b7812 */ /* 0x000fe200078ec0ff */
[----:B------:R-:W-:Y:S01]  /*1320*/  FFMA.FTZ R13, R4, R13, R15 ;  /* 0x0000000d040d7223 */ /* 0x000fe2000001000f */
[----:B------:R-:W-:Y:S01]  /*1330*/  LOP3.LUT R24, R24, 0xffff0000, RZ, 0xc0, !PT ;  /* 0xffff000018187812 */ /* 0x000fe200078ec0ff */
[----:B------:R-:W-:Y:S01]  /*1340*/  IMAD.U32 R4, R25, 0x10000, RZ ;  /* 0x0001000019047824 */ /* 0x000fe200078e00ff */
[----:B------:R-:W-:Y:S01]  /*1350*/  LOP3.LUT R5, R48, 0xffff0000, RZ, 0xc0, !PT ;  /* 0xffff000030057812 */ /* 0x000fe200078ec0ff */
[----:B------:R-:W-:Y:S01]  /*1360*/  FFMA.FTZ R20, R20, R11, R35 ;  /* 0x0000000b14147223 */ /* 0x000fe20000010023 */
[----:B------:R-:W-:Y:S01]  /*1370*/  SHF.L.U32 R7, R21, 0x10, RZ ;  /* 0x0000001015077819 */ /* 0x000fe200000006ff */
[----:B------:R-:W-:Y:S01]  /*1380*/  IMAD.U32 R8, R22, 0x10000, RZ ;  /* 0x0001000016087824 */ /* 0x000fe200078e00ff */
[----:B------:R-:W-:Y:S01]  /*1390*/  SHF.L.U32 R14, R45, 0x10, RZ ;  /* 0x000000102d0e7819 */ /* 0x000fe200000006ff */
[----:B------:R-:W-:Y:S01]  /*13a0*/  FFMA.FTZ R5, R24, R5, R13 ;  /* 0x0000000518057223 */ /* 0x000fe2000001000d */
[----:B------:R-:W-:Y:S01]  /*13b0*/  SHF.L.U32 R11, R49, 0x10, RZ ;  /* 0x00000010310b7819 */ /* 0x000fe200000006ff */
[----:B------:R-:W0:Y:S01]  /*13c0*/  LDC.64 R12, c[0x0][0x2d0] ;  /* 0x0000b400ff0c7b82 */ /* 0x000e220000000a00 */
        /* <DEDUP_REMOVED lines=9> */
[----:B------:R-:W1:Y:S01]  /*1460*/  LDC.64 R14, c[0x0][0x2d8] ;  /* 0x0000b600ff0e7b82 */ /* 0x000e620000000a00 */
[----:B------:R-:W-:Y:S01]  /*1470*/  LOP3.LUT R22, R22, 0xffff0000, RZ, 0xc0, !PT ;  /* 0xffff000016167812 */ /* 0x000fe200078ec0ff */
        /* <DEDUP_REMOVED lines=8> */
[----:B------:R-:W-:Y:S01]  /*1500*/  IMAD.U32 R4, R27, 0x10000, RZ ;  /* 0x000100001b047824 */ /* 0x000fe200078e00ff */
[----:B------:R-:W-:Y:S01]  /*1510*/  SHF.L.U32 R28, R47, 0x10, RZ ;  /* 0x000000102f1c7819 */ /* 0x000fe200000006ff */
[----:B------:R-:W-:Y:S01]  /*1520*/  FFMA.FTZ R7, R26, R7, R25 ;  /* 0x000000071a077223 */ /* 0x000fe20000010019 */
[----:B------:R-:W-:-:S02]  /*1530*/  SHF.L.U32 R5, R51, 0x10, RZ ;  /* 0x0000001033057819 */ /* 0x000fc400000006ff */
[----:B------:R-:W-:Y:S01]  /*1540*/  LOP3.LUT R23, R23, 0xffff0000, RZ, 0xc0, !PT ;  /* 0xffff000017177812 */ /* 0x000fe200078ec0ff */
[----:B------:R-:W-:Y:S01]  /*1550*/  FFMA.FTZ R22, R9, R28, R22 ;  /* 0x0000001c09167223 */ /* 0x000fe20000010016 */
[----:B------:R-:W-:Y:S01]  /*1560*/  LOP3.LUT R30, R47, 0xffff0000, RZ, 0xc0, !PT ;  /* 0xffff00002f1e7812 */ /* 0x000fe200078ec0ff */
[----:B------:R-:W-:Y:S01]  /*1570*/  FFMA.FTZ R4, R4, R5, R7 ;  /* 0x0000000504047223 */ /* 0x000fe20000010007 */
[----:B------:R-:W-:Y:S02]  /*1580*/  LOP3.LUT R27, R27, 0xffff0000, RZ, 0xc0, !PT ;  /* 0xffff00001b1b7812 */ /* 0x000fe400078ec0ff */
[----:B------:R-:W-:Y:S01]  /*1590*/  LOP3.LUT R6, R51, 0xffff0000, RZ, 0xc0, !PT ;  /* 0xffff000033067812 */ /* 0x000fe200078ec0ff */
[----:B------:R-:W-:Y:S01]  /*15a0*/  FFMA.FTZ R22, R23, R30, R22 ;  /* 0x0000001e17167223 */ /* 0x000fe20000010016 */
[----:B------:R-:W-:-:S03]  /*15b0*/  ISETP.NE.AND P0, PT, R54, RZ, PT ;  /* 0x000000ff3600720c */ /* 0x000fc60003f05270 */
[----:B------:R-:W-:Y:S01]  /*15c0*/  FFMA.FTZ R6, R27, R6, R4 ;  /* 0x000000061b067223 */ /* 0x000fe20000010004 */
[----:B------:R-:W2:Y:S04]  /*15d0*/  SHFL.BFLY PT, R5, R22, 0x4, 0x1f ;  /* 0x0c801f0016057f89 */ /* 0x000ea800000e0000 */
[----:B------:R-:W3:Y:S01]  /*15e0*/  SHFL.BFLY PT, R7, R6, 0x4, 0x1f ;  /* 0x0c801f0006077f89 */ /* 0x000ee200000e0000 */
[----:B--2---:R-:W-:Y:S01]  /*15f0*/  FADD.FTZ R5, R22, R5 ;  /* 0x0000000516057221 */ /* 0x004fe20000010000 */
[----:B---3--:R-:W-:-:S04]  /*1600*/  FADD.FTZ R8, R6, R7 ;  /* 0x0000000706087221 */ /* 0x008fc80000010000 */
[----:B------:R-:W2:Y:S04]  /*1610*/  SHFL.BFLY PT, R4, R5, 0x2, 0x1f ;  /* 0x0c401f0005047f89 */ /* 0x000ea800000e0000 */
[----:B------:R-:W3:Y:S01]  /*1620*/  SHFL.BFLY PT, R7, R8, 0x2, 0x1f ;  /* 0x0c401f0008077f89 */ /* 0x000ee200000e0000 */
[----:B--2---:R-:W-:Y:S01]  /*1630*/  FADD.FTZ R4, R5, R4 ;  /* 0x0000000405047221 */ /* 0x004fe20000010000 */
[----:B---3--:R-:W-:-:S04]  /*1640*/  FADD.FTZ R9, R8, R7 ;  /* 0x0000000708097221 */ /* 0x008fc80000010000 */
[----:B------:R-:W2:Y:S04]  /*1650*/  SHFL.BFLY PT, R7, R4, 0x1, 0x1f ;  /* 0x0c201f0004077f89 */ /* 0x000ea800000e0000 */
[----:B------:R-:W3:Y:S01]  /*1660*/  SHFL.BFLY PT, R10, R9, 0x1, 0x1f ;  /* 0x0c201f00090a7f89 */ /* 0x000ee200000e0000 */
[----:B--2---:R-:W-:Y:S01]  /*1670*/  FADD.FTZ R16, R4, R7 ;  /* 0x0000000704107221 */ /* 0x004fe20000010000 */
[----:B---3--:R-:W-:Y:S01]  /*1680*/  FADD.FTZ R17, R9, R10 ;  /* 0x0000000a09117221 */ /* 0x008fe20000010000 */
[----:B01----:R-:W-:Y:S06]  /*1690*/  @P0 BRA `(.L_x_6903) ;  /* 0x0000000000540947 */ /* 0x003fec0003800000 */
[----:B------:R-:W0:Y:S01]  /*16a0*/  LDC.64 R8, c[0x0][0x278] ;  /* 0x00009e00ff087b82 */ /* 0x000e220000000a00 */
[----:B------:R-:W-:Y:S01]  /*16b0*/  SHF.R.S32.HI R3, RZ, 0x1f, R2 ;  /* 0x0000001fff037819 */ /* 0x000fe20000011402 */
[----:B------:R-:W-:Y:S01]  /*16c0*/  ULDC.64 UR12, c[0x0][0x260] ;  /* 0x00009800000c7ab9 */ /* 0x000fe20000000a00 */
[----:B------:R-:W-:-:S05]  /*16d0*/  ISETP.GE.AND P1, PT, R52, R59, PT ;  /* 0x0000003b3400720c */ /* 0x000fca0003f26270 */
[----:B------:R-:W1:Y:S01]  /*16e0*/  LDC.64 R10, c[0x0][0x280] ;  /* 0x0000a000ff0a7b82 */ /* 0x000e620000000a00 */
[C---:B0-----:R-:W-:Y:S02]  /*16f0*/  IMAD R6, R8.reuse, UR10, RZ ;  /* 0x0000000a08067c24 */ /* 0x041fe4000f8e02ff */
[----:B------:R-:W-:-:S04]  /*1700*/  IMAD.WIDE.U32 R4, R8, UR8, R2 ;  /* 0x0000000808047c25 */ /* 0x000fc8000f8e0002 */
[----:B------:R-:W-:Y:S02]  /*1710*/  IMAD R7, R9, UR8, R6 ;  /* 0x0000000809077c24 */ /* 0x000fe4000f8e0206 */
[C---:B-1----:R-:W-:Y:S02]  /*1720*/  IMAD R6, R10.reuse, UR11, RZ ;  /* 0x0000000b0a067c24 */ /* 0x042fe4000f8e02ff */
[----:B------:R-:W-:Y:S02]  /*1730*/  IMAD.IADD R5, R5, 0x1, R7 ;  /* 0x0000000105057824 */ /* 0x000fe400078e0207 */
[----:B------:R-:W-:Y:S02]  /*1740*/  IMAD R7, R11, UR9, R6 ;  /* 0x000000090b077c24 */ /* 0x000fe4000f8e0206 */
[----:B------:R-:W-:-:S03]  /*1750*/  IMAD.WIDE.U32 R4, R10, UR9, R4 ;  /* 0x000000090a047c25 */ /* 0x000fc6000f8e0004 */
[----:B------:R-:W-:-:S04]  /*1760*/  IADD3 R6, P0, R52, R4, RZ ;  /* 0x0000000434067210 */ /* 0x000fc80007f1e0ff */
[----:B------:R-:W-:Y:S02]  /*1770*/  IADD3.X R5, R53, R5, R7, P0, !PT ;  /* 0x0000000535057210 */ /* 0x000fe400007fe407 */
[----:B------:R-:W-:Y:S02]  /*1780*/  LEA R4, P2, R6, UR12, 0x2 ;  /* 0x0000000c06047c11 */ /* 0x000fe4000f8410ff */
[----:B------:R-:W-:Y:S02]  /*1790*/  ISETP.GE.AND P0, PT, R0, R59, PT ;  /* 0x0000003b0000720c */ /* 0x000fe40003f06270 */
[----:B------:R-:W-:Y:S02]  /*17a0*/  LEA.HI.X R5, R6, UR13, R5, 0x2, P2 ;  /* 0x0000000d06057c11 */ /* 0x000fe400090f1405 */
[----:B------:R-:W-:Y:S02]  /*17b0*/  FSEL R7, R16, RZ, !P1 ;  /* 0x000000ff10077208 */ /* 0x000fe40004800000 */
[----:B------:R-:W-:-:S03]  /*17c0*/  FSEL R9, R17, RZ, !P0 ;  /* 0x000000ff11097208 */ /* 0x000fc60004000000 */
[----:B------:R0:W-:Y:S04]  /*17d0*/  STG.E desc[UR6][R4.64], R7 ;  /* 0x0000000704007986 */ /* 0x0001e8000c101906 */
[----:B------:R0:W-:Y:S02]  /*17e0*/  STG.E desc[UR6][R4.64+0x80], R9 ;  /* 0x0000800904007986 */ /* 0x0001e4000c101906 */
.L_x_6903:
[----:B------:R-:W-:Y:S05]  /*17f0*/  BSYNC B0 ;  /* 0x0000000000007941 */ /* 0x000fea0003800000 */
.L_x_6902:
[----:B------:R-:W-:Y:S01]  /*1800*/  UIADD3 UR4, UR4, 0x3f, URZ ;  /* 0x0000003f04047890 */ /* 0x000fe2000fffe03f */
[----:B------:R-:W-:Y:S01]  /*1810*/  IMAD R0, R55, 0x3000, RZ ;  /* 0x0000300037007824 */ /* 0x000fe200078e02ff */
[----:B0-----:R-:W-:Y:S01]  /*1820*/  SHF.L.U32 R5, R57, 0x2, RZ ;  /* 0x0000000239057819 */ /* 0x001fe200000006ff */
[----:B------:R-:W-:Y:S01]  /*1830*/  IMAD R6, R14, UR11, RZ ;  /* 0x0000000b0e067c24 */ /* 0x000fe2000f8e02ff */
[----:B------:R-:W-:Y:S01]  /*1840*/  USHF.R.S32.HI UR5, URZ, 0x1f, UR4 ;  /* 0x0000001f3f057899 */ /* 0x000fe20008011404 */
[----:B------:R-:W-:Y:S01]  /*1850*/  BSSY B0, `(.L_x_6904) ;  /* 0x0000025000007945 */ /* 0x000fe20003800000 */
[----:B------:R-:W-:Y:S01]  /*1860*/  SHF.R.S32.HI R7, RZ, 0x1f, R5 ;  /* 0x0000001fff077819 */ /* 0x000fe20000011405 */
[----:B------:R-:W-:Y:S01]  /*1870*/  IMAD R9, R15, UR9, R6 ;  /* 0x000000090f097c24 */ /* 0x000fe2000f8e0206 */
[----:B------:R-:W-:Y:S01]  /*1880*/  IADD3 R4, P0, R0, R5, RZ ;  /* 0x0000000500047210 */ /* 0x000fe20007f1e0ff */
[----:B------:R-:W-:-:S03]  /*1890*/  ULEA.HI UR5, UR5, UR4, URZ, 0x6 ;  /* 0x0000000405057291 */ /* 0x000fc6000f8f303f */
[----:B------:R-:W-:Y:S01]  /*18a0*/  LEA.HI.X.SX32 R5, R0, R7, 0x1, P0 ;  /* 0x0000000700057211 */ /* 0x000fe200000f0eff */
[----:B------:R-:W-:Y:S01]  /*18b0*/  ULOP3.LUT UR5, UR5, 0xffffffc0, URZ, 0xc0, !UPT ;  /* 0xffffffc005057892 */ /* 0x000fe2000f8ec03f */
[C---:B------:R-:W-:Y:S02]  /*18c0*/  IMAD R0, R12.reuse, UR10, RZ ;  /* 0x0000000a0c007c24 */ /* 0x040fe4000f8e02ff */
[----:B------:R-:W-:-:S04]  /*18d0*/  IMAD.WIDE.U32 R4, R12, UR8, R4 ;  /* 0x000000080c047c25 */ /* 0x000fc8000f8e0004 */
[----:B------:R-:W-:Y:S01]  /*18e0*/  IMAD R7, R13, UR8, R0 ;  /* 0x000000080d077c24 */ /* 0x000fe2000f8e0200 */
[----:B------:R-:W-:-:S03]  /*18f0*/  IADD3 R0, -R2, UR5, RZ ;  /* 0x0000000502007c10 */ /* 0x000fc6000fffe1ff */
[----:B------:R-:W-:Y:S01]  /*1900*/  IMAD.IADD R5, R5, 0x1, R7 ;  /* 0x0000000105057824 */ /* 0x000fe200078e0207 */
[----:B------:R-:W-:Y:S01]  /*1910*/  ISETP.GE.AND P0, PT, R57, R0, PT ;  /* 0x000000003900720c */ /* 0x000fe20003f06270 */
[----:B------:R-:W-:-:S03]  /*1920*/  IMAD.WIDE.U32 R6, R14, UR9, R4 ;  /* 0x000000090e067c25 */ /* 0x000fc6000f8e0004 */
[----:B------:R-:W-:Y:S02]  /*1930*/  ISETP.GT.OR P0, PT, R57, 0x3f, P0 ;  /* 0x0000003f3900780c */ /* 0x000fe40000704670 */
[----:B------:R-:W-:-:S11]  /*1940*/  IADD3 R9, R7, R9, RZ ;  /* 0x0000000907097210 */ /* 0x000fd60007ffe0ff */
[----:B------:R-:W-:Y:S05]  /*1950*/  @P0 BRA `(.L_x_6905) ;  /* 0x0000000000500947 */ /* 0x000fea0003800000 */
[----:B------:R-:W0:Y:S01]  /*1960*/  LDC.64 R10, c[0x0][0x2a8] ;  /* 0x0000aa00ff0a7b82 */ /* 0x000e220000000a00 */
[----:B------:R-:W-:Y:S01]  /*1970*/  SHF.R.S32.HI R3, RZ, 0x1f, R57 ;  /* 0x0000001fff037819 */ /* 0x000fe20000011439 */
[----:B------:R-:W-:Y:S01]  /*1980*/  ULDC.64 UR4, c[0x0][0x2a0] ;  /* 0x0000a80000047ab9 */ /* 0x000fe20000000a00 */
[----:B------:R-:W-:-:S04]  /*1990*/  IADD3 R4, P0, R2, R57, RZ ;  /* 0x0000003902047210 */ /* 0x000fc80007f1e0ff */
[----:B------:R-:W-:Y:S01]  /*19a0*/  LEA.HI.X.SX32 R5, R2, R3, 0x1, P0 ;  /* 0x0000000302057211 */ /* 0x000fe200000f0eff */
[----:B------:R-:W1:Y:S01]  /*19b0*/  LDC.64 R12, c[0x0][0x2b0] ;  /* 0x0000ac00ff0c7b82 */ /* 0x000e620000000a00 */
[----:B------:R-:W-:Y:S01]  /*19c0*/  FSETP.NEU.FTZ.AND P0, PT, R56, -INF , PT ;  /* 0xff8000003800780b */ /* 0x000fe20003f1d000 */
[C---:B0-----:R-:W-:Y:S02]  /*19d0*/  IMAD R0, R10.reuse, UR10, RZ ;  /* 0x0000000a0a007c24 */ /* 0x041fe4000f8e02ff */
[----:B------:R-:W-:-:S04]  /*19e0*/  IMAD.WIDE.U32 R2, R10, UR8, R4 ;  /* 0x000000080a027c25 */ /* 0x000fc8000f8e0004 */
[----:B------:R-:W-:Y:S02]  /*19f0*/  IMAD R11, R11, UR8, R0 ;  /* 0x000000080b0b7c24 */ /* 0x000fe4000f8e0200 */
[----:B-1----:R-:W-:Y:S02]  /*1a00*/  IMAD R0, R12, UR11, RZ ;  /* 0x0000000b0c007c24 */ /* 0x002fe4000f8e02ff */
[----:B------:R-:W-:Y:S02]  /*1a10*/  IMAD.IADD R3, R3, 0x1, R11 ;  /* 0x0000000103037824 */ /* 0x000fe400078e020b */
[----:B------:R-:W-:Y:S02]  /*1a20*/  IMAD R5, R13, UR9, R0 ;  /* 0x000000090d057c24 */ /* 0x000fe4000f8e0200 */
[----:B------:R-:W-:Y:S01]  /*1a30*/  FMUL.FTZ R0, R56, 1.4426950216293334961 ;  /* 0x3fb8aa3b38007820 */ /* 0x000fe20000410000 */
[----:B------:R-:W-:-:S05]  /*1a40*/  IMAD.WIDE.U32 R2, R12, UR9, R2 ;  /* 0x000000090c027c25 */ /* 0x000fca000f8e0002 */
[----:B------:R-:W-:Y:S02]  /*1a50*/  IADD3 R3, R3, R5, RZ ;  /* 0x0000000503037210 */ /* 0x000fe40007ffe0ff */
[----:B------:R-:W-:-:S04]  /*1a60*/  LEA R4, P1, R2, UR4, 0x2 ;  /* 0x0000000402047c11 */ /* 0x000fc8000f8210ff */
[----:B------:R-:W-:Y:S02]  /*1a70*/  LEA.HI.X R5, R2, UR5, R3, 0x2, P1 ;  /* 0x0000000502057c11 */ /* 0x000fe400088f1403 */
[----:B------:R-:W-:-:S05]  /*1a80*/  FSEL R3, R0, RZ, P0 ;  /* 0x000000ff00037208 */ /* 0x000fca0000000000 */
[----:B------:R0:W-:Y:S02]  /*1a90*/  STG.E desc[UR6][R4.64], R3 ;  /* 0x0000000304007986 */ /* 0x0001e4000c101906 */
.L_x_6905:
[----:B------:R-:W-:Y:S05]  /*1aa0*/  BSYNC B0 ;  /* 0x0000000000007941 */ /* 0x000fea0003800000 */
.L_x_6904:
[----:B------:R-:W-:Y:S01]  /*1ab0*/  ULDC.64 UR12, c[0x0][0x2e8] ;  /* 0x0000ba00000c7ab9 */ /* 0x000fe20000000a00 */
[----:B------:R-:W-:Y:S01]  /*1ac0*/  ULDC.64 UR4, c[0x0][0x2b8] ;  /* 0x0000ae0000047ab9 */ /* 0x000fe20000000a00 */
[----:B------:R-:W-:Y:S02]  /*1ad0*/  ISETP.NE.U32.AND P0, PT, RZ, UR12, PT ;  /* 0x0000000cff007c0c */ /* 0x000fe4000bf05070 */
[C---:B------:R-:W-:Y:S02]  /*1ae0*/  LEA R2, P1, R6.reuse, UR4, 0x2 ;  /* 0x0000000406027c11 */ /* 0x040fe4000f8210ff */
[----:B------:R-:W-:Y:S02]  /*1af0*/  ISETP.NE.AND.EX P0, PT, RZ, UR13, PT, P0 ;  /* 0x0000000dff007c0c */ /* 0x000fe4000bf05300 */
[----:B0-----:R-:W-:Y:S02]  /*1b00*/  LEA.HI.X R3, R6, UR5, R9, 0x2, P1 ;  /* 0x0000000506037c11 */ /* 0x001fe400088f1409 */
[----:B------:R-:W-:-:S03]  /*1b10*/  ISETP.NE.OR P0, PT, R57, RZ, !P0 ;  /* 0x000000ff3900720c */ /* 0x000fc60004705670 */
[----:B------:R0:W-:Y:S04]  /*1b20*/  STG.E.128 desc[UR6][R2.64], RZ ;  /* 0x000000ff02007986 */ /* 0x0001e8000c101d06 */
        /* <DEDUP_REMOVED lines=10> */
[----:B------:R0:W-:Y:S01]  /*1bd0*/  STG.E.128 desc[UR6][R2.64+0xb000], RZ ;  /* 0x00b000ff02007986 */ /* 0x0001e2000c101d06 */
[----:B------:R-:W-:Y:S05]  /*1be0*/  @P0 EXIT ;  /* 0x000000000000094d */ /* 0x000fea0003800000 */
[----:B------:R-:W1:Y:S08]  /*1bf0*/  LDC R0, c[0x0][0x2e0] ;  /* 0x0000b800ff007b82 */ /* 0x000e700000000800 */
[----:B------:R-:W2:Y:S08]  /*1c00*/  LDC R4, c[0x0][0x220] ;  /* 0x00008800ff047b82 */ /* 0x000eb00000000800 */
[----:B0-----:R-:W0:Y:S01]  /*1c10*/  LDC.64 R2, c[0x0][0x2e8] ;  /* 0x0000ba00ff027b82 */ /* 0x001e220000000a00 */
[----:B-1----:R-:W-:-:S04]  /*1c20*/  IMAD R55, R55, R0, UR9 ;  /* 0x0000000937377e24 */ /* 0x002fc8000f8e0200 */
[----:B--2---:R-:W-:-:S04]  /*1c30*/  IMAD R55, R55, R4, UR8 ;  /* 0x0000000837377e24 */ /* 0x004fc8000f8e0204 */
[----:B0-----:R-:W-:-:S05]  /*1c40*/  IMAD.WIDE R2, R55, 0x4, R2 ;  /* 0x0000000437027825 */ /* 0x001fca00078e0202 */
[----:B------:R-:W-:Y:S01]  /*1c50*/  STG.E desc[UR6][R2.64], RZ ;  /* 0x000000ff02007986 */ /* 0x000fe2000c101906 */
[----:B------:R-:W-:Y:S05]  /*1c60*/  EXIT ;  /* 0x000000000000794d */ /* 0x000fea0003800000 */
.L_x_6906:
        /* <DEDUP_REMOVED lines=9> */
.L_x_7693:


//--------------------- .text._ZN7cutlass13device_kernelIN5flash11enable_sm90INS1_16FlashAttnBwdSm90INS1_25CollectiveMainloopBwdSm90ILi2ELi1ELi1EN4cute5tupleIJNS5_1CILi1EEES8_S8_EEENS6_IJNS7_ILi64EEENS7_ILi96EEENS7_ILi192EEEEEENS_10bfloat16_tEfNS_4arch4Sm90ELb1ELb0ELb0ELb1ELb0ELb0ELb1ELb0ELi3ELi1ELi1ELi1ELb0EEENS1_21CollectiveEpilogueBwdISD_SE_SG_Li384ELb1ELb1ELi3EEENS1_25SingleTileBwdLPTSchedulerILb1ELi96ELb0EEEEEEEEEvNT_6ParamsE --------------------------
	.section	.text._ZN7cutlass13device_kernelIN5flash11enable_sm90INS1_16FlashAttnBwdSm90INS1_25CollectiveMainloopBwdSm90ILi2ELi1ELi1EN4cute5tupleIJNS5_1CILi1EEES8_S8_EEENS6_IJNS7_ILi64EEENS7_ILi96EEENS7_ILi192EEEEEENS_10bfloat16_tEfNS_4arch4Sm90ELb1ELb0ELb0ELb1ELb0ELb0ELb1ELb0ELi3ELi1ELi1ELi1ELb0EEENS1_21CollectiveEpilogueBwdISD_SE_SG_Li384ELb1ELb1ELi3EEENS1_25SingleTileBwdLPTSchedulerILb1ELi96ELb0EEEEEEEEEvNT_6ParamsE,"ax",@progbits
	.align	128
.text._ZN7cutlass13device_kernelIN5flash11enable_sm90INS1_16FlashAttnBwdSm90INS1_25CollectiveMainloopBwdSm90ILi2ELi1ELi1EN4cute5tupleIJNS5_1CILi1EEES8_S8_EEENS6_IJNS7_ILi64EEENS7_ILi96EEENS7_ILi192EEEEEENS_10bfloat16_tEfNS_4arch4Sm90ELb1ELb0ELb0ELb1ELb0ELb0ELb1ELb0ELi3ELi1ELi1ELi1ELb0EEENS1_21CollectiveEpilogueBwdISD_SE_SG_Li384ELb1ELb1ELi3EEENS1_25SingleTileBwdLPTSchedulerILb1ELi96ELb0EEEEEEEEEvNT_6ParamsE:
        .type           _ZN7cutlass13device_kernelIN5flash11enable_sm90INS1_16FlashAttnBwdSm90INS1_25CollectiveMainloopBwdSm90ILi2ELi1ELi1EN4cute5tupleIJNS5_1CILi1EEES8_S8_EEENS6_IJNS7_ILi64EEENS7_ILi96EEENS7_ILi192EEEEEENS_10bfloat16_tEfNS_4arch4Sm90ELb1ELb0ELb0ELb1ELb0ELb0ELb1ELb0ELi3ELi1ELi1ELi1ELb0EEENS1_21CollectiveEpilogueBwdISD_SE_SG_Li384ELb1ELb1ELi3EEENS1_25SingleTileBwdLPTSchedulerILb1ELi96ELb0EEEEEEEEEvNT_6ParamsE,@function
        .size           _ZN7cutlass13device_kernelIN5flash11enable_sm90INS1_16FlashAttnBwdSm90INS1_25CollectiveMainloopBwdSm90ILi2ELi1ELi1EN4cute5tupleIJNS5_1CILi1EEES8_S8_EEENS6_IJNS7_ILi64EEENS7_ILi96EEENS7_ILi192EEEEEENS_10bfloat16_tEfNS_4arch4Sm90ELb1ELb0ELb0ELb1ELb0ELb0ELb1ELb0ELi3ELi1ELi1ELi1ELb0EEENS1_21CollectiveEpilogueBwdISD_SE_SG_Li384ELb1ELb1ELi3EEENS1_25SingleTileBwdLPTSchedulerILb1ELi96ELb0EEEEEEEEEvNT_6ParamsE,(.L_x_7694 - _ZN7cutlass13device_kernelIN5flash11enable_sm90INS1_16FlashAttnBwdSm90INS1_25CollectiveMainloopBwdSm90ILi2ELi1ELi1EN4cute5tupleIJNS5_1CILi1EEES8_S8_EEENS6_IJNS7_ILi64EEENS7_ILi96EEENS7_ILi192EEEEEENS_10bfloat16_tEfNS_4arch4Sm90ELb1ELb0ELb0ELb1ELb0ELb0ELb1ELb0ELi3ELi1ELi1ELi1ELb0EEENS1_21CollectiveEpilogueBwdISD_SE_SG_Li384ELb1ELb1ELi3EEENS1_25SingleTileBwdLPTSchedulerILb1ELi96ELb0EEEEEEEEEvNT_6ParamsE)
        .other          _ZN7cutlass13device_kernelIN5flash11enable_sm90INS1_16FlashAttnBwdSm90INS1_25CollectiveMainloopBwdSm90ILi2ELi1ELi1EN4cute5tupleIJNS5_1CILi1EEES8_S8_EEENS6_IJNS7_ILi64EEENS7_ILi96EEENS7_ILi192EEEEEENS_10bfloat16_tEfNS_4arch4Sm90ELb1ELb0ELb0ELb1ELb0ELb0ELb1ELb0ELi3ELi1ELi1ELi1ELb0EEENS1_21CollectiveEpilogueBwdISD_SE_SG_Li384ELb1ELb1ELi3EEENS1_25SingleTileBwdLPTSchedulerILb1ELi96ELb0EEEEEEEEEvNT_6ParamsE,@"STO_CUDA_ENTRY STV_DEFAULT"
_ZN7cutlass13device_kernelIN5flash11enable_sm90INS1_16FlashAttnBwdSm90INS1_25CollectiveMainloopBwdSm90ILi2ELi1ELi1EN4cute5tupleIJNS5_1CILi1EEES8_S8_EEENS6_IJNS7_ILi64EEENS7_ILi96EEENS7_ILi192EEEEEENS_10bfloat16_tEfNS_4arch4Sm90ELb1ELb0ELb0ELb1ELb0ELb0ELb1ELb0ELi3ELi1ELi1ELi1ELb0EEENS1_21CollectiveEpilogueBwdISD_SE_SG_Li384ELb1ELb1ELi3EEENS1_25SingleTileBwdLPTSchedulerILb1ELi96ELb0EEEEEEEEEvNT_6ParamsE:
        /* <DEDUP_REMOVED lines=23> */
.L_x_6908:
[----:B------:R-:W-:Y:S05]  /*0170*/  BSYNC B0 ;  /* 0x0000000000007941 */ /* 0x000fea0003800000 */
.L_x_6907:
        /* <DEDUP_REMOVED lines=34> */
.L_x_6909:
        /* <DEDUP_REMOVED lines=20> */
.L_x_6910:
        /* <DEDUP_REMOVED lines=9> */
.L_x_6913:
        /* <DEDUP_REMOVED lines=32> */
.L_x_6914:
[----:B------:R-:W1:Y:S01]  /*0770*/  LDC R3, c[0x0][0x8c4] ;  /* 0x00023100ff037b82 */ /* 0x000e620000000800 */
[----:B------:R-:W-:Y:S01]  /*0780*/  IMAD.U32 R152, RZ, RZ, UR4 ;  /* 0x00000004ff987e24 */ /* 0x000fe2000f8e00ff */
[----:B-1----:R-:W-:-:S13]  /*0790*/  ISETP.NE.AND P0, PT, R3, 0x1, PT ;  /* 0x000000010300780c */ /* 0x002fda0003f05270 */
[----:B------:R-:W1:Y:S02]  /*07a0*/  @P0 LDC.64 R4, c[0x0][0x8c8] ;  /* 0x00023200ff040b82 */ /* 0x000e640000000a00 */
[----:B-1----:R-:W-:-:S05]  /*07b0*/  @P0 IMAD.HI.U32 R0, R4, UR4, RZ ;  /* 0x0000000404000c27 */ /* 0x002fca000f8e00ff */
[----:B------:R-:W-:-:S05]  /*07c0*/  @P0 SHF.R.U32.HI R152, RZ, R5, R0 ;  /* 0x00000005ff980219 */ /* 0x000fca0000011600 */
[----:B------:R-:W-:-:S07]  /*07d0*/  IMAD R0, R152, R3, RZ ;  /* 0x0000000398007224 */ /* 0x000fce00078e02ff */
.L_x_6915:
        /* <DEDUP_REMOVED lines=14> */
[----:B------:R-:W-:Y:S01]  /*08c0*/  IMAD R153, R153, R0, R5 ;  /* 0x0000000099997224 */ /* 0x000fe200078e0205 */
[----:B------:R-:W-:Y:S06]  /*08d0*/  @!P0 BRA `(.L_x_6916) ;  /* 0x0000000000108947 */ /* 0x000fec0003800000 */
[----:B------:R-:W1:Y:S02]  /*08e0*/  LDC.64 R2, c[0x0][0x8f8] ;  /* 0x00023e00ff027b82 */ /* 0x000e640000000a00 */
[----:B-1----:R-:W-:-:S05]  /*08f0*/  IMAD.WIDE R2, R19, 0x4, R2 ;  /* 0x0000000413027825 */ /* 0x002fca00078e0202 */
[----:B------:R2:W5:Y:S01]  /*0900*/  LDG.E R0, desc[UR38][R2.64] ;  /* 0x0000002602007981 */ /* 0x000562000c1e1900 */
[----:B------:R-:W-:Y:S05]  /*0910*/  BRA `(.L_x_6917) ;  /* 0x00000000002c7947 */ /* 0x000fea0003800000 */
.L_x_6916:
        /* <DEDUP_REMOVED lines=10> */
.L_x_6918:
[----:B------:R-:W1:Y:S02]  /*09c0*/  LDC R0, c[0x0][0x8ec] ;  /* 0x00023b00ff007b82 */ /* 0x000e640000000800 */
.L_x_6917:
[----:B-1---5:R-:W-:-:S04]  /*09d0*/  VIADD R0, R0, 0x5f ;  /* 0x0000005f00007836 */ /* 0x022fc80000000000 */
[----:B------:R-:W-:-:S05]  /*09e0*/  IMAD.HI R0, R0, 0x2aaaaaab, RZ ;  /* 0x2aaaaaab00007827 */ /* 0x000fca00078e02ff */
[----:B--2---:R-:W-:-:S04]  /*09f0*/  SHF.R.U32.HI R3, RZ, 0x1f, R0 ;  /* 0x0000001fff037819 */ /* 0x004fc80000011600 */
[----:B------:R-:W-:-:S04]  /*0a00*/  LEA.HI.SX32 R3, R0, R3, 0x1c ;  /* 0x0000000300037211 */ /* 0x000fc800078fe2ff */
[----:B------:R-:W-:-:S04]  /*0a10*/  ISETP.GE.AND P0, PT, R152, R3, PT ;  /* 0x000000039800720c */ /* 0x000fc80003f06270 */
[----:B------:R-:W-:-:S04]  /*0a20*/  SEL R19, R19, 0xffffffff, !P0 ;  /* 0xffffffff13137807 */ /* 0x000fc80004000000 */
[----:B------:R-:W-:-:S13]  /*0a30*/  ISETP.GE.AND P0, PT, R19, RZ, PT ;  /* 0x000000ff1300720c */ /* 0x000fda0003f06270 */
[----:B------:R-:W-:Y:S05]  /*0a40*/  @!P0 BRA `(.L_x_6919) ;  /* 0x000000a400248947 */ /* 0x000fea0003800000 */
[----:B------:R-:W-:Y:S01]  /*0a50*/  ULDC.64 UR4, c[0x0][0x780] ;  /* 0x0001e00000047ab9 */ /* 0x000fe20000000a00 */
[----:B------:R-:W1:Y:S01]  /*0a60*/  LDC R17, c[0x0][0x290] ;  /* 0x0000a400ff117b82 */ /* 0x000e620000000800 */
[----:B------:R-:W-:Y:S02]  /*0a70*/  ISETP.NE.U32.AND P0, PT, RZ, UR4, PT ;  /* 0x00000004ff007c0c */ /* 0x000fe4000bf05070 */
[----:B------:R-:W-:Y:S02]  /*0a80*/  SHF.R.S32.HI R155, RZ, 0x1f, R153 ;  /* 0x0000001fff9b7819 */ /* 0x000fe40000011499 */
[----:B------:R-:W-:-:S13]  /*0a90*/  ISETP.NE.AND.EX P0, PT, RZ, UR5, PT, P0 ;  /* 0x00000005ff007c0c */ /* 0x000fda000bf05300 */
[----:B------:R-:W-:Y:S05]  /*0aa0*/  @!P0 BRA `(.L_x_6920) ;  /* 0x0000000000108947 */ /* 0x000fea0003800000 */
[----:B------:R-:W2:Y:S02]  /*0ab0*/  LDC.64 R22, c[0x0][0x780] ;  /* 0x0001e000ff167b82 */ /* 0x000ea40000000a00 */
[----:B--2---:R-:W-:-:S06]  /*0ac0*/  IMAD.WIDE R22, R19, 0x4, R22 ;  /* 0x0000000413167825 */ /* 0x004fcc00078e0216 */
[----:B------:R2:W5:Y:S01]  /*0ad0*/  LDG.E R22, desc[UR38][R22.64] ;  /* 0x0000002616167981 */ /* 0x000562000c1e1900 */
[----:B------:R-:W-:Y:S05]  /*0ae0*/  BRA `(.L_x_6921) ;  /* 0x0000000000287947 */ /* 0x000fea0003800000 */
.L_x_6920:
        /* <DEDUP_REMOVED lines=10> */
.L_x_6921:
        /* <DEDUP_REMOVED lines=8> */
.L_x_6922:
        /* <DEDUP_REMOVED lines=9> */
.L_x_6923:
[C---:B-1-345:R-:W-:Y:S01]  /*0ca0*/  IMAD.IADD R3, R22.reuse, 0x1, -R17 ;  /* 0x0000000116037824 */ /* 0x07afe200078e0a11 */
[----:B------:R-:W-:Y:S01]  /*0cb0*/  ULDC UR4, c[0x0][0x74c] ;  /* 0x0001d30000047ab9 */ /* 0x000fe20000000800 */
[----:B------:R-:W-:Y:S01]  /*0cc0*/  VIADD R0, R22, 0x3f ;  /* 0x0000003f16007836 */ /* 0x000fe20000000000 */
[----:B------:R-:W-:Y:S01]  /*0cd0*/  PLOP3.LUT P0, PT, PT, PT, PT, 0x80, 0x0 ;  /* 0x000000000000781c */ /* 0x000fe20003f0f070 */
[----:B------:R-:W-:Y:S01]  /*0ce0*/  IMAD R3, R152, 0x60, R3 ;  /* 0x0000006098037824 */ /* 0x000fe200078e0203 */
[----:B------:R-:W-:Y:S02]  /*0cf0*/  CS2R R70, SRZ ;  /* 0x0000000000467805 */ /* 0x000fe4000001ff00 */
[----:B------:R-:W-:Y:S02]  /*0d00*/  CS2R R68, SRZ ;  /* 0x0000000000447805 */ /* 0x000fe4000001ff00 */
[----:B------:R-:W-:Y:S01]  /*0d10*/  CS2R R66, SRZ ;  /* 0x0000000000427805 */ /* 0x000fe2000001ff00 */
[----:B------:R-:W-:Y:S01]  /*0d20*/  VIADD R2, R3, -UR4 ;  /* 0x8000000403027c36 */ /* 0x000fe20008000000 */
[----:B------:R-:W-:-:S02]  /*0d30*/  SHF.R.S32.HI R3, RZ, 0x1f, R0 ;  /* 0x0000001fff037819 */ /* 0x000fc40000011400 */
[----:B------:R-:W-:Y:S02]  /*0d40*/  CS2R R64, SRZ ;  /* 0x0000000000407805 */ /* 0x000fe4000001ff00 */
[----:B------:R-:W-:Y:S02]  /*0d50*/  CS2R R62, SRZ ;  /* 0x00000000003e7805 */ /* 0x000fe4000001ff00 */
        /* <DEDUP_REMOVED lines=11> */
[----:B------:R-:W-:Y:S02]  /*0e10*/  CS2R R48, SRZ ;  /* 0x0000000000307805 */ /* 0x000fe4000001ff00 */
[----:B------:R-:W-:Y:S02]  /*0e20*/  CS2R R46, SRZ ;  /* 0x00000000002e7805 */ /* 0x000fe4000001ff00 */
[----:B------:R-:W-:Y:S02]  /*0e30*/  VIMNMX R16, RZ, R5, !PT ;  /* 0x00000005ff107248 */ /* 0x000fe40007fe0100 */
[----:B------:R-:W-:Y:S02]  /*0e40*/  CS2R R44, SRZ ;  /* 0x00000000002c7805 */ /* 0x000fe4000001ff00 */
[----:B------:R-:W-:-:S02]  /*0e50*/  CS2R R42, SRZ ;  /* 0x00000000002a7805 */ /* 0x000fc4000001ff00 */
[----:B------:R-:W-:Y:S02]  /*0e60*/  CS2R R40, SRZ ;  /* 0x0000000000287805 */ /* 0x000fe4000001ff00 */
[----:B------:R-:W-:Y:S02]  /*0e70*/  ISETP.GT.AND P1, PT, R18, R16, PT ;  /* 0x000000101200720c */ /* 0x000fe40003f24270 */
        /* <DEDUP_REMOVED lines=57> */
.L_x_6926:
        /* <DEDUP_REMOVED lines=15> */
.L_x_6925:
        /* <DEDUP_REMOVED lines=20> */
.L_x_6928:
        /* <DEDUP_REMOVED lines=15> */
.L_x_6927:
        /* <DEDUP_REMOVED lines=8> */
.L_x_7068:
        /* <DEDUP_REMOVED lines=21> */
.L_x_6930:
[----:B------:R-:W4:Y:S01]  /*1700*/  LDL.LU R20, [R1] ;  /* 0x0000000001147983 */ /* 0x000f220000300800 */
[----:B------:R-:W-:Y:S01]  /*1710*/  LEA.HI R0, R3, R2, RZ, 0x2 ;  /* 0x0000000203007211 */ /* 0x000fe200078f10ff */
[----:B------:R-:W-:Y:S01]  /*1720*/  IMAD R14, R8, -0x3, R13 ;  /* 0xfffffffd080e7824 */ /* 0x000fe200078e020d */
[----:B------:R-:W-:Y:S01]  /*1730*/  LEA.HI R8, R9, R9, RZ, 0x1 ;  /* 0x0000000909087211 */ /* 0x000fe200078f08ff */
[----:B------:R-:W-:Y:S01]  /*1740*/  IMAD.IADD R12, R6, 0x1, -R11 ;  /* 0x00000001060c7824 */ /* 0x000fe200078e0a0b */
[--C-:B------:R-:W-:Y:S01]  /*1750*/  SHF.R.S32.HI R5, RZ, 0x2, R0.reuse ;  /* 0x00000002ff057819 */ /* 0x100fe20000011400 */
[----:B------:R-:W-:Y:S01]  /*1760*/  IMAD R17, R152, -0x60, R17 ;  /* 0xffffffa098117824 */ /* 0x000fe200078e0211 */
[----:B------:R-:W-:Y:S02]  /*1770*/  SHF.R.S32.HI R6, RZ, 0x1f, R0 ;  /* 0x0000001fff067819 */ /* 0x000fe40000011400 */
[----:B------:R-:W-:Y:S02]  /*1780*/  CS2R R70, SRZ ;  /* 0x0000000000467805 */ /* 0x000fe4000001ff00 */
[----:B---3--:R-:W-:-:S02]  /*1790*/  LOP3.LUT R15, R0, 0x7ffffffc, RZ, 0xc0, !PT ;  /* 0x7ffffffc000f7812 */ /* 0x008fc400078ec0ff */
[----:B------:R-:W-:Y:S02]  /*17a0*/  CS2R R68, SRZ ;  /* 0x0000000000447805 */ /* 0x000fe4000001ff00 */
[--C-:B------:R-:W-:Y:S02]  /*17b0*/  SHF.R.S32.HI R0, RZ, 0x1, R8.reuse ;  /* 0x00000001ff007819 */ /* 0x100fe40000011408 */
[----:B------:R-:W-:Y:S02]  /*17c0*/  CS2R R66, SRZ ;  /* 0x0000000000427805 */ /* 0x000fe4000001ff00 */
[----:B------:R-:W-:Y:S01]  /*17d0*/  SHF.R.S32.HI R11, RZ, 0x1f, R8 ;  /* 0x0000001fff0b7819 */ /* 0x000fe20000011408 */
[----:B------:R-:W-:Y:S01]  /*17e0*/  IMAD.IADD R15, R2, 0x1, -R15 ;  /* 0x00000001020f7824 */ /* 0x000fe200078e0a0f */
        /* <DEDUP_REMOVED lines=21> */
[----:B------:R-:W-:Y:S01]  /*1940*/  IMAD R8, R14, 0x10, R15 ;  /* 0x000000100e087824 */ /* 0x000fe200078e020f */
[----:B------:R-:W-:Y:S01]  /*1950*/  SHF.R.S32.HI R3, RZ, 0x5, R3 ;  /* 0x00000005ff037819 */ /* 0x000fe20000011403 */
[----:B------:R-:W-:Y:S01]  /*1960*/  IMAD R9, R9, 0x20, R10 ;  /* 0x0000002009097824 */ /* 0x000fe200078e020a */
[----:B------:R-:W-:Y:S01]  /*1970*/  LOP3.LUT R7, R0, 0x8, R7, 0xf8, !PT ;  /* 0x0000000800077812 */ /* 0x000fe200078ef807 */
[----:B------:R-:W-:Y:S01]  /*1980*/  IMAD.IADD R6, R5, 0x1, -R6 ;  /* 0x0000000105067824 */ /* 0x000fe200078e0a06 */
[----:B------:R-:W-:Y:S01]  /*1990*/  SHF.R.U32.HI R0, RZ, 0x3, R0 ;  /* 0x00000003ff007819 */ /* 0x000fe20000011600 */
[----:B------:R-:W-:Y:S01]  /*19a0*/  IMAD R12, R12, 0x200, R9 ;  /* 0x000002000c0c7824 */ /* 0x000fe200078e0209 */
[----:B------:R-:W-:Y:S01]  /*19b0*/  LOP3.LUT P0, RZ, R11, 0x2, RZ, 0xc0, !PT ;  /* 0x000000020bff7812 */ /* 0x000fe2000780c0ff */
[----:B------:R-:W-:Y:S01]  /*19c0*/  IMAD R14, R13, 0x400, R2 ;  /* 0x000004000d0e7824 */ /* 0x000fe200078e0202 */
[----:B------:R-:W-:Y:S01]  /*19d0*/  LOP3.LUT R7, R7, R0, RZ, 0x3c, !PT ;  /* 0x0000000007077212 */ /* 0x000fe200078e3cff */
[----:B------:R-:W-:Y:S01]  /*19e0*/  IMAD R6, R3, 0x10, R6 ;  /* 0x0000001003067824 */ /* 0x000fe200078e0206 */
[----:B------:R-:W-:Y:S01]  /*19f0*/  IADD3 R3, -R22, 0x1, R17 ;  /* 0x0000000116037810 */ /* 0x000fe20007ffe111 */
[----:B------:R-:W-:Y:S01]  /*1a00*/  IMAD.SHL.U32 R8, R8, 0x2, RZ ;  /* 0x0000000208087824 */ /* 0x000fe200078e00ff */
[----:B------:R-:W-:Y:S01]  /*1a10*/  CS2R R56, SRZ ;  /* 0x0000000000387805 */ /* 0x000fe2000001ff00 */
[----:B------:R-:W-:Y:S01]  /*1a20*/  IMAD.IADD R11, R12, 0x1, R7 ;  /* 0x000000010c0b7824 */ /* 0x000fe200078e0207 */
[----:B------:R-:W-:Y:S01]  /*1a30*/  CS2R R54, SRZ ;  /* 0x0000000000367805 */ /* 0x000fe2000001ff00 */
[----:B------:R-:W-:Y:S01]  /*1a40*/  IMAD.MOV.U32 R12, RZ, RZ, 0x20 ;  /* 0x00000020ff0c7424 */ /* 0x000fe200078e00ff */
[----:B------:R-:W-:Y:S01]  /*1a50*/  CS2R R52, SRZ ;  /* 0x0000000000347805 */ /* 0x000fe2000001ff00 */
[----:B------:R-:W-:Y:S01]  /*1a60*/  IMAD.SHL.U32 R0, R14, 0x4, RZ ;  /* 0x000000040e007824 */ /* 0x000fe200078e00ff */
[----:B------:R-:W-:Y:S01]  /*1a70*/  LEA R11, R11, UR36, 0x1 ;  /* 0x000000240b0b7c11 */ /* 0x000fe2000f8e08ff */
[--C-:B------:R-:W-:Y:S01]  /*1a80*/  IMAD.IADD R9, R17, 0x1, -R8.reuse ;  /* 0x0000000111097824 */ /* 0x100fe200078e0a08 */
[----:B------:R-:W-:Y:S01]  /*1a90*/  SEL R12, R12, 0xffffffe0, !P0 ;  /* 0xffffffe00c0c7807 */ /* 0x000fe20004000000 */
[----:B------:R-:W-:Y:S01]  /*1aa0*/  IMAD.IADD R8, R3, 0x1, -R8 ;  /* 0x0000000103087824 */ /* 0x000fe200078e0a08 */
        /* <DEDUP_REMOVED lines=42> */
[----:B------:R-:W-:-:S02]  /*1d50*/  IADD3 R17, R12, 0x30400, R11 ;  /* 0x000304000c117810 */ /* 0x000fc40007ffe00b */
[----:B----4-:R-:W-:-:S07]  /*1d60*/  LOP3.LUT R10, R20, 0x1, RZ, 0xfc, !PT ;  /* 0x00000001140a7812 */ /* 0x010fce00078efcff */
.L_x_6942:
[----:B------:R-:W-:-:S13]  /*1d70*/  ISETP.NE.AND P0, PT, R10, 0x3, PT ;  /* 0x000000030a00780c */ /* 0x000fda0003f05270 */
[----:B---3--:R-:W-:Y:S05]  /*1d80*/  @!P0 BRA `(.L_x_6932) ;  /* 0x0000000000048947 */ /* 0x008fea0003800000 */
[----:B------:R-:W-:Y:S01]  /*1d90*/  BPT.TRAP 0x1 ;  /* 0x000000040000795c */ /* 0x000fe20000300000 */
.L_x_6932:
[----:B------:R-:W-:Y:S02]  /*1da0*/  LEA R3, R2, UR36, 0x3 ;  /* 0x0000002402037c11 */ /* 0x000fe4000f8e18ff */
[----:B------:R-:W-:-:S04]  /*1db0*/  SHF.L.U32 R12, R7, 0x1f, RZ ;  /* 0x0000001f070c7819 */ /* 0x000fc800000006ff */
[----:B------:R3:W4:Y:S01]  /*1dc0*/  SYNCS.PHASECHK.TRANS64.TRYWAIT P1, [R3+URZ+0x36410], R12 ;  /* 0x0364100c030075a7 */ /* 0x000722000802017f */
[----:B------:R-:W-:Y:S05]  /*1dd0*/  @!P0 BRA `(.L_x_6933) ;  /* 0x0000000000048947 */ /* 0x000fea0003800000 */
[----:B------:R-:W-:Y:S01]  /*1de0*/  BPT.TRAP 0x1 ;  /* 0x000000040000795c */ /* 0x000fe20000300000 */
.L_x_6933:
[----:B----4-:R-:W-:Y:S05]  /*1df0*/  @P1 BRA `(.L_x_6934) ;  /* 0x0000000000081947 */ /* 0x010fea0003800000 */
[----:B------:R-:W4:Y:S02]  /*1e00*/  SYNCS.PHASECHK.TRANS64.TRYWAIT P1, [R3+URZ+0x36410], R12 ;  /* 0x0364100c030075a7 */ /* 0x000f24000802017f */
[----:B----4-:R-:W-:Y:S05]  /*1e10*/  @!P1 BRA `(.L_x_6935) ;  /* 0x0000009000689947 */ /* 0x010fea0003800000 */
.L_x_6934:
[----:B------:R-:W-:Y:S05]  /*1e20*/  WARPSYNC.ALL ;  /* 0x0000000000007948 */ /* 0x000fea0003800000 */
[----:B------:R-:W-:Y:S01]  /*1e30*/  R2UR UR6, R4 ;  /* 0x00000000040672ca */ /* 0x000fe200000e0000 */
[----:B------:R-:W-:Y:S01]  /*1e40*/  UIADD3 UR4, UR36, 0x1e000, URZ ;  /* 0x0001e00024047890 */ /* 0x000fe2000fffe03f */
[C---:B------:R-:W-:Y:S01]  /*1e50*/  R2UR UR7, R2.reuse ;  /* 0x00000000020772ca */ /* 0x040fe200000e0000 */
[----:B------:R-:W-:Y:S01]  /*1e60*/  WARPGROUP.ARRIVE ;  /* 0x00000000000079c5 */ /* 0x000fe20000000000 */
[----:B------:R-:W-:Y:S01]  /*1e70*/  UMOV UR13, 0x40000040 ;  /* 0x40000040000d7882 */ /* 0x000fe20000000000 */
[----:B------:R-:W-:Y:S01]  /*1e80*/  USHF.R.U32.HI UR5, URZ, 0x4, UR4 ;  /* 0x000000043f057899 */ /* 0x000fe20008011604 */
[----:B---34-:R-:W-:Y:S01]  /*1e90*/  IMAD R12, R2, 0x40, R6 ;  /* 0x00000040020c7824 */ /* 0x018fe200078e0206 */
        /* <DEDUP_REMOVED lines=92> */
[----:B-1----:R3:W1:Y:S01]  /*2460*/  LDS R13, [R14+0x30020] ;  /* 0x030020000e0d7984 */ /* 0x0026620000000800 */
[----:B------:R-:W-:Y:S05]  /*2470*/  @!P0 BRA `(.L_x_6936) ;  /* 0x0000000000048947 */ /* 0x000fea0003800000 */
[----:B------:R-:W-:Y:S01]  /*2480*/  BPT.TRAP 0x1 ;  /* 0x000000040000795c */ /* 0x000fe20000300000 */
.L_x_6936:
[----:B------:R-:W-:-:S04]  /*2490*/  SHF.L.U32 R15, R5, 0x1f, RZ ;  /* 0x0000001f050f7819 */ /* 0x000fc800000006ff */
[----:B------:R1:W1:Y:S01]  /*24a0*/  SYNCS.PHASECHK.TRANS64.TRYWAIT P1, [UR36+0x36430], R15 ;  /* 0x0364300fff0075a7 */ /* 0x0002620008020164 */
[----:B------:R-:W-:Y:S05]  /*24b0*/  @!P0 BRA `(.L_x_6937) ;  /* 0x0000000000048947 */ /* 0x000fea0003800000 */
[----:B------:R-:W-:Y:S01]  /*24c0*/  BPT.TRAP 0x1 ;  /* 0x000000040000795c */ /* 0x000fe20000300000 */
.L_x_6937:
[----:B-1----:R-:W-:Y:S05]  /*24d0*/  @P1 BRA `(.L_x_6938) ;  /* 0x0000000000081947 */ /* 0x002fea0003800000 */
[----:B------:R-:W1:Y:S02]  /*24e0*/  SYNCS.PHASECHK.TRANS64.TRYWAIT P1, [UR36+0x36430], R15 ;  /* 0x0364300fff0075a7 */ /* 0x000e640008020164 */
[----:B-1----:R-:W-:Y:S05]  /*24f0*/  @!P1 BRA `(.L_x_6939) ;  /* 0x0000008800c49947 */ /* 0x002fea0003800000 */
.L_x_6938:
[----:B------:R-:W-:Y:S01]  /*2500*/  UIADD3 UR5, UR36, 0x2a000, URZ ;  /* 0x0002a00024057890 */ /* 0x000fe2000fffe03f */
[----:B------:R-:W-:Y:S01]  /*2510*/  WARPGROUP.ARRIVE ;  /* 0x00000000000079c5 */ /* 0x000fe20000000000 */
[----:B------:R-:W-:Y:S01]  /*2520*/  UIADD3 UR4, UR4, 0x9000, URZ ;  /* 0x0000900004047890 */ /* 0x000fe2000fffe03f */
[----:B------:R-:W-:Y:S01]  /*2530*/  IMAD R15, R16, 0x40, R6 ;  /* 0x00000040100f7824 */ /* 0x000fe200078e0206 */
[----:B------:R-:W-:Y:S02]  /*2540*/  USHF.R.U32.HI UR6, URZ, 0x4, UR5 ;  /* 0x000000043f067899 */ /* 0x000fe40008011605 */
[----:B------:R-:W-:Y:S02]  /*2550*/  USHF.R.U32.HI UR4, URZ, 0x4, UR4 ;  /* 0x000000043f047899 */ /* 0x000fe40008011604 */
[----:B------:R-:W-:Y:S01]  /*2560*/  ULOP3.LUT UR7, UR6, 0x3fff, URZ, 0xc0, !UPT ;  /* 0x00003fff06077892 */ /* 0x000fe2000f8ec03f */
[----:B---3--:R-:W-:Y:S01]  /*2570*/  VIADDMNMX R14, R15, R8, R9, PT ;  /* 0x000000080f0e7246 */ /* 0x008fe20003800109 */
        /* <DEDUP_REMOVED lines=9> */
[----:B------:R-:W-:Y:S01]  /*2610*/  FSEL R137, R137, -INF , P6 ;  /* 0xff80000089897808 */ /* 0x000fe20003000000 */
[----:B------:R-:W-:Y:S01]  /*2620*/  UMOV UR10, UR6 ;  /* 0x00000006000a7c82 */ /* 0x000fe20008000000 */
[C---:B------:R-:W-:Y:S01]  /*2630*/  ISETP.GT.AND P5, PT, R14.reuse, 0x8, PT ;  /* 0x000000080e00780c */ /* 0x040fe20003fa4270 */
[----:B------:R-:W-:Y:S01]  /*2640*/  HGMMA.64x32x16.F32.BF16 R120, gdesc[UR8], RZ, !UPT, gsb0 ;  /* 0x00600000087879f0 */ /* 0x000fe2000c0018ff */
[----:B------:R-:W-:Y:S01]  /*2650*/  UIADD3 UR10, UR6, 0x2, URZ ;  /* 0x00000002060a7890 */ /* 0x000fe2000fffe03f */
[C---:B------:R-:W-:Y:S01]  /*2660*/  ISETP.GT.AND P4, PT, R14.reuse, 0x9, PT ;  /* 0x000000090e00780c */ /* 0x040fe20003f84270 */
[----:B------:R-:W-:Y:S01]  /*2670*/  UIADD3 UR8, UR4, 0x2, URZ ;  /* 0x0000000204087890 */ /* 0x000fe2000fffe03f */
[C---:B------:R-:W-:Y:S01]  /*2680*/  ISETP.GT.AND P3, PT, R14.reuse, 0x10, PT ;  /* 0x000000100e00780c */ /* 0x040fe20003f64270 */
[----:B------:R-:W-:Y:S01]  /*2690*/  UMOV UR11, 0x40000040 ;  /* 0x40000040000b7882 */ /* 0x000fe20000000000 */
[----:B------:R-:W-:Y:S01]  /*26a0*/  UMOV UR9, 0x40000040 ;  /* 0x4000004000097882 */ /* 0x000fe20000000000 */
[C---:B------:R-:W-:Y:S01]  /*26b0*/  ISETP.GT.AND P2, PT, R14.reuse, 0x11, PT ;  /* 0x000000110e00780c */ /* 0x040fe20003f44270 */
[--C-:B----4-:R-:W-:Y:S01]  /*26c0*/  FFMA.FTZ R20, R21, UR40, -R12.reuse ;  /* 0x0000002815147c23 */ /* 0x110fe2000801080c */
[C---:B------:R-:W-:Y:S01]  /*26d0*/  ISETP.GT.AND P1, PT, R14.reuse, 0x18, PT ;  /* 0x000000180e00780c */ /* 0x040fe20003f24270 */
[----:B------:R-:W-:Y:S01]  /*26e0*/  FFMA.FTZ R21, R137, UR40, -R12 ;  /* 0x0000002889157c23 */ /* 0x000fe2000801080c */
[----:B------:R-:W-:Y:S01]  /*26f0*/  ISETP.GT.AND P6, PT, R14, 0x19, PT ;  /* 0x000000190e00780c */ /* 0x000fe20003fc4270 */
[----:B------:R-:W-:Y:S01]  /*2700*/  UMOV UR7, 0x80000020 ;  /* 0x8000002000077882 */ /* 0x000fe20000000000 */
[----:B------:R-:W-:Y:S01]  /*2710*/  IADD3 R14, R8, 0x8, R15 ;  /* 0x00000008080e7810 */ /* 0x000fe20007ffe00f */
[----:B------:R-:W-:Y:S01]  /*2720*/  MUFU.EX2 R20, R20 ;  /* 0x0000001400147308 */ /* 0x000fe20000000800 */
[----:B------:R-:W-:-:S02]  /*2730*/  FSEL R15, R140, -INF , P5 ;  /* 0xff8000008c0f7808 */ /* 0x000fc40002800000 */
[----:B------:R-:W-:Y:S02]  /*2740*/  VIMNMX R14, R9, R14, PT ;  /* 0x0000000e090e7248 */ /* 0x000fe40003fe0100 */
[----:B------:R-:W-:Y:S01]  /*2750*/  FSEL R157, R148, -INF , P1 ;  /* 0xff800000949d7808 */ /* 0x000fe20000800000 */
[--C-:B------:R-:W-:Y:S01]  /*2760*/  FFMA.FTZ R22, R15, UR40, -R12.reuse ;  /* 0x000000280f167c23 */ /* 0x100fe2000801080c */
[----:B------:R-:W-:Y:S01]  /*2770*/  ISETP.GT.AND P1, PT, R14, RZ, PT ;  /* 0x000000ff0e00720c */ /* 0x000fe20003f24270 */
[----:B------:R-:W1:Y:S01]  /*2780*/  MUFU.EX2 R21, R21 ;  /* 0x0000001500157308 */ /* 0x000e620000000800 */
[----:B--2---:R-:W-:Y:S01]  /*2790*/  FSEL R23, R141, -INF , P4 ;  /* 0xff8000008d177808 */ /* 0x004fe20002000000 */
[--C-:B------:R-:W-:Y:S01]  /*27a0*/  FFMA.FTZ R157, R157, UR40, -R12.reuse ;  /* 0x000000289d9d7c23 */ /* 0x100fe2000801080c */
[----:B------:R-:W-:Y:S02]  /*27b0*/  FSEL R138, R138, -INF , P1 ;  /* 0xff8000008a8a7808 */ /* 0x000fe40000800000 */
[----:B------:R-:W-:Y:S01]  /*27c0*/  LEA R15, R6, UR36, 0x2 ;  /* 0x00000024060f7c11 */ /* 0x000fe2000f8e10ff */
[--C-:B------:R-:W-:Y:S01]  /*27d0*/  FFMA.FTZ R23, R23, UR40, -R12.reuse ;  /* 0x0000002817177c23 */ /* 0x100fe2000801080c */
[----:B------:R-:W-:Y:S01]  /*27e0*/  FSEL R141, R144, -INF , P3 ;  /* 0xff800000908d7808 */ /* 0x000fe20001800000 */
[----:B------:R-:W-:Y:S01]  /*27f0*/  FFMA.FTZ R136, R138, UR40, -R13 ;  /* 0x000000288a887c23 */ /* 0x000fe2000801080d */
[----:B------:R-:W-:Y:S01]  /*2800*/  ISETP.GT.AND P4, PT, R14, 0x1, PT ;  /* 0x000000010e00780c */ /* 0x000fe20003f84270 */
[----:B------:R-:W-:Y:S01]  /*2810*/  MUFU.EX2 R22, R22 ;  /* 0x0000001600167308 */ /* 0x000fe20000000800 */
[----:B------:R-:W-:Y:S01]  /*2820*/  FSEL R145, R145, -INF , P2 ;  /* 0xff80000091917808 */ /* 0x000fe20001000000 */
[----:B------:R-:W-:Y:S01]  /*2830*/  FFMA.FTZ R141, R141, UR40, -R12 ;  /* 0x000000288d8d7c23 */ /* 0x000fe2000801080c */
[----:B------:R-:W-:-:S02]  /*2840*/  FSEL R149, R149, -INF , P6 ;  /* 0xff80000095957808 */ /* 0x000fc40003000000 */
[C---:B------:R-:W-:Y:S01]  /*2850*/  ISETP.GT.AND P3, PT, R14.reuse, 0x8, PT ;  /* 0x000000080e00780c */ /* 0x040fe20003f64270 */
[--C-:B------:R-:W-:Y:S01]  /*2860*/  FFMA.FTZ R145, R145, UR40, -R12.reuse ;  /* 0x0000002891917c23 */ /* 0x100fe2000801080c */
[----:B------:R-:W-:Y:S01]  /*2870*/  ISETP.GT.AND P2, PT, R14, 0x9, PT ;  /* 0x000000090e00780c */ /* 0x000fe20003f44270 */
[----:B------:R-:W-:Y:S01]  /*2880*/  FFMA.FTZ R149, R149, UR40, -R12 ;  /* 0x0000002895957c23 */ /* 0x000fe2000801080c */
[----:B------:R-:W-:Y:S01]  /*2890*/  FSEL R138, R139, -INF , P4 ;  /* 0xff8000008b8a7808 */ /* 0x000fe20002000000 */
[----:B------:R-:W-:Y:S01]  /*28a0*/  MUFU.EX2 R23, R23 ;  /* 0x0000001700177308 */ /* 0x000fe20000000800 */
[----:B------:R-:W-:Y:S02]  /*28b0*/  FSEL R142, R142, -INF , P3 ;  /* 0xff8000008e8e7808 */ /* 0x000fe40001800000 */
[----:B------:R-:W-:Y:S01]  /*28c0*/  FSEL R12, R143, -INF , P2 ;  /* 0xff8000008f0c7808 */ /* 0x000fe20001000000 */
[--C-:B------:R-:W-:Y:S01]  /*28d0*/  FFMA.FTZ R139, R138, UR40, -R13.reuse ;  /* 0x000000288a8b7c23 */ /* 0x100fe2000801080d */
[----:B------:R-:W-:Y:S01]  /*28e0*/  ISETP.GT.AND P1, PT, R14, 0x10, PT ;  /* 0x000000100e00780c */ /* 0x000fe20003f24270 */
[----:B------:R-:W-:Y:S01]  /*28f0*/  FFMA.FTZ R138, R142, UR40, -R13 ;  /* 0x000000288e8a7c23 */ /* 0x000fe2000801080d */
[C---:B------:R-:W-:Y:S01]  /*2900*/  ISETP.GT.AND P4, PT, R14.reuse, 0x11, PT ;  /* 0x000000110e00780c */ /* 0x040fe20003f84270 */
[----:B------:R-:W-:Y:S01]  /*2910*/  MUFU.EX2 R136, R136 ;  /* 0x0000008800887308 */ /* 0x000fe20000000800 */
[----:B------:R-:W-:-:S02]  /*2920*/  ISETP.GT.AND P5, PT, R14, 0x18, PT ;  /* 0x000000180e00780c */ /* 0x000fc40003fa4270 */
[----:B------:R-:W-:Y:S01]  /*2930*/  ISETP.GT.AND P6, PT, R14, 0x19, PT ;  /* 0x000000190e00780c */ /* 0x000fe20003fc4270 */
[--C-:B------:R-:W-:Y:S01]  /*2940*/  FFMA.FTZ R14, R12, UR40, -R13.reuse ;  /* 0x000000280c0e7c23 */ /* 0x100fe2000801080d */
[----:B------:R-:W-:Y:S02]  /*2950*/  FSEL R12, R147, -INF , P4 ;  /* 0xff800000930c7808 */ /* 0x000fe40002000000 */
[----:B------:R-:W-:Y:S01]  /*2960*/  FSEL R142, R146, -INF , P1 ;  /* 0xff800000928e7808 */ /* 0x000fe20000800000 */
[----:B------:R-:W2:Y:S01]  /*2970*/  MUFU.EX2 R139, R139 ;  /* 0x0000008b008b7308 */ /* 0x000ea20000000800 */
[----:B------:R-:W-:Y:S01]  /*2980*/  FSEL R144, R150, -INF , P5 ;  /* 0xff80000096907808 */ /* 0x000fe20002800000 */
[----:B------:R-:W-:Y:S02]  /*2990*/  WARPGROUP.DEPBAR.LE gsb0, 0x0 ;  /* 0x00008000000079c5 */ /* 0x000fe40000010000 */
[----:B------:R-:W-:Y:S01]  /*29a0*/  WARPGROUP.ARRIVE ;  /* 0x00000000000079c5 */ /* 0x000fe20000000000 */
[----:B------:R-:W-:Y:S01]  /*29b0*/  FSEL R146, R151, -INF , P6 ;  /* 0xff80000097927808 */ /* 0x000fe20003000000 */
[--C-:B------:R-:W-:Y:S01]  /*29c0*/  FFMA.FTZ R142, R142, UR40, -R13.reuse ;  /* 0x000000288e8e7c23 */ /* 0x100fe2000801080d */
[--C-:B------:R-:W-:Y:S01]  /*29d0*/  FFMA.FTZ R143, R12, UR40, -R13.reuse ;  /* 0x000000280c8f7c23 */ /* 0x100fe2000801080d */
[----:B------:R-:W-:Y:S01]  /*29e0*/  MUFU.EX2 R138, R138 ;  /* 0x0000008a008a7308 */ /* 0x000fe20000000800 */
[--C-:B------:R-:W-:Y:S01]  /*29f0*/  FFMA.FTZ R144, R144, UR40, -R13.reuse ;  /* 0x0000002890907c23 */ /* 0x100fe2000801080d */
[----:B------:R-:W-:Y:S01]  /*2a00*/  HGMMA.64x32x16.F32.BF16 R120, gdesc[UR8], R120, gsb0 ;  /* 0x00600000087879f0 */ /* 0x000fe20008001878 */
[----:B------:R-:W-:Y:S01]  /*2a10*/  UIADD3 UR10, UR6, 0x4, URZ ;  /* 0x00000004060a7890 */ /* 0x000fe2000fffe03f */
[----:B------:R-:W-:Y:S01]  /*2a20*/  FFMA.FTZ R146, R146, UR40, -R13 ;  /* 0x0000002892927c23 */ /* 0x000fe2000801080d */
[----:B------:R-:W-:Y:S01]  /*2a30*/  UIADD3 UR8, UR4, 0x4, URZ ;  /* 0x0000000404087890 */ /* 0x000fe2000fffe03f */
[----:B-1----:R-:W-:Y:S01]  /*2a40*/  F2FP.BF16.F32.PACK_AB R12, R21, R20 ;  /* 0x00000014150c723e */ /* 0x002fe200000010ff */
[----:B------:R-:W-:Y:S01]  /*2a50*/  UMOV UR11, 0x40000040 ;  /* 0x40000040000b7882 */ /* 0x000fe20000000000 */
[----:B------:R-:W-:Y:S01]  /*2a60*/  UMOV UR9, 0x40000040 ;  /* 0x4000004000097882 */ /* 0x000fe20000000000 */
[----:B------:R1:W3:Y:S01]  /*2a70*/  MUFU.EX2 R147, R14 ;  /* 0x0000000e00937308 */ /* 0x0002e20000000800 */
[----:B--2---:R-:W-:-:S07]  /*2a80*/  F2FP.BF16.F32.PACK_AB R13, R139, R136 ;  /* 0x000000888b0d723e */ /* 0x004fce00000010ff */
[----:B------:R-:W-:Y:S01]  /*2a90*/  MUFU.EX2 R141, R141 ;  /* 0x0000008d008d7308 */ /* 0x000fe20000000800 */
[----:B-1----:R-:W-:-:S07]  /*2aa0*/  F2FP.BF16.F32.PACK_AB R14, R23, R22 ;  /* 0x00000016170e723e */ /* 0x002fce00000010ff */
[----:B------:R-:W-:Y:S08]  /*2ab0*/  MUFU.EX2 R148, R145 ;  /* 0x0000009100947308 */ /* 0x000ff00000000800 */
[----:B------:R-:W-:Y:S08]  /*2ac0*/  MUFU.EX2 R157, R157 ;  /* 0x0000009d009d7308 */ /* 0x000ff00000000800 */
[----:B------:R-:W1:Y:S08]  /*2ad0*/  MUFU.EX2 R150, R149 ;  /* 0x0000009500967308 */ /* 0x000e700000000800 */
[----:B------:R-:W-:Y:S08]  /*2ae0*/  MUFU.EX2 R142, R142 ;  /* 0x0000008e008e7308 */ /* 0x000ff00000000800 */
[----:B------:R-:W2:Y:S01]  /*2af0*/  MUFU.EX2 R143, R143 ;  /* 0x0000008f008f7308 */ /* 0x000ea20000000800 */
[----:B------:R-:W-:-:S02]  /*2b00*/  WARPGROUP.DEPBAR.LE gsb0, 0x0 ;  /* 0x00008000000079c5 */ /* 0x000fc40000010000 */
[----:B------:R-:W-:-:S05]  /*2b10*/  WARPGROUP.ARRIVE ;  /* 0x00000000000079c5 */ /* 0x000fca0000000000 */
[----:B------:R-:W-:Y:S01]  /*2b20*/  MUFU.EX2 R144, R144 ;  /* 0x0000009000907308 */ /* 0x000fe20000000800 */
        /* <DEDUP_REMOVED lines=76> */
[----:B------:R-:W4:Y:S04]  /*2ff0*/  LDS R137, [R15+0x30200] ;  /* 0x030200000f897984 */ /* 0x000f280000000800 */
[----:B------:R3:W5:Y:S02]  /*3000*/  LDS R140, [R15+0x30220] ;  /* 0x030220000f8c7984 */ /* 0x0007640000000800 */
[----:B---3--:R-:W-:Y:S01]  /*3010*/  F2FP.BF16.F32.PACK_AB R15, R147, R138 ;  /* 0x0000008a930f723e */ /* 0x008fe200000010ff */
[----:B------:R-:W-:Y:S06]  /*3020*/  BAR.SYNC.DEFER_BLOCKING 0x9, 0x180 ;  /* 0x0246000000007b1d */ /* 0x000fec0000010000 */
[----:B------:R3:W-:Y:S01]  /*3030*/  STSM.16.M88.4 [R11+0x30400], R12 ;  /* 0x0304000c0b007844 */ /* 0x0007e20000000200 */
[--C-:B----4-:R-:W-:Y:S01]  /*3040*/  FADD.FTZ R151, R120, -R137.reuse ;  /* 0x8000008978977221 */ /* 0x110fe20000010000 */
[--C-:B------:R-:W-:Y:S01]  /*3050*/  FADD.FTZ R120, R121, -R137.reuse ;  /* 0x8000008979787221 */ /* 0x100fe20000010000 */
[--C-:B------:R-:W-:Y:S01]  /*3060*/  FADD.FTZ R121, R124, -R137.reuse ;  /* 0x800000897c797221 */ /* 0x100fe20000010000 */
[--C-:B------:R-:W-:Y:S01]  /*3070*/  FADD.FTZ R124, R125, -R137.reuse ;  /* 0x800000897d7c7221 */ /* 0x100fe20000010000 */
[----:B------:R-:W-:Y:S01]  /*3080*/  FMUL.FTZ R151, R20, R151 ;  /* 0x0000009714977220 */ /* 0x000fe20000410000 */
[----:B------:R-:W-:Y:S01]  /*3090*/  FMUL.FTZ R20, R21, R120 ;  /* 0x0000007815147220 */ /* 0x000fe20000410000 */
[----:B------:R-:W-:Y:S01]  /*30a0*/  FMUL.FTZ R22, R22, R121 ;  /* 0x0000007916167220 */ /* 0x000fe20000410000 */
[--C-:B-----5:R-:W-:Y:S01]  /*30b0*/  FADD.FTZ R121, R122, -R140.reuse ;  /* 0x8000008c7a797221 */ /* 0x120fe20000010000 */
[--C-:B------:R-:W-:Y:S01]  /*30c0*/  FADD.FTZ R120, R127, -R140.reuse ;  /* 0x8000008c7f787221 */ /* 0x100fe20000010000 */
[----:B-1----:R-:W-:Y:S01]  /*30d0*/  F2FP.BF16.F32.PACK_AB R122, R150, R157 ;  /* 0x0000009d967a723e */ /* 0x002fe200000010ff */
[--C-:B------:R-:W-:Y:S01]  /*30e0*/  FADD.FTZ R21, R134, -R140.reuse ;  /* 0x8000008c86157221 */ /* 0x100fe20000010000 */
[----:B------:R-:W-:Y:S01]  /*30f0*/  FMUL.FTZ R136, R136, R121 ;  /* 0x0000007988887220 */ /* 0x000fe20000410000 */
[----:B------:R-:W-:Y:S01]  /*3100*/  FMUL.FTZ R147, R147, R120 ;  /* 0x0000007893937220 */ /* 0x000fe20000410000 */
[----:B---3--:R-:W1:Y:S01]  /*3110*/  MUFU.EX2 R13, R146 ;  /* 0x00000092000d7308 */ /* 0x008e620000000800 */
[--C-:B------:R-:W-:Y:S01]  /*3120*/  FADD.FTZ R14, R123, -R140.reuse ;  /* 0x8000008c7b0e7221 */ /* 0x100fe20000010000 */
[--C-:B------:R-:W-:Y:S01]  /*3130*/  FADD.FTZ R123, R126, -R140.reuse ;  /* 0x8000008c7e7b7221 */ /* 0x100fe20000010000 */
[----:B------:R-:W-:Y:S01]  /*3140*/  F2FP.BF16.F32.PACK_AB R120, R148, R141 ;  /* 0x0000008d9478723e */ /* 0x000fe200000010ff */
[--C-:B------:R-:W-:Y:S01]  /*3150*/  FADD.FTZ R15, R130, -R140.reuse ;  /* 0x8000008c820f7221 */ /* 0x100fe20000010000 */
[----:B--2---:R-:W-:Y:S01]  /*3160*/  F2FP.BF16.F32.PACK_AB R121, R143, R142 ;  /* 0x0000008e8f79723e */ /* 0x004fe200000010ff */
[----:B------:R-:W-:Y:S01]  /*3170*/  FMUL.FTZ R138, R138, R123 ;  /* 0x0000007b8a8a7220 */ /* 0x000fe20000410000 */
[--C-:B------:R-:W-:Y:S01]  /*3180*/  FADD.FTZ R12, R131, -R140.reuse ;  /* 0x8000008c830c7221 */ /* 0x100fe20000010000 */
[--C-:B------:R-:W-:Y:S01]  /*3190*/  FADD.FTZ R128, R128, -R137.reuse ;  /* 0x8000008980807221 */ /* 0x100fe20000010000 */
[--C-:B------:R-:W-:Y:S01]  /*31a0*/  FADD.FTZ R129, R129, -R137.reuse ;  /* 0x8000008981817221 */ /* 0x100fe20000010000 */
[--C-:B------:R-:W-:Y:S01]  /*31b0*/  FADD.FTZ R132, R132, -R137.reuse ;  /* 0x8000008984847221 */ /* 0x100fe20000010000 */
[----:B------:R-:W-:Y:S01]  /*31c0*/  FADD.FTZ R133, R133, -R137 ;  /* 0x8000008985857221 */ /* 0x000fe20000010000 */
[----:B------:R-:W-:Y:S01]  /*31d0*/  FADD.FTZ R140, R135, -R140 ;  /* 0x8000008c878c7221 */ /* 0x000fe20000010000 */
[----:B------:R-:W-:Y:S01]  /*31e0*/  FMUL.FTZ R23, R23, R124 ;  /* 0x0000007c17177220 */ /* 0x000fe20000410000 */
[----:B------:R-:W-:Y:S01]  /*31f0*/  FMUL.FTZ R139, R139, R14 ;  /* 0x0000000e8b8b7220 */ /* 0x000fe20000410000 */
[----:B------:R-:W-:Y:S01]  /*3200*/  FMUL.FTZ R128, R141, R128 ;  /* 0x000000808d807220 */ /* 0x000fe20000410000 */
[----:B------:R-:W-:Y:S01]  /*3210*/  FMUL.FTZ R129, R148, R129 ;  /* 0x0000008194817220 */ /* 0x000fe20000410000 */
[----:B-1----:R-:W-:Y:S01]  /*3220*/  F2FP.BF16.F32.PACK_AB R123, R13, R144 ;  /* 0x000000900d7b723e */ /* 0x002fe200000010ff */
[----:B------:R-:W-:Y:S01]  /*3230*/  FMUL.FTZ R132, R157, R132 ;  /* 0x000000849d847220 */ /* 0x000fe20000410000 */
[----:B------:R-:W-:Y:S01]  /*3240*/  FMUL.FTZ R133, R150, R133 ;  /* 0x0000008596857220 */ /* 0x000fe20000410000 */
[----:B------:R-:W-:Y:S01]  /*3250*/  FMUL.FTZ R142, R142, R15 ;  /* 0x0000000f8e8e7220 */ /* 0x000fe20000410000 */
[----:B------:R-:W-:Y:S01]  /*3260*/  FMUL.FTZ R143, R143, R12 ;  /* 0x0000000c8f8f7220 */ /* 0x000fe20000410000 */
[----:B------:R1:W-:Y:S01]  /*3270*/  STSM.16.M88.4 [R17], R120 ;  /* 0x0000007811007844 */ /* 0x0003e20000000200 */
[----:B------:R-:W-:Y:S01]  /*3280*/  FMUL.FTZ R144, R144, R21 ;  /* 0x0000001590907220 */ /* 0x000fe20000410000 */
        /* <DEDUP_REMOVED lines=9> */
[----:B------:R-:W-:Y:S02]  /*3320*/  F2FP.BF16.F32.PACK_AB R13, R139, R136 ;  /* 0x000000888b0d723e */ /* 0x000fe400000010ff */
[----:B------:R-:W-:Y:S02]  /*3330*/  F2FP.BF16.F32.PACK_AB R15, R147, R138 ;  /* 0x0000008a930f723e */ /* 0x000fe400000010ff */
        /* <DEDUP_REMOVED lines=87> */
.L_x_6940:
        /* <DEDUP_REMOVED lines=60> */
.L_x_6941:
        /* <DEDUP_REMOVED lines=62> */
.L_x_6924:
[----:B------:R-:W-:Y:S05]  /*4050*/  @P0 BRA `(.L_x_6943) ;  /* 0x0000001400e40947 */ /* 0x000fea0003800000 */
[----:B------:R-:W1:Y:S01]  /*4060*/  S2R R0, SR_TID.X ;  /* 0x0000000000007919 */ /* 0x000e620000002100 */
        /* <DEDUP_REMOVED lines=18> */
[----:B-1----:R-:W-:Y:S01]  /*4190*/  VIADD R0, R0, 0xffffff80 ;  /* 0xffffff8000007836 */ /* 0x002fe20000000000 */
        /* <DEDUP_REMOVED lines=11> */
[----:B---3--:R-:W-:-:S02]  /*4250*/  LEA.HI R3, R7, R0, RZ, 0x3 ;  /* 0x0000000007037211 */ /* 0x008fc400078f18ff */
        /* <DEDUP_REMOVED lines=21> */
[----:B------:R-:W3:Y:S01]  /*43b0*/  LDC.64 R4, c[0x0][0x870] ;  /* 0x00021c00ff047b82 */ /* 0x000ee20000000a00 */
        /* <DEDUP_REMOVED lines=18> */
[----:B---3--:R-:W-:Y:S01]  /*44e0*/  IMAD.WIDE R6, R19, 0x4, R4 ;  /* 0x0000000413067825 */ /* 0x008fe200078e0204 */
[----:B------:R-:W-:Y:S01]  /*44f0*/  F2FP.BF16.F32.PACK_AB R49, R51, R50 ;  /* 0x000000323331723e */ /* 0x000fe200000010ff */
[----:B------:R-:W-:Y:S01]  /*4500*/  STSM.16.MT88.4 [R8+0x800], R32 ;  /* 0x0008002008007844 */ /* 0x000fe20000004200 */
[----:B------:R-:W-:Y:S01]  /*4510*/  F2FP.BF16.F32.PACK_AB R56, R57, R56 ;  /* 0x000000383938723e */ /* 0x000fe200000010ff */
[----:B------:R-:W3:Y:S01]  /*4520*/  LDC.64 R4, c[0x0][0x878] ;  /* 0x00021e00ff047b82 */ /* 0x000ee20000000a00 */
[----:B------:R-:W-:Y:S01]  /*4530*/  F2FP.BF16.F32.PACK_AB R50, R53, R52 ;  /* 0x000000343532723e */ /* 0x000fe200000010ff */
[----:B------:R4:W-:Y:S01]  /*4540*/  STSM.16.MT88.4 [R8+0x1000], R40 ;  /* 0x0010002808007844 */ /* 0x0009e20000004200 */
[----:B------:R-:W-:-:S02]  /*4550*/  F2FP.BF16.F32.PACK_AB R51, R55, R54 ;  /* 0x000000363733723e */ /* 0x000fc400000010ff */
[----:B------:R-:W-:Y:S02]  /*4560*/  F2FP.BF16.F32.PACK_AB R57, R59, R58 ;  /* 0x0000003a3b39723e */ /* 0x000fe400000010ff */
[----:B------:R-:W-:Y:S01]  /*4570*/  F2FP.BF16.F32.PACK_AB R64, R65, R64 ;  /* 0x000000404140723e */ /* 0x000fe200000010ff */
[----:B------:R-:W-:Y:S01]  /*4580*/  STSM.16.MT88.4 [R8+0x1800], R48 ;  /* 0x0018003008007844 */ /* 0x000fe20000004200 */
[----:B------:R-:W-:Y:S02]  /*4590*/  F2FP.BF16.F32.PACK_AB R58, R61, R60 ;  /* 0x0000003c3d3a723e */ /* 0x000fe400000010ff */
[----:B------:R-:W-:Y:S02]  /*45a0*/  F2FP.BF16.F32.PACK_AB R59, R63, R62 ;  /* 0x0000003e3f3b723e */ /* 0x000fe400000010ff */
[----:B------:R-:W-:Y:S02]  /*45b0*/  F2FP.BF16.F32.PACK_AB R65, R67, R66 ;  /* 0x000000424341723e */ /* 0x000fe400000010ff */
[----:B------:R-:W-:Y:S01]  /*45c0*/  F2FP.BF16.F32.PACK_AB R66, R69, R68 ;  /* 0x000000444542723e */ /* 0x000fe200000010ff */
[----:B------:R-:W-:Y:S01]  /*45d0*/  STSM.16.MT88.4 [R8+0x2000], R56 ;  /* 0x0020003808007844 */ /* 0x000fe20000004200 */
[----:B------:R-:W-:-:S02]  /*45e0*/  F2FP.BF16.F32.PACK_AB R67, R71, R70 ;  /* 0x000000464743723e */ /* 0x000fc400000010ff */
[----:B-1----:R-:W-:-:S03]  /*45f0*/  ISETP.NE.U32.AND P0, PT, R2, RZ, PT ;  /* 0x000000ff0200720c */ /* 0x002fc60003f05070 */
[----:B------:R1:W-:Y:S01]  /*4600*/  STSM.16.MT88.4 [R8+0x2800], R64 ;  /* 0x0028004008007844 */ /* 0x0003e20000004200 */
[----:B------:R-:W-:Y:S01]  /*4610*/  BAR.SYNC.DEFER_BLOCKING 0x1, 0x180 ;  /* 0x0046000000007b1d */ /* 0x000fe20000010000 */
[----:B------:R-:W-:-:S13]  /*4620*/  ISETP.NE.AND.EX P0, PT, R3, RZ, PT, P0 ;  /* 0x000000ff0300720c */ /* 0x000fda0003f05300 */
[----:B------:R-:W2:Y:S01]  /*4630*/  @P0 LDG.E R3, desc[UR38][R6.64] ;  /* 0x0000002606030981 */ /* 0x000ea2000c1e1900 */
[----:B---3--:R-:W-:Y:S01]  /*4640*/  ISETP.NE.U32.AND P1, PT, R4, RZ, PT ;  /* 0x000000ff0400720c */ /* 0x008fe20003f25070 */
[----:B------:R-:W-:Y:S01]  /*4650*/  IMAD.HI R10, R0, 0x2aaaaaab, RZ ;  /* 0x2aaaaaab000a7827 */ /* 0x000fe200078e02ff */
[----:B------:R-:W3:Y:S02]  /*4660*/  LDC R9, c[0x0][0x808] ;  /* 0x00020200ff097b82 */ /* 0x000ee40000000800 */
[----:B------:R-:W-:Y:S02]  /*4670*/  ISETP.NE.AND.EX P1, PT, R5, RZ, PT, P1 ;  /* 0x000000ff0500720c */ /* 0x000fe40003f25310 */
[----:B------:R-:W-:-:S04]  /*4680*/  SHF.R.U32.HI R11, RZ, 0x1f, R10 ;  /* 0x0000001fff0b7819 */ /* 0x000fc8000001160a */
[----:B----4-:R-:W-:-:S07]  /*4690*/  LEA.HI.SX32 R43, R10, R11, 0x1e ;  /* 0x0000000b0a2b7211 */ /* 0x010fce00078ff2ff */
[----:B------:R-:W4:Y:S01]  /*46a0*/  @P1 LDC.64 R4, c[0x0][0x878] ;  /* 0x00021e00ff041b82 */ /* 0x000f220000000a00 */
[C---:B------:R-:W-:Y:S02]  /*46b0*/  IMAD R0, R43.reuse, -0x18, R0 ;  /* 0xffffffe82b007824 */ /* 0x040fe400078e0200 */
[----:B-1----:R-:W-:-:S03]  /*46c0*/  IMAD.SHL.U32 R8, R43, 0x40, RZ ;  /* 0x000000402b087824 */ /* 0x002fc600078e00ff */
        /* <DEDUP_REMOVED lines=8> */
[----:B----4-:R-:W-:-:S03]  /*4750*/  @P1 IMAD.WIDE R4, R19, 0x4, R4 ;  /* 0x0000000413041825 */ /* 0x010fc600078e0204 */
[----:B------:R-:W-:Y:S01]  /*4760*/  LOP3.LUT R0, R0, R13, RZ, 0x3c, !PT ;  /* 0x0000000d00007212 */ /* 0x000fe200078e3cff */
[----:B------:R-:W-:Y:S01]  /*4770*/  IMAD R11, R12, 0xc, R11 ;  /* 0x0000000c0c0b7824 */ /* 0x000fe200078e020b */
[----:B---3--:R2:W5:Y:S01]  /*4780*/  @P1 LDG.E R9, desc[UR38][R4.64] ;  /* 0x0000002604091981 */ /* 0x008562000c1e1900 */
[----:B------:R-:W-:Y:S02]  /*4790*/  CS2R R16, SRZ ;  /* 0x0000000000107805 */ /* 0x000fe4000001ff00 */
[----:B------:R-:W-:Y:S01]  /*47a0*/  IMAD.U32 R0, R11, 0x200, R0 ;  /* 0x000002000b007824 */ /* 0x000fe200078e0000 */
[----:B--2---:R-:W-:Y:S01]  /*47b0*/  @P0 SHF.R.S32.HI R4, RZ, 0x1f, R3 ;  /* 0x0000001fff040819 */ /* 0x004fe20000011403 */
[----:B------:R-:W-:Y:S06]  /*47c0*/  @P1 BRA `(.L_x_6944) ;  /* 0x0000000000101947 */ /* 0x000fec0003800000 */
[----:B------:R-:W-:Y:S05]  /*47d0*/  @!P0 BRA `(.L_x_6944) ;  /* 0x00000000000c8947 */ /* 0x000fea0003800000 */
[----:B------:R-:W2:Y:S04]  /*47e0*/  LDG.E R8, desc[UR38][R6.64] ;  /* 0x0000002606087981 */ /* 0x000ea8000c1e1900 */
[----:B-----5:R-:W2:Y:S02]  /*47f0*/  LDG.E R9, desc[UR38][R6.64+0x4] ;  /* 0x0000042606097981 */ /* 0x020ea4000c1e1900 */
[----:B--2---:R-:W-:-:S07]  /*4800*/  IMAD.IADD R9, R9, 0x1, -R8 ;  /* 0x0000000109097824 */ /* 0x004fce00078e0a08 */
.L_x_6944:
[----:B------:R-:W-:Y:S01]  /*4810*/  LEA R0, R0, UR4, 0x1 ;  /* 0x0000000400007c11 */ /* 0x000fe2000f8e08ff */
[----:B------:R-:W-:Y:S01]  /*4820*/  @P0 IMAD.MOV.U32 R16, RZ, RZ, R3 ;  /* 0x000000ffff100224 */ /* 0x000fe200078e0003 */
[----:B------:R-:W-:Y:S01]  /*4830*/  ULDC.64 UR4, c[0x0][0x850] ;  /* 0x0002140000047ab9 */ /* 0x000fe20000000a00 */
[----:B------:R-:W-:Y:S01]  /*4840*/  @P0 IMAD.MOV.U32 R17, RZ, RZ, R4 ;  /* 0x000000ffff110224 */ /* 0x000fe200078e0004 */
[----:B------:R-:W-:Y:S01]  /*4850*/  SHF.R.S32.HI R35, RZ, 0x1f, R19 ;  /* 0x0000001fff237819 */ /* 0x000fe20000011413 */
[----:B-----5:R-:W-:Y:S01]  /*4860*/  IMAD R3, R152, -0x60, R9 ;  /* 0xffffffa098037824 */ /* 0x020fe200078e0209 */
[----:B------:R1:W2:Y:S01]  /*4870*/  LDS.128 R28, [R0+0x9800] ;  /* 0x00980000001c7984 */ /* 0x0002a20000000c00 */
[----:B------:R-:W-:Y:S01]  /*4880*/  VIADD R18, R43, 0x10 ;  /* 0x000000102b127836 */ /* 0x000fe20000000000 */
[----:B------:R-:W-:Y:S01]  /*4890*/  ULDC UR6, c[0x0][0x83c] ;  /* 0x00020f0000067ab9 */ /* 0x000fe20000000800 */
[----:B------:R-:W-:Y:S01]  /*48a0*/  IMAD R36, R155, UR4, RZ ;  /* 0x000000049b247c24 */ /* 0x000fe2000f8e02ff */
[----:B------:R1:W3:Y:S01]  /*48b0*/  LDS.128 R24, [R0+0x800] ;  /* 0x0008000000187984 */ /* 0x0002e20000000c00 */
[----:B------:R-:W-:Y:S01]  /*48c0*/  VIMNMX R44, R3, 0x60, PT ;  /* 0x00000060032c7848 */ /* 0x000fe20003fe0100 */
[----:B------:R-:W-:Y:S01]  /*48d0*/  VIADD R3, R43, 0x20 ;  /* 0x000000202b037836 */ /* 0x000fe20000000000 */
[----:B------:R-:W-:Y:S01]  /*48e0*/  SEL R42, R35, RZ, !P0 ;  /* 0x000000ff232a7207 */ /* 0x000fe20004000000 */
[----:B------:R1:W4:Y:S01]  /*48f0*/  LDS.128 R20, [R0+0x1000] ;  /* 0x0010000000147984 */ /* 0x0003220000000c00 */
[-C--:B------:R-:W-:Y:S01]  /*4900*/  ISETP.GE.AND P3, PT, R43, R44.reuse, PT ;  /* 0x0000002c2b00720c */ /* 0x080fe20003f66270 */
[----:B------:R-:W-:Y:S01]  /*4910*/  IMAD R37, R153, UR5, R36 ;  /* 0x0000000599257c24 */ /* 0x000fe2000f8e0224 */
[-C--:B------:R-:W-:Y:S01]  /*4920*/  ISETP.GE.AND P5, PT, R3, R44.reuse, PT ;  /* 0x0000002c0300720c */ /* 0x080fe20003fa6270 */
[----:B------:R1:W1:Y:S01]  /*4930*/  LDS.128 R12, [R0+0x1800] ;  /* 0x00180000000c7984 */ /* 0x0002620000000c00 */
[--C-:B------:R-:W-:Y:S01]  /*4940*/  SHF.R.S32.HI R3, RZ, 0x1f, R2.reuse ;  /* 0x0000001fff037819 */ /* 0x100fe20000011402 */
[C---:B------:R-:W-:Y:S01]  /*4950*/  VIADD R34, R43.reuse, 0x40 ;  /* 0x000000402b227836 */ /* 0x040fe20000000000 */
[----:B------:R-:W-:Y:S01]  /*4960*/  ISETP.GE.AND P4, PT, R18, R44, PT ;  /* 0x0000002c1200720c */ /* 0x000fe20003f86270 */
[----:B------:R1:W1:Y:S01]  /*4970*/  LDS.128 R8, [R0+0x2000] ;  /* 0x0020000000087984 */ /* 0x0002620000000c00 */
[----:B------:R-:W-:Y:S01]  /*4980*/  ISETP.GE.OR P6, PT, R2, UR6, P3 ;  /* 0x0000000602007c0c */ /* 0x000fe20009fc6670 */
[C---:B------:R-:W-:Y:S01]  /*4990*/  VIADD R18, R43.reuse, 0x30 ;  /* 0x000000302b127836 */ /* 0x040fe20000000000 */
[----:B------:R-:W-:Y:S01]  /*49a0*/  IADD3 R16, P1, R43, R16, RZ ;  /* 0x000000102b107210 */ /* 0x000fe20007f3e0ff */
[----:B------:R1:W1:Y:S01]  /*49b0*/  LDS.128 R4, [R0+0x2800] ;  /* 0x0028000000047984 */ /* 0x0002620000000c00 */
[----:B------:R-:W-:Y:S01]  /*49c0*/  IMAD.WIDE.U32 R32, R153, UR4, R2 ;  /* 0x0000000499207c25 */ /* 0x000fe2000f8e0002 */
[----:B------:R-:W-:Y:S01]  /*49d0*/  ULDC.64 UR4, c[0x0][0x858] ;  /* 0x0002160000047ab9 */ /* 0x000fe20000000a00 */
[-C--:B------:R-:W-:Y:S01]  /*49e0*/  ISETP.GE.AND P2, PT, R18, R44.reuse, PT ;  /* 0x0000002c1200720c */ /* 0x080fe20003f46270 */
[----:B------:R-:W-:Y:S01]  /*49f0*/  BSSY B0, `(.L_x_6945) ;  /* 0x0000017000007945 */ /* 0x000fe20003800000 */
        /* <DEDUP_REMOVED lines=22> */
.L_x_6946:
[----:B------:R-:W-:Y:S05]  /*4b60*/  BSYNC B0 ;  /* 0x0000000000007941 */ /* 0x000fea0003800000 */
.L_x_6945:
        /* <DEDUP_REMOVED lines=15> */
.L_x_6948:
[----:B------:R-:W-:Y:S05]  /*4c60*/  BSYNC B0 ;  /* 0x0000000000007941 */ /* 0x000fea0003800000 */
.L_x_6947:
        /* <DEDUP_REMOVED lines=18> */
.L_x_6950:
[----:B------:R-:W-:Y:S05]  /*4d90*/  BSYNC B0 ;  /* 0x0000000000007941 */ /* 0x000fea0003800000 */
.L_x_6949:
        /* <DEDUP_REMOVED lines=17> */
.L_x_6952:
[----:B------:R-:W-:Y:S05]  /*4eb0*/  BSYNC B0 ;  /* 0x0000000000007941 */ /* 0x000fea0003800000 */
.L_x_6951:
        /* <DEDUP_REMOVED lines=18> */
.L_x_6954:
[----:B------:R-:W-:Y:S05]  /*4fe0*/  BSYNC B0 ;  /* 0x0000000000007941 */ /* 0x000fea0003800000 */
.L_x_6953:
[----:B-1----:R1:W1:Y:S01]  /*4ff0*/  LDS.128 R28, [R0+0xb800] ;  /* 0x00b80000001c7984 */ /* 0x0022620000000c00 */
[----:B------:R-:W-:Y:S01]  /*5000*/  ISETP.GE.OR P6, PT, R2, UR6, P0 ;  /* 0x0000000602007c0c */ /* 0x000fe200087c6670 */
[----:B------:R-:W-:-:S12]  /*5010*/  BSSY B0, `(.L_x_6955) ;  /* 0x000000f000007945 */ /* 0x000fd80003800000 */
        /* <DEDUP_REMOVED lines=14> */
.L_x_6956:
[----:B------:R-:W-:Y:S05]  /*5100*/  BSYNC B0 ;  /* 0x0000000000007941 */ /* 0x000fea0003800000 */
.L_x_6955:
[----:B------:R-:W-:Y:S01]  /*5110*/  ULDC.64 UR4, c[0x0][0x820] ;  /* 0x0002080000047ab9 */ /* 0x000fe20000000a00 */
[----:B------:R-:W-:Y:S01]  /*5120*/  ULDC UR6, c[0x0][0x80c] ;  /* 0x0002030000067ab9 */ /* 0x000fe20000000800 */
[----:B-1----:R-:W-:Y:S01]  /*5130*/  IMAD R28, R155, UR4, RZ ;  /* 0x000000049b1c7c24 */ /* 0x002fe2000f8e02ff */
[C---:B------:R-:W-:Y:S01]  /*5140*/  ISETP.GE.OR P3, PT, R2.reuse, UR6, P3 ;  /* 0x0000000602007c0c */ /* 0x040fe20009f66670 */
[C---:B------:R-:W-:Y:S01]  /*5150*/  IMAD.WIDE.U32 R18, R153.reuse, UR4, R2 ;  /* 0x0000000499127c25 */ /* 0x040fe2000f8e0002 */
[----:B------:R-:W-:Y:S01]  /*5160*/  BSSY B0, `(.L_x_6957) ;  /* 0x0000019000007945 */ /* 0x000fe20003800000 */
[----:B------:R-:W-:Y:S02]  /*5170*/  ISETP.GE.OR P4, PT, R2, UR6, P4 ;  /* 0x0000000602007c0c */ /* 0x000fe4000a786670 */
[----:B------:R-:W-:Y:S01]  /*5180*/  IMAD R153, R153, UR5, R28 ;  /* 0x0000000599997c24 */ /* 0x000fe2000f8e021c */
[----:B------:R-:W-:Y:S01]  /*5190*/  ULDC.64 UR4, c[0x0][0x828] ;  /* 0x00020a0000047ab9 */ /* 0x000fe20000000a00 */
[----:B------:R1:W1:Y:S01]  /*51a0*/  LDS.128 R28, [R0] ;  /* 0x00000000001c7984 */ /* 0x0002620000000c00 */
[----:B------:R-:W-:Y:S01]  /*51b0*/  IMAD R3, R42, UR4, RZ ;  /* 0x000000042a037c24 */ /* 0x000fe2000f8e02ff */
[C---:B------:R-:W-:Y:S01]  /*51c0*/  ISETP.GE.OR P5, PT, R2.reuse, UR6, P5 ;  /* 0x0000000602007c0c */ /* 0x040fe2000afa6670 */
[----:B------:R-:W-:Y:S01]  /*51d0*/  IMAD.IADD R19, R19, 0x1, R153 ;  /* 0x0000000113137824 */ /* 0x000fe200078e0299 */
[C---:B------:R-:W-:Y:S01]  /*51e0*/  ISETP.GE.OR P2, PT, R2.reuse, UR6, P2 ;  /* 0x0000000602007c0c */ /* 0x040fe20009746670 */
[C---:B------:R-:W-:Y:S01]  /*51f0*/  IMAD R3, R45.reuse, UR5, R3 ;  /* 0x000000052d037c24 */ /* 0x040fe2000f8e0203 */
[C---:B------:R-:W-:Y:S01]  /*5200*/  ISETP.GE.OR P1, PT, R2.reuse, UR6, P1 ;  /* 0x0000000602007c0c */ /* 0x040fe20008f26670 */
[----:B------:R-:W-:Y:S01]  /*5210*/  IMAD.WIDE.U32 R34, R45, UR4, R18 ;  /* 0x000000042d227c25 */ /* 0x000fe2000f8e0012 */
[----:B------:R-:W-:-:S03]  /*5220*/  ISETP.GE.OR P0, PT, R2, UR6, P0 ;  /* 0x0000000602007c0c */ /* 0x000fc60008706670 */
[----:B------:R-:W-:Y:S01]  /*5230*/  IMAD.IADD R19, R35, 0x1, R3 ;  /* 0x0000000123137824 */ /* 0x000fe200078e0203 */
[----:B------:R-:W-:Y:S09]  /*5240*/  @P3 BRA `(.L_x_6958) ;  /* 0x0000000000283947 */ /* 0x000ff20003800000 */
        /* <DEDUP_REMOVED lines=10> */
.L_x_6958:
[----:B------:R-:W-:Y:S05]  /*52f0*/  BSYNC B0 ;  /* 0x0000000000007941 */ /* 0x000fea0003800000 */
.L_x_6957:
        /* <DEDUP_REMOVED lines=15> */
.L_x_6960:
[----:B------:R-:W-:Y:S05]  /*53f0*/  BSYNC B0 ;  /* 0x0000000000007941 */ /* 0x000fea0003800000 */
.L_x_6959:
        /* <DEDUP_REMOVED lines=15> */
.L_x_6962:
[----:B------:R-:W-:Y:S05]  /*54f0*/  BSYNC B0 ;  /* 0x0000000000007941 */ /* 0x000fea0003800000 */
.L_x_6961:
[----:B------:R-:W-:Y:S04]  /*5500*/  BSSY B0, `(.L_x_6963) ;  /* 0x000000f000007945 */ /* 0x000fe80003800000 */
[----:B------:R-:W-:Y:S05]  /*5510*/  @P2 BRA `(.L_x_6964) ;  /* 0x0000000000342947 */ /* 0x000fea0003800000 */
[----:B-1--4-:R-:W-:Y:S01]  /*5520*/  IADD3 R21, P2, R16, 0x30, RZ ;  /* 0x0000003010157810 */ /* 0x012fe20007f5e0ff */
        /* <DEDUP_REMOVED lines=12> */
.L_x_6964:
[----:B------:R-:W-:Y:S05]  /*55f0*/  BSYNC B0 ;  /* 0x0000000000007941 */ /* 0x000fea0003800000 */
.L_x_6963:
        /* <DEDUP_REMOVED lines=15> */
.L_x_6966:
[----:B------:R-:W-:Y:S05]  /*56f0*/  BSYNC B0 ;  /* 0x0000000000007941 */ /* 0x000fea0003800000 */
.L_x_6965:
        /* <DEDUP_REMOVED lines=15> */
.L_x_6943:
[----:B---3--:R-:W1:Y:S08]  /*57f0*/  LDC.64 R2, c[0x0][0x870] ;  /* 0x00021c00ff027b82 */ /* 0x008e700000000a00 */
[----:B------:R-:W3:Y:S01]  /*5800*/  LDC.64 R4, c[0x0][0x870] ;  /* 0x00021c00ff047b82 */ /* 0x000ee20000000a00 */
[----:B-1----:R-:W-:-:S07]  /*5810*/  IMAD.WIDE R6, R19, 0x4, R2 ;  /* 0x0000000413067825 */ /* 0x002fce00078e0202 */
[----:B------:R-:W1:Y:S01]  /*5820*/  LDC.64 R2, c[0x0][0x878] ;  /* 0x00021e00ff027b82 */ /* 0x000e620000000a00 */
[----:B---3--:R-:W-:-:S07]  /*5830*/  ISETP.NE.U32.AND P0, PT, R4, RZ, PT ;  /* 0x000000ff0400720c */ /* 0x008fce0003f05070 */
[----:B------:R-:W3:Y:S01]  /*5840*/  LDC R11, c[0x0][0x808] ;  /* 0x00020200ff0b7b82 */ /* 0x000ee20000000800 */
[----:B------:R-:W-:-:S13]  /*5850*/  ISETP.NE.AND.EX P0, PT, R5, RZ, PT, P0 ;  /* 0x000000ff0500720c */ /* 0x000fda0003f05300 */
[----:B------:R-:W4:Y:S01]  /*5860*/  @P0 LDG.E R5, desc[UR38][R6.64] ;  /* 0x0000002606050981 */ /* 0x000f22000c1e1900 */
[----:B-1----:R-:W-:-:S04]  /*5870*/  ISETP.NE.U32.AND P1, PT, R2, RZ, PT ;  /* 0x000000ff0200720c */ /* 0x002fc80003f25070 */
[----:B------:R-:W-:-:S13]  /*5880*/  ISETP.NE.AND.EX P1, PT, R3, RZ, PT, P1 ;  /* 0x000000ff0300720c */ /* 0x000fda0003f25310 */
[----:B------:R-:W1:Y:S02]  /*5890*/  @P1 LDC.64 R2, c[0x0][0x878] ;  /* 0x00021e00ff021b82 */ /* 0x000e640000000a00 */
[----:B-1----:R-:W-:-:S05]  /*58a0*/  @P1 IMAD.WIDE R8, R19, 0x4, R2 ;  /* 0x0000000413081825 */ /* 0x002fca00078e0202 */
[----:B---3--:R1:W5:Y:S01]  /*58b0*/  @P1 LDG.E R11, desc[UR38][R8.64] ;  /* 0x00000026080b1981 */ /* 0x008362000c1e1900 */
[----:B------:R-:W-:Y:S01]  /*58c0*/  CS2R R2, SRZ ;  /* 0x0000000000027805 */ /* 0x000fe2000001ff00 */
[----:B------:R-:W3:Y:S02]  /*58d0*/  S2R R0, SR_TID.X ;  /* 0x0000000000007919 */ /* 0x000ee40000002100 */
[----:B---3--:R-:W-:-:S04]  /*58e0*/  VIADD R0, R0, 0xffffff80 ;  /* 0xffffff8000007836 */ /* 0x008fc80000000000 */
[----:B------:R-:W-:-:S05]  /*58f0*/  IMAD.HI R4, R0, 0x2aaaaaab, RZ ;  /* 0x2aaaaaab00047827 */ /* 0x000fca00078e02ff */
[----:B------:R-:W-:-:S04]  /*5900*/  SHF.R.U32.HI R13, RZ, 0x1f, R4 ;  /* 0x0000001fff0d7819 */ /* 0x000fc80000011604 */
[----:B------:R-:W-:-:S05]  /*5910*/  LEA.HI.SX32 R15, R4, R13, 0x1e ;  /* 0x0000000d040f7211 */ /* 0x000fca00078ff2ff */
[----:B------:R-:W-:Y:S02]  /*5920*/  IMAD R10, R15, -0x18, R0 ;  /* 0xffffffe80f0a7824 */ /* 0x000fe400078e0200 */
[--C-:B----4-:R-:W-:Y:S01]  /*5930*/  @P0 IMAD.MOV.U32 R2, RZ, RZ, R5.reuse ;  /* 0x000000ffff020224 */ /* 0x110fe200078e0005 */
[----:B------:R-:W-:-:S04]  /*5940*/  @P0 SHF.R.S32.HI R3, RZ, 0x1f, R5 ;  /* 0x0000001fff030819 */ /* 0x000fc80000011405 */
[----:B------:R-:W-:Y:S01]  /*5950*/  IADD3 R4, P2, R15, R2, RZ ;  /* 0x000000020f047210 */ /* 0x000fe20007f5e0ff */
[----:B-1----:R-:W-:-:S12]  /*5960*/  @P1 BRA `(.L_x_6967) ;  /* 0x0000000000101947 */ /* 0x002fd80003800000 */
[----:B------:R-:W-:Y:S05]  /*5970*/  @!P0 BRA `(.L_x_6967) ;  /* 0x00000000000c8947 */ /* 0x000fea0003800000 */
[----:B------:R-:W3:Y:S04]  /*5980*/  LDG.E R0, desc[UR38][R6.64] ;  /* 0x0000002606007981 */ /* 0x000ee8000c1e1900 */
[----:B-----5:R-:W3:Y:S02]  /*5990*/  LDG.E R11, desc[UR38][R6.64+0x4] ;  /* 0x00000426060b7981 */ /* 0x020ee4000c1e1900 */
[----:B---3--:R-:W-:-:S07]  /*59a0*/  IMAD.IADD R11, R11, 0x1, -R0 ;  /* 0x000000010b0b7824 */ /* 0x008fce00078e0a00 */
.L_x_6967:
[----:B-----5:R-:W-:Y:S01]  /*59b0*/  IMAD R12, R152, -0x60, R11 ;  /* 0xffffffa0980c7824 */ /* 0x020fe200078e020b */
[----:B------:R-:W-:Y:S01]  /*59c0*/  ULDC.64 UR4, c[0x0][0x820] ;  /* 0x0002080000047ab9 */ /* 0x000fe20000000a00 */
[C---:B------:R-:W-:Y:S01]  /*59d0*/  VIADD R7, R15.reuse, 0x10 ;  /* 0x000000100f077836 */ /* 0x040fe20000000000 */
[----:B------:R-:W-:Y:S01]  /*59e0*/  ULDC UR6, c[0x0][0x80c] ;  /* 0x0002030000067ab9 */ /* 0x000fe20000000800 */
        /* <DEDUP_REMOVED lines=8> */
[C---:B------:R-:W-:Y:S01]  /*5a70*/  VIADD R13, R15.reuse, 0x40 ;  /* 0x000000400f0d7836 */ /* 0x040fe20000000000 */
[----:B------:R-:W-:Y:S01]  /*5a80*/  ISETP.GE.OR P6, PT, R10, UR6, P3 ;  /* 0x000000060a007c0c */ /* 0x000fe20009fc6670 */
[----:B------:R-:W-:Y:S01]  /*5a90*/  BSSY B0, `(.L_x_6968) ;  /* 0x000001c000007945 */ /* 0x000fe20003800000 */
[----:B------:R-:W-:Y:S01]  /*5aa0*/  LEA.HI.X.SX32 R5, R15, R3, 0x1, P2 ;  /* 0x000000030f057211 */ /* 0x000fe200010f0eff */
[----:B------:R-:W-:Y:S01]  /*5ab0*/  IMAD.WIDE.U32 R2, R153, UR4, R10 ;  /* 0x0000000499027c25 */ /* 0x000fe2000f8e000a */
[----:B------:R-:W-:Y:S01]  /*5ac0*/  SEL R14, R0, RZ, !P0 ;  /* 0x000000ff000e7207 */ /* 0x000fe20004000000 */
[----:B------:R-:W-:Y:S01]  /*5ad0*/  ULDC.64 UR4, c[0x0][0x828] ;  /* 0x00020a0000047ab9 */ /* 0x000fe20000000a00 */
[-C--:B------:R-:W-:Y:S01]  /*5ae0*/  ISETP.GE.AND P5, PT, R9, R12.reuse, PT ;  /* 0x0000000c0900720c */ /* 0x080fe20003fa6270 */
[----:B------:R-:W-:Y:S01]  /*5af0*/  VIADD R9, R15, 0x30 ;  /* 0x000000300f097836 */ /* 0x000fe20000000000 */
[----:B------:R-:W-:Y:S01]  /*5b00*/  SEL R19, R19, RZ, !P0 ;  /* 0x000000ff13137207 */ /* 0x000fe20004000000 */
[----:B------:R-:W-:Y:S01]  /*5b10*/  IMAD.IADD R3, R3, 0x1, R7 ;  /* 0x0000000103037824 */ /* 0x000fe200078e0207 */
[-C--:B------:R-:W-:Y:S01]  /*5b20*/  ISETP.GE.AND P1, PT, R13, R12.reuse, PT ;  /* 0x0000000c0d00720c */ /* 0x080fe20003f26270 */
        /* <DEDUP_REMOVED lines=18> */
.L_x_6969:
[----:B------:R-:W-:Y:S05]  /*5c50*/  BSYNC B0 ;  /* 0x0000000000007941 */ /* 0x000fea0003800000 */
.L_x_6968:
        /* <DEDUP_REMOVED lines=16> */
.L_x_6971:
[----:B------:R-:W-:Y:S05]  /*5d60*/  BSYNC B0 ;  /* 0x0000000000007941 */ /* 0x000fea0003800000 */
.L_x_6970:
        /* <DEDUP_REMOVED lines=12> */
[----:B-1-3--:R-:W-:Y:S01]  /*5e30*/  LEA R16, P6, R4, UR4, 0x1 ;  /* 0x0000000404107c11 */ /* 0x00afe2000f8c08ff */
[----:B------:R-:W-:-:S05]  /*5e40*/  IMAD.IADD R5, R5, 0x1, R13 ;  /* 0x0000000105057824 */ /* 0x000fca00078e020d */
[----:B------:R-:W-:-:S05]  /*5e50*/  LEA.HI.X R17, R4, UR5, R5, 0x1, P6 ;  /* 0x0000000504117c11 */ /* 0x000fca000b0f0c05 */
[----:B------:R4:W-:Y:S02]  /*5e60*/  STG.E.128 desc[UR38][R16.64], RZ ;  /* 0x000000ff10007986 */ /* 0x0009e4000c101d26 */
.L_x_6973:
[----:B------:R-:W-:Y:S05]  /*5e70*/  BSYNC B0 ;  /* 0x0000000000007941 */ /* 0x000fea0003800000 */
.L_x_6972:
        /* <DEDUP_REMOVED lines=13> */
[----:B-1-34-:R-:W-:Y:S01]  /*5f50*/  LEA R16, P0, R4, UR4, 0x1 ;  /* 0x0000000404107c11 */ /* 0x01afe2000f8008ff */
[----:B------:R-:W-:-:S05]  /*5f60*/  IMAD.IADD R5, R5, 0x1, R13 ;  /* 0x0000000105057824 */ /* 0x000fca00078e020d */
[----:B------:R-:W-:-:S05]  /*5f70*/  LEA.HI.X R17, R4, UR5, R5, 0x1, P0 ;  /* 0x0000000504117c11 */ /* 0x000fca00080f0c05 */
[----:B------:R1:W-:Y:S02]  /*5f80*/  STG.E.128 desc[UR38][R16.64], RZ ;  /* 0x000000ff10007986 */ /* 0x0003e4000c101d26 */
.L_x_6975:
[----:B------:R-:W-:Y:S05]  /*5f90*/  BSYNC B0 ;  /* 0x0000000000007941 */ /* 0x000fea0003800000 */
.L_x_6974:
        /* <DEDUP_REMOVED lines=16> */
.L_x_6977:
[----:B------:R-:W-:Y:S05]  /*60a0*/  BSYNC B0 ;  /* 0x0000000000007941 */ /* 0x000fea0003800000 */
.L_x_6976:
        /* <DEDUP_REMOVED lines=16> */
.L_x_6979:
[----:B------:R-:W-:Y:S05]  /*61b0*/  BSYNC B0 ;  /* 0x0000000000007941 */ /* 0x000fea0003800000 */
.L_x_6978:
[----:B------:R-:W-:Y:S01]  /*61c0*/  ULDC.64 UR4, c[0x0][0x850] ;  /* 0x0002140000047ab9 */ /* 0x000fe20000000a00 */
[----:B------:R-:W-:Y:S01]  /*61d0*/  ULDC UR6, c[0x0][0x83c] ;  /* 0x00020f0000067ab9 */ /* 0x000fe20000000800 */
[----:B------:R-:W-:Y:S01]  /*61e0*/  IMAD R0, R155, UR4, RZ ;  /* 0x000000049b007c24 */ /* 0x000fe2000f8e02ff */
[C---:B------:R-:W-:Y:S01]  /*61f0*/  ISETP.GE.OR P3, PT, R10.reuse, UR6, P3 ;  /* 0x000000060a007c0c */ /* 0x040fe20009f66670 */
[C---:B------:R-:W-:Y:S01]  /*6200*/  IMAD.WIDE.U32 R4, R153.reuse, UR4, R10 ;  /* 0x0000000499047c25 */ /* 0x040fe2000f8e000a */
[----:B------:R-:W-:Y:S01]  /*6210*/  BSSY B0, `(.L_x_6980) ;  /* 0x0000018000007945 */ /* 0x000fe20003800000 */
[C---:B------:R-:W-:Y:S02]  /*6220*/  ISETP.GE.OR P4, PT, R10.reuse, UR6, P4 ;  /* 0x000000060a007c0c */ /* 0x040fe4000a786670 */
[----:B------:R-:W-:Y:S01]  /*6230*/  IMAD R153, R153, UR5, R0 ;  /* 0x0000000599997c24 */ /* 0x000fe2000f8e0200 */
[----:B------:R-:W-:Y:S01]  /*6240*/  ULDC.64 UR4, c[0x0][0x858] ;  /* 0x0002160000047ab9 */ /* 0x000fe20000000a00 */
[----:B------:R-:W-:Y:S01]  /*6250*/  ISETP.GE.OR P5, PT, R10, UR6, P5 ;  /* 0x000000060a007c0c */ /* 0x000fe2000afa6670 */
[----:B------:R-:W-:Y:S01]  /*6260*/  IMAD R0, R14, UR4, RZ ;  /* 0x000000040e007c24 */ /* 0x000fe2000f8e02ff */
[C---:B------:R-:W-:Y:S01]  /*6270*/  ISETP.GE.OR P2, PT, R10.reuse, UR6, P2 ;  /* 0x000000060a007c0c */ /* 0x040fe20009746670 */
[----:B------:R-:W-:Y:S01]  /*6280*/  IMAD.IADD R5, R5, 0x1, R153 ;  /* 0x0000000105057824 */ /* 0x000fe200078e0299 */
[C---:B------:R-:W-:Y:S01]  /*6290*/  ISETP.GE.OR P1, PT, R10.reuse, UR6, P1 ;  /* 0x000000060a007c0c */ /* 0x040fe20008f26670 */
[C---:B-1----:R-:W-:Y:S01]  /*62a0*/  IMAD R7, R19.reuse, UR5, R0 ;  /* 0x0000000513077c24 */ /* 0x042fe2000f8e0200 */
        /* <DEDUP_REMOVED lines=14> */
.L_x_6981:
[----:B------:R-:W-:Y:S05]  /*6390*/  BSYNC B0 ;  /* 0x0000000000007941 */ /* 0x000fea0003800000 */
.L_x_6980:
        /* <DEDUP_REMOVED lines=15> */
.L_x_6983:
[----:B------:R-:W-:Y:S05]  /*6490*/  BSYNC B0 ;  /* 0x0000000000007941 */ /* 0x000fea0003800000 */
.L_x_6982:
        /* <DEDUP_REMOVED lines=15> */
.L_x_6985:
[----:B------:R-:W-:Y:S05]  /*6590*/  BSYNC B0 ;  /* 0x0000000000007941 */ /* 0x000fea0003800000 */
.L_x_6984:
        /* <DEDUP_REMOVED lines=15> */
.L_x_6987:
[----:B------:R-:W-:Y:S05]  /*6690*/  BSYNC B0 ;  /* 0x0000000000007941 */ /* 0x000fea0003800000 */
.L_x_6986:
        /* <DEDUP_REMOVED lines=15> */
.L_x_6989:
[----:B------:R-:W-:Y:S05]  /*6790*/  BSYNC B0 ;  /* 0x0000000000007941 */ /* 0x000fea0003800000 */
.L_x_6988:
        /* <DEDUP_REMOVED lines=15> */
.L_x_6912:
        /* <DEDUP_REMOVED lines=29> */
.L_x_6991:
[----:B------:R-:W-:Y:S01]  /*6a60*/  ULDC UR9, c[0x0][0x8c4] ;  /* 0x0002310000097ab9 */ /* 0x000fe20000000800 */
[----:B------:R-:W-:Y:S01]  /*6a70*/  UMOV UR7, UR8 ;  /* 0x0000000800077c82 */ /* 0x000fe20008000000 */
[----:B------:R-:W-:-:S11]  /*6a80*/  UISETP.NE.AND UP0, UPT, UR9, 0x1, UPT ;  /* 0x000000010900788c */ /* 0x000fd6000bf05270 */
[----:B------:R-:W-:Y:S02]  /*6a90*/  @UP0 ULDC.64 UR10, c[0x0][0x8c8] ;  /* 0x00023200000a0ab9 */ /* 0x000fe40000000a00 */
[----:B------:R-:W-:-:S04]  /*6aa0*/  UIMAD.WIDE.U32 UR4, UR8, UR10, URZ ;  /* 0x0000000a080472a5 */ /* 0x000fc8000f8e003f */
[----:B------:R-:W-:-:S04]  /*6ab0*/  @UP0 USHF.R.U32.HI UR7, URZ, UR11, UR5 ;  /* 0x0000000b3f070299 */ /* 0x000fc80008011605 */
[----:B------:R-:W-:-:S12]  /*6ac0*/  UIMAD UR4, UR7, UR9, URZ ;  /* 0x00000009070472a4 */ /* 0x000fd8000f8e023f */
.L_x_6992:
        /* <DEDUP_REMOVED lines=23> */
.L_x_6993:
        /* <DEDUP_REMOVED lines=13> */
.L_x_6995:
[----:B------:R-:W-:-:S05]  /*6d10*/  ULDC UR4, c[0x0][0x8ec] ;  /* 0x00023b0000047ab9 */ /* 0x000fca0000000800 */
.L_x_6994:
        /* <DEDUP_REMOVED lines=46> */
.L_x_6996:
        /* <DEDUP_REMOVED lines=13> */
.L_x_6997:
        /* <DEDUP_REMOVED lines=12> */
.L_x_6998:
        /* <DEDUP_REMOVED lines=54> */
.L_x_7001:
[----:B------:R-:W-:Y:S05]  /*74f0*/  BSYNC B0 ;  /* 0x0000000000007941 */ /* 0x000fea0003800000 */
.L_x_7000:
        /* <DEDUP_REMOVED lines=18> */
.L_x_7003:
[----:B------:R-:W-:Y:S05]  /*7620*/  BSYNC B0 ;  /* 0x0000000000007941 */ /* 0x000fea0003800000 */
.L_x_7002:
        /* <DEDUP_REMOVED lines=19> */
.L_x_7005:
[----:B------:R-:W-:Y:S05]  /*7760*/  BSYNC B0 ;  /* 0x0000000000007941 */ /* 0x000fea0003800000 */
.L_x_7004:
[----:B------:R-:W-:Y:S06]  /*7770*/  BAR.ARV 0xa, 0xa0 ;  /* 0x0282800000007b1d */ /* 0x000fec0000002000 */
[----:B------:R-:W-:Y:S04]  /*7780*/  BSSY B0, `(.L_x_7006) ;  /* 0x0000003000007945 */ /* 0x000fe80003800000 */
[----:B------:R-:W-:Y:S05]  /*7790*/  @!P0 BRA `(.L_x_7007) ;  /* 0x0000000000048947 */ /* 0x000fea0003800000 */
[----:B------:R-:W-:-:S04]  /*77a0*/  DEPBAR.LE SB0, 0x1 ;  /* 0x000080400000791a */ /* 0x000fc80000000000 */
.L_x_7007:
[----:B------:R-:W-:Y:S05]  /*77b0*/  BSYNC B0 ;  /* 0x0000000000007941 */ /* 0x000fea0003800000 */
.L_x_7006:
[----:B------:R-:W-:Y:S06]  /*77c0*/  BAR.ARV 0xb, 0xa0 ;  /* 0x02c2800000007b1d */ /* 0x000fec0000002000 */
[----:B------:R-:W-:Y:S04]  /*77d0*/  BSSY B0, `(.L_x_7008) ;  /* 0x0000003000007945 */ /* 0x000fe80003800000 */
[----:B------:R-:W-:Y:S05]  /*77e0*/  @!P0 BRA `(.L_x_7009) ;  /* 0x0000000000048947 */ /* 0x000fea0003800000 */
[----:B------:R-:W-:-:S04]  /*77f0*/  DEPBAR.LE SB0, 0x0 ;  /* 0x000080000000791a */ /* 0x000fc80000000000 */
.L_x_7009:
[----:B------:R-:W-:Y:S05]  /*7800*/  BSYNC B0 ;  /* 0x0000000000007941 */ /* 0x000fea0003800000 */
.L_x_7008:
[----:B------:R-:W-:Y:S06]  /*7810*/  BAR.ARV 0xc, 0xa0 ;  /* 0x0302800000007b1d */ /* 0x000fec0000002000 */
[----:B------:R-:W-:Y:S01]  /*7820*/  UIADD3 UR20, UR16, 0x1, URZ ;  /* 0x0000000110147890 */ /* 0x000fe2000fffe03f */
[----:B------:R-:W-:Y:S11]  /*7830*/  BRA `(.L_x_7010) ;  /* 0x0000000000047947 */ /* 0x000ff60003800000 */
.L_x_6999:
[----:B------:R-:W-:-:S05]  /*7840*/  UMOV UR20, UR16 ;  /* 0x0000001000147c82 */ /* 0x000fca0008000000 */
.L_x_7010:
        /* <DEDUP_REMOVED lines=26> */
.L_x_7031:
        /* <DEDUP_REMOVED lines=32> */
.L_x_7012:
[----:B------:R-:W-:Y:S05]  /*7bf0*/  BSYNC B0 ;  /* 0x0000000000007941 */ /* 0x000fea0003800000 */
.L_x_7011:
        /* <DEDUP_REMOVED lines=12> */
.L_x_7014:
[----:B------:R-:W-:Y:S05]  /*7cc0*/  BSYNC B0 ;  /* 0x0000000000007941 */ /* 0x000fea0003800000 */
.L_x_7013:
        /* <DEDUP_REMOVED lines=13> */
.L_x_7016:
[----:B------:R-:W-:Y:S05]  /*7da0*/  BSYNC B0 ;  /* 0x0000000000007941 */ /* 0x000fea0003800000 */
.L_x_7015:
[----:B------:R-:W-:Y:S06]  /*7db0*/  BAR.ARV 0xa, 0xa0 ;  /* 0x0282800000007b1d */ /* 0x000fec0000002000 */
[----:B------:R-:W-:Y:S04]  /*7dc0*/  BSSY B0, `(.L_x_7017) ;  /* 0x0000003000007945 */ /* 0x000fe80003800000 */
[----:B------:R-:W-:Y:S05]  /*7dd0*/  @!P0 BRA `(.L_x_7018) ;  /* 0x0000000000048947 */ /* 0x000fea0003800000 */
[----:B------:R-:W-:-:S04]  /*7de0*/  DEPBAR.LE SB0, 0x1 ;  /* 0x000080400000791a */ /* 0x000fc80000000000 */
.L_x_7018:
[----:B------:R-:W-:Y:S05]  /*7df0*/  BSYNC B0 ;  /* 0x0000000000007941 */ /* 0x000fea0003800000 */
.L_x_7017:
[----:B------:R-:W-:Y:S06]  /*7e00*/  BAR.ARV 0xb, 0xa0 ;  /* 0x02c2800000007b1d */ /* 0x000fec0000002000 */
[----:B------:R-:W-:Y:S04]  /*7e10*/  BSSY B0, `(.L_x_7019) ;  /* 0x0000003000007945 */ /* 0x000fe80003800000 */
[----:B------:R-:W-:Y:S05]  /*7e20*/  @!P0 BRA `(.L_x_7020) ;  /* 0x0000000000048947 */ /* 0x000fea0003800000 */
[----:B------:R-:W-:-:S04]  /*7e30*/  DEPBAR.LE SB0, 0x0 ;  /* 0x000080000000791a */ /* 0x000fc80000000000 */
.L_x_7020:
[----:B------:R-:W-:Y:S05]  /*7e40*/  BSYNC B0 ;  /* 0x0000000000007941 */ /* 0x000fea0003800000 */
.L_x_7019:
        /* <DEDUP_REMOVED lines=13> */
.L_x_7022:
[----:B------:R-:W-:Y:S05]  /*7f20*/  BSYNC B0 ;  /* 0x0000000000007941 */ /* 0x000fea0003800000 */
.L_x_7021:
        /* <DEDUP_REMOVED lines=12> */
.L_x_7024:
[----:B------:R-:W-:Y:S05]  /*7ff0*/  BSYNC B0 ;  /* 0x0000000000007941 */ /* 0x000fea0003800000 */
.L_x_7023:
        /* <DEDUP_REMOVED lines=13> */
.L_x_7026:
[----:B------:R-:W-:Y:S05]  /*80d0*/  BSYNC B0 ;  /* 0x0000000000007941 */ /* 0x000fea0003800000 */
.L_x_7025:
[----:B------:R-:W-:Y:S06]  /*80e0*/  BAR.ARV 0xa, 0xa0 ;  /* 0x0282800000007b1d */ /* 0x000fec0000002000 */
[----:B------:R-:W-:Y:S04]  /*80f0*/  BSSY B0, `(.L_x_7027) ;  /* 0x0000003000007945 */ /* 0x000fe80003800000 */
[----:B------:R-:W-:Y:S05]  /*8100*/  @!P0 BRA `(.L_x_7028) ;  /* 0x0000000000048947 */ /* 0x000fea0003800000 */
[----:B------:R-:W-:-:S04]  /*8110*/  DEPBAR.LE SB0, 0x1 ;  /* 0x000080400000791a */ /* 0x000fc80000000000 */
.L_x_7028:
[----:B------:R-:W-:Y:S05]  /*8120*/  BSYNC B0 ;  /* 0x0000000000007941 */ /* 0x000fea0003800000 */
.L_x_7027:
[----:B------:R-:W-:Y:S01]  /*8130*/  UIADD3 UR20, UR20, 0x2, URZ ;  /* 0x0000000214147890 */ /* 0x000fe2000fffe03f */
[----:B------:R-:W-:Y:S06]  /*8140*/  BAR.ARV 0xb, 0xa0 ;  /* 0x02c2800000007b1d */ /* 0x000fec0000002000 */
[----:B------:R-:W-:Y:S01]  /*8150*/  UISETP.GE.AND UP0, UPT, UR20, UR7, UPT ;  /* 0x000000071400728c */ /* 0x000fe2000bf06270 */
[----:B------:R-:W-:Y:S04]  /*8160*/  BSSY B0, `(.L_x_7029) ;  /* 0x0000003000007945 */ /* 0x000fe80003800000 */
[----:B------:R-:W-:Y:S06]  /*8170*/  @!P0 BRA `(.L_x_7030) ;  /* 0x0000000000048947 */ /* 0x000fec0003800000 */
[----:B------:R-:W-:-:S04]  /*8180*/  DEPBAR.LE SB0, 0x0 ;  /* 0x000080000000791a */ /* 0x000fc80000000000 */
.L_x_7030:
[----:B------:R-:W-:Y:S05]  /*8190*/  BSYNC B0 ;  /* 0x0000000000007941 */ /* 0x000fea0003800000 */
.L_x_7029:
[----:B------:R-:W-:Y:S06]  /*81a0*/  BAR.ARV 0xc, 0xa0 ;  /* 0x0302800000007b1d */ /* 0x000fec0000002000 */
[----:B------:R-:W-:Y:S01]  /*81b0*/  PLOP3.LUT P1, PT, PT, PT, UP0, 0x80, 0x0 ;  /* 0x000000000000781c */ /* 0x000fe20003f2f008 */
[----:B------:R-:W-:Y:S02]  /*81c0*/  UIADD3 UR47, UR47, 0x6000, URZ ;  /* 0x000060002f2f7890 */ /* 0x000fe4000fffe03f */
[----:B------:R-:W-:-:S10]  /*81d0*/  UIADD3 UR6, UR6, 0x6000, URZ ;  /* 0x0000600006067890 */ /* 0x000fd4000fffe03f */
[----:B------:R-:W-:Y:S05]  /*81e0*/  @!P1 BRA `(.L_x_7031) ;  /* 0xfffffff800009947 */ /* 0x000fea000383ffff */
[----:B------:R-:W-:Y:S05]  /*81f0*/  BRA `(.L_x_6919) ;  /* 0x0000002c00387947 */ /* 0x000fea0003800000 */
.L_x_6990:
        /* <DEDUP_REMOVED lines=21> */
.L_x_7032:
[----:B------:R-:W1:Y:S01]  /*8350*/  LDC R3, c[0x0][0x8c4] ;  /* 0x00023100ff037b82 */ /* 0x000e620000000800 */
[----:B------:R-:W-:Y:S01]  /*8360*/  IMAD.MOV.U32 R0, RZ, RZ, R5 ;  /* 0x000000ffff007224 */ /* 0x000fe200078e0005 */
[----:B-1----:R-:W-:-:S13]  /*8370*/  ISETP.NE.AND P0, PT, R3, 0x1, PT ;  /* 0x000000010300780c */ /* 0x002fda0003f05270 */
[----:B------:R-:W1:Y:S02]  /*8380*/  @P0 LDC.64 R6, c[0x0][0x8c8] ;  /* 0x00023200ff060b82 */ /* 0x000e640000000a00 */
[----:B-1----:R-:W-:-:S05]  /*8390*/  @P0 IMAD.HI.U32 R4, R5, R6, RZ ;  /* 0x0000000605040227 */ /* 0x002fca00078e00ff */
[----:B------:R-:W-:-:S05]  /*83a0*/  @P0 SHF.R.U32.HI R0, RZ, R7, R4 ;  /* 0x00000007ff000219 */ /* 0x000fca0000011604 */
[----:B------:R-:W-:-:S07]  /*83b0*/  IMAD R3, R0, R3, RZ ;  /* 0x0000000300037224 */ /* 0x000fce00078e02ff */
.L_x_7033:
        /* <DEDUP_REMOVED lines=23> */
.L_x_7034:
        /* <DEDUP_REMOVED lines=10> */
.L_x_7036:
[----:B------:R-:W2:Y:S02]  /*85d0*/  LDC R4, c[0x0][0x8ec] ;  /* 0x00023b00ff047b82 */ /* 0x000ea40000000800 */
.L_x_7035:
        /* <DEDUP_REMOVED lines=50> */
.L_x_7038:
        /* <DEDUP_REMOVED lines=11> */
.L_x_7039:
[----:B------:R-:W-:Y:S05]  /*89b0*/  @!P0 BRA `(.L_x_7040) ;  /* 0x00000000000c8947 */ /* 0x000fea0003800000 */
[----:B------:R-:W2:Y:S04]  /*89c0*/  LDG.E R5, desc[UR38][R2.64] ;  /* 0x0000002602057981 */ /* 0x000ea8000c1e1900 */
[----:B------:R-:W2:Y:S02]  /*89d0*/  LDG.E R4, desc[UR38][R2.64+0x4] ;  /* 0x0000042602047981 */ /* 0x000ea4000c1e1900 */
[----:B--2---:R-:W-:-:S07]  /*89e0*/  IMAD.IADD R4, R4, 0x1, -R5 ;  /* 0x0000000104047824 */ /* 0x004fce00078e0a05 */
.L_x_7040:
        /* <DEDUP_REMOVED lines=73> */
.L_x_7069:
        /* <DEDUP_REMOVED lines=9> */
.L_x_7043:
        /* <DEDUP_REMOVED lines=112> */
.L_x_7054:
[----:B-1----:R-:W-:-:S05]  /*9610*/  IMAD.MOV.U32 R6, RZ, RZ, 0x1 ;  /* 0x00000001ff067424 */ /* 0x002fca00078e00ff */
[----:B------:R-:W-:-:S04]  /*9620*/  SHF.L.U32 R6, R6, 0x1f, RZ ;  /* 0x0000001f06067819 */ /* 0x000fc800000006ff */
[----:B------:R-:W1:Y:S02]  /*9630*/  SYNCS.PHASECHK.TRANS64.TRYWAIT P1, [R0+URZ+0x36438], R6 ;  /* 0x03643806000075a7 */ /* 0x000e64000802017f */
[----:B-1----:R-:W-:Y:S05]  /*9640*/  @!P1 BRA `(.L_x_7046) ;  /* 0x0000001800989947 */ /* 0x002fea0003800000 */
.L_x_7070:
[----:B------:R-:W-:Y:S05]  /*9650*/  @P0 BRA `(.L_x_7047) ;  /* 0x0000000000140947 */ /* 0x000fea0003800000 */
[----:B------:R-:W-:Y:S01]  /*9660*/  ISETP.NE.AND P1, PT, R18, RZ, PT ;  /* 0x000000ff1200720c */ /* 0x000fe20003f25270 */
[----:B------:R-:W-:-:S04]  /*9670*/  IMAD.MOV.U32 R3, RZ, RZ, 0x6100 ;  /* 0x00006100ff037424 */ /* 0x000fc800078e00ff */
[----:B------:R2:W-:Y:S08]  /*9680*/  SYNCS.ARRIVE.TRANS64 RZ, [R0+URZ+0x36430], R3 ;  /* 0x0364300300ff79a7 */ /* 0x0005f0000800003f */
[----:B------:R-:W-:Y:S05]  /*9690*/  @!P1 BRA `(.L_x_7047) ;  /* 0x0000000000049947 */ /* 0x000fea0003800000 */
[----:B------:R-:W-:Y:S01]  /*96a0*/  BPT.TRAP 0x1 ;  /* 0x000000040000795c */ /* 0x000fe20000300000 */
.L_x_7047:
        /* <DEDUP_REMOVED lines=48> */
.L_x_7071:
[----:B------:R-:W-:Y:S05]  /*99b0*/  @P0 BRA `(.L_x_7049) ;  /* 0x0000000000140947 */ /* 0x000fea0003800000 */
[----:B------:R-:W-:Y:S01]  /*99c0*/  ISETP.NE.AND P1, PT, R18, RZ, PT ;  /* 0x000000ff1200720c */ /* 0x000fe20003f25270 */
[----:B--2---:R-:W-:-:S04]  /*99d0*/  IMAD.MOV.U32 R3, RZ, RZ, 0x6100 ;  /* 0x00006100ff037424 */ /* 0x004fc800078e00ff */
[----:B------:R3:W-:Y:S08]  /*99e0*/  SYNCS.ARRIVE.TRANS64 RZ, [R0+URZ+0x36418], R3 ;  /* 0x0364180300ff79a7 */ /* 0x0007f0000800003f */
[----:B------:R-:W-:Y:S05]  /*99f0*/  @!P1 BRA `(.L_x_7049) ;  /* 0x0000000000049947 */ /* 0x000fea0003800000 */
[----:B------:R-:W-:Y:S01]  /*9a00*/  BPT.TRAP 0x1 ;  /* 0x000000040000795c */ /* 0x000fe20000300000 */
.L_x_7049:
        /* <DEDUP_REMOVED lines=47> */
.L_x_7072:
        /* <DEDUP_REMOVED lines=8> */
.L_x_7051:
        /* <DEDUP_REMOVED lines=37> */
.L_x_7074:
[----:B------:R-:W-:Y:S05]  /*9fd0*/  @P0 BRA `(.L_x_7053) ;  /* 0x0000000000140947 */ /* 0x000fea0003800000 */
[----:B------:R-:W-:Y:S01]  /*9fe0*/  ISETP.NE.AND P1, PT, R18, RZ, PT ;  /* 0x000000ff1200720c */ /* 0x000fe20003f25270 */
[----:B--2---:R-:W-:-:S04]  /*9ff0*/  IMAD.MOV.U32 R5, RZ, RZ, 0x6100 ;  /* 0x00006100ff057424 */ /* 0x004fc800078e00ff */
[----:B------:R3:W-:Y:S08]  /*a000*/  SYNCS.ARRIVE.TRANS64 RZ, [R0+URZ+0x36410], R5 ;  /* 0x0364100500ff79a7 */ /* 0x0007f0000800003f */
[----:B------:R-:W-:Y:S05]  /*a010*/  @!P1 BRA `(.L_x_7053) ;  /* 0x0000000000049947 */ /* 0x000fea0003800000 */
[----:B------:R-:W-:Y:S01]  /*a020*/  BPT.TRAP 0x1 ;  /* 0x000000040000795c */ /* 0x000fe20000300000 */
.L_x_7053:
        /* <DEDUP_REMOVED lines=44> */
.L_x_7045:
[----:B------:R-:W-:Y:S01]  /*a2f0*/  ISETP.NE.AND P1, PT, R20, RZ, PT ;  /* 0x000000ff1400720c */ /* 0x000fe20003f25270 */
[----:B------:R-:W-:Y:S02]  /*a300*/  IMAD.MOV.U32 R16, RZ, RZ, 0x1 ;  /* 0x00000001ff107424 */ /* 0x000fe400078e00ff */
[----:B------:R-:W-:-:S10]  /*a310*/  IMAD.MOV.U32 R5, RZ, RZ, R14 ;  /* 0x000000ffff057224 */ /* 0x000fd400078e000e */
[----:B------:R-:W-:Y:S05]  /*a320*/  @!P1 BRA `(.L_x_7044) ;  /* 0x00000004008c9947 */ /* 0x000fea0003800000 */
[----:B------:R-:W2:Y:S02]  /*a330*/  SYNCS.PHASECHK.TRANS64.TRYWAIT P1, [R0+URZ+0x36438], R6 ;  /* 0x03643806000075a7 */ /* 0x000ea4000802017f */
[----:B--2---:R-:W-:Y:S05]  /*a340*/  @!P1 BRA `(.L_x_7055) ;  /* 0x0000000c00b89947 */ /* 0x004fea0003800000 */
.L_x_7075:
[----:B------:R-:W-:Y:S05]  /*a350*/  @P0 BRA `(.L_x_7056) ;  /* 0x0000000000140947 */ /* 0x000fea0003800000 */
[----:B------:R-:W-:Y:S01]  /*a360*/  ISETP.NE.AND P1, PT, R18, RZ, PT ;  /* 0x000000ff1200720c */ /* 0x000fe20003f25270 */
[----:B------:R-:W-:-:S04]  /*a370*/  IMAD.MOV.U32 R5, RZ, RZ, 0x6100 ;  /* 0x00006100ff057424 */ /* 0x000fc800078e00ff */
[----:B------:R3:W-:Y:S08]  /*a380*/  SYNCS.ARRIVE.TRANS64 RZ, [R0+URZ+0x36430], R5 ;  /* 0x0364300500ff79a7 */ /* 0x0007f0000800003f */
[----:B------:R-:W-:Y:S05]  /*a390*/  @!P1 BRA `(.L_x_7056) ;  /* 0x0000000000049947 */ /* 0x000fea0003800000 */
[----:B------:R-:W-:Y:S01]  /*a3a0*/  BPT.TRAP 0x1 ;  /* 0x000000040000795c */ /* 0x000fe20000300000 */
.L_x_7056:
        /* <DEDUP_REMOVED lines=42> */
.L_x_7076:
[----:B------:R-:W-:Y:S01]  /*a650*/  IMAD.MOV.U32 R16, RZ, RZ, RZ ;  /* 0x000000ffff107224 */ /* 0x000fe200078e00ff */
[----:B------:R-:W-:Y:S06]  /*a660*/  @P0 BRA `(.L_x_7058) ;  /* 0x0000000000140947 */ /* 0x000fec0003800000 */
[----:B------:R-:W-:Y:S01]  /*a670*/  ISETP.NE.AND P1, PT, R18, RZ, PT ;  /* 0x000000ff1200720c */ /* 0x000fe20003f25270 */
[----:B-1----:R-:W-:-:S04]  /*a680*/  IMAD.MOV.U32 R5, RZ, RZ, 0x6100 ;  /* 0x00006100ff057424 */ /* 0x002fc800078e00ff */
[----:B------:R2:W-:Y:S08]  /*a690*/  SYNCS.ARRIVE.TRANS64 RZ, [R0+URZ+0x36418], R5 ;  /* 0x0364180500ff79a7 */ /* 0x0005f0000800003f */
[----:B------:R-:W-:Y:S05]  /*a6a0*/  @!P1 BRA `(.L_x_7058) ;  /* 0x0000000000049947 */ /* 0x000fea0003800000 */
[----:B------:R-:W-:Y:S01]  /*a6b0*/  BPT.TRAP 0x1 ;  /* 0x000000040000795c */ /* 0x000fe20000300000 */
.L_x_7058:
        /* <DEDUP_REMOVED lines=42> */
.L_x_7044:
[----:B------:R-:W-:-:S04]  /*a960*/  SHF.L.U32 R3, R16, 0x1f, RZ ;  /* 0x0000001f10037819 */ /* 0x000fc800000006ff */
[----:B------:R-:W2:Y:S02]  /*a970*/  SYNCS.PHASECHK.TRANS64.TRYWAIT P1, [R0+URZ+0x36438], R3 ;  /* 0x03643803000075a7 */ /* 0x000ea4000802017f */
[----:B--2---:R-:W-:Y:S05]  /*a980*/  @!P1 BRA `(.L_x_7059) ;  /* 0x0000000800509947 */ /* 0x004fea0003800000 */
.L_x_7077:
[----:B------:R-:W-:Y:S05]  /*a990*/  @P0 BRA `(.L_x_7060) ;  /* 0x0000000000180947 */ /* 0x000fea0003800000 */
[----:B------:R-:W3:Y:S01]  /*a9a0*/  S2R R2, SR_TID.X ;  /* 0x0000000000027919 */ /* 0x000ee20000002100 */
[----:B--2---:R-:W-:-:S04]  /*a9b0*/  IMAD.MOV.U32 R3, RZ, RZ, 0x6100 ;  /* 0x00006100ff037424 */ /* 0x004fc800078e00ff */
[----:B------:R4:W-:Y:S01]  /*a9c0*/  SYNCS.ARRIVE.TRANS64 RZ, [R0+URZ+0x36430], R3 ;  /* 0x0364300300ff79a7 */ /* 0x0009e2000800003f */
[----:B---3--:R-:W-:-:S13]  /*a9d0*/  LOP3.LUT P0, RZ, R2, 0x1f, RZ, 0xc0, !PT ;  /* 0x0000001f02ff7812 */ /* 0x008fda000780c0ff */
[----:B----4-:R-:W-:Y:S05]  /*a9e0*/  @!P0 BRA `(.L_x_7060) ;  /* 0x0000000000048947 */ /* 0x010fea0003800000 */
[----:B------:R-:W-:Y:S01]  /*a9f0*/  BPT.TRAP 0x1 ;  /* 0x000000040000795c */ /* 0x000fe20000300000 */
.L_x_7060:
        /* <DEDUP_REMOVED lines=44> */
.L_x_7041:
[----:B------:R-:W-:Y:S05]  /*acc0*/  BSYNC B0 ;  /* 0x0000000000007941 */ /* 0x000fea0003800000 */
.L_x_7037:
[----:B------:R-:W-:-:S03]  /*acd0*/  UMOV UR7, 0xffffffff ;  /* 0xffffffff00077882 */ /* 0x000fc60000000000 */
[----:B------:R-:W-:Y:S05]  /*ace0*/  BRA.DIV UR7, `(.L_x_7061) ;  /* 0x00000006078c7947 */ /* 0x000fea000b800000 */
[----:B------:R-:W-:-:S13]  /*acf0*/  ELECT P6, URZ, PT ;  /* 0x00000000003f782f */ /* 0x000fda00038c0000 */
.L_x_7080:
[----:B------:R-:W-:Y:S05]  /*ad00*/  @!P6 BRA `(.L_x_6919) ;  /* 0x000000000074e947 */ /* 0x000fea0003800000 */
[----:B-12---:R-:W2:Y:S02]  /*ad10*/  LDL.LU R0, [R1] ;  /* 0x0000000001007983 */ /* 0x006ea40000300800 */
[----:B--2---:R-:W-:-:S04]  /*ad20*/  LOP3.LUT R0, R0, 0x2, RZ, 0xfc, !PT ;  /* 0x0000000200007812 */ /* 0x004fc800078efcff */
[----:B------:R-:W-:-:S13]  /*ad30*/  ISETP.NE.AND P2, PT, R0, 0x3, PT ;  /* 0x000000030000780c */ /* 0x000fda0003f45270 */
[----:B------:R-:W-:Y:S05]  /*ad40*/  @!P2 BRA `(.L_x_7062) ;  /* 0x000000000004a947 */ /* 0x000fea0003800000 */
[----:B------:R-:W-:Y:S01]  /*ad50*/  BPT.TRAP 0x1 ;  /* 0x000000040000795c */ /* 0x000fe20000300000 */
.L_x_7062:
        /* <DEDUP_REMOVED lines=15> */
.L_x_7081:
[----:B------:R-:W2:Y:S02]  /*ae50*/  SYNCS.PHASECHK.TRANS64.TRYWAIT P0, [R3+URZ], R2 ;  /* 0x00000002030075a7 */ /* 0x000ea4000800017f */
[----:B--2---:R-:W-:Y:S05]  /*ae60*/  @!P0 BRA `(.L_x_7064) ;  /* 0x0000000400608947 */ /* 0x004fea0003800000 */
.L_x_7082:
[----:B------:R-:W-:Y:S05]  /*ae70*/  @!P2 BRA `(.L_x_7065) ;  /* 0x000000000004a947 */ /* 0x000fea0003800000 */
[----:B------:R-:W-:Y:S01]  /*ae80*/  BPT.TRAP 0x1 ;  /* 0x000000040000795c */ /* 0x000fe20000300000 */
.L_x_7065:
[----:B------:R-:W-:-:S07]  /*ae90*/  SHF.L.U32 R16, R16, 0x1f, RZ ;  /* 0x0000001f10107819 */ /* 0x000fce00000006ff */
.L_x_7066:
[----:B---3--:R3:W4:Y:S02]  /*aea0*/  SYNCS.PHASECHK.TRANS64.TRYWAIT P0, [R9+URZ+0x36438], R16 ;  /* 0x03643810090075a7 */ /* 0x008724000800017f */
[----:B----4-:R-:W-:Y:S05]  /*aeb0*/  @!P0 NANOSLEEP.SYNCS 0x989680 ;  /* 0x009896800000895d */ /* 0x010fea0003900000 */
[----:B------:R-:W4:Y:S02]  /*aec0*/  @!P0 SYNCS.PHASECHK.TRANS64 P0, [R9+URZ+0x36438], R16 ;  /* 0x03643810090085a7 */ /* 0x000f24000800007f */
[----:B----4-:R-:W-:Y:S05]  /*aed0*/  @!P0 BRA `(.L_x_7066) ;  /* 0xfffffffc00f08947 */ /* 0x010fea000383ffff */
.L_x_6919:
[----:B------:R-:W-:Y:S05]  /*aee0*/  BSYNC B6 ;  /* 0x0000000000067941 */ /* 0x000fea0003800000 */
.L_x_6911:
[----:B------:R-:W-:Y:S05]  /*aef0*/  EXIT ;  /* 0x000000000000794d */ /* 0x000fea0003800000 */
.L_x_6929:
[----:B------:R-:W-:Y:S02]  /*af00*/  IMAD.MOV.U32 R12, RZ, RZ, RZ ;  /* 0x000000ffff0c7224 */ /* 0x000fe400078e00ff */
[----:B------:R-:W-:Y:S02]  /*af10*/  IMAD.MOV.U32 R11, RZ, RZ, 0x1f ;  /* 0x0000001fff0b7424 */ /* 0x000fe400078e00ff */
[----:B------:R-:W-:-:S07]  /*af20*/  IMAD.MOV.U32 R15, RZ, RZ, -0x1 ;  /* 0xffffffffff0f7424 */ /* 0x000fce00078e00ff */
[----:B--2---:R-:W-:Y:S05]  /*af30*/  WARPSYNC.COLLECTIVE R15, `(.L_x_7067) ;  /* 0x000000000f087348 */ /* 0x004fea0003c00000 */
[----:B------:R1:W3:Y:S02]  /*af40*/  SHFL.IDX P6, R14, R13, R12, R11 ;  /* 0x0000000c0d0e7389 */ /* 0x0002e400000c000b */
[----:B-123--:R-:W-:Y:S01]  /*af50*/  ENDCOLLECTIVE ;  /* 0x000000000000791b */ /* 0x00efe20003800000 */
.L_x_7067:
[----:B------:R-:W-:Y:S05]  /*af60*/  BRA `(.L_x_7068) ;  /* 0xffffff6400907947 */ /* 0x000fea000383ffff */
.L_x_6931:
[----:B---3--:R3:W4:Y:S02]  /*af70*/  SYNCS.PHASECHK.TRANS64.TRYWAIT P0, [R156+URZ+0x36400], R15 ;  /* 0x0364000f9c0075a7 */ /* 0x008724000800017f */
[----:B----4-:R-:W-:Y:S05]  /*af80*/  @!P0 NANOSLEEP.SYNCS 0x989680 ;  /* 0x009896800000895d */ /* 0x010fea0003900000 */
[----:B------:R-:W4:Y:S02]  /*af90*/  @!P0 SYNCS.PHASECHK.TRANS64 P0, [R156+URZ+0x36400], R15 ;  /* 0x0364000f9c0085a7 */ /* 0x000f24000800007f */
[----:B----4-:R-:W-:Y:S05]  /*afa0*/  @!P0 BRA `(.L_x_6931) ;  /* 0xfffffffc00f08947 */ /* 0x010fea000383ffff */
[----:B------:R-:W-:Y:S05]  /*afb0*/  BRA `(.L_x_6930) ;  /* 0xffffff6400d07947 */ /* 0x000fea000383ffff */
.L_x_6935:
[----:B----4-:R4:W1:Y:S02]  /*afc0*/  SYNCS.PHASECHK.TRANS64.TRYWAIT P1, [R3+URZ+0x36410], R12 ;  /* 0x0364100c030075a7 */ /* 0x010864000802017f */
[----:B-1----:R-:W-:Y:S05]  /*afd0*/  @!P1 NANOSLEEP.SYNCS 0x989680 ;  /* 0x009896800000995d */ /* 0x002fea0003900000 */
[----:B------:R-:W1:Y:S02]  /*afe0*/  @!P1 SYNCS.PHASECHK.TRANS64 P1, [R3+URZ+0x36410], R12 ;  /* 0x0364100c030095a7 */ /* 0x000e64000802007f */
[----:B-1----:R-:W-:Y:S05]  /*aff0*/  @!P1 BRA `(.L_x_6935) ;  /* 0xfffffffc00f09947 */ /* 0x002fea000383ffff */
[----:B------:R-:W-:Y:S05]  /*b000*/  BRA `(.L_x_6934) ;  /* 0xffffff6c00847947 */ /* 0x000fea000383ffff */
.L_x_6939:
[----:B------:R1:W1:Y:S02]  /*b010*/  SYNCS.PHASECHK.TRANS64.TRYWAIT P1, [R156+URZ+0x36430], R15 ;  /* 0x0364300f9c0075a7 */ /* 0x000264000802017f */
[----:B-1----:R-:W-:Y:S05]  /*b020*/  @!P1 NANOSLEEP.SYNCS 0x989680 ;  /* 0x009896800000995d */ /* 0x002fea0003900000 */
[----:B------:R-:W1:Y:S02]  /*b030*/  @!P1 SYNCS.PHASECHK.TRANS64 P1, [R156+URZ+0x36430], R15 ;  /* 0x0364300f9c0095a7 */ /* 0x000e64000802007f */
[----:B-1----:R-:W-:Y:S05]  /*b040*/  @!P1 BRA `(.L_x_6939) ;  /* 0xfffffffc00f09947 */ /* 0x002fea000383ffff */
[----:B------:R-:W-:Y:S05]  /*b050*/  BRA `(.L_x_6938) ;  /* 0xffffff7400287947 */ /* 0x000fea000383ffff */
.L_x_7042:
[----:B-1----:R1:W2:Y:S02]  /*b060*/  SYNCS.PHASECHK.TRANS64.TRYWAIT P1, [R0+URZ+0x36420], R6 ;  /* 0x03642006000075a7 */ /* 0x0022a4000802017f */
[----:B--2---:R-:W-:Y:S05]  /*b070*/  @!P1 NANOSLEEP.SYNCS 0x989680 ;  /* 0x009896800000995d */ /* 0x004fea0003900000 */
[----:B------:R-:W2:Y:S02]  /*b080*/  @!P1 SYNCS.PHASECHK.TRANS64 P1, [R0+URZ+0x36420], R6 ;  /* 0x03642006000095a7 */ /* 0x000ea4000802007f */
[----:B--2---:R-:W-:Y:S05]  /*b090*/  @!P1 BRA `(.L_x_7042) ;  /* 0xfffffffc00f09947 */ /* 0x004fea000383ffff */
[----:B------:R-:W-:Y:S05]  /*b0a0*/  BRA `(.L_x_7069) ;  /* 0xffffffdc00747947 */ /* 0x000fea000383ffff */
.L_x_7046:
[----:B-1----:R1:W2:Y:S02]  /*b0b0*/  SYNCS.PHASECHK.TRANS64.TRYWAIT P1, [R0+URZ+0x36438], R6 ;  /* 0x03643806000075a7 */ /* 0x0022a4000802017f */
[----:B--2---:R-:W-:Y:S05]  /*b0c0*/  @!P1 NANOSLEEP.SYNCS 0x989680 ;  /* 0x009896800000995d */ /* 0x004fea0003900000 */
[----:B------:R-:W2:Y:S02]  /*b0d0*/  @!P1 SYNCS.PHASECHK.TRANS64 P1, [R0+URZ+0x36438], R6 ;  /* 0x03643806000095a7 */ /* 0x000ea4000802007f */
[----:B--2---:R-:W-:Y:S05]  /*b0e0*/  @!P1 BRA `(.L_x_7046) ;  /* 0xfffffffc00f09947 */ /* 0x004fea000383ffff */
[----:B------:R-:W-:Y:S05]  /*b0f0*/  BRA `(.L_x_7070) ;  /* 0xffffffe400547947 */ /* 0x000fea000383ffff */
.L_x_7048:
[----:B--2---:R2:W3:Y:S02]  /*b100*/  SYNCS.PHASECHK.TRANS64.TRYWAIT P1, [R0+URZ+0x36428], R3 ;  /* 0x03642803000075a7 */ /* 0x0044e4000802017f */
[----:B---3--:R-:W-:Y:S05]  /*b110*/  @!P1 NANOSLEEP.SYNCS 0x989680 ;  /* 0x009896800000995d */ /* 0x008fea0003900000 */
[----:B------:R-:W3:Y:S02]  /*b120*/  @!P1 SYNCS.PHASECHK.TRANS64 P1, [R0+URZ+0x36428], R3 ;  /* 0x03642803000095a7 */ /* 0x000ee4000802007f */
[----:B---3--:R-:W-:Y:S05]  /*b130*/  @!P1 BRA `(.L_x_7048) ;  /* 0xfffffffc00f09947 */ /* 0x008fea000383ffff */
[----:B------:R-:W-:Y:S05]  /*b140*/  BRA `(.L_x_7071) ;  /* 0xffffffe800187947 */ /* 0x000fea000383ffff */
.L_x_7050:
        /* <DEDUP_REMOVED lines=8> */
.L_x_7052:
[----:B------:R-:W-:-:S07]  /*b1d0*/  SHF.L.U32 R5, R7, 0x1f, RZ ;  /* 0x0000001f07057819 */ /* 0x000fce00000006ff */
.L_x_7073:
[----:B--2---:R2:W3:Y:S02]  /*b1e0*/  SYNCS.PHASECHK.TRANS64.TRYWAIT P1, [R0+URZ+0x36420], R5 ;  /* 0x03642005000075a7 */ /* 0x0044e4000802017f */
[----:B---3--:R-:W-:Y:S05]  /*b1f0*/  @!P1 NANOSLEEP.SYNCS 0x989680 ;  /* 0x009896800000995d */ /* 0x008fea0003900000 */
[----:B------:R-:W3:Y:S02]  /*b200*/  @!P1 SYNCS.PHASECHK.TRANS64 P1, [R0+URZ+0x36420], R5 ;  /* 0x03642005000095a7 */ /* 0x000ee4000802007f */
[----:B---3--:R-:W-:Y:S05]  /*b210*/  @!P1 BRA `(.L_x_7073) ;  /* 0xfffffffc00f09947 */ /* 0x008fea000383ffff */
[----:B------:R-:W-:Y:S05]  /*b220*/  BRA `(.L_x_7074) ;  /* 0xffffffec00687947 */ /* 0x000fea000383ffff */
.L_x_7055:
[----:B--2---:R2:W3:Y:S02]  /*b230*/  SYNCS.PHASECHK.TRANS64.TRYWAIT P1, [R0+URZ+0x36438], R6 ;  /* 0x03643806000075a7 */ /* 0x0044e4000802017f */
[----:B---3--:R-:W-:Y:S05]  /*b240*/  @!P1 NANOSLEEP.SYNCS 0x989680 ;  /* 0x009896800000995d */ /* 0x008fea0003900000 */
[----:B------:R-:W3:Y:S02]  /*b250*/  @!P1 SYNCS.PHASECHK.TRANS64 P1, [R0+URZ+0x36438], R6 ;  /* 0x03643806000095a7 */ /* 0x000ee4000802007f */
[----:B---3--:R-:W-:Y:S05]  /*b260*/  @!P1 BRA `(.L_x_7055) ;  /* 0xfffffffc00f09947 */ /* 0x008fea000383ffff */
[----:B------:R-:W-:Y:S05]  /*b270*/  BRA `(.L_x_7075) ;  /* 0xfffffff000347947 */ /* 0x000fea000383ffff */
.L_x_7057:
[----:B-1----:R1:W2:Y:S02]  /*b280*/  SYNCS.PHASECHK.TRANS64.TRYWAIT P1, [R0+URZ+0x36428], R5 ;  /* 0x03642805000075a7 */ /* 0x0022a4000802017f */
[----:B--2---:R-:W-:Y:S05]  /*b290*/  @!P1 NANOSLEEP.SYNCS 0x989680 ;  /* 0x009896800000995d */ /* 0x004fea0003900000 */
[----:B------:R-:W2:Y:S02]  /*b2a0*/  @!P1 SYNCS.PHASECHK.TRANS64 P1, [R0+URZ+0x36428], R5 ;  /* 0x03642805000095a7 */ /* 0x000ea4000802007f */
[----:B--2---:R-:W-:Y:S05]  /*b2b0*/  @!P1 BRA `(.L_x_7057) ;  /* 0xfffffffc00f09947 */ /* 0x004fea000383ffff */
[----:B------:R-:W-:Y:S05]  /*b2c0*/  BRA `(.L_x_7076) ;  /* 0xfffffff000e07947 */ /* 0x000fea000383ffff */
.L_x_7059:
[----:B--2---:R2:W3:Y:S02]  /*b2d0*/  SYNCS.PHASECHK.TRANS64.TRYWAIT P1, [R0+URZ+0x36438], R3 ;  /* 0x03643803000075a7 */ /* 0x0044e4000802017f */
[----:B---3--:R-:W-:Y:S05]  /*b2e0*/  @!P1 NANOSLEEP.SYNCS 0x989680 ;  /* 0x009896800000995d */ /* 0x008fea0003900000 */
[----:B------:R-:W3:Y:S02]  /*b2f0*/  @!P1 SYNCS.PHASECHK.TRANS64 P1, [R0+URZ+0x36438], R3 ;  /* 0x03643803000095a7 */ /* 0x000ee4000802007f */
[----:B---3--:R-:W-:Y:S05]  /*b300*/  @!P1 BRA `(.L_x_7059) ;  /* 0xfffffffc00f09947 */ /* 0x008fea000383ffff */
[----:B------:R-:W-:Y:S05]  /*b310*/  BRA `(.L_x_7077) ;  /* 0xfffffff4009c7947 */ /* 0x000fea000383ffff */
.L_x_7061:
[----:B------:R-:W-:Y:S01]  /*b320*/  BSSY B0, `(.L_x_7078) ;  /* 0x0000006000007945 */ /* 0x000fe20003800000 */
[----:B------:R-:W-:-:S07]  /*b330*/  IMAD.MOV.U32 R15, RZ, RZ, -0x1 ;  /* 0xffffffffff0f7424 */ /* 0x000fce00078e00ff */
[----:B-12---:R-:W-:Y:S05]  /*b340*/  WARPSYNC.COLLECTIVE R15, `(.L_x_7079) ;  /* 0x000000000f0c7348 */ /* 0x006fea0003c00000 */
[----:B------:R-:W-:Y:S02]  /*b350*/  ELECT P6, UR62, PT ;  /* 0x00000000003e782f */ /* 0x000fe400038c0000 */
[----:B------:R-:W-:Y:S01]  /*b360*/  MOV R14, UR62 ;  /* 0x0000003e000e7c02 */ /* 0x000fe20008000f00 */
[----:B-12---:R-:W-:Y:S10]  /*b370*/  ENDCOLLECTIVE ;  /* 0x000000000000791b */ /* 0x006ff40003800000 */
.L_x_7079:
[----:B------:R-:W-:Y:S05]  /*b380*/  BSYNC B0 ;  /* 0x0000000000007941 */ /* 0x000fea0003800000 */
.L_x_7078:
[----:B------:R-:W-:Y:S05]  /*b390*/  BRA `(.L_x_7080) ;  /* 0xfffffff800587947 */ /* 0x000fea000383ffff */
.L_x_7063:
[----:B-1----:R1:W2:Y:S02]  /*b3a0*/  SYNCS.PHASECHK.TRANS64.TRYWAIT P0, [R7+URZ], R0 ;  /* 0x00000000070075a7 */ /* 0x0022a4000800017f */
[----:B--2---:R-:W-:Y:S05]  /*b3b0*/  @!P0 NANOSLEEP.SYNCS 0x989680 ;  /* 0x009896800000895d */ /* 0x004fea0003900000 */
[----:B------:R-:W2:Y:S02]  /*b3c0*/  @!P0 SYNCS.PHASECHK.TRANS64 P0, [R7+URZ], R0 ;  /* 0x00000000070085a7 */ /* 0x000ea4000800007f */
[----:B--2---:R-:W-:Y:S05]  /*b3d0*/  @!P0 BRA `(.L_x_7063) ;  /* 0xfffffffc00f08947 */ /* 0x004fea000383ffff */
[----:B------:R-:W-:Y:S05]  /*b3e0*/  BRA `(.L_x_7081) ;  /* 0xfffffff800987947 */ /* 0x000fea000383ffff */
.L_x_7064:
[----:B--2---:R2:W3:Y:S02]  /*b3f0*/  SYNCS.PHASECHK.TRANS64.TRYWAIT P0, [R3+URZ], R2 ;  /* 0x00000002030075a7 */ /* 0x0044e4000800017f */
[----:B---3--:R-:W-:Y:S05]  /*b400*/  @!P0 NANOSLEEP.SYNCS 0x989680 ;  /* 0x009896800000895d */ /* 0x008fea0003900000 */
[----:B------:R-:W3:Y:S02]  /*b410*/  @!P0 SYNCS.PHASECHK.TRANS64 P0, [R3+URZ], R2 ;  /* 0x00000002030085a7 */ /* 0x000ee4000800007f */
[----:B---3--:R-:W-:Y:S05]  /*b420*/  @!P0 BRA `(.L_x_7064) ;  /* 0xfffffffc00f08947 */ /* 0x008fea000383ffff */
[----:B------:R-:W-:Y:S05]  /*b430*/  BRA `(.L_x_7082) ;  /* 0xfffffff8008c7947 */ /* 0x000fea000383ffff */
.L_x_7083:
        /* <DEDUP_REMOVED lines=12> */
.L_x_7694:


//--------------------- .text._ZN7cutlass13device_kernelIN5flash11enable_sm90INS1_16FlashAttnBwdSm90INS1_25CollectiveMainloopBwdSm90ILi2ELi1ELi1EN4cute5tupleIJNS5_1CILi1EEES8_S8_EEENS6_IJNS7_ILi64EEENS7_ILi96EEENS7_ILi192EEEEEENS_10bfloat16_tEfNS_4arch4Sm90ELb1ELb0ELb0ELb1ELb1ELb0ELb1ELb0ELi3ELi1ELi1ELi1ELb0EEENS1_21CollectiveEpilogueBwdISD_SE_SG_Li384ELb1ELb1ELi3EEENS1_25SingleTileBwdLPTSchedulerILb1ELi96ELb1EEEEEEEEEvNT_6ParamsE --------------------------
	.section	.text._ZN7cutlass13device_kernelIN5flash11enable_sm90INS1_16FlashAttnBwdSm90INS1_25CollectiveMainloopBwdSm90ILi2ELi1ELi1EN4cute5tupleIJNS5_1CILi1EEES8_S8_EEENS6_IJNS7_ILi64EEENS7_ILi96EEENS7_ILi192EEEEEENS_10bfloat16_tEfNS_4arch4Sm90ELb1ELb0ELb0ELb1ELb1ELb0ELb1ELb0ELi3ELi1ELi1ELi1ELb0EEENS1_21CollectiveEpilogueBwdISD_SE_SG_Li384ELb1ELb1ELi3EEENS1_25SingleTileBwdLPTSchedulerILb1ELi96ELb1EEEEEEEEEvNT_6ParamsE,"ax",@progbits
	.align	128
.text._ZN7cutlass13device_kernelIN5flash11enable_sm90INS1_16FlashAttnBwdSm90INS1_25CollectiveMainloopBwdSm90ILi2ELi1ELi1EN4cute5tupleIJNS5_1CILi1EEES8_S8_EEENS6_IJNS7_ILi64EEENS7_ILi96EEENS7_ILi192EEEEEENS_10bfloat16_tEfNS_4arch4Sm90ELb1ELb0ELb0ELb1ELb1ELb0ELb1ELb0ELi3ELi1ELi1ELi1ELb0EEENS1_21CollectiveEpilogueBwdISD_SE_SG_Li384ELb1ELb1ELi3EEENS1_25SingleTileBwdLPTSchedulerILb1ELi96ELb1EEEEEEEEEvNT_6ParamsE:
        .type           _ZN7cutlass13device_kernelIN5flash11enable_sm90INS1_16FlashAttnBwdSm90INS1_25CollectiveMainloopBwdSm90ILi2ELi1ELi1EN4cute5tupleIJNS5_1CILi1EEES8_S8_EEENS6_IJNS7_ILi64EEENS7_ILi96EEENS7_ILi192EEEEEENS_10bfloat16_tEfNS_4arch4Sm90ELb1ELb0ELb0ELb1ELb1ELb0ELb1ELb0ELi3ELi1ELi1ELi1ELb0EEENS1_21CollectiveEpilogueBwdISD_SE_SG_Li384ELb1ELb1ELi3EEENS1_25SingleTileBwdLPTSchedulerILb1ELi96ELb1EEEEEEEEEvNT_6ParamsE,@function
        .size           _ZN7cutlass13device_kernelIN5flash11enable_sm90INS1_16FlashAttnBwdSm90INS1_25CollectiveMainloopBwdSm90ILi2ELi1ELi1EN4cute5tupleIJNS5_1CILi1EEES8_S8_EEENS6_IJNS7_ILi64EEENS7_ILi96EEENS7_ILi192EEEEEENS_10bfloat16_tEfNS_4arch4Sm90ELb1ELb0ELb0ELb1ELb1ELb0ELb1ELb0ELi3ELi1ELi1ELi1ELb0EEENS1_21CollectiveEpilogueBwdISD_SE_SG_Li384ELb1ELb1ELi3EEENS1_25SingleTileBwdLPTSchedulerILb1ELi96ELb1EEEEEEEEEvNT_6ParamsE,(.L_x_7695 - _ZN7cutlass13device_kernelIN5flash11enable_sm90INS1_16FlashAttnBwdSm90INS1_25CollectiveMainloopBwdSm90ILi2ELi1ELi1EN4cute5tupleIJNS5_1CILi1EEES8_S8_EEENS6_IJNS7_ILi64EEENS7_ILi96EEENS7_ILi192EEEEEENS_10bfloat16_tEfNS_4arch4Sm90ELb1ELb0ELb0ELb1ELb1ELb0ELb1ELb0ELi3ELi1ELi1ELi1ELb0EEENS1_21CollectiveEpilogueBwdISD_SE_SG_Li384ELb1ELb1ELi3EEENS1_25SingleTileBwdLPTSchedulerILb1ELi96ELb1EEEEEEEEEvNT_6ParamsE)
        .other          _ZN7cutlass13device_kernelIN5flash11enable_sm90INS1_16FlashAttnBwdSm90INS1_25CollectiveMainloopBwdSm90ILi2ELi1ELi1EN4cute5tupleIJNS5_1CILi1EEES8_S8_EEENS6_IJNS7_ILi64EEENS7_ILi96EEENS7_ILi192EEEEEENS_10bfloat16_tEfNS_4arch4Sm90ELb1ELb0ELb0ELb1ELb1ELb0ELb1ELb0ELi3ELi1ELi1ELi1ELb0EEENS1_21CollectiveEpilogueBwdISD_SE_SG_Li384ELb1ELb1ELi3EEENS1_25SingleTileBwdLPTSchedulerILb1ELi96ELb1EEEEEEEEEvNT_6ParamsE,@"STO_CUDA_ENTRY STV_DEFAULT"
_ZN7cutlass13device_kernelIN5flash11enable_sm90INS1_16FlashAttnBwdSm90INS1_25CollectiveMainloopBwdSm90ILi2ELi1ELi1EN4cute5tupleIJNS5_1CILi1EEES8_S8_EEENS6_IJNS7_ILi64EEENS7_ILi96EEENS7_ILi192EEEEEENS_10bfloat16_tEfNS_4arch4Sm90ELb1ELb0ELb0ELb1ELb1ELb0ELb1ELb0ELi3ELi1ELi1ELi1ELb0EEENS1_21CollectiveEpilogueBwdISD_SE_SG_Li384ELb1ELb1ELi3EEENS1_25SingleTileBwdLPTSchedulerILb1ELi96ELb1EEEEEEEEEvNT_6ParamsE:
        /* <DEDUP_REMOVED lines=23> */
.L_x_7085:
[----:B------:R-:W-:Y:S05]  /*0170*/  BSYNC B0 ;  /* 0x0000000000007941 */ /* 0x000fea0003800000 */
.L_x_7084:
        /* <DEDUP_REMOVED lines=34> */
.L_x_7086:
        /* <DEDUP_REMOVED lines=20> */
.L_x_7087:
        /* <DEDUP_REMOVED lines=9> */
.L_x_7090:
        /* <DEDUP_REMOVED lines=32> */
.L_x_7091:
[----:B------:R-:W-:Y:S01]  /*0770*/  ULDC UR8, c[0x0][0x8c4] ;  /* 0x0002310000087ab9 */ /* 0x000fe20000000800 */
[----:B------:R-:W-:Y:S01]  /*0780*/  UMOV UR7, UR9 ;  /* 0x0000000900077c82 */ /* 0x000fe20008000000 */
[----:B------:R-:W-:-:S11]  /*0790*/  UISETP.NE.AND UP0, UPT, UR8, 0x1, UPT ;  /* 0x000000010800788c */ /* 0x000fd6000bf05270 */
[----:B------:R-:W-:Y:S02]  /*07a0*/  @UP0 ULDC.64 UR10, c[0x0][0x8c8] ;  /* 0x00023200000a0ab9 */ /* 0x000fe40000000a00 */
[----:B------:R-:W-:-:S04]  /*07b0*/  UIMAD.WIDE.U32 UR4, UR9, UR10, URZ ;  /* 0x0000000a090472a5 */ /* 0x000fc8000f8e003f */
[----:B------:R-:W-:-:S04]  /*07c0*/  @UP0 USHF.R.U32.HI UR7, URZ, UR11, UR5 ;  /* 0x0000000b3f070299 */ /* 0x000fc80008011605 */
[----:B------:R-:W-:-:S12]  /*07d0*/  UIMAD UR4, UR7, UR8, URZ ;  /* 0x00000008070472a4 */ /* 0x000fd8000f8e023f */
.L_x_7092:
        /* <DEDUP_REMOVED lines=14> */
[----:B------:R-:W-:Y:S01]  /*08c0*/  IMAD R152, R152, R3, UR4 ;  /* 0x0000000498987e24 */ /* 0x000fe2000f8e0203 */
[----:B------:R-:W-:Y:S06]  /*08d0*/  @!P0 BRA `(.L_x_7093) ;  /* 0x0000000000108947 */ /* 0x000fec0003800000 */
[----:B------:R-:W1:Y:S02]  /*08e0*/  LDC.64 R2, c[0x0][0x8f8] ;  /* 0x00023e00ff027b82 */ /* 0x000e640000000a00 */
[----:B-1----:R-:W-:-:S05]  /*08f0*/  IMAD.WIDE R2, R19, 0x4, R2 ;  /* 0x0000000413027825 */ /* 0x002fca00078e0202 */
[----:B------:R2:W5:Y:S01]  /*0900*/  LDG.E R0, desc[UR38][R2.64] ;  /* 0x0000002602007981 */ /* 0x000562000c1e1900 */
[----:B------:R-:W-:Y:S05]  /*0910*/  BRA `(.L_x_7094) ;  /* 0x00000000002c7947 */ /* 0x000fea0003800000 */
.L_x_7093:
        /* <DEDUP_REMOVED lines=10> */
.L_x_7095:
[----:B------:R-:W1:Y:S02]  /*09c0*/  LDC R0, c[0x0][0x8ec] ;  /* 0x00023b00ff007b82 */ /* 0x000e640000000800 */
.L_x_7094:
[----:B-1---5:R-:W-:-:S04]  /*09d0*/  VIADD R0, R0, 0x5f ;  /* 0x0000005f00007836 */ /* 0x022fc80000000000 */
[----:B------:R-:W-:-:S05]  /*09e0*/  IMAD.HI R0, R0, 0x2aaaaaab, RZ ;  /* 0x2aaaaaab00007827 */ /* 0x000fca00078e02ff */
[----:B--2---:R-:W-:-:S04]  /*09f0*/  SHF.R.U32.HI R3, RZ, 0x1f, R0 ;  /* 0x0000001fff037819 */ /* 0x004fc80000011600 */
[----:B------:R-:W-:-:S04]  /*0a00*/  LEA.HI.SX32 R3, R0, R3, 0x1c ;  /* 0x0000000300037211 */ /* 0x000fc800078fe2ff */
[----:B------:R-:W-:Y:S01]  /*0a10*/  ISETP.GT.AND P0, PT, R3, UR7, PT ;  /* 0x0000000703007c0c */ /* 0x000fe2000bf04270 */
[----:B------:R-:W-:-:S03]  /*0a20*/  ULOP3.LUT UR7, URZ, UR7, URZ, 0x33, !UPT ;  /* 0x000000073f077292 */ /* 0x000fc6000f8e333f */
[----:B------:R-:W-:-:S03]  /*0a30*/  SEL R19, R19, 0xffffffff, P0 ;  /* 0xffffffff13137807 */ /* 0x000fc60000000000 */
[----:B------:R-:W-:Y:S01]  /*0a40*/  VIADD R153, R3, UR7 ;  /* 0x0000000703997c36 */ /* 0x000fe20008000000 */
        /* <DEDUP_REMOVED lines=9> */
[----:B--2---:R-:W-:-:S05]  /*0ae0*/  IMAD.WIDE R2, R19, 0x4, R2 ;  /* 0x0000000413027825 */ /* 0x004fca00078e0202 */
[----:B------:R2:W5:Y:S01]  /*0af0*/  LDG.E R17, desc[UR38][R2.64] ;  /* 0x0000002602117981 */ /* 0x000562000c1e1900 */
[----:B------:R-:W-:Y:S05]  /*0b00*/  BRA `(.L_x_7098) ;  /* 0x0000000000287947 */ /* 0x000fea0003800000 */
.L_x_7097:
        /* <DEDUP_REMOVED lines=10> */
.L_x_7098:
[----:B------:R-:W-:Y:S02]  /*0bb0*/  ULDC.64 UR4, c[0x0][0x788] ;  /* 0x0001e20000047ab9 */ /* 0x000fe40000000a00 */
[----:B------:R-:W-:-:S04]  /*0bc0*/  ISETP.NE.U32.AND P0, PT, RZ, UR4, PT ;  /* 0x00000004ff007c0c */ /* 0x000fc8000bf05070 */
[----:B------:R-:W-:-:S13]  /*0bd0*/  ISETP.NE.AND.EX P0, PT, RZ, UR5, PT, P0 ;  /* 0x00000005ff007c0c */ /* 0x000fda000bf05300 */
[----:B------:R-:W-:Y:S05]  /*0be0*/  @!P0 BRA `(.L_x_7099) ;  /* 0x0000000000108947 */ /* 0x000fea0003800000 */
[----:B-1----:R-:W1:Y:S02]  /*0bf0*/  LDC.64 R22, c[0x0][0x788] ;  /* 0x0001e200ff167b82 */ /* 0x002e640000000a00 */
[----:B-1----:R-:W-:-:S06]  /*0c00*/  IMAD.WIDE R22, R19, 0x4, R22 ;  /* 0x0000000413167825 */ /* 0x002fcc00078e0216 */
[----:B------:R4:W5:Y:S01]  /*0c10*/  LDG.E R22, desc[UR38][R22.64] ;  /* 0x0000002616167981 */ /* 0x000962000c1e1900 */
[----:B------:R-:W-:Y:S05]  /*0c20*/  BRA `(.L_x_7100) ;  /* 0x0000000000247947 */ /* 0x000fea0003800000 */
.L_x_7099:
        /* <DEDUP_REMOVED lines=9> */
.L_x_7100:
[----:B-1-3-5:R-:W-:Y:S01]  /*0cc0*/  IMAD.IADD R0, R17, 0x1, -R22 ;  /* 0x0000000111007824 */ /* 0x02afe200078e0a16 */
[----:B------:R-:W-:Y:S01]  /*0cd0*/  ULDC UR4, c[0x0][0x74c] ;  /* 0x0001d30000047ab9 */ /* 0x000fe20000000800 */
[----:B------:R-:W-:Y:S02]  /*0ce0*/  PLOP3.LUT P0, PT, PT, PT, PT, 0x80, 0x0 ;  /* 0x000000000000781c */ /* 0x000fe40003f0f070 */
[----:B------:R-:W-:Y:S01]  /*0cf0*/  CS2R R70, SRZ ;  /* 0x0000000000467805 */ /* 0x000fe2000001ff00 */
[----:B--2---:R-:W-:Y:S01]  /*0d00*/  IMAD R2, R153, 0x60, R0 ;  /* 0x0000006099027824 */ /* 0x004fe200078e0200 */
        /* <DEDUP_REMOVED lines=81> */
[----:B--2-4-:R-:W-:Y:S05]  /*1220*/  CALL.ABS.NOINC R14 ;  /* 0x000000000e007343 */ /* 0x014fea0003c00000 */
.L_x_7103:
        /* <DEDUP_REMOVED lines=15> */
.L_x_7102:
        /* <DEDUP_REMOVED lines=20> */
.L_x_7105:
        /* <DEDUP_REMOVED lines=15> */
.L_x_7104:
        /* <DEDUP_REMOVED lines=8> */
.L_x_7263:
        /* <DEDUP_REMOVED lines=21> */
.L_x_7107:
[----:B------:R-:W3:Y:S01]  /*1720*/  LDL.LU R20, [R1] ;  /* 0x0000000001147983 */ /* 0x000ee20000300800 */
[----:B------:R-:W-:Y:S01]  /*1730*/  LEA.HI R0, R3, R2, RZ, 0x2 ;  /* 0x0000000203007211 */ /* 0x000fe200078f10ff */
[----:B------:R-:W-:Y:S01]  /*1740*/  IMAD R14, R8, -0x3, R13 ;  /* 0xfffffffd080e7824 */ /* 0x000fe200078e020d */
[----:B------:R-:W-:Y:S01]  /*1750*/  LEA.HI R8, R9, R9, RZ, 0x1 ;  /* 0x0000000909087211 */ /* 0x000fe200078f08ff */
[----:B------:R-:W-:Y:S01]  /*1760*/  IMAD.IADD R12, R6, 0x1, -R11 ;  /* 0x00000001060c7824 */ /* 0x000fe200078e0a0b */
[----:B------:R-:W-:Y:S01]  /*1770*/  SHF.R.S32.HI R5, RZ, 0x2, R0 ;  /* 0x00000002ff057819 */ /* 0x000fe20000011400 */
[----:B------:R-:W-:Y:S01]  /*1780*/  IMAD R22, R153, -0x60, R22 ;  /* 0xffffffa099167824 */ /* 0x000fe200078e0216 */
[----:B------:R-:W-:Y:S02]  /*1790*/  SHF.R.S32.HI R6, RZ, 0x1f, R0 ;  /* 0x0000001fff067819 */ /* 0x000fe40000011400 */
[----:B------:R-:W-:Y:S02]  /*17a0*/  CS2R R70, SRZ ;  /* 0x0000000000467805 */ /* 0x000fe4000001ff00 */
[----:B--2---:R-:W-:-:S02]  /*17b0*/  LOP3.LUT R15, R0, 0x7ffffffc, RZ, 0xc0, !PT ;  /* 0x7ffffffc000f7812 */ /* 0x004fc400078ec0ff */
        /* <DEDUP_REMOVED lines=20> */
[C---:B------:R-:W-:Y:S01]  /*1900*/  IMAD.SHL.U32 R0, R11.reuse, 0x40, RZ ;  /* 0x000000400b007824 */ /* 0x040fe200078e00ff */
[----:B------:R-:W-:Y:S01]  /*1910*/  LOP3.LUT P0, RZ, R11, 0x2, RZ, 0xc0, !PT ;  /* 0x000000020bff7812 */ /* 0x000fe2000780c0ff */
[----:B------:R-:W-:Y:S01]  /*1920*/  IMAD.IADD R9, R9, 0x1, -R8 ;  /* 0x0000000109097824 */ /* 0x000fe200078e0a08 */
[----:B------:R-:W-:Y:S01]  /*1930*/  LOP3.LUT R6, R6, 0xfffffff8, RZ, 0xc0, !PT ;  /* 0xfffffff806067812 */ /* 0x000fe200078ec0ff */
[----:B------:R-:W-:Y:S01]  /*1940*/  IMAD R10, R13, 0x800, R10 ;  /* 0x000008000d0a7824 */ /* 0x000fe200078e020a */
[----:B------:R-:W-:Y:S01]  /*1950*/  LOP3.LUT R0, R0, 0xc0, RZ, 0xc0, !PT ;  /* 0x000000c000007812 */ /* 0x000fe200078ec0ff */
[----:B------:R-:W-:Y:S01]  /*1960*/  IMAD R8, R14, 0x10, R15 ;  /* 0x000000100e087824 */ /* 0x000fe200078e020f */
[----:B------:R-:W-:Y:S01]  /*1970*/  LEA.HI R3, R3, R2, RZ, 0x5 ;  /* 0x0000000203037211 */ /* 0x000fe200078f28ff */
[----:B------:R-:W-:Y:S01]  /*1980*/  IMAD R9, R9, 0x20, R10 ;  /* 0x0000002009097824 */ /* 0x000fe200078e020a */
[----:B------:R-:W-:Y:S01]  /*1990*/  LOP3.LUT R7, R0, 0x8, R7, 0xf8, !PT ;  /* 0x0000000800077812 */ /* 0x000fe200078ef807 */
[----:B------:R-:W-:Y:S01]  /*19a0*/  IMAD R14, R13, 0x400, R2 ;  /* 0x000004000d0e7824 */ /* 0x000fe200078e0202 */
[----:B------:R-:W-:Y:S01]  /*19b0*/  SHF.R.U32.HI R0, RZ, 0x3, R0 ;  /* 0x00000003ff007819 */ /* 0x000fe20000011600 */
[----:B------:R-:W-:Y:S01]  /*19c0*/  IMAD R12, R12, 0x200, R9 ;  /* 0x000002000c0c7824 */ /* 0x000fe200078e0209 */
[----:B------:R-:W-:Y:S01]  /*19d0*/  IADD3 R17, -R17, 0x1, R22 ;  /* 0x0000000111117810 */ /* 0x000fe20007ffe116 */
[----:B------:R-:W-:Y:S01]  /*19e0*/  IMAD.SHL.U32 R8, R8, 0x2, RZ ;  /* 0x0000000208087824 */ /* 0x000fe200078e00ff */
[----:B------:R-:W-:Y:S01]  /*19f0*/  LOP3.LUT R7, R7, R0, RZ, 0x3c, !PT ;  /* 0x0000000007077212 */ /* 0x000fe200078e3cff */
[----:B------:R-:W-:Y:S01]  /*1a00*/  IMAD.SHL.U32 R0, R14, 0x4, RZ ;  /* 0x000000040e007824 */ /* 0x000fe200078e00ff */
[----:B------:R-:W-:Y:S01]  /*1a10*/  SHF.R.S32.HI R3, RZ, 0x5, R3 ;  /* 0x00000005ff037819 */ /* 0x000fe20000011403 */
[----:B------:R-:W-:Y:S01]  /*1a20*/  IMAD.IADD R6, R5, 0x1, -R6 ;  /* 0x0000000105067824 */ /* 0x000fe200078e0a06 */
[----:B------:R-:W-:Y:S01]  /*1a30*/  CS2R R56, SRZ ;  /* 0x0000000000387805 */ /* 0x000fe2000001ff00 */
[----:B------:R-:W-:Y:S01]  /*1a40*/  IMAD.IADD R11, R12, 0x1, R7 ;  /* 0x000000010c0b7824 */ /* 0x000fe200078e0207 */
[----:B------:R-:W-:Y:S01]  /*1a50*/  CS2R R54, SRZ ;  /* 0x0000000000367805 */ /* 0x000fe2000001ff00 */
[----:B------:R-:W-:Y:S01]  /*1a60*/  IMAD.MOV.U32 R12, RZ, RZ, 0x20 ;  /* 0x00000020ff0c7424 */ /* 0x000fe200078e00ff */
[----:B------:R-:W-:Y:S01]  /*1a70*/  CS2R R52, SRZ ;  /* 0x0000000000347805 */ /* 0x000fe2000001ff00 */
[--C-:B------:R-:W-:Y:S01]  /*1a80*/  IMAD.IADD R9, R22, 0x1, -R8.reuse ;  /* 0x0000000116097824 */ /* 0x100fe200078e0a08 */
[----:B------:R-:W-:Y:S01]  /*1a90*/  LEA R11, R11, UR36, 0x1 ;  /* 0x000000240b0b7c11 */ /* 0x000fe2000f8e08ff */
[----:B------:R-:W-:Y:S01]  /*1aa0*/  IMAD.IADD R8, R17, 0x1, -R8 ;  /* 0x0000000111087824 */ /* 0x000fe200078e0a08 */
[----:B------:R-:W-:Y:S01]  /*1ab0*/  SEL R12, R12, 0xffffffe0, !P0 ;  /* 0xffffffe00c0c7807 */ /* 0x000fe20004000000 */
        /* <DEDUP_REMOVED lines=44> */
[----:B---3--:R-:W-:-:S07]  /*1d80*/  LOP3.LUT R10, R20, 0x1, RZ, 0xfc, !PT ;  /* 0x00000001140a7812 */ /* 0x008fce00078efcff */
.L_x_7119:
[----:B------:R-:W-:-:S13]  /*1d90*/  ISETP.NE.AND P0, PT, R10, 0x3, PT ;  /* 0x000000030a00780c */ /* 0x000fda0003f05270 */
[----:B--2---:R-:W-:Y:S05]  /*1da0*/  @!P0 BRA `(.L_x_7109) ;  /* 0x0000000000048947 */ /* 0x004fea0003800000 */
[----:B------:R-:W-:Y:S01]  /*1db0*/  BPT.TRAP 0x1 ;  /* 0x000000040000795c */ /* 0x000fe20000300000 */
.L_x_7109:
[----:B------:R-:W-:Y:S02]  /*1dc0*/  LEA R3, R2, UR36, 0x3 ;  /* 0x0000002402037c11 */ /* 0x000fe4000f8e18ff */
[----:B------:R-:W-:-:S04]  /*1dd0*/  SHF.L.U32 R12, R7, 0x1f, RZ ;  /* 0x0000001f070c7819 */ /* 0x000fc800000006ff */
[----:B------:R2:W3:Y:S01]  /*1de0*/  SYNCS.PHASECHK.TRANS64.TRYWAIT P1, [R3+URZ+0x36410], R12 ;  /* 0x0364100c030075a7 */ /* 0x0004e2000802017f */
[----:B------:R-:W-:Y:S05]  /*1df0*/  @!P0 BRA `(.L_x_7110) ;  /* 0x0000000000048947 */ /* 0x000fea0003800000 */
[----:B------:R-:W-:Y:S01]  /*1e00*/  BPT.TRAP 0x1 ;  /* 0x000000040000795c */ /* 0x000fe20000300000 */
.L_x_7110:
[----:B---3--:R-:W-:Y:S05]  /*1e10*/  @P1 BRA `(.L_x_7111) ;  /* 0x0000000000081947 */ /* 0x008fea0003800000 */
[----:B------:R-:W3:Y:S02]  /*1e20*/  SYNCS.PHASECHK.TRANS64.TRYWAIT P1, [R3+URZ+0x36410], R12 ;  /* 0x0364100c030075a7 */ /* 0x000ee4000802017f */
[----:B---3--:R-:W-:Y:S05]  /*1e30*/  @!P1 BRA `(.L_x_7112) ;  /* 0x0000009800b49947 */ /* 0x008fea0003800000 */
.L_x_7111:
        /* <DEDUP_REMOVED lines=100> */
[----:B-1----:R2:W1:Y:S01]  /*2480*/  LDS R13, [R14+0x30020] ;  /* 0x030020000e0d7984 */ /* 0x0024620000000800 */
[----:B------:R-:W-:Y:S05]  /*2490*/  @!P0 BRA `(.L_x_7113) ;  /* 0x0000000000048947 */ /* 0x000fea0003800000 */
[----:B------:R-:W-:Y:S01]  /*24a0*/  BPT.TRAP 0x1 ;  /* 0x000000040000795c */ /* 0x000fe20000300000 */
.L_x_7113:
[----:B------:R-:W-:-:S04]  /*24b0*/  SHF.L.U32 R15, R5, 0x1f, RZ ;  /* 0x0000001f050f7819 */ /* 0x000fc800000006ff */
[----:B------:R1:W1:Y:S01]  /*24c0*/  SYNCS.PHASECHK.TRANS64.TRYWAIT P1, [UR36+0x36430], R15 ;  /* 0x0364300fff0075a7 */ /* 0x0002620008020164 */
[----:B------:R-:W-:Y:S05]  /*24d0*/  @!P0 BRA `(.L_x_7114) ;  /* 0x0000000000048947 */ /* 0x000fea0003800000 */
[----:B------:R-:W-:Y:S01]  /*24e0*/  BPT.TRAP 0x1 ;  /* 0x000000040000795c */ /* 0x000fe20000300000 */
.L_x_7114:
[----:B-1----:R-:W-:Y:S05]  /*24f0*/  @P1 BRA `(.L_x_7115) ;  /* 0x0000000000081947 */ /* 0x002fea0003800000 */
[----:B------:R-:W1:Y:S02]  /*2500*/  SYNCS.PHASECHK.TRANS64.TRYWAIT P1, [UR36+0x36430], R15 ;  /* 0x0364300fff0075a7 */ /* 0x000e640008020164 */
[----:B-1----:R-:W-:Y:S05]  /*2510*/  @!P1 BRA `(.L_x_7116) ;  /* 0x0000009400109947 */ /* 0x002fea0003800000 */
.L_x_7115:
[----:B------:R-:W-:Y:S01]  /*2520*/  UIADD3 UR5, UR36, 0x2a000, URZ ;  /* 0x0002a00024057890 */ /* 0x000fe2000fffe03f */
[----:B------:R-:W-:Y:S01]  /*2530*/  WARPGROUP.ARRIVE ;  /* 0x00000000000079c5 */ /* 0x000fe20000000000 */
[----:B------:R-:W-:Y:S01]  /*2540*/  UIADD3 UR4, UR4, 0x9000, URZ ;  /* 0x0000900004047890 */ /* 0x000fe2000fffe03f */
[----:B------:R-:W-:Y:S01]  /*2550*/  IMAD R15, R16, 0x40, R6 ;  /* 0x00000040100f7824 */ /* 0x000fe200078e0206 */
[----:B------:R-:W-:Y:S02]  /*2560*/  USHF.R.U32.HI UR6, URZ, 0x4, UR5 ;  /* 0x000000043f067899 */ /* 0x000fe40008011605 */
[----:B------:R-:W-:Y:S02]  /*2570*/  USHF.R.U32.HI UR4, URZ, 0x4, UR4 ;  /* 0x000000043f047899 */ /* 0x000fe40008011604 */
[----:B------:R-:W-:Y:S01]  /*2580*/  ULOP3.LUT UR7, UR6, 0x3fff, URZ, 0xc0, !UPT ;  /* 0x00003fff06077892 */ /* 0x000fe2000f8ec03f */
[----:B--2---:R-:W-:Y:S01]  /*2590*/  VIADDMNMX R14, R15, R8, R9, PT ;  /* 0x000000080f0e7246 */ /* 0x004fe20003800109 */
        /* <DEDUP_REMOVED lines=20> */
[--C-:B---3--:R-:W-:Y:S01]  /*26e0*/  FFMA.FTZ R20, R21, UR40, -R12.reuse ;  /* 0x0000002815147c23 */ /* 0x108fe2000801080c */
        /* <DEDUP_REMOVED lines=12> */
[----:B----4-:R-:W-:Y:S01]  /*27b0*/  FSEL R23, R141, -INF , P4 ;  /* 0xff8000008d177808 */ /* 0x010fe20002000000 */
        /* <DEDUP_REMOVED lines=273> */
.L_x_7117:
        /* <DEDUP_REMOVED lines=60> */
.L_x_7118:
        /* <DEDUP_REMOVED lines=62> */
.L_x_7101:
[----:B------:R-:W-:Y:S05]  /*4070*/  @P0 BRA `(.L_x_7120) ;  /* 0x0000001400e40947 */ /* 0x000fea0003800000 */
[----:B------:R-:W1:Y:S01]  /*4080*/  S2R R0, SR_TID.X ;  /* 0x0000000000007919 */ /* 0x000e620000002100 */
        /* <DEDUP_REMOVED lines=30> */
[----:B--2---:R-:W-:-:S02]  /*4270*/  LEA.HI R3, R7, R0, RZ, 0x3 ;  /* 0x0000000007037211 */ /* 0x004fc400078f18ff */
        /* <DEDUP_REMOVED lines=43> */
[----:B------:R-:W-:Y:S01]  /*4530*/  F2FP.BF16.F32.PACK_AB R56, R57, R56 ;  /* 0x000000383938723e */ /* 0x000fe200000010ff */
[----:B------:R-:W2:Y:S01]  /*4540*/  LDC.64 R4, c[0x0][0x878] ;  /* 0x00021e00ff047b82 */ /* 0x000ea20000000a00 */
[----:B------:R-:W-:Y:S01]  /*4550*/  F2FP.BF16.F32.PACK_AB R50, R53, R52 ;  /* 0x000000343532723e */ /* 0x000fe200000010ff */
[----:B------:R-:W-:Y:S01]  /*4560*/  STSM.16.MT88.4 [R8+0x1000], R40 ;  /* 0x0010002808007844 */ /* 0x000fe20000004200 */
        /* <DEDUP_REMOVED lines=14> */
[----:B------:R-:W3:Y:S01]  /*4650*/  @P0 LDG.E R3, desc[UR38][R6.64] ;  /* 0x0000002606030981 */ /* 0x000ee2000c1e1900 */
[----:B--2---:R-:W-:Y:S01]  /*4660*/  ISETP.NE.U32.AND P1, PT, R4, RZ, PT ;  /* 0x000000ff0400720c */ /* 0x004fe20003f25070 */
[----:B------:R-:W2:Y:S03]  /*4670*/  LDC R10, c[0x0][0x808] ;  /* 0x00020200ff0a7b82 */ /* 0x000ea60000000800 */
[----:B------:R-:W-:Y:S01]  /*4680*/  ISETP.NE.AND.EX P1, PT, R5, RZ, PT, P1 ;  /* 0x000000ff0500720c */ /* 0x000fe20003f25310 */
[----:B------:R-:W-:-:S05]  /*4690*/  IMAD.HI R9, R0, 0x2aaaaaab, RZ ;  /* 0x2aaaaaab00097827 */ /* 0x000fca00078e02ff */
[----:B-1----:R-:W-:-:S04]  /*46a0*/  SHF.R.U32.HI R8, RZ, 0x1f, R9 ;  /* 0x0000001fff087819 */ /* 0x002fc80000011609 */
[----:B------:R-:W-:-:S03]  /*46b0*/  LEA.HI.SX32 R43, R9, R8, 0x1e ;  /* 0x00000008092b7211 */ /* 0x000fc600078ff2ff */
[----:B------:R-:W1:Y:S02]  /*46c0*/  @P1 LDC.64 R4, c[0x0][0x878] ;  /* 0x00021e00ff041b82 */ /* 0x000e640000000a00 */
[C---:B------:R-:W-:Y:S02]  /*46d0*/  IMAD R0, R43.reuse, -0x18, R0 ;  /* 0xffffffe82b007824 */ /* 0x040fe400078e0200 */
[----:B------:R-:W-:-:S03]  /*46e0*/  IMAD.SHL.U32 R11, R43, 0x40, RZ ;  /* 0x000000402b0b7824 */ /* 0x000fc600078e00ff */
[----:B------:R-:W-:Y:S01]  /*46f0*/  SHF.R.S32.HI R13, RZ, 0x1f, R0 ;  /* 0x0000001fff0d7819 */ /* 0x000fe20000011400 */
[----:B------:R-:W-:Y:S01]  /*4700*/  IMAD.SHL.U32 R2, R0, 0x8, RZ ;  /* 0x0000000800027824 */ /* 0x000fe200078e00ff */
[----:B------:R-:W-:Y:S02]  /*4710*/  LOP3.LUT R11, R11, 0x1c0, RZ, 0xc0, !PT ;  /* 0x000001c00b0b7812 */ /* 0x000fe400078ec0ff */
[----:B------:R-:W-:Y:S02]  /*4720*/  LEA.HI R13, R13, R0, RZ, 0x3 ;  /* 0x000000000d0d7211 */ /* 0x000fe400078f18ff */
[----:B------:R-:W-:Y:S02]  /*4730*/  LOP3.LUT R0, R11, 0x38, R2, 0xf8, !PT ;  /* 0x000000380b007812 */ /* 0x000fe400078ef802 */
[----:B------:R-:W-:Y:S02]  /*4740*/  LEA.HI R8, R9, R8, RZ, 0x1b ;  /* 0x0000000809087211 */ /* 0x000fe400078fd8ff */
[----:B------:R-:W-:-:S02]  /*4750*/  SHF.R.S32.HI R13, RZ, 0x3, R13 ;  /* 0x00000003ff0d7819 */ /* 0x000fc4000001140d */
[----:B------:R-:W-:-:S03]  /*4760*/  SHF.R.U32.HI R11, RZ, 0x3, R11 ;  /* 0x00000003ff0b7819 */ /* 0x000fc6000001160b */
[----:B------:R-:W-:Y:S01]  /*4770*/  IMAD R13, R13, 0xc, R8 ;  /* 0x0000000c0d0d7824 */ /* 0x000fe200078e0208 */
[----:B------:R-:W-:Y:S01]  /*4780*/  LOP3.LUT R0, R0, R11, RZ, 0x3c, !PT ;  /* 0x0000000b00007212 */ /* 0x000fe200078e3cff */
[----:B-1----:R-:W-:Y:S01]  /*4790*/  @P1 IMAD.WIDE R4, R19, 0x4, R4 ;  /* 0x0000000413041825 */ /* 0x002fe200078e0204 */
[----:B------:R-:W-:-:S03]  /*47a0*/  CS2R R16, SRZ ;  /* 0x0000000000107805 */ /* 0x000fc6000001ff00 */
[----:B------:R-:W-:Y:S01]  /*47b0*/  IMAD.U32 R0, R13, 0x200, R0 ;  /* 0x000002000d007824 */ /* 0x000fe200078e0000 */
[----:B--2---:R3:W5:Y:S02]  /*47c0*/  @P1 LDG.E R10, desc[UR38][R4.64] ;  /* 0x00000026040a1981 */ /* 0x004764000c1e1900 */
[----:B---3--:R-:W-:Y:S01]  /*47d0*/  @P0 SHF.R.S32.HI R4, RZ, 0x1f, R3 ;  /* 0x0000001fff040819 */ /* 0x008fe20000011403 */
[----:B------:R-:W-:Y:S06]  /*47e0*/  @P1 BRA `(.L_x_7121) ;  /* 0x0000000000101947 */ /* 0x000fec0003800000 */
[----:B------:R-:W-:Y:S05]  /*47f0*/  @!P0 BRA `(.L_x_7121) ;  /* 0x00000000000c8947 */ /* 0x000fea0003800000 */
[----:B------:R-:W2:Y:S04]  /*4800*/  LDG.E R5, desc[UR38][R6.64] ;  /* 0x0000002606057981 */ /* 0x000ea8000c1e1900 */
[----:B-----5:R-:W2:Y:S02]  /*4810*/  LDG.E R10, desc[UR38][R6.64+0x4] ;  /* 0x00000426060a7981 */ /* 0x020ea4000c1e1900 */
[----:B--2---:R-:W-:-:S07]  /*4820*/  IMAD.IADD R10, R10, 0x1, -R5 ;  /* 0x000000010a0a7824 */ /* 0x004fce00078e0a05 */
.L_x_7121:
[----:B------:R-:W-:Y:S01]  /*4830*/  LEA R0, R0, UR4, 0x1 ;  /* 0x0000000400007c11 */ /* 0x000fe2000f8e08ff */
[----:B------:R-:W-:Y:S01]  /*4840*/  @P0 IMAD.MOV.U32 R16, RZ, RZ, R3 ;  /* 0x000000ffff100224 */ /* 0x000fe200078e0003 */
[----:B------:R-:W-:Y:S01]  /*4850*/  ULDC.64 UR4, c[0x0][0x850] ;  /* 0x0002140000047ab9 */ /* 0x000fe20000000a00 */
[----:B------:R-:W-:Y:S01]  /*4860*/  @P0 IMAD.MOV.U32 R17, RZ, RZ, R4 ;  /* 0x000000ffff110224 */ /* 0x000fe200078e0004 */
[----:B------:R-:W-:Y:S01]  /*4870*/  ULDC UR6, c[0x0][0x83c] ;  /* 0x00020f0000067ab9 */ /* 0x000fe20000000800 */
[----:B-----5:R-:W-:Y:S01]  /*4880*/  IMAD R3, R153, -0x60, R10 ;  /* 0xffffffa099037824 */ /* 0x020fe200078e020a */
[----:B------:R1:W2:Y:S01]  /*4890*/  LDS.128 R28, [R0+0x9800] ;  /* 0x00980000001c7984 */ /* 0x0002a20000000c00 */
[----:B------:R-:W-:Y:S01]  /*48a0*/  IMAD R35, R155, UR4, RZ ;  /* 0x000000049b237c24 */ /* 0x000fe2000f8e02ff */
[C---:B------:R-:W-:Y:S01]  /*48b0*/  IADD3 R16, P1, R43.reuse, R16, RZ ;  /* 0x000000102b107210 */ /* 0x040fe20007f3e0ff */
[----:B------:R-:W-:Y:S01]  /*48c0*/  VIADD R18, R43, 0x10 ;  /* 0x000000102b127836 */ /* 0x000fe20000000000 */
[----:B------:R1:W3:Y:S01]  /*48d0*/  LDS.128 R24, [R0+0x800] ;  /* 0x0008000000187984 */ /* 0x0002e20000000c00 */
[----:B------:R-:W-:Y:S01]  /*48e0*/  VIMNMX R44, R3, 0x60, PT ;  /* 0x00000060032c7848 */ /* 0x000fe20003fe0100 */
[----:B------:R-:W-:Y:S01]  /*48f0*/  VIADD R3, R43, 0x20 ;  /* 0x000000202b037836 */ /* 0x000fe20000000000 */
[----:B------:R-:W-:Y:S01]  /*4900*/  SEL R45, R19, RZ, !P0 ;  /* 0x000000ff132d7207 */ /* 0x000fe20004000000 */
[----:B----4-:R1:W4:Y:S01]  /*4910*/  LDS.128 R20, [R0+0x1000] ;  /* 0x0010000000147984 */ /* 0x0103220000000c00 */
[-C--:B------:R-:W-:Y:S01]  /*4920*/  ISETP.GE.AND P3, PT, R43, R44.reuse, PT ;  /* 0x0000002c2b00720c */ /* 0x080fe20003f66270 */
[----:B------:R-:W-:Y:S01]  /*4930*/  IMAD R37, R152, UR5, R35 ;  /* 0x0000000598257c24 */ /* 0x000fe2000f8e0223 */
[-C--:B------:R-:W-:Y:S01]  /*4940*/  ISETP.GE.AND P5, PT, R3, R44.reuse, PT ;  /* 0x0000002c0300720c */ /* 0x080fe20003fa6270 */
[----:B------:R1:W1:Y:S01]  /*4950*/  LDS.128 R12, [R0+0x1800] ;  /* 0x00180000000c7984 */ /* 0x0002620000000c00 */
[--C-:B------:R-:W-:Y:S01]  /*4960*/  SHF.R.S32.HI R3, RZ, 0x1f, R2.reuse ;  /* 0x0000001fff037819 */ /* 0x100fe20000011402 */
[C---:B------:R-:W-:Y:S01]  /*4970*/  VIADD R34, R43.reuse, 0x40 ;  /* 0x000000402b227836 */ /* 0x040fe20000000000 */
[----:B------:R-:W-:Y:S01]  /*4980*/  SHF.R.S32.HI R35, RZ, 0x1f, R19 ;  /* 0x0000001fff237819 */ /* 0x000fe20000011413 */
[----:B------:R1:W1:Y:S01]  /*4990*/  LDS.128 R8, [R0+0x2000] ;  /* 0x0020000000087984 */ /* 0x0002620000000c00 */
[-C--:B------:R-:W-:Y:S01]  /*49a0*/  ISETP.GE.AND P4, PT, R18, R44.reuse, PT ;  /* 0x0000002c1200720c */ /* 0x080fe20003f86270 */
[----:B------:R-:W-:Y:S01]  /*49b0*/  VIADD R18, R43, 0x30 ;  /* 0x000000302b127836 */ /* 0x000fe20000000000 */
[----:B------:R-:W-:Y:S01]  /*49c0*/  ISETP.GE.OR P6, PT, R2, UR6, P3 ;  /* 0x0000000602007c0c */ /* 0x000fe20009fc6670 */
[----:B------:R1:W1:Y:S01]  /*49d0*/  LDS.128 R4, [R0+0x2800] ;  /* 0x0028000000047984 */ /* 0x0002620000000c00 */
[----:B------:R-:W-:Y:S01]  /*49e0*/  SEL R42, R35, RZ, !P0 ;  /* 0x000000ff232a7207 */ /* 0x000fe20004000000 */
[----:B------:R-:W-:Y:S01]  /*49f0*/  IMAD.WIDE.U32 R32, R152, UR4, R2 ;  /* 0x0000000498207c25 */ /* 0x000fe2000f8e0002 */
[----:B------:R-:W-:Y:S01]  /*4a00*/  ULDC.64 UR4, c[0x0][0x858] ;  /* 0x0002160000047ab9 */ /* 0x000fe20000000a00 */
[-C--:B------:R-:W-:Y:S01]  /*4a10*/  ISETP.GE.AND P2, PT, R18, R44.reuse, PT ;  /* 0x0000002c1200720c */ /* 0x080fe20003f46270 */
[----:B------:R-:W-:Y:S01]  /*4a20*/  BSSY B0, `(.L_x_7122) ;  /* 0x0000016000007945 */ /* 0x000fe20003800000 */
        /* <DEDUP_REMOVED lines=21> */
.L_x_7123:
[----:B------:R-:W-:Y:S05]  /*4b80*/  BSYNC B0 ;  /* 0x0000000000007941 */ /* 0x000fea0003800000 */
.L_x_7122:
        /* <DEDUP_REMOVED lines=15> */
.L_x_7125:
[----:B------:R-:W-:Y:S05]  /*4c80*/  BSYNC B0 ;  /* 0x0000000000007941 */ /* 0x000fea0003800000 */
.L_x_7124:
        /* <DEDUP_REMOVED lines=18> */
.L_x_7127:
[----:B------:R-:W-:Y:S05]  /*4db0*/  BSYNC B0 ;  /* 0x0000000000007941 */ /* 0x000fea0003800000 */
.L_x_7126:
        /* <DEDUP_REMOVED lines=17> */
.L_x_7129:
[----:B------:R-:W-:Y:S05]  /*4ed0*/  BSYNC B0 ;  /* 0x0000000000007941 */ /* 0x000fea0003800000 */
.L_x_7128:
        /* <DEDUP_REMOVED lines=18> */
.L_x_7131:
[----:B------:R-:W-:Y:S05]  /*5000*/  BSYNC B0 ;  /* 0x0000000000007941 */ /* 0x000fea0003800000 */
.L_x_7130:
        /* <DEDUP_REMOVED lines=17> */
.L_x_7133:
[----:B------:R-:W-:Y:S05]  /*5120*/  BSYNC B0 ;  /* 0x0000000000007941 */ /* 0x000fea0003800000 */
.L_x_7132:
[----:B-1----:R1:W1:Y:S01]  /*5130*/  LDS.128 R28, [R0] ;  /* 0x00000000001c7984 */ /* 0x0022620000000c00 */
[----:B------:R-:W-:Y:S01]  /*5140*/  ULDC.64 UR4, c[0x0][0x820] ;  /* 0x0002080000047ab9 */ /* 0x000fe20000000a00 */
[----:B------:R-:W-:Y:S01]  /*5150*/  ULDC UR6, c[0x0][0x80c] ;  /* 0x0002030000067ab9 */ /* 0x000fe20000000800 */
[----:B------:R-:W-:Y:S01]  /*5160*/  IMAD R155, R155, UR4, RZ ;  /* 0x000000049b9b7c24 */ /* 0x000fe2000f8e02ff */
[----:B------:R-:W-:Y:S01]  /*5170*/  ISETP.GE.OR P3, PT, R2, UR6, P3 ;  /* 0x0000000602007c0c */ /* 0x000fe20009f66670 */
[----:B------:R-:W-:Y:S01]  /*5180*/  IMAD.WIDE.U32 R18, R152, UR4, R2 ;  /* 0x0000000498127c25 */ /* 0x000fe2000f8e0002 */
[----:B------:R-:W-:Y:S01]  /*5190*/  BSSY B0, `(.L_x_7134) ;  /* 0x0000018000007945 */ /* 0x000fe20003800000 */
[----:B------:R-:W-:Y:S02]  /*51a0*/  ISETP.GE.OR P4, PT, R2, UR6, P4 ;  /* 0x0000000602007c0c */ /* 0x000fe4000a786670 */
[----:B------:R-:W-:Y:S01]  /*51b0*/  IMAD R155, R152, UR5, R155 ;  /* 0x00000005989b7c24 */ /* 0x000fe2000f8e029b */
        /* <DEDUP_REMOVED lines=21> */
.L_x_7135:
[----:B------:R-:W-:Y:S05]  /*5310*/  BSYNC B0 ;  /* 0x0000000000007941 */ /* 0x000fea0003800000 */
.L_x_7134:
        /* <DEDUP_REMOVED lines=15> */
.L_x_7137:
[----:B------:R-:W-:Y:S05]  /*5410*/  BSYNC B0 ;  /* 0x0000000000007941 */ /* 0x000fea0003800000 */
.L_x_7136:
        /* <DEDUP_REMOVED lines=15> */
.L_x_7139:
[----:B------:R-:W-:Y:S05]  /*5510*/  BSYNC B0 ;  /* 0x0000000000007941 */ /* 0x000fea0003800000 */
.L_x_7138:
        /* <DEDUP_REMOVED lines=15> */
.L_x_7141:
[----:B------:R-:W-:Y:S05]  /*5610*/  BSYNC B0 ;  /* 0x0000000000007941 */ /* 0x000fea0003800000 */
.L_x_7140:
        /* <DEDUP_REMOVED lines=15> */
.L_x_7143:
[----:B------:R-:W-:Y:S05]  /*5710*/  BSYNC B0 ;  /* 0x0000000000007941 */ /* 0x000fea0003800000 */
.L_x_7142:
        /* <DEDUP_REMOVED lines=15> */
.L_x_7120:
[----:B--2---:R-:W1:Y:S08]  /*5810*/  LDC.64 R2, c[0x0][0x870] ;  /* 0x00021c00ff027b82 */ /* 0x004e700000000a00 */
[----:B------:R-:W2:Y:S01]  /*5820*/  LDC.64 R4, c[0x0][0x870] ;  /* 0x00021c00ff047b82 */ /* 0x000ea20000000a00 */
[----:B-1----:R-:W-:-:S07]  /*5830*/  IMAD.WIDE R6, R19, 0x4, R2 ;  /* 0x0000000413067825 */ /* 0x002fce00078e0202 */
[----:B------:R-:W1:Y:S01]  /*5840*/  LDC.64 R2, c[0x0][0x878] ;  /* 0x00021e00ff027b82 */ /* 0x000e620000000a00 */
[----:B--2---:R-:W-:-:S07]  /*5850*/  ISETP.NE.U32.AND P0, PT, R4, RZ, PT ;  /* 0x000000ff0400720c */ /* 0x004fce0003f05070 */
[----:B------:R-:W2:Y:S01]  /*5860*/  LDC R0, c[0x0][0x808] ;  /* 0x00020200ff007b82 */ /* 0x000ea20000000800 */
[----:B------:R-:W-:-:S13]  /*5870*/  ISETP.NE.AND.EX P0, PT, R5, RZ, PT, P0 ;  /* 0x000000ff0500720c */ /* 0x000fda0003f05300 */
[----:B------:R-:W3:Y:S01]  /*5880*/  @P0 LDG.E R5, desc[UR38][R6.64] ;  /* 0x0000002606050981 */ /* 0x000ee2000c1e1900 */
[----:B-1----:R-:W-:-:S04]  /*5890*/  ISETP.NE.U32.AND P1, PT, R2, RZ, PT ;  /* 0x000000ff0200720c */ /* 0x002fc80003f25070 */
[----:B------:R-:W-:-:S13]  /*58a0*/  ISETP.NE.AND.EX P1, PT, R3, RZ, PT, P1 ;  /* 0x000000ff0300720c */ /* 0x000fda0003f25310 */
[----:B------:R-:W1:Y:S02]  /*58b0*/  @P1 LDC.64 R2, c[0x0][0x878] ;  /* 0x00021e00ff021b82 */ /* 0x000e640000000a00 */
[----:B-1----:R-:W-:-:S05]  /*58c0*/  @P1 IMAD.WIDE R8, R19, 0x4, R2 ;  /* 0x0000000413081825 */ /* 0x002fca00078e0202 */
[----:B--2---:R1:W5:Y:S01]  /*58d0*/  @P1 LDG.E R0, desc[UR38][R8.64] ;  /* 0x0000002608001981 */ /* 0x004362000c1e1900 */
[----:B------:R-:W2:Y:S02]  /*58e0*/  S2R R2, SR_TID.X ;  /* 0x0000000000027919 */ /* 0x000ea40000002100 */
[----:B--2---:R-:W-:Y:S01]  /*58f0*/  VIADD R10, R2, 0xffffff80 ;  /* 0xffffff80020a7836 */ /* 0x004fe20000000000 */
[----:B------:R-:W-:-:S03]  /*5900*/  CS2R R2, SRZ ;  /* 0x0000000000027805 */ /* 0x000fc6000001ff00 */
[----:B------:R-:W-:-:S05]  /*5910*/  IMAD.HI R4, R10, 0x2aaaaaab, RZ ;  /* 0x2aaaaaab0a047827 */ /* 0x000fca00078e02ff */
[----:B------:R-:W-:-:S04]  /*5920*/  SHF.R.U32.HI R11, RZ, 0x1f, R4 ;  /* 0x0000001fff0b7819 */ /* 0x000fc80000011604 */
[----:B------:R-:W-:-:S05]  /*5930*/  LEA.HI.SX32 R15, R4, R11, 0x1e ;  /* 0x0000000b040f7211 */ /* 0x000fca00078ff2ff */
[----:B------:R-:W-:Y:S02]  /*5940*/  IMAD R10, R15, -0x18, R10 ;  /* 0xffffffe80f0a7824 */ /* 0x000fe400078e020a */
[--C-:B---3--:R-:W-:Y:S01]  /*5950*/  @P0 IMAD.MOV.U32 R2, RZ, RZ, R5.reuse ;  /* 0x000000ffff020224 */ /* 0x108fe200078e0005 */
[----:B------:R-:W-:-:S04]  /*5960*/  @P0 SHF.R.S32.HI R3, RZ, 0x1f, R5 ;  /* 0x0000001fff030819 */ /* 0x000fc80000011405 */
[----:B------:R-:W-:Y:S01]  /*5970*/  IADD3 R4, P2, R15, R2, RZ ;  /* 0x000000020f047210 */ /* 0x000fe20007f5e0ff */
[----:B-1----:R-:W-:-:S12]  /*5980*/  @P1 BRA `(.L_x_7144) ;  /* 0x0000000000101947 */ /* 0x002fd80003800000 */
[----:B------:R-:W-:Y:S05]  /*5990*/  @!P0 BRA `(.L_x_7144) ;  /* 0x00000000000c8947 */ /* 0x000fea0003800000 */
[----:B------:R-:W2:Y:S04]  /*59a0*/  LDG.E R9, desc[UR38][R6.64] ;  /* 0x0000002606097981 */ /* 0x000ea8000c1e1900 */
[----:B-----5:R-:W2:Y:S02]  /*59b0*/  LDG.E R0, desc[UR38][R6.64+0x4] ;  /* 0x0000042606007981 */ /* 0x020ea4000c1e1900 */
[----:B--2---:R-:W-:-:S07]  /*59c0*/  IMAD.IADD R0, R0, 0x1, -R9 ;  /* 0x0000000100007824 */ /* 0x004fce00078e0a09 */
.L_x_7144:
[----:B-----5:R-:W-:Y:S01]  /*59d0*/  IMAD R12, R153, -0x60, R0 ;  /* 0xffffffa0990c7824 */ /* 0x020fe200078e0200 */
[----:B------:R-:W-:Y:S01]  /*59e0*/  ULDC.64 UR4, c[0x0][0x820] ;  /* 0x0002080000047ab9 */ /* 0x000fe20000000a00 */
[C---:B------:R-:W-:Y:S01]  /*59f0*/  VIADD R7, R15.reuse, 0x10 ;  /* 0x000000100f077836 */ /* 0x040fe20000000000 */
[----:B------:R-:W-:Y:S01]  /*5a00*/  SHF.R.S32.HI R0, RZ, 0x1f, R19 ;  /* 0x0000001fff007819 */ /* 0x000fe20000011413 */
[----:B------:R-:W-:Y:S01]  /*5a10*/  IMAD.SHL.U32 R10, R10, 0x8, RZ ;  /* 0x000000080a0a7824 */ /* 0x000fe200078e00ff */
[-C--:B------:R-:W-:Y:S01]  /*5a20*/  ISETP.GE.AND P3, PT, R15, R12.reuse, PT ;  /* 0x0000000c0f00720c */ /* 0x080fe20003f66270 */
[----:B------:R-:W-:Y:S01]  /*5a30*/  ULDC UR6, c[0x0][0x80c] ;  /* 0x0002030000067ab9 */ /* 0x000fe20000000800 */
[-C--:B------:R-:W-:Y:S01]  /*5a40*/  ISETP.GE.AND P4, PT, R7, R12.reuse, PT ;  /* 0x0000000c0700720c */ /* 0x080fe20003f86270 */
[----:B------:R-:W-:Y:S01]  /*5a50*/  VIADD R9, R15, 0x20 ;  /* 0x000000200f097836 */ /* 0x000fe20000000000 */
[--C-:B------:R-:W-:Y:S01]  /*5a60*/  SHF.R.S32.HI R11, RZ, 0x1f, R10.reuse ;  /* 0x0000001fff0b7819 */ /* 0x100fe2000001140a */
[----:B------:R-:W-:Y:S01]  /*5a70*/  IMAD R7, R155, UR4, RZ ;  /* 0x000000049b077c24 */ /* 0x000fe2000f8e02ff */
[----:B------:R-:W-:Y:S01]  /*5a80*/  ISETP.GE.OR P6, PT, R10, UR6, P3 ;  /* 0x000000060a007c0c */ /* 0x000fe20009fc6670 */
[C---:B------:R-:W-:Y:S01]  /*5a90*/  VIADD R13, R15.reuse, 0x40 ;  /* 0x000000400f0d7836 */ /* 0x040fe20000000000 */
[----:B------:R-:W-:Y:S01]  /*5aa0*/  LEA.HI.X.SX32 R5, R15, R3, 0x1, P2 ;  /* 0x000000030f057211 */ /* 0x000fe200010f0eff */
[----:B------:R-:W-:Y:S01]  /*5ab0*/  IMAD.WIDE.U32 R2, R152, UR4, R10 ;  /* 0x0000000498027c25 */ /* 0x000fe2000f8e000a */
[----:B------:R-:W-:Y:S01]  /*5ac0*/  SEL R14, R0, RZ, !P0 ;  /* 0x000000ff000e7207 */ /* 0x000fe20004000000 */
[----:B------:R-:W-:Y:S01]  /*5ad0*/  BSSY B0, `(.L_x_7145) ;  /* 0x000001a000007945 */ /* 0x000fe20003800000 */
[-C--:B------:R-:W-:Y:S01]  /*5ae0*/  ISETP.GE.AND P5, PT, R9, R12.reuse, PT ;  /* 0x0000000c0900720c */ /* 0x080fe20003fa6270 */
[----:B------:R-:W-:Y:S01]  /*5af0*/  IMAD R7, R152, UR5, R7 ;  /* 0x0000000598077c24 */ /* 0x000fe2000f8e0207 */
[----:B------:R-:W-:Y:S01]  /*5b00*/  ULDC.64 UR4, c[0x0][0x828] ;  /* 0x00020a0000047ab9 */ /* 0x000fe20000000a00 */
        /* <DEDUP_REMOVED lines=22> */
.L_x_7146:
[----:B------:R-:W-:Y:S05]  /*5c70*/  BSYNC B0 ;  /* 0x0000000000007941 */ /* 0x000fea0003800000 */
.L_x_7145:
        /* <DEDUP_REMOVED lines=16> */
.L_x_7148:
[----:B------:R-:W-:Y:S05]  /*5d80*/  BSYNC B0 ;  /* 0x0000000000007941 */ /* 0x000fea0003800000 */
.L_x_7147:
        /* <DEDUP_REMOVED lines=16> */
.L_x_7150:
[----:B------:R-:W-:Y:S05]  /*5e90*/  BSYNC B0 ;  /* 0x0000000000007941 */ /* 0x000fea0003800000 */
.L_x_7149:
        /* <DEDUP_REMOVED lines=17> */
.L_x_7152:
[----:B------:R-:W-:Y:S05]  /*5fb0*/  BSYNC B0 ;  /* 0x0000000000007941 */ /* 0x000fea0003800000 */
.L_x_7151:
        /* <DEDUP_REMOVED lines=16> */
.L_x_7154:
[----:B------:R-:W-:Y:S05]  /*60c0*/  BSYNC B0 ;  /* 0x0000000000007941 */ /* 0x000fea0003800000 */
.L_x_7153:
        /* <DEDUP_REMOVED lines=16> */
.L_x_7156:
[----:B------:R-:W-:Y:S05]  /*61d0*/  BSYNC B0 ;  /* 0x0000000000007941 */ /* 0x000fea0003800000 */
.L_x_7155:
        /* <DEDUP_REMOVED lines=29> */
.L_x_7158:
[----:B------:R-:W-:Y:S05]  /*63b0*/  BSYNC B0 ;  /* 0x0000000000007941 */ /* 0x000fea0003800000 */
.L_x_7157:
        /* <DEDUP_REMOVED lines=15> */
.L_x_7160:
[----:B------:R-:W-:Y:S05]  /*64b0*/  BSYNC B0 ;  /* 0x0000000000007941 */ /* 0x000fea0003800000 */
.L_x_7159:
        /* <DEDUP_REMOVED lines=15> */
.L_x_7162:
[----:B------:R-:W-:Y:S05]  /*65b0*/  BSYNC B0 ;  /* 0x0000000000007941 */ /* 0x000fea0003800000 */
.L_x_7161:
        /* <DEDUP_REMOVED lines=15> */
.L_x_7164:
[----:B------:R-:W-:Y:S05]  /*66b0*/  BSYNC B0 ;  /* 0x0000000000007941 */ /* 0x000fea0003800000 */
.L_x_7163:
        /* <DEDUP_REMOVED lines=15> */
.L_x_7166:
[----:B------:R-:W-:Y:S05]  /*67b0*/  BSYNC B0 ;  /* 0x0000000000007941 */ /* 0x000fea0003800000 */
.L_x_7165:
        /* <DEDUP_REMOVED lines=15> */
.L_x_7089:
        /* <DEDUP_REMOVED lines=29> */
.L_x_7168:
[----:B------:R-:W-:Y:S01]  /*6a80*/  ULDC UR9, c[0x0][0x8c4] ;  /* 0x0002310000097ab9 */ /* 0x000fe20000000800 */
[----:B------:R-:W-:Y:S01]  /*6a90*/  UMOV UR7, UR8 ;  /* 0x0000000800077c82 */ /* 0x000fe20008000000 */
[----:B------:R-:W-:-:S11]  /*6aa0*/  UISETP.NE.AND UP0, UPT, UR9, 0x1, UPT ;  /* 0x000000010900788c */ /* 0x000fd6000bf05270 */
[----:B------:R-:W-:Y:S02]  /*6ab0*/  @UP0 ULDC.64 UR10, c[0x0][0x8c8] ;  /* 0x00023200000a0ab9 */ /* 0x000fe40000000a00 */
[----:B------:R-:W-:-:S04]  /*6ac0*/  UIMAD.WIDE.U32 UR4, UR8, UR10, URZ ;  /* 0x0000000a080472a5 */ /* 0x000fc8000f8e003f */
[----:B------:R-:W-:-:S04]  /*6ad0*/  @UP0 USHF.R.U32.HI UR7, URZ, UR11, UR5 ;  /* 0x0000000b3f070299 */ /* 0x000fc80008011605 */
[----:B------:R-:W-:-:S12]  /*6ae0*/  UIMAD UR4, UR7, UR9, URZ ;  /* 0x00000009070472a4 */ /* 0x000fd8000f8e023f */
.L_x_7169:
        /* <DEDUP_REMOVED lines=23> */
.L_x_7170:
        /* <DEDUP_REMOVED lines=13> */
.L_x_7172:
[----:B------:R-:W-:-:S05]  /*6d30*/  ULDC UR4, c[0x0][0x8ec] ;  /* 0x00023b0000047ab9 */ /* 0x000fca0000000800 */
.L_x_7171:
        /* <DEDUP_REMOVED lines=48> */
.L_x_7173:
        /* <DEDUP_REMOVED lines=13> */
.L_x_7174:
        /* <DEDUP_REMOVED lines=12> */
.L_x_7175:
        /* <DEDUP_REMOVED lines=68> */
.L_x_7179:
[----:B------:R-:W2:Y:S04]  /*7610*/  LDG.E.STRONG.GPU R4, desc[UR38][R2.64] ;  /* 0x0000002602047981 */ /* 0x000ea8000c1ef900 */
[----:B--2---:R-:W-:Y:S01]  /*7620*/  CCTL.IVALL ;  /* 0x00000000ff00798f */ /* 0x004fe20002000000 */
[----:B------:R-:W-:Y:S05]  /*7630*/  YIELD ;  /* 0x0000000000007946 */ /* 0x000fea0003800000 */
[----:B------:R-:W-:-:S13]  /*7640*/  ISETP.NE.AND P1, PT, R4, R5, PT ;  /* 0x000000050400720c */ /* 0x000fda0003f25270 */
[----:B------:R-:W-:Y:S05]  /*7650*/  @P1 BRA `(.L_x_7179) ;  /* 0xfffffffc00ec1947 */ /* 0x000fea000383ffff */
.L_x_7178:
[----:B------:R-:W-:Y:S05]  /*7660*/  BSYNC B0 ;  /* 0x0000000000007941 */ /* 0x000fea0003800000 */
.L_x_7177:
[----:B------:R-:W-:-:S03]  /*7670*/  UMOV UR6, 0xffffffff ;  /* 0xffffffff00067882 */ /* 0x000fc60000000000 */
[----:B------:R-:W-:Y:S05]  /*7680*/  BRA.DIV UR6, `(.L_x_7180) ;  /* 0x0000004206c87947 */ /* 0x000fea000b800000 */
[----:B------:R-:W-:Y:S01]  /*7690*/  NOP ;  /* 0x0000000000007918 */ /* 0x000fe20000000000 */
.L_x_7266:
        /* <DEDUP_REMOVED lines=22> */
.L_x_7182:
[----:B------:R-:W-:Y:S05]  /*7800*/  BSYNC B0 ;  /* 0x0000000000007941 */ /* 0x000fea0003800000 */
.L_x_7181:
        /* <DEDUP_REMOVED lines=19> */
.L_x_7184:
[----:B------:R-:W-:Y:S05]  /*7940*/  BSYNC B0 ;  /* 0x0000000000007941 */ /* 0x000fea0003800000 */
.L_x_7183:
        /* <DEDUP_REMOVED lines=20> */
.L_x_7186:
[----:B------:R-:W-:Y:S05]  /*7a90*/  BSYNC B0 ;  /* 0x0000000000007941 */ /* 0x000fea0003800000 */
.L_x_7185:
[----:B------:R-:W-:Y:S06]  /*7aa0*/  BAR.ARV 0xa, 0xa0 ;  /* 0x0282800000007b1d */ /* 0x000fec0000002000 */
[----:B------:R-:W-:Y:S04]  /*7ab0*/  BSSY B0, `(.L_x_7187) ;  /* 0x0000003000007945 */ /* 0x000fe80003800000 */
[----:B------:R-:W-:Y:S05]  /*7ac0*/  @!P0 BRA `(.L_x_7188) ;  /* 0x0000000000048947 */ /* 0x000fea0003800000 */
[----:B------:R-:W-:-:S04]  /*7ad0*/  DEPBAR.LE SB0, 0x1 ;  /* 0x000080400000791a */ /* 0x000fc80000000000 */
.L_x_7188:
[----:B------:R-:W-:Y:S05]  /*7ae0*/  BSYNC B0 ;  /* 0x0000000000007941 */ /* 0x000fea0003800000 */
.L_x_7187:
[----:B------:R-:W-:Y:S06]  /*7af0*/  BAR.ARV 0xb, 0xa0 ;  /* 0x02c2800000007b1d */ /* 0x000fec0000002000 */
[----:B------:R-:W-:Y:S04]  /*7b00*/  BSSY B0, `(.L_x_7189) ;  /* 0x0000003000007945 */ /* 0x000fe80003800000 */
[----:B------:R-:W-:Y:S05]  /*7b10*/  @!P0 BRA `(.L_x_7190) ;  /* 0x0000000000048947 */ /* 0x000fea0003800000 */
[----:B------:R-:W-:-:S04]  /*7b20*/  DEPBAR.LE SB0, 0x0 ;  /* 0x000080000000791a */ /* 0x000fc80000000000 */
.L_x_7190:
[----:B------:R-:W-:Y:S05]  /*7b30*/  BSYNC B0 ;  /* 0x0000000000007941 */ /* 0x000fea0003800000 */
.L_x_7189:
        /* <DEDUP_REMOVED lines=19> */
.L_x_7192:
[----:B------:R-:W-:Y:S05]  /*7c70*/  BSYNC B0 ;  /* 0x0000000000007941 */ /* 0x000fea0003800000 */
.L_x_7191:
[----:B------:R-:W-:Y:S01]  /*7c80*/  UIADD3 UR13, UR12, 0x1, URZ ;  /* 0x000000010c0d7890 */ /* 0x000fe2000fffe03f */
[----:B------:R-:W-:Y:S11]  /*7c90*/  BRA `(.L_x_7193) ;  /* 0x0000000000047947 */ /* 0x000ff60003800000 */
.L_x_7176:
[----:B------:R-:W-:-:S05]  /*7ca0*/  UMOV UR13, UR12 ;  /* 0x0000000c000d7c82 */ /* 0x000fca0008000000 */
.L_x_7193:
        /* <DEDUP_REMOVED lines=16> */
.L_x_7226:
        /* <DEDUP_REMOVED lines=18> */
.L_x_7196:
[----:B------:R-:W2:Y:S04]  /*7ed0*/  LDG.E.STRONG.GPU R4, desc[UR38][R2.64] ;  /* 0x0000002602047981 */ /* 0x000ea8000c1ef900 */
[----:B--2---:R-:W-:Y:S01]  /*7ee0*/  CCTL.IVALL ;  /* 0x00000000ff00798f */ /* 0x004fe20002000000 */
[----:B------:R-:W-:Y:S05]  /*7ef0*/  YIELD ;  /* 0x0000000000007946 */ /* 0x000fea0003800000 */
[----:B------:R-:W-:-:S13]  /*7f00*/  ISETP.NE.AND P1, PT, R4, R5, PT ;  /* 0x000000050400720c */ /* 0x000fda0003f25270 */
[----:B------:R-:W-:Y:S05]  /*7f10*/  @P1 BRA `(.L_x_7196) ;  /* 0xfffffffc00ec1947 */ /* 0x000fea000383ffff */
.L_x_7195:
[----:B------:R-:W-:Y:S05]  /*7f20*/  BSYNC B0 ;  /* 0x0000000000007941 */ /* 0x000fea0003800000 */
.L_x_7194:
[----:B------:R-:W-:-:S03]  /*7f30*/  UMOV UR24, 0xffffffff ;  /* 0xffffffff00187882 */ /* 0x000fc60000000000 */
[----:B------:R-:W-:Y:S05]  /*7f40*/  BRA.DIV UR24, `(.L_x_7197) ;  /* 0x0000003a18b47947 */ /* 0x000fea000b800000 */
[----:B------:R-:W-:Y:S01]  /*7f50*/  NOP ;  /* 0x0000000000007918 */ /* 0x000fe20000000000 */
.L_x_7269:
        /* <DEDUP_REMOVED lines=19> */
.L_x_7199:
[----:B------:R-:W-:Y:S05]  /*8090*/  BSYNC B0 ;  /* 0x0000000000007941 */ /* 0x000fea0003800000 */
.L_x_7198:
        /* <DEDUP_REMOVED lines=14> */
.L_x_7201:
[----:B------:R-:W-:Y:S05]  /*8180*/  BSYNC B0 ;  /* 0x0000000000007941 */ /* 0x000fea0003800000 */
.L_x_7200:
        /* <DEDUP_REMOVED lines=15> */
.L_x_7203:
[----:B------:R-:W-:Y:S05]  /*8280*/  BSYNC B0 ;  /* 0x0000000000007941 */ /* 0x000fea0003800000 */
.L_x_7202:
[----:B------:R-:W-:Y:S06]  /*8290*/  BAR.ARV 0xa, 0xa0 ;  /* 0x0282800000007b1d */ /* 0x000fec0000002000 */
[----:B------:R-:W-:Y:S04]  /*82a0*/  BSSY B0, `(.L_x_7204) ;  /* 0x0000003000007945 */ /* 0x000fe80003800000 */
[----:B------:R-:W-:Y:S05]  /*82b0*/  @!P0 BRA `(.L_x_7205) ;  /* 0x0000000000048947 */ /* 0x000fea0003800000 */
[----:B------:R-:W-:-:S04]  /*82c0*/  DEPBAR.LE SB0, 0x1 ;  /* 0x000080400000791a */ /* 0x000fc80000000000 */
.L_x_7205:
[----:B------:R-:W-:Y:S05]  /*82d0*/  BSYNC B0 ;  /* 0x0000000000007941 */ /* 0x000fea0003800000 */
.L_x_7204:
[----:B------:R-:W-:Y:S06]  /*82e0*/  BAR.ARV 0xb, 0xa0 ;  /* 0x02c2800000007b1d */ /* 0x000fec0000002000 */
[----:B------:R-:W-:Y:S04]  /*82f0*/  BSSY B0, `(.L_x_7206) ;  /* 0x0000003000007945 */ /* 0x000fe80003800000 */
[----:B------:R-:W-:Y:S05]  /*8300*/  @!P0 BRA `(.L_x_7207) ;  /* 0x0000000000048947 */ /* 0x000fea0003800000 */
[----:B------:R-:W-:-:S04]  /*8310*/  DEPBAR.LE SB0, 0x0 ;  /* 0x000080000000791a */ /* 0x000fc80000000000 */
.L_x_7207:
[----:B------:R-:W-:Y:S05]  /*8320*/  BSYNC B0 ;  /* 0x0000000000007941 */ /* 0x000fea0003800000 */
.L_x_7206:
        /* <DEDUP_REMOVED lines=19> */
.L_x_7209:
[----:B------:R-:W-:Y:S05]  /*8460*/  BSYNC B0 ;  /* 0x0000000000007941 */ /* 0x000fea0003800000 */
.L_x_7208:
        /* <DEDUP_REMOVED lines=16> */
.L_x_7212:
[----:B------:R-:W2:Y:S04]  /*8570*/  LDG.E.STRONG.GPU R4, desc[UR38][R2.64] ;  /* 0x0000002602047981 */ /* 0x000ea8000c1ef900 */
[----:B--2---:R-:W-:Y:S01]  /*8580*/  CCTL.IVALL ;  /* 0x00000000ff00798f */ /* 0x004fe20002000000 */
[----:B------:R-:W-:Y:S05]  /*8590*/  YIELD ;  /* 0x0000000000007946 */ /* 0x000fea0003800000 */
[----:B------:R-:W-:-:S13]  /*85a0*/  ISETP.NE.AND P1, PT, R4, R5, PT ;  /* 0x000000050400720c */ /* 0x000fda0003f25270 */
[----:B------:R-:W-:Y:S05]  /*85b0*/  @P1 BRA `(.L_x_7212) ;  /* 0xfffffffc00ec1947 */ /* 0x000fea000383ffff */
.L_x_7211:
[----:B------:R-:W-:Y:S05]  /*85c0*/  BSYNC B0 ;  /* 0x0000000000007941 */ /* 0x000fea0003800000 */
.L_x_7210:
[----:B------:R-:W-:-:S03]  /*85d0*/  UMOV UR22, 0xffffffff ;  /* 0xffffffff00167882 */ /* 0x000fc60000000000 */
[----:B------:R-:W-:Y:S05]  /*85e0*/  BRA.DIV UR22, `(.L_x_7213) ;  /* 0x0000003616287947 */ /* 0x000fea000b800000 */
[----:B------:R-:W-:Y:S01]  /*85f0*/  NOP ;  /* 0x0000000000007918 */ /* 0x000fe20000000000 */
.L_x_7272:
        /* <DEDUP_REMOVED lines=15> */
.L_x_7215:
[----:B------:R-:W-:Y:S05]  /*86f0*/  BSYNC B0 ;  /* 0x0000000000007941 */ /* 0x000fea0003800000 */
.L_x_7214:
        /* <DEDUP_REMOVED lines=14> */
.L_x_7217:
[----:B------:R-:W-:Y:S05]  /*87e0*/  BSYNC B0 ;  /* 0x0000000000007941 */ /* 0x000fea0003800000 */
.L_x_7216:
        /* <DEDUP_REMOVED lines=15> */
.L_x_7219:
[----:B------:R-:W-:Y:S05]  /*88e0*/  BSYNC B0 ;  /* 0x0000000000007941 */ /* 0x000fea0003800000 */
.L_x_7218:
[----:B------:R-:W-:Y:S06]  /*88f0*/  BAR.ARV 0xa, 0xa0 ;  /* 0x0282800000007b1d */ /* 0x000fec0000002000 */
[----:B------:R-:W-:Y:S04]  /*8900*/  BSSY B0, `(.L_x_7220) ;  /* 0x0000003000007945 */ /* 0x000fe80003800000 */
[----:B------:R-:W-:Y:S05]  /*8910*/  @!P0 BRA `(.L_x_7221) ;  /* 0x0000000000048947 */ /* 0x000fea0003800000 */
[----:B------:R-:W-:-:S04]  /*8920*/  DEPBAR.LE SB0, 0x1 ;  /* 0x000080400000791a */ /* 0x000fc80000000000 */
.L_x_7221:
[----:B------:R-:W-:Y:S05]  /*8930*/  BSYNC B0 ;  /* 0x0000000000007941 */ /* 0x000fea0003800000 */
.L_x_7220:
[----:B------:R-:W-:Y:S06]  /*8940*/  BAR.ARV 0xb, 0xa0 ;  /* 0x02c2800000007b1d */ /* 0x000fec0000002000 */
[----:B------:R-:W-:Y:S04]  /*8950*/  BSSY B0, `(.L_x_7222) ;  /* 0x0000003000007945 */ /* 0x000fe80003800000 */
[----:B------:R-:W-:Y:S05]  /*8960*/  @!P0 BRA `(.L_x_7223) ;  /* 0x0000000000048947 */ /* 0x000fea0003800000 */
[----:B------:R-:W-:-:S04]  /*8970*/  DEPBAR.LE SB0, 0x0 ;  /* 0x000080000000791a */ /* 0x000fc80000000000 */
.L_x_7223:
[----:B------:R-:W-:Y:S05]  /*8980*/  BSYNC B0 ;  /* 0x0000000000007941 */ /* 0x000fea0003800000 */
.L_x_7222:
        /* <DEDUP_REMOVED lines=19> */
.L_x_7225:
[----:B------:R-:W-:Y:S05]  /*8ac0*/  BSYNC B0 ;  /* 0x0000000000007941 */ /* 0x000fea0003800000 */
.L_x_7224:
[----:B------:R-:W-:Y:S02]  /*8ad0*/  UIADD3 UR13, UR13, 0x2, URZ ;  /* 0x000000020d0d7890 */ /* 0x000fe4000fffe03f */
[----:B------:R-:W-:Y:S02]  /*8ae0*/  UIADD3 UR6, UR6, 0x6000, URZ ;  /* 0x0000600006067890 */ /* 0x000fe4000fffe03f */
[----:B------:R-:W-:-:S06]  /*8af0*/  UISETP.GE.AND UP0, UPT, UR13, UR7, UPT ;  /* 0x000000070d00728c */ /* 0x000fcc000bf06270 */
[----:B------:R-:W-:-:S13]  /*8b00*/  PLOP3.LUT P1, PT, PT, PT, UP0, 0x80, 0x0 ;  /* 0x000000000000781c */ /* 0x000fda0003f2f008 */
[----:B------:R-:W-:Y:S05]  /*8b10*/  @!P1 BRA `(.L_x_7226) ;  /* 0xfffffff000a49947 */ /* 0x000fea000383ffff */
[----:B------:R-:W-:Y:S05]  /*8b20*/  BRA `(.L_x_7096) ;  /* 0x0000002c00407947 */ /* 0x000fea0003800000 */
.L_x_7167:
        /* <DEDUP_REMOVED lines=21> */
.L_x_7227:
[----:B------:R-:W1:Y:S01]  /*8c80*/  LDC R3, c[0x0][0x8c4] ;  /* 0x00023100ff037b82 */ /* 0x000e620000000800 */
[----:B------:R-:W-:Y:S01]  /*8c90*/  IMAD.MOV.U32 R0, RZ, RZ, R5 ;  /* 0x000000ffff007224 */ /* 0x000fe200078e0005 */
[----:B-1----:R-:W-:-:S13]  /*8ca0*/  ISETP.NE.AND P0, PT, R3, 0x1, PT ;  /* 0x000000010300780c */ /* 0x002fda0003f05270 */
[----:B------:R-:W1:Y:S02]  /*8cb0*/  @P0 LDC.64 R6, c[0x0][0x8c8] ;  /* 0x00023200ff060b82 */ /* 0x000e640000000a00 */
[----:B-1----:R-:W-:-:S05]  /*8cc0*/  @P0 IMAD.HI.U32 R4, R5, R6, RZ ;  /* 0x0000000605040227 */ /* 0x002fca00078e00ff */
[----:B------:R-:W-:-:S05]  /*8cd0*/  @P0 SHF.R.U32.HI R0, RZ, R7, R4 ;  /* 0x00000007ff000219 */ /* 0x000fca0000011604 */
[----:B------:R-:W-:-:S07]  /*8ce0*/  IMAD R3, R0, R3, RZ ;  /* 0x0000000300037224 */ /* 0x000fce00078e02ff */
.L_x_7228:
        /* <DEDUP_REMOVED lines=23> */
.L_x_7229:
        /* <DEDUP_REMOVED lines=10> */
.L_x_7231:
[----:B------:R-:W2:Y:S02]  /*8f00*/  LDC R4, c[0x0][0x8ec] ;  /* 0x00023b00ff047b82 */ /* 0x000ea40000000800 */
.L_x_7230:
        /* <DEDUP_REMOVED lines=52> */
.L_x_7233:
        /* <DEDUP_REMOVED lines=11> */
.L_x_7234:
[----:B------:R-:W-:Y:S05]  /*9300*/  @!P0 BRA `(.L_x_7235) ;  /* 0x00000000000c8947 */ /* 0x000fea0003800000 */
[----:B------:R-:W2:Y:S04]  /*9310*/  LDG.E R5, desc[UR38][R2.64] ;  /* 0x0000002602057981 */ /* 0x000ea8000c1e1900 */
[----:B------:R-:W2:Y:S02]  /*9320*/  LDG.E R4, desc[UR38][R2.64+0x4] ;  /* 0x0000042602047981 */ /* 0x000ea4000c1e1900 */
[----:B--2---:R-:W-:-:S07]  /*9330*/  IMAD.IADD R4, R4, 0x1, -R5 ;  /* 0x0000000104047824 */ /* 0x004fce00078e0a05 */
.L_x_7235:
        /* <DEDUP_REMOVED lines=73> */
.L_x_7273:
        /* <DEDUP_REMOVED lines=9> */
.L_x_7238:
        /* <DEDUP_REMOVED lines=112> */
.L_x_7249:
[----:B-1----:R-:W-:-:S05]  /*9f60*/  IMAD.MOV.U32 R6, RZ, RZ, 0x1 ;  /* 0x00000001ff067424 */ /* 0x002fca00078e00ff */
[----:B------:R-:W-:-:S04]  /*9f70*/  SHF.L.U32 R6, R6, 0x1f, RZ ;  /* 0x0000001f06067819 */ /* 0x000fc800000006ff */
[----:B------:R-:W1:Y:S02]  /*9f80*/  SYNCS.PHASECHK.TRANS64.TRYWAIT P1, [R0+URZ+0x36438], R6 ;  /* 0x03643806000075a7 */ /* 0x000e64000802017f */
[----:B-1----:R-:W-:Y:S05]  /*9f90*/  @!P1 BRA `(.L_x_7241) ;  /* 0x0000001800ec9947 */ /* 0x002fea0003800000 */
.L_x_7274:
[----:B------:R-:W-:Y:S05]  /*9fa0*/  @P0 BRA `(.L_x_7242) ;  /* 0x0000000000140947 */ /* 0x000fea0003800000 */
[----:B------:R-:W-:Y:S01]  /*9fb0*/  ISETP.NE.AND P1, PT, R18, RZ, PT ;  /* 0x000000ff1200720c */ /* 0x000fe20003f25270 */
[----:B------:R-:W-:-:S04]  /*9fc0*/  IMAD.MOV.U32 R3, RZ, RZ, 0x6100 ;  /* 0x00006100ff037424 */ /* 0x000fc800078e00ff */
[----:B------:R2:W-:Y:S08]  /*9fd0*/  SYNCS.ARRIVE.TRANS64 RZ, [R0+URZ+0x36430], R3 ;  /* 0x0364300300ff79a7 */ /* 0x0005f0000800003f */
[----:B------:R-:W-:Y:S05]  /*9fe0*/  @!P1 BRA `(.L_x_7242) ;  /* 0x0000000000049947 */ /* 0x000fea0003800000 */
[----:B------:R-:W-:Y:S01]  /*9ff0*/  BPT.TRAP 0x1 ;  /* 0x000000040000795c */ /* 0x000fe20000300000 */
.L_x_7242:
        /* <DEDUP_REMOVED lines=48> */
.L_x_7275:
[----:B------:R-:W-:Y:S05]  /*a300*/  @P0 BRA `(.L_x_7244) ;  /* 0x0000000000140947 */ /* 0x000fea0003800000 */
[----:B------:R-:W-:Y:S01]  /*a310*/  ISETP.NE.AND P1, PT, R18, RZ, PT ;  /* 0x000000ff1200720c */ /* 0x000fe20003f25270 */
[----:B--2---:R-:W-:-:S04]  /*a320*/  IMAD.MOV.U32 R3, RZ, RZ, 0x6100 ;  /* 0x00006100ff037424 */ /* 0x004fc800078e00ff */
[----:B------:R3:W-:Y:S08]  /*a330*/  SYNCS.ARRIVE.TRANS64 RZ, [R0+URZ+0x36418], R3 ;  /* 0x0364180300ff79a7 */ /* 0x0007f0000800003f */
[----:B------:R-:W-:Y:S05]  /*a340*/  @!P1 BRA `(.L_x_7244) ;  /* 0x0000000000049947 */ /* 0x000fea0003800000 */
[----:B------:R-:W-:Y:S01]  /*a350*/  BPT.TRAP 0x1 ;  /* 0x000000040000795c */ /* 0x000fe20000300000 */
.L_x_7244:
        /* <DEDUP_REMOVED lines=47> */
.L_x_7276:
        /* <DEDUP_REMOVED lines=8> */
.L_x_7246:
        /* <DEDUP_REMOVED lines=37> */
.L_x_7278:
[----:B------:R-:W-:Y:S05]  /*a920*/  @P0 BRA `(.L_x_7248) ;  /* 0x0000000000140947 */ /* 0x000fea0003800000 */
[----:B------:R-:W-:Y:S01]  /*a930*/  ISETP.NE.AND P1, PT, R18, RZ, PT ;  /* 0x000000ff1200720c */ /* 0x000fe20003f25270 */
[----:B--2---:R-:W-:-:S04]  /*a940*/  IMAD.MOV.U32 R5, RZ, RZ, 0x6100 ;  /* 0x00006100ff057424 */ /* 0x004fc800078e00ff */
[----:B------:R3:W-:Y:S08]  /*a950*/  SYNCS.ARRIVE.TRANS64 RZ, [R0+URZ+0x36410], R5 ;  /* 0x0364100500ff79a7 */ /* 0x0007f0000800003f */
[----:B------:R-:W-:Y:S05]  /*a960*/  @!P1 BRA `(.L_x_7248) ;  /* 0x0000000000049947 */ /* 0x000fea0003800000 */
[----:B------:R-:W-:Y:S01]  /*a970*/  BPT.TRAP 0x1 ;  /* 0x000000040000795c */ /* 0x000fe20000300000 */
.L_x_7248:
        /* <DEDUP_REMOVED lines=44> */
.L_x_7240:
[----:B------:R-:W-:Y:S01]  /*ac40*/  ISETP.NE.AND P1, PT, R20, RZ, PT ;  /* 0x000000ff1400720c */ /* 0x000fe20003f25270 */
[----:B------:R-:W-:Y:S02]  /*ac50*/  IMAD.MOV.U32 R16, RZ, RZ, 0x1 ;  /* 0x00000001ff107424 */ /* 0x000fe400078e00ff */
[----:B------:R-:W-:-:S10]  /*ac60*/  IMAD.MOV.U32 R5, RZ, RZ, R14 ;  /* 0x000000ffff057224 */ /* 0x000fd400078e000e */
[----:B------:R-:W-:Y:S05]  /*ac70*/  @!P1 BRA `(.L_x_7239) ;  /* 0x00000004008c9947 */ /* 0x000fea0003800000 */
[----:B------:R-:W2:Y:S02]  /*ac80*/  SYNCS.PHASECHK.TRANS64.TRYWAIT P1, [R0+URZ+0x36438], R6 ;  /* 0x03643806000075a7 */ /* 0x000ea4000802017f */
[----:B--2---:R-:W-:Y:S05]  /*ac90*/  @!P1 BRA `(.L_x_7250) ;  /* 0x00000010000c9947 */ /* 0x004fea0003800000 */
.L_x_7279:
[----:B------:R-:W-:Y:S05]  /*aca0*/  @P0 BRA `(.L_x_7251) ;  /* 0x0000000000140947 */ /* 0x000fea0003800000 */
[----:B------:R-:W-:Y:S01]  /*acb0*/  ISETP.NE.AND P1, PT, R18, RZ, PT ;  /* 0x000000ff1200720c */ /* 0x000fe20003f25270 */
[----:B------:R-:W-:-:S04]  /*acc0*/  IMAD.MOV.U32 R5, RZ, RZ, 0x6100 ;  /* 0x00006100ff057424 */ /* 0x000fc800078e00ff */
[----:B------:R3:W-:Y:S08]  /*acd0*/  SYNCS.ARRIVE.TRANS64 RZ, [R0+URZ+0x36430], R5 ;  /* 0x0364300500ff79a7 */ /* 0x0007f0000800003f */
[----:B------:R-:W-:Y:S05]  /*ace0*/  @!P1 BRA `(.L_x_7251) ;  /* 0x0000000000049947 */ /* 0x000fea0003800000 */
[----:B------:R-:W-:Y:S01]  /*acf0*/  BPT.TRAP 0x1 ;  /* 0x000000040000795c */ /* 0x000fe20000300000 */
.L_x_7251:
        /* <DEDUP_REMOVED lines=42> */
.L_x_7280:
[----:B------:R-:W-:Y:S01]  /*afa0*/  IMAD.MOV.U32 R16, RZ, RZ, RZ ;  /* 0x000000ffff107224 */ /* 0x000fe200078e00ff */
[----:B------:R-:W-:Y:S06]  /*afb0*/  @P0 BRA `(.L_x_7253) ;  /* 0x0000000000140947 */ /* 0x000fec0003800000 */
[----:B------:R-:W-:Y:S01]  /*afc0*/  ISETP.NE.AND P1, PT, R18, RZ, PT ;  /* 0x000000ff1200720c */ /* 0x000fe20003f25270 */
[----:B-1----:R-:W-:-:S04]  /*afd0*/  IMAD.MOV.U32 R5, RZ, RZ, 0x6100 ;  /* 0x00006100ff057424 */ /* 0x002fc800078e00ff */
[----:B------:R2:W-:Y:S08]  /*afe0*/  SYNCS.ARRIVE.TRANS64 RZ, [R0+URZ+0x36418], R5 ;  /* 0x0364180500ff79a7 */ /* 0x0005f0000800003f */
[----:B------:R-:W-:Y:S05]  /*aff0*/  @!P1 BRA `(.L_x_7253) ;  /* 0x0000000000049947 */ /* 0x000fea0003800000 */
[----:B------:R-:W-:Y:S01]  /*b000*/  BPT.TRAP 0x1 ;  /* 0x000000040000795c */ /* 0x000fe20000300000 */
.L_x_7253:
        /* <DEDUP_REMOVED lines=42> */
.L_x_7239:
[----:B------:R-:W-:-:S04]  /*b2b0*/  SHF.L.U32 R3, R16, 0x1f, RZ ;  /* 0x0000001f10037819 */ /* 0x000fc800000006ff */
[----:B------:R-:W2:Y:S02]  /*b2c0*/  SYNCS.PHASECHK.TRANS64.TRYWAIT P1, [R0+URZ+0x36438], R3 ;  /* 0x03643803000075a7 */ /* 0x000ea4000802017f */
[----:B--2---:R-:W-:Y:S05]  /*b2d0*/  @!P1 BRA `(.L_x_7254) ;  /* 0x0000000800a49947 */ /* 0x004fea0003800000 */
.L_x_7281:
[----:B------:R-:W-:Y:S05]  /*b2e0*/  @P0 BRA `(.L_x_7255) ;  /* 0x0000000000180947 */ /* 0x000fea0003800000 */
[----:B------:R-:W3:Y:S01]  /*b2f0*/  S2R R2, SR_TID.X ;  /* 0x0000000000027919 */ /* 0x000ee20000002100 */
[----:B--2---:R-:W-:-:S04]  /*b300*/  IMAD.MOV.U32 R3, RZ, RZ, 0x6100 ;  /* 0x00006100ff037424 */ /* 0x004fc800078e00ff */
[----:B------:R4:W-:Y:S01]  /*b310*/  SYNCS.ARRIVE.TRANS64 RZ, [R0+URZ+0x36430], R3 ;  /* 0x0364300300ff79a7 */ /* 0x0009e2000800003f */
[----:B---3--:R-:W-:-:S13]  /*b320*/  LOP3.LUT P0, RZ, R2, 0x1f, RZ, 0xc0, !PT ;  /* 0x0000001f02ff7812 */ /* 0x008fda000780c0ff */
[----:B----4-:R-:W-:Y:S05]  /*b330*/  @!P0 BRA `(.L_x_7255) ;  /* 0x0000000000048947 */ /* 0x010fea0003800000 */
[----:B------:R-:W-:Y:S01]  /*b340*/  BPT.TRAP 0x1 ;  /* 0x000000040000795c */ /* 0x000fe20000300000 */
.L_x_7255:
        /* <DEDUP_REMOVED lines=44> */
.L_x_7236:
[----:B------:R-:W-:Y:S05]  /*b610*/  BSYNC B0 ;  /* 0x0000000000007941 */ /* 0x000fea0003800000 */
.L_x_7232:
[----:B------:R-:W-:-:S03]  /*b620*/  UMOV UR7, 0xffffffff ;  /* 0xffffffff00077882 */ /* 0x000fc60000000000 */
[----:B------:R-:W-:Y:S05]  /*b630*/  BRA.DIV UR7, `(.L_x_7256) ;  /* 0x0000000607e07947 */ /* 0x000fea000b800000 */
[----:B------:R-:W-:-:S13]  /*b640*/  ELECT P6, URZ, PT ;  /* 0x00000000003f782f */ /* 0x000fda00038c0000 */
.L_x_7284:
[----:B------:R-:W-:Y:S05]  /*b650*/  @!P6 BRA `(.L_x_7096) ;  /* 0x000000000074e947 */ /* 0x000fea0003800000 */
[----:B------:R-:W2:Y:S02]  /*b660*/  LDL.LU R3, [R1] ;  /* 0x0000000001037983 */ /* 0x000ea40000300800 */
[----:B--2---:R-:W-:-:S04]  /*b670*/  LOP3.LUT R3, R3, 0x2, RZ, 0xfc, !PT ;  /* 0x0000000203037812 */ /* 0x004fc800078efcff */
[----:B------:R-:W-:-:S13]  /*b680*/  ISETP.NE.AND P2, PT, R3, 0x3, PT ;  /* 0x000000030300780c */ /* 0x000fda0003f45270 */
[----:B------:R-:W-:Y:S05]  /*b690*/  @!P2 BRA `(.L_x_7257) ;  /* 0x000000000004a947 */ /* 0x000fea0003800000 */
[----:B------:R-:W-:Y:S01]  /*b6a0*/  BPT.TRAP 0x1 ;  /* 0x000000040000795c */ /* 0x000fe20000300000 */
.L_x_7257:
        /* <DEDUP_REMOVED lines=15> */
.L_x_7285:
[----:B------:R-:W2:Y:S02]  /*b7a0*/  SYNCS.PHASECHK.TRANS64.TRYWAIT P0, [R3+URZ], R0 ;  /* 0x00000000030075a7 */ /* 0x000ea4000800017f */
[----:B--2---:R-:W-:Y:S05]  /*b7b0*/  @!P0 BRA `(.L_x_7259) ;  /* 0x0000000400b48947 */ /* 0x004fea0003800000 */
.L_x_7286:
[----:B------:R-:W-:Y:S05]  /*b7c0*/  @!P2 BRA `(.L_x_7260) ;  /* 0x000000000004a947 */ /* 0x000fea0003800000 */
[----:B------:R-:W-:Y:S01]  /*b7d0*/  BPT.TRAP 0x1 ;  /* 0x000000040000795c */ /* 0x000fe20000300000 */
.L_x_7260:
[----:B------:R-:W-:-:S07]  /*b7e0*/  SHF.L.U32 R16, R16, 0x1f, RZ ;  /* 0x0000001f10107819 */ /* 0x000fce00000006ff */
.L_x_7261:
[----:B---3--:R3:W4:Y:S02]  /*b7f0*/  SYNCS.PHASECHK.TRANS64.TRYWAIT P0, [R9+URZ+0x36438], R16 ;  /* 0x03643810090075a7 */ /* 0x008724000800017f */
[----:B----4-:R-:W-:Y:S05]  /*b800*/  @!P0 NANOSLEEP.SYNCS 0x989680 ;  /* 0x009896800000895d */ /* 0x010fea0003900000 */
[----:B------:R-:W4:Y:S02]  /*b810*/  @!P0 SYNCS.PHASECHK.TRANS64 P0, [R9+URZ+0x36438], R16 ;  /* 0x03643810090085a7 */ /* 0x000f24000800007f */
[----:B----4-:R-:W-:Y:S05]  /*b820*/  @!P0 BRA `(.L_x_7261) ;  /* 0xfffffffc00f08947 */ /* 0x010fea000383ffff */
.L_x_7096:
[----:B------:R-:W-:Y:S05]  /*b830*/  BSYNC B6 ;  /* 0x0000000000067941 */ /* 0x000fea0003800000 */
.L_x_7088:
[----:B------:R-:W-:Y:S05]  /*b840*/  EXIT ;  /* 0x000000000000794d */ /* 0x000fea0003800000 */
.L_x_7106:
[----:B------:R-:W-:Y:S02]  /*b850*/  IMAD.MOV.U32 R12, RZ, RZ, RZ ;  /* 0x000000ffff0c7224 */ /* 0x000fe400078e00ff */
[----:B------:R-:W-:Y:S02]  /*b860*/  IMAD.MOV.U32 R11, RZ, RZ, 0x1f ;  /* 0x0000001fff0b7424 */ /* 0x000fe400078e00ff */
[----:B------:R-:W-:-:S07]  /*b870*/  IMAD.MOV.U32 R15, RZ, RZ, -0x1 ;  /* 0xffffffffff0f7424 */ /* 0x000fce00078e00ff */
[----:B----4-:R-:W-:Y:S05]  /*b880*/  WARPSYNC.COLLECTIVE R15, `(.L_x_7262) ;  /* 0x000000000f087348 */ /* 0x010fea0003c00000 */
[----:B------:R1:W2:Y:S02]  /*b890*/  SHFL.IDX P6, R14, R13, R12, R11 ;  /* 0x0000000c0d0e7389 */ /* 0x0002a400000c000b */
[----:B-12-4-:R-:W-:Y:S01]  /*b8a0*/  ENDCOLLECTIVE ;  /* 0x000000000000791b */ /* 0x016fe20003800000 */
.L_x_7262:
[----:B------:R-:W-:Y:S05]  /*b8b0*/  BRA `(.L_x_7263) ;  /* 0xffffff5c00447947 */ /* 0x000fea000383ffff */
.L_x_7108:
[----:B--2---:R2:W3:Y:S02]  /*b8c0*/  SYNCS.PHASECHK.TRANS64.TRYWAIT P0, [R156+URZ+0x36400], R15 ;  /* 0x0364000f9c0075a7 */ /* 0x0044e4000800017f */
[----:B---3--:R-:W-:Y:S05]  /*b8d0*/  @!P0 NANOSLEEP.SYNCS 0x989680 ;  /* 0x009896800000895d */ /* 0x008fea0003900000 */
[----:B------:R-:W3:Y:S02]  /*b8e0*/  @!P0 SYNCS.PHASECHK.TRANS64 P0, [R156+URZ+0x36400], R15 ;  /* 0x0364000f9c0085a7 */ /* 0x000ee4000800007f */
[----:B---3--:R-:W-:Y:S05]  /*b8f0*/  @!P0 BRA `(.L_x_7108) ;  /* 0xfffffffc00f08947 */ /* 0x008fea000383ffff */
[----:B------:R-:W-:Y:S05]  /*b900*/  BRA `(.L_x_7107) ;  /* 0xffffff5c00847947 */ /* 0x000fea000383ffff */
.L_x_7112:
[----:B---3--:R3:W1:Y:S02]  /*b910*/  SYNCS.PHASECHK.TRANS64.TRYWAIT P1, [R3+URZ+0x36410], R12 ;  /* 0x0364100c030075a7 */ /* 0x008664000802017f */
[----:B-1----:R-:W-:Y:S05]  /*b920*/  @!P1 NANOSLEEP.SYNCS 0x989680 ;  /* 0x009896800000995d */ /* 0x002fea0003900000 */
[----:B------:R-:W1:Y:S02]  /*b930*/  @!P1 SYNCS.PHASECHK.TRANS64 P1, [R3+URZ+0x36410], R12 ;  /* 0x0364100c030095a7 */ /* 0x000e64000802007f */
[----:B-1----:R-:W-:Y:S05]  /*b940*/  @!P1 BRA `(.L_x_7112) ;  /* 0xfffffffc00f09947 */ /* 0x002fea000383ffff */
[----:B------:R-:W-:Y:S05]  /*b950*/  BRA `(.L_x_7111) ;  /* 0xffffff6400387947 */ /* 0x000fea000383ffff */
.L_x_7116:
[----:B------:R1:W1:Y:S02]  /*b960*/  SYNCS.PHASECHK.TRANS64.TRYWAIT P1, [R156+URZ+0x36430], R15 ;  /* 0x0364300f9c0075a7 */ /* 0x000264000802017f */
[----:B-1----:R-:W-:Y:S05]  /*b970*/  @!P1 NANOSLEEP.SYNCS 0x989680 ;  /* 0x009896800000995d */ /* 0x002fea0003900000 */
[----:B------:R-:W1:Y:S02]  /*b980*/  @!P1 SYNCS.PHASECHK.TRANS64 P1, [R156+URZ+0x36430], R15 ;  /* 0x0364300f9c0095a7 */ /* 0x000e64000802007f */
[----:B-1----:R-:W-:Y:S05]  /*b990*/  @!P1 BRA `(.L_x_7116) ;  /* 0xfffffffc00f09947 */ /* 0x002fea000383ffff */
[----:B------:R-:W-:Y:S05]  /*b9a0*/  BRA `(.L_x_7115) ;  /* 0xffffff6800dc7947 */ /* 0x000fea000383ffff */
.L_x_7180:
[----:B------:R-:W-:Y:S01]  /*b9b0*/  BSSY B0, `(.L_x_7264) ;  /* 0x0000005000007945 */ /* 0x000fe20003800000 */
[----:B------:R-:W-:-:S07]  /*b9c0*/  IMAD.MOV.U32 R15, RZ, RZ, -0x1 ;  /* 0xffffffffff0f7424 */ /* 0x000fce00078e00ff */
[----:B------:R-:W-:Y:S05]  /*b9d0*/  WARPSYNC.COLLECTIVE R15, `(.L_x_7265) ;  /* 0x000000000f087348 */ /* 0x000fea0003c00000 */
[----:B------:R-:W-:Y:S01]  /*b9e0*/  NOP ;  /* 0x0000000000007918 */ /* 0x000fe20000000000 */
[----:B------:R-:W-:Y:S01]  /*b9f0*/  ENDCOLLECTIVE ;  /* 0x000000000000791b */ /* 0x000fe20003800000 */
.L_x_7265:
[----:B------:R-:W-:Y:S05]  /*ba00*/  BSYNC B0 ;  /* 0x0000000000007941 */ /* 0x000fea0003800000 */
.L_x_7264:
[----:B------:R-:W-:Y:S05]  /*ba10*/  BRA `(.L_x_7266) ;  /* 0xffffffbc00207947 */ /* 0x000fea000383ffff */
.L_x_7197:
[----:B------:R-:W-:Y:S01]  /*ba20*/  BSSY B0, `(.L_x_7267) ;  /* 0x0000005000007945 */ /* 0x000fe20003800000 */
[----:B------:R-:W-:-:S07]  /*ba30*/  IMAD.MOV.U32 R15, RZ, RZ, -0x1 ;  /* 0xffffffffff0f7424 */ /* 0x000fce00078e00ff */
[----:B------:R-:W-:Y:S05]  /*ba40*/  WARPSYNC.COLLECTIVE R15, `(.L_x_7268) ;  /* 0x000000000f087348 */ /* 0x000fea0003c00000 */
[----:B------:R-:W-:Y:S01]  /*ba50*/  NOP ;  /* 0x0000000000007918 */ /* 0x000fe20000000000 */
[----:B------:R-:W-:Y:S01]  /*ba60*/  ENDCOLLECTIVE ;  /* 0x000000000000791b */ /* 0x000fe20003800000 */
.L_x_7268:
[----:B------:R-:W-:Y:S05]  /*ba70*/  BSYNC B0 ;  /* 0x0000000000007941 */ /* 0x000fea0003800000 */
.L_x_7267:
[----:B------:R-:W-:Y:S05]  /*ba80*/  BRA `(.L_x_7269) ;  /* 0xffffffc400347947 */ /* 0x000fea000383ffff */
.L_x_7213:
[----:B------:R-:W-:Y:S01]  /*ba90*/  BSSY B0, `(.L_x_7270) ;  /* 0x0000005000007945 */ /* 0x000fe20003800000 */
[----:B------:R-:W-:-:S07]  /*baa0*/  IMAD.MOV.U32 R15, RZ, RZ, -0x1 ;  /* 0xffffffffff0f7424 */ /* 0x000fce00078e00ff */
[----:B------:R-:W-:Y:S05]  /*bab0*/  WARPSYNC.COLLECTIVE R15, `(.L_x_7271) ;  /* 0x000000000f087348 */ /* 0x000fea0003c00000 */
[----:B------:R-:W-:Y:S01]  /*bac0*/  NOP ;  /* 0x0000000000007918 */ /* 0x000fe20000000000 */
[----:B------:R-:W-:Y:S01]  /*bad0*/  ENDCOLLECTIVE ;  /* 0x000000000000791b */ /* 0x000fe20003800000 */
.L_x_7271:
[----:B------:R-:W-:Y:S05]  /*bae0*/  BSYNC B0 ;  /* 0x0000000000007941 */ /* 0x000fea0003800000 */
.L_x_7270:
[----:B------:R-:W-:Y:S05]  /*baf0*/  BRA `(.L_x_7272) ;  /* 0xffffffc800c07947 */ /* 0x000fea000383ffff */
.L_x_7237:
[----:B-1----:R1:W2:Y:S02]  /*bb00*/  SYNCS.PHASECHK.TRANS64.TRYWAIT P1, [R0+URZ+0x36420], R6 ;  /* 0x03642006000075a7 */ /* 0x0022a4000802017f */
[----:B--2---:R-:W-:Y:S05]  /*bb10*/  @!P1 NANOSLEEP.SYNCS 0x989680 ;  /* 0x009896800000995d */ /* 0x004fea0003900000 */
[----:B------:R-:W2:Y:S02]  /*bb20*/  @!P1 SYNCS.PHASECHK.TRANS64 P1, [R0+URZ+0x36420], R6 ;  /* 0x03642006000095a7 */ /* 0x000ea4000802007f */
[----:B--2---:R-:W-:Y:S05]  /*bb30*/  @!P1 BRA `(.L_x_7237) ;  /* 0xfffffffc00f09947 */ /* 0x004fea000383ffff */
[----:B------:R-:W-:Y:S05]  /*bb40*/  BRA `(.L_x_7273) ;  /* 0xffffffdc00207947 */ /* 0x000fea000383ffff */
.L_x_7241:
[----:B-1----:R1:W2:Y:S02]  /*bb50*/  SYNCS.PHASECHK.TRANS64.TRYWAIT P1, [R0+URZ+0x36438], R6 ;  /* 0x03643806000075a7 */ /* 0x0022a4000802017f */
[----:B--2---:R-:W-:Y:S05]  /*bb60*/  @!P1 NANOSLEEP.SYNCS 0x989680 ;  /* 0x009896800000995d */ /* 0x004fea0003900000 */
[----:B------:R-:W2:Y:S02]  /*bb70*/  @!P1 SYNCS.PHASECHK.TRANS64 P1, [R0+URZ+0x36438], R6 ;  /* 0x03643806000095a7 */ /* 0x000ea4000802007f */
[----:B--2---:R-:W-:Y:S05]  /*bb80*/  @!P1 BRA `(.L_x_7241) ;  /* 0xfffffffc00f09947 */ /* 0x004fea000383ffff */
[----:B------:R-:W-:Y:S05]  /*bb90*/  BRA `(.L_x_7274) ;  /* 0xffffffe400007947 */ /* 0x000fea000383ffff */
.L_x_7243:
[----:B--2---:R2:W3:Y:S02]  /*bba0*/  SYNCS.PHASECHK.TRANS64.TRYWAIT P1, [R0+URZ+0x36428], R3 ;  /* 0x03642803000075a7 */ /* 0x0044e4000802017f */
[----:B---3--:R-:W-:Y:S05]  /*bbb0*/  @!P1 NANOSLEEP.SYNCS 0x989680 ;  /* 0x009896800000995d */ /* 0x008fea0003900000 */
[----:B------:R-:W3:Y:S02]  /*bbc0*/  @!P1 SYNCS.PHASECHK.TRANS64 P1, [R0+URZ+0x36428], R3 ;  /* 0x03642803000095a7 */ /* 0x000ee4000802007f */
[----:B---3--:R-:W-:Y:S05]  /*bbd0*/  @!P1 BRA `(.L_x_7243) ;  /* 0xfffffffc00f09947 */ /* 0x008fea000383ffff */
[----:B------:R-:W-:Y:S05]  /*bbe0*/  BRA `(.L_x_7275) ;  /* 0xffffffe400c47947 */ /* 0x000fea000383ffff */
.L_x_7245:
        /* <DEDUP_REMOVED lines=8> */
.L_x_7247:
[----:B------:R-:W-:-:S07]  /*bc70*/  SHF.L.U32 R5, R7, 0x1f, RZ ;  /* 0x0000001f07057819 */ /* 0x000fce00000006ff */
.L_x_7277:
[----:B--2---:R2:W3:Y:S02]  /*bc80*/  SYNCS.PHASECHK.TRANS64.TRYWAIT P1, [R0+URZ+0x36420], R5 ;  /* 0x03642005000075a7 */ /* 0x0044e4000802017f */
[----:B---3--:R-:W-:Y:S05]  /*bc90*/  @!P1 NANOSLEEP.SYNCS 0x989680 ;  /* 0x009896800000995d */ /* 0x008fea0003900000 */
[----:B------:R-:W3:Y:S02]  /*bca0*/  @!P1 SYNCS.PHASECHK.TRANS64 P1, [R0+URZ+0x36420], R5 ;  /* 0x03642005000095a7 */ /* 0x000ee4000802007f */
[----:B---3--:R-:W-:Y:S05]  /*bcb0*/  @!P1 BRA `(.L_x_7277) ;  /* 0xfffffffc00f09947 */ /* 0x008fea000383ffff */
[----:B------:R-:W-:Y:S05]  /*bcc0*/  BRA `(.L_x_7278) ;  /* 0xffffffec00147947 */ /* 0x000fea000383ffff */
.L_x_7250:
[----:B--2---:R2:W3:Y:S02]  /*bcd0*/  SYNCS.PHASECHK.TRANS64.TRYWAIT P1, [R0+URZ+0x36438], R6 ;  /* 0x03643806000075a7 */ /* 0x0044e4000802017f */
[----:B---3--:R-:W-:Y:S05]  /*bce0*/  @!P1 NANOSLEEP.SYNCS 0x989680 ;  /* 0x009896800000995d */ /* 0x008fea0003900000 */
[----:B------:R-:W3:Y:S02]  /*bcf0*/  @!P1 SYNCS.PHASECHK.TRANS64 P1, [R0+URZ+0x36438], R6 ;  /* 0x03643806000095a7 */ /* 0x000ee4000802007f */
[----:B---3--:R-:W-:Y:S05]  /*bd00*/  @!P1 BRA `(.L_x_7250) ;  /* 0xfffffffc00f09947 */ /* 0x008fea000383ffff */
[----:B------:R-:W-:Y:S05]  /*bd10*/  BRA `(.L_x_7279) ;  /* 0xffffffec00e07947 */ /* 0x000fea000383ffff */
.L_x_7252:
[----:B-1----:R1:W2:Y:S02]  /*bd20*/  SYNCS.PHASECHK.TRANS64.TRYWAIT P1, [R0+URZ+0x36428], R5 ;  /* 0x03642805000075a7 */ /* 0x0022a4000802017f */
[----:B--2---:R-:W-:Y:S05]  /*bd30*/  @!P1 NANOSLEEP.SYNCS 0x989680 ;  /* 0x009896800000995d */ /* 0x004fea0003900000 */
[----:B------:R-:W2:Y:S02]  /*bd40*/  @!P1 SYNCS.PHASECHK.TRANS64 P1, [R0+URZ+0x36428], R5 ;  /* 0x03642805000095a7 */ /* 0x000ea4000802007f */
[----:B--2---:R-:W-:Y:S05]  /*bd50*/  @!P1 BRA `(.L_x_7252) ;  /* 0xfffffffc00f09947 */ /* 0x004fea000383ffff */
[----:B------:R-:W-:Y:S05]  /*bd60*/  BRA `(.L_x_7280) ;  /* 0xfffffff0008c7947 */ /* 0x000fea000383ffff */
.L_x_7254:
[----:B--2---:R2:W3:Y:S02]  /*bd70*/  SYNCS.PHASECHK.TRANS64.TRYWAIT P1, [R0+URZ+0x36438], R3 ;  /* 0x03643803000075a7 */ /* 0x0044e4000802017f */
[----:B---3--:R-:W-:Y:S05]  /*bd80*/  @!P1 NANOSLEEP.SYNCS 0x989680 ;  /* 0x009896800000995d */ /* 0x008fea0003900000 */
[----:B------:R-:W3:Y:S02]  /*bd90*/  @!P1 SYNCS.PHASECHK.TRANS64 P1, [R0+URZ+0x36438], R3 ;  /* 0x03643803000095a7 */ /* 0x000ee4000802007f */
[----:B---3--:R-:W-:Y:S05]  /*bda0*/  @!P1 BRA `(.L_x_7254) ;  /* 0xfffffffc00f09947 */ /* 0x008fea000383ffff */
[----:B------:R-:W-:Y:S05]  /*bdb0*/  BRA `(.L_x_7281) ;  /* 0xfffffff400487947 */ /* 0x000fea000383ffff */
.L_x_7256:
[----:B------:R-:W-:Y:S01]  /*bdc0*/  BSSY B0, `(.L_x_7282) ;  /* 0x0000006000007945 */ /* 0x000fe20003800000 */
[----:B------:R-:W-:-:S07]  /*bdd0*/  IMAD.MOV.U32 R15, RZ, RZ, -0x1 ;  /* 0xffffffffff0f7424 */ /* 0x000fce00078e00ff */
[----:B------:R-:W-:Y:S05]  /*bde0*/  WARPSYNC.COLLECTIVE R15, `(.L_x_7283) ;  /* 0x000000000f0c7348 */ /* 0x000fea0003c00000 */
[----:B------:R-:W-:Y:S02]  /*bdf0*/  ELECT P6, UR62, PT ;  /* 0x00000000003e782f */ /* 0x000fe400038c0000 */
[----:B------:R-:W-:Y:S01]  /*be00*/  MOV R14, UR62 ;  /* 0x0000003e000e7c02 */ /* 0x000fe20008000f00 */
[----:B------:R-:W-:Y:S10]  /*be10*/  ENDCOLLECTIVE ;  /* 0x000000000000791b */ /* 0x000ff40003800000 */
.L_x_7283:
[----:B------:R-:W-:Y:S05]  /*be20*/  BSYNC B0 ;  /* 0x0000000000007941 */ /* 0x000fea0003800000 */
.L_x_7282:
[----:B------:R-:W-:Y:S05]  /*be30*/  BRA `(.L_x_7284) ;  /* 0xfffffff800047947 */ /* 0x000fea000383ffff */
.L_x_7258:
[----:B-1----:R1:W2:Y:S02]  /*be40*/  SYNCS.PHASECHK.TRANS64.TRYWAIT P0, [R7+URZ], R4 ;  /* 0x00000004070075a7 */ /* 0x0022a4000800017f */
[----:B--2---:R-:W-:Y:S05]  /*be50*/  @!P0 NANOSLEEP.SYNCS 0x989680 ;  /* 0x009896800000895d */ /* 0x004fea0003900000 */
[----:B------:R-:W2:Y:S02]  /*be60*/  @!P0 SYNCS.PHASECHK.TRANS64 P0, [R7+URZ], R4 ;  /* 0x00000004070085a7 */ /* 0x000ea4000800007f */
[----:B--2---:R-:W-:Y:S05]  /*be70*/  @!P0 BRA `(.L_x_7258) ;  /* 0xfffffffc00f08947 */ /* 0x004fea000383ffff */
[----:B------:R-:W-:Y:S05]  /*be80*/  BRA `(.L_x_7285) ;  /* 0xfffffff800447947 */ /* 0x000fea000383ffff */
.L_x_7259:
[----:B--2---:R2:W3:Y:S02]  /*be90*/  SYNCS.PHASECHK.TRANS64.TRYWAIT P0, [R3+URZ], R0 ;  /* 0x00000000030075a7 */ /* 0x0044e4000800017f */
[----:B---3--:R-:W-:Y:S05]  /*bea0*/  @!P0 NANOSLEEP.SYNCS 0x989680 ;  /* 0x009896800000895d */ /* 0x008fea0003900000 */
[----:B------:R-:W3:Y:S02]  /*beb0*/  @!P0 SYNCS.PHASECHK.TRANS64 P0, [R3+URZ], R0 ;  /* 0x00000000030085a7 */ /* 0x000ee4000800007f */
[----:B---3--:R-:W-:Y:S05]  /*bec0*/  @!P0 BRA `(.L_x_7259) ;  /* 0xfffffffc00f08947 */ /* 0x008fea000383ffff */
[----:B------:R-:W-:Y:S05]  /*bed0*/  BRA `(.L_x_7286) ;  /* 0xfffffff800387947 */ /* 0x000fea000383ffff */
.L_x_7287:
        /* <DEDUP_REMOVED lines=10> */
.L_x_7695:


//--------------------- .text._ZN7cutlass13device_kernelIN5flash11enable_sm90INS1_16FlashAttnBwdSm90INS1_25CollectiveMainloopBwdSm90ILi2ELi1ELi1EN4cute5tupleIJNS5_1CILi1EEES8_S8_EEENS6_IJNS7_ILi64EEENS7_ILi96EEENS7_ILi192EEEEEENS_10bfloat16_tEfNS_4arch4Sm90ELb1ELb0ELb0ELb1ELb0ELb0ELb1ELb0ELi3ELi1ELi1ELi1ELb0EEENS1_24CollectiveEpilogueBwdGQAISD_fSG_Li384ELb1ELb0EEENS1_25SingleTileBwdLPTSchedulerILb1ELi96ELb0EEEEEEEEEvNT_6ParamsE --------------------------
	.section	.text._ZN7cutlass13device_kernelIN5flash11enable_sm90INS1_16FlashAttnBwdSm90INS1_25CollectiveMainloopBwdSm90ILi2ELi1ELi1EN4cute5tupleIJNS5_1CILi1EEES8_S8_EEENS6_IJNS7_ILi64EEENS7_ILi96EEENS7_ILi192EEEEEENS_10bfloat16_tEfNS_4arch4Sm90ELb1ELb0ELb0ELb1ELb0ELb0ELb1ELb0ELi3ELi1ELi1ELi1ELb0EEENS1_24CollectiveEpilogueBwdGQAISD_fSG_Li384ELb1ELb0EEENS1_25SingleTileBwdLPTSchedulerILb1ELi96ELb0EEEEEEEEEvNT_6ParamsE,"ax",@progbits
	.align	128
.text._ZN7cutlass13device_kernelIN5flash11enable_sm90INS1_16FlashAttnBwdSm90INS1_25CollectiveMainloopBwdSm90ILi2ELi1ELi1EN4cute5tupleIJNS5_1CILi1EEES8_S8_EEENS6_IJNS7_ILi64EEENS7_ILi96EEENS7_ILi192EEEEEENS_10bfloat16_tEfNS_4arch4Sm90ELb1ELb0ELb0ELb1ELb0ELb0ELb1ELb0ELi3ELi1ELi1ELi1ELb0EEENS1_24CollectiveEpilogueBwdGQAISD_fSG_Li384ELb1ELb0EEENS1_25SingleTileBwdLPTSchedulerILb1ELi96ELb0EEEEEEEEEvNT_6ParamsE:
        .type           _ZN7cutlass13device_kernelIN5flash11enable_sm90INS1_16FlashAttnBwdSm90INS1_25CollectiveMainloopBwdSm90ILi2ELi1ELi1EN4cute5tupleIJNS5_1CILi1EEES8_S8_EEENS6_IJNS7_ILi64EEENS7_ILi96EEENS7_ILi192EEEEEENS_10bfloat16_tEfNS_4arch4Sm90ELb1ELb0ELb0ELb1ELb0ELb0ELb1ELb0ELi3ELi1ELi1ELi1ELb0EEENS1_24CollectiveEpilogueBwdGQAISD_fSG_Li384ELb1ELb0EEENS1_25SingleTileBwdLPTSchedulerILb1ELi96ELb0EEEEEEEEEvNT_6ParamsE,@function
        .size           _ZN7cutlass13device_kernelIN5flash11enable_sm90INS1_16FlashAttnBwdSm90INS1_25CollectiveMainloopBwdSm90ILi2ELi1ELi1EN4cute5tupleIJNS5_1CILi1EEES8_S8_EEENS6_IJNS7_ILi64EEENS7_ILi96EEENS7_ILi192EEEEEENS_10bfloat16_tEfNS_4arch4Sm90ELb1ELb0ELb0ELb1ELb0ELb0ELb1ELb0ELi3ELi1ELi1ELi1ELb0EEENS1_24CollectiveEpilogueBwdGQAISD_fSG_Li384ELb1ELb0EEENS1_25SingleTileBwdLPTSchedulerILb1ELi96ELb0EEEEEEEEEvNT_6ParamsE,(.L_x_7696 - _ZN7cutlass13device_kernelIN5flash11enable_sm90INS1_16FlashAttnBwdSm90INS1_25CollectiveMainloopBwdSm90ILi2ELi1ELi1EN4cute5tupleIJNS5_1CILi1EEES8_S8_EEENS6_IJNS7_ILi64EEENS7_ILi96EEENS7_ILi192EEEEEENS_10bfloat16_tEfNS_4arch4Sm90ELb1ELb0ELb0ELb1ELb0ELb0ELb1ELb0ELi3ELi1ELi1ELi1ELb0EEENS1_24CollectiveEpilogueBwdGQAISD_fSG_Li384ELb1ELb0EEENS1_25SingleTileBwdLPTSchedulerILb1ELi96ELb0EEEEEEEEEvNT_6ParamsE)
        .other          _ZN7cutlass13device_kernelIN5flash11enable_sm90INS1_16FlashAttnBwdSm90INS1_25CollectiveMainloopBwdSm90ILi2ELi1ELi1EN4cute5tupleIJNS5_1CILi1EEES8_S8_EEENS6_IJNS7_ILi64EEENS7_ILi96EEENS7_ILi192EEEEEENS_10bfloat16_tEfNS_4arch4Sm90ELb1ELb0ELb0ELb1ELb0ELb0ELb1ELb0ELi3ELi1ELi1ELi1ELb0EEENS1_24CollectiveEpilogueBwdGQAISD_fSG_Li384ELb1ELb0EEENS1_25SingleTileBwdLPTSchedulerILb1ELi96ELb0EEEEEEEEEvNT_6ParamsE,@"STO_CUDA_ENTRY STV_DEFAULT"
_ZN7cutlass13device_kernelIN5flash11enable_sm90INS1_16FlashAttnBwdSm90INS1_25CollectiveMainloopBwdSm90ILi2ELi1ELi1EN4cute5tupleIJNS5_1CILi1EEES8_S8_EEENS6_IJNS7_ILi64EEENS7_ILi96EEENS7_ILi192EEEEEENS_10bfloat16_tEfNS_4arch4Sm90ELb1ELb0ELb0ELb1ELb0ELb0ELb1ELb0ELi3ELi1ELi1ELi1ELb0EEENS1_24CollectiveEpilogueBwdGQAISD_fSG_Li384ELb1ELb0EEENS1_25SingleTileBwdLPTSchedulerILb1ELi96ELb0EEEEEEEEEvNT_6ParamsE:
        /* <DEDUP_REMOVED lines=23> */
.L_x_7289:
[----:B------:R-:W-:Y:S05]  /*0170*/  BSYNC B0 ;  /* 0x0000000000007941 */ /* 0x000fea0003800000 */
.L_x_7288:
        /* <DEDUP_REMOVED lines=34> */
.L_x_7290:
        /* <DEDUP_REMOVED lines=20> */
.L_x_7291:
        /* <DEDUP_REMOVED lines=9> */
.L_x_7294:
        /* <DEDUP_REMOVED lines=32> */
.L_x_7295:
[----:B------:R-:W1:Y:S01]  /*0770*/  LDC R3, c[0x0][0x8cc] ;  /* 0x00023300ff037b82 */ /* 0x000e620000000800 */
[----:B------:R-:W-:Y:S01]  /*0780*/  IMAD.U32 R152, RZ, RZ, UR4 ;  /* 0x00000004ff987e24 */ /* 0x000fe2000f8e00ff */
[----:B-1----:R-:W-:-:S13]  /*0790*/  ISETP.NE.AND P0, PT, R3, 0x1, PT ;  /* 0x000000010300780c */ /* 0x002fda0003f05270 */
[----:B------:R-:W1:Y:S02]  /*07a0*/  @P0 LDC.64 R4, c[0x0][0x8d0] ;  /* 0x00023400ff040b82 */ /* 0x000e640000000a00 */
[----:B-1----:R-:W-:-:S05]  /*07b0*/  @P0 IMAD.HI.U32 R0, R4, UR4, RZ ;  /* 0x0000000404000c27 */ /* 0x002fca000f8e00ff */
[----:B------:R-:W-:-:S05]  /*07c0*/  @P0 SHF.R.U32.HI R152, RZ, R5, R0 ;  /* 0x00000005ff980219 */ /* 0x000fca0000011600 */
[----:B------:R-:W-:-:S07]  /*07d0*/  IMAD R0, R152, R3, RZ ;  /* 0x0000000398007224 */ /* 0x000fce00078e02ff */
.L_x_7296:
        /* <DEDUP_REMOVED lines=20> */
.L_x_7297:
        /* <DEDUP_REMOVED lines=10> */
.L_x_7299:
[----:B------:R-:W1:Y:S02]  /*09c0*/  LDC R0, c[0x0][0x8f4] ;  /* 0x00023d00ff007b82 */ /* 0x000e640000000800 */
.L_x_7298:
        /* <DEDUP_REMOVED lines=17> */
.L_x_7301:
        /* <DEDUP_REMOVED lines=10> */
.L_x_7302:
        /* <DEDUP_REMOVED lines=8> */
.L_x_7303:
        /* <DEDUP_REMOVED lines=9> */
.L_x_7304:
        /* <DEDUP_REMOVED lines=87> */
.L_x_7307:
        /* <DEDUP_REMOVED lines=15> */
.L_x_7306:
        /* <DEDUP_REMOVED lines=20> */
.L_x_7309:
        /* <DEDUP_REMOVED lines=15> */
.L_x_7308:
        /* <DEDUP_REMOVED lines=8> */
.L_x_7406:
        /* <DEDUP_REMOVED lines=21> */
.L_x_7311:
        /* <DEDUP_REMOVED lines=9> */
[----:B------:R-:W-:-:S02]  /*1780*/  LOP3.LUT R15, R0, 0x7ffffffc, RZ, 0xc0, !PT ;  /* 0x7ffffffc000f7812 */ /* 0x000fc400078ec0ff */
[----:B------:R-:W-:Y:S02]  /*1790*/  CS2R R116, SRZ ;  /* 0x0000000000747805 */ /* 0x000fe4000001ff00 */
[--C-:B------:R-:W-:Y:S02]  /*17a0*/  SHF.R.S32.HI R0, RZ, 0x1, R8.reuse ;  /* 0x00000001ff007819 */ /* 0x100fe40000011408 */
[----:B------:R-:W-:Y:S02]  /*17b0*/  CS2R R114, SRZ ;  /* 0x0000000000727805 */ /* 0x000fe4000001ff00 */
[----:B------:R-:W-:Y:S01]  /*17c0*/  SHF.R.S32.HI R11, RZ, 0x1f, R8 ;  /* 0x0000001fff0b7819 */ /* 0x000fe20000011408 */
[----:B------:R-:W-:Y:S01]  /*17d0*/  IMAD.IADD R15, R2, 0x1, -R15 ;  /* 0x00000001020f7824 */ /* 0x000fe200078e0a0f */
[----:B---3--:R-:W-:Y:S02]  /*17e0*/  SHF.R.S32.HI R10, RZ, 0x1f, R9 ;  /* 0x0000001fff0a7819 */ /* 0x008fe40000011409 */
        /* <DEDUP_REMOVED lines=87> */
.L_x_7323:
[----:B------:R-:W-:-:S13]  /*1d60*/  ISETP.NE.AND P0, PT, R10, 0x3, PT ;  /* 0x000000030a00780c */ /* 0x000fda0003f05270 */
[----:B---3--:R-:W-:Y:S05]  /*1d70*/  @!P0 BRA `(.L_x_7313) ;  /* 0x0000000000048947 */ /* 0x008fea0003800000 */
[----:B------:R-:W-:Y:S01]  /*1d80*/  BPT.TRAP 0x1 ;  /* 0x000000040000795c */ /* 0x000fe20000300000 */
.L_x_7313:
[----:B------:R-:W-:Y:S02]  /*1d90*/  LEA R3, R2, UR36, 0x3 ;  /* 0x0000002402037c11 */ /* 0x000fe4000f8e18ff */
[----:B------:R-:W-:-:S04]  /*1da0*/  SHF.L.U32 R12, R7, 0x1f, RZ ;  /* 0x0000001f070c7819 */ /* 0x000fc800000006ff */
[----:B------:R3:W4:Y:S01]  /*1db0*/  SYNCS.PHASECHK.TRANS64.TRYWAIT P1, [R3+URZ+0x36410], R12 ;  /* 0x0364100c030075a7 */ /* 0x000722000802017f */
[----:B------:R-:W-:Y:S05]  /*1dc0*/  @!P0 BRA `(.L_x_7314) ;  /* 0x0000000000048947 */ /* 0x000fea0003800000 */
[----:B------:R-:W-:Y:S01]  /*1dd0*/  BPT.TRAP 0x1 ;  /* 0x000000040000795c */ /* 0x000fe20000300000 */
.L_x_7314:
[----:B----4-:R-:W-:Y:S05]  /*1de0*/  @P1 BRA `(.L_x_7315) ;  /* 0x0000000000081947 */ /* 0x010fea0003800000 */
[----:B------:R-:W4:Y:S02]  /*1df0*/  SYNCS.PHASECHK.TRANS64.TRYWAIT P1, [R3+URZ+0x36410], R12 ;  /* 0x0364100c030075a7 */ /* 0x000f24000802017f */
[----:B----4-:R-:W-:Y:S05]  /*1e00*/  @!P1 BRA `(.L_x_7316) ;  /* 0x0000007000849947 */ /* 0x010fea0003800000 */
.L_x_7315:
        /* <DEDUP_REMOVED lines=103> */
.L_x_7317:
[----:B---3--:R-:W-:-:S04]  /*2480*/  SHF.L.U32 R14, R5, 0x1f, RZ ;  /* 0x0000001f050e7819 */ /* 0x008fc800000006ff */
[----:B------:R3:W1:Y:S01]  /*2490*/  SYNCS.PHASECHK.TRANS64.TRYWAIT P1, [UR36+0x36430], R14 ;  /* 0x0364300eff0075a7 */ /* 0x0006620008020164 */
[----:B------:R-:W-:Y:S05]  /*24a0*/  @!P0 BRA `(.L_x_7318) ;  /* 0x0000000000048947 */ /* 0x000fea0003800000 */
[----:B------:R-:W-:Y:S01]  /*24b0*/  BPT.TRAP 0x1 ;  /* 0x000000040000795c */ /* 0x000fe20000300000 */
.L_x_7318:
[----:B-1----:R-:W-:Y:S05]  /*24c0*/  @P1 BRA `(.L_x_7319) ;  /* 0x0000000000081947 */ /* 0x002fea0003800000 */
[----:B------:R-:W1:Y:S02]  /*24d0*/  SYNCS.PHASECHK.TRANS64.TRYWAIT P1, [UR36+0x36430], R14 ;  /* 0x0364300eff0075a7 */ /* 0x000e640008020164 */
[----:B-1----:R-:W-:Y:S05]  /*24e0*/  @!P1 BRA `(.L_x_7320) ;  /* 0x0000006800e09947 */ /* 0x002fea0003800000 */
.L_x_7319:
[----:B------:R-:W-:Y:S01]  /*24f0*/  UIADD3 UR5, UR36, 0x2a000, URZ ;  /* 0x0002a00024057890 */ /* 0x000fe2000fffe03f */
[----:B------:R-:W-:Y:S01]  /*2500*/  WARPGROUP.ARRIVE ;  /* 0x00000000000079c5 */ /* 0x000fe20000000000 */
[----:B------:R-:W-:Y:S01]  /*2510*/  UIADD3 UR4, UR4, 0x9000, URZ ;  /* 0x0000900004047890 */ /* 0x000fe2000fffe03f */
[----:B------:R-:W-:Y:S01]  /*2520*/  IMAD R15, R16, 0x40, R6 ;  /* 0x00000040100f7824 */ /* 0x000fe200078e0206 */
[----:B------:R-:W-:Y:S01]  /*2530*/  USHF.R.U32.HI UR6, URZ, 0x4, UR5 ;  /* 0x000000043f067899 */ /* 0x000fe20008011605 */
[----:B------:R-:W-:Y:S01]  /*2540*/  LEA R156, R6, UR36, 0x2 ;  /* 0x00000024069c7c11 */ /* 0x000fe2000f8e10ff */
        /* <DEDUP_REMOVED lines=17> */
[----:B------:R-:W-:Y:S01]  /*2660*/  FSEL R137, R137, -INF , P1 ;  /* 0xff80000089897808 */ /* 0x000fe20000800000 */
        /* <DEDUP_REMOVED lines=12> */
[----:B--2---:R-:W-:-:S02]  /*2730*/  FSEL R23, R140, -INF , P2 ;  /* 0xff8000008c177808 */ /* 0x004fc40001000000 */
[----:B------:R-:W-:Y:S02]  /*2740*/  VIMNMX R14, R9, R14, PT ;  /* 0x0000000e090e7248 */ /* 0x000fe40003fe0100 */
[----:B------:R-:W-:Y:S01]  /*2750*/  FSEL R141, R141, -INF , P3 ;  /* 0xff8000008d8d7808 */ /* 0x000fe20001800000 */
[--C-:B------:R-:W-:Y:S01]  /*2760*/  FFMA.FTZ R22, R23, UR40, -R12.reuse ;  /* 0x0000002817167c23 */ /* 0x100fe2000801080c */
[C---:B------:R-:W-:Y:S01]  /*2770*/  ISETP.GT.AND P2, PT, R14.reuse, RZ, PT ;  /* 0x000000ff0e00720c */ /* 0x040fe20003f44270 */
[----:B------:R-:W1:Y:S01]  /*2780*/  MUFU.EX2 R21, R21 ;  /* 0x0000001500157308 */ /* 0x000e620000000800 */
[----:B------:R-:W-:Y:S01]  /*2790*/  ISETP.GT.AND P3, PT, R14, 0x1, PT ;  /* 0x000000010e00780c */ /* 0x000fe20003f64270 */
[----:B------:R-:W-:Y:S01]  /*27a0*/  FFMA.FTZ R23, R141, UR40, -R12 ;  /* 0x000000288d177c23 */ /* 0x000fe2000801080c */
[----:B------:R-:W-:Y:S02]  /*27b0*/  FSEL R138, R138, -INF , P2 ;  /* 0xff8000008a8a7808 */ /* 0x000fe40001000000 */
[----:B------:R-:W-:-:S02]  /*27c0*/  ISETP.GT.AND P2, PT, R14, 0x8, PT ;  /* 0x000000080e00780c */ /* 0x000fc40003f44270 */
[----:B------:R-:W-:Y:S01]  /*27d0*/  FSEL R145, R145, -INF , P6 ;  /* 0xff80000091917808 */ /* 0x000fe20003000000 */
[--C-:B------:R-:W-:Y:S01]  /*27e0*/  FFMA.FTZ R136, R138, UR40, -R13.reuse ;  /* 0x000000288a887c23 */ /* 0x100fe2000801080d */
[----:B------:R-:W-:Y:S01]  /*27f0*/  FSEL R138, R139, -INF , P3 ;  /* 0xff8000008b8a7808 */ /* 0x000fe20001800000 */
[----:B------:R-:W-:Y:S01]  /*2800*/  MUFU.EX2 R22, R22 ;  /* 0x0000001600167308 */ /* 0x000fe20000000800 */
[----:B------:R-:W-:Y:S02]  /*2810*/  ISETP.GT.AND P6, PT, R14, 0x9, PT ;  /* 0x000000090e00780c */ /* 0x000fe40003fc4270 */
[----:B------:R-:W-:Y:S01]  /*2820*/  FSEL R15, R144, -INF , P4 ;  /* 0xff800000900f7808 */ /* 0x000fe20002000000 */
[--C-:B------:R-:W-:Y:S01]  /*2830*/  FFMA.FTZ R137, R138, UR40, -R13.reuse ;  /* 0x000000288a897c23 */ /* 0x100fe2000801080d */
[----:B------:R-:W-:Y:S02]  /*2840*/  FSEL R141, R148, -INF , P5 ;  /* 0xff800000948d7808 */ /* 0x000fe40002800000 */
[----:B------:R-:W-:Y:S01]  /*2850*/  FSEL R142, R142, -INF , P2 ;  /* 0xff8000008e8e7808 */ /* 0x000fe20001000000 */
[----:B------:R-:W2:Y:S01]  /*2860*/  MUFU.EX2 R23, R23 ;  /* 0x0000001700177308 */ /* 0x000ea20000000800 */
[C---:B------:R-:W-:Y:S01]  /*2870*/  ISETP.GT.AND P5, PT, R14.reuse, 0x10, PT ;  /* 0x000000100e00780c */ /* 0x040fe20003fa4270 */
[--C-:B------:R-:W-:Y:S01]  /*2880*/  FFMA.FTZ R140, R15, UR40, -R12.reuse ;  /* 0x000000280f8c7c23 */ /* 0x100fe2000801080c */
[----:B------:R-:W-:Y:S01]  /*2890*/  ISETP.GT.AND P4, PT, R14, 0x11, PT ;  /* 0x000000110e00780c */ /* 0x000fe20003f84270 */
[----:B------:R-:W-:Y:S01]  /*28a0*/  FFMA.FTZ R139, R142, UR40, -R13 ;  /* 0x000000288e8b7c23 */ /* 0x000fe2000801080d */
[C---:B------:R-:W-:Y:S01]  /*28b0*/  ISETP.GT.AND P3, PT, R14.reuse, 0x18, PT ;  /* 0x000000180e00780c */ /* 0x040fe20003f64270 */
[--C-:B------:R-:W-:Y:S01]  /*28c0*/  FFMA.FTZ R142, R145, UR40, -R12.reuse ;  /* 0x00000028918e7c23 */ /* 0x100fe2000801080c */
[----:B------:R-:W-:Y:S01]  /*28d0*/  ISETP.GT.AND P2, PT, R14, 0x19, PT ;  /* 0x000000190e00780c */ /* 0x000fe20003f44270 */
[----:B------:R-:W-:Y:S01]  /*28e0*/  MUFU.EX2 R136, R136 ;  /* 0x0000008800887308 */ /* 0x000fe20000000800 */
[----:B------:R-:W-:Y:S01]  /*28f0*/  FSEL R14, R143, -INF , P6 ;  /* 0xff8000008f0e7808 */ /* 0x000fe20003000000 */
[----:B------:R-:W-:Y:S01]  /*2900*/  FFMA.FTZ R141, R141, UR40, -R12 ;  /* 0x000000288d8d7c23 */ /* 0x000fe2000801080c */
[----:B------:R-:W-:-:S02]  /*2910*/  FSEL R149, R149, -INF , P1 ;  /* 0xff80000095957808 */ /* 0x000fc40000800000 */
[----:B------:R-:W-:Y:S01]  /*2920*/  FSEL R146, R146, -INF , P5 ;  /* 0xff80000092927808 */ /* 0x000fe20002800000 */
[--C-:B------:R-:W-:Y:S01]  /*2930*/  FFMA.FTZ R148, R14, UR40, -R13.reuse ;  /* 0x000000280e947c23 */ /* 0x100fe2000801080d */
[----:B------:R-:W-:Y:S01]  /*2940*/  FSEL R150, R150, -INF , P3 ;  /* 0xff80000096967808 */ /* 0x000fe20001800000 */
[----:B------:R-:W3:Y:S01]  /*2950*/  MUFU.EX2 R137, R137 ;  /* 0x0000008900897308 */ /* 0x000ee20000000800 */
[----:B------:R-:W-:Y:S01]  /*2960*/  FSEL R14, R151, -INF , P2 ;  /* 0xff800000970e7808 */ /* 0x000fe20001000000 */
[----:B------:R-:W-:Y:S01]  /*2970*/  FFMA.FTZ R144, R149, UR40, -R12 ;  /* 0x0000002895907c23 */ /* 0x000fe2000801080c */
[----:B------:R-:W-:Y:S01]  /*2980*/  FSEL R12, R147, -INF , P4 ;  /* 0xff800000930c7808 */ /* 0x000fe20002000000 */
[----:B------:R-:W-:Y:S02]  /*2990*/  WARPGROUP.DEPBAR.LE gsb0, 0x0 ;  /* 0x00008000000079c5 */ /* 0x000fe40000010000 */
[----:B------:R-:W-:Y:S01]  /*29a0*/  WARPGROUP.ARRIVE ;  /* 0x00000000000079c5 */ /* 0x000fe20000000000 */
[--C-:B------:R-:W-:Y:S01]  /*29b0*/  FFMA.FTZ R149, R146, UR40, -R13.reuse ;  /* 0x0000002892957c23 */ /* 0x100fe2000801080d */
[----:B------:R-:W-:Y:S01]  /*29c0*/  MUFU.EX2 R139, R139 ;  /* 0x0000008b008b7308 */ /* 0x000fe20000000800 */
[--C-:B------:R-:W-:Y:S01]  /*29d0*/  FFMA.FTZ R146, R150, UR40, -R13.reuse ;  /* 0x0000002896927c23 */ /* 0x100fe2000801080d */
[--C-:B------:R-:W-:Y:S01]  /*29e0*/  FFMA.FTZ R147, R14, UR40, -R13.reuse ;  /* 0x000000280e937c23 */ /* 0x100fe2000801080d */
[----:B------:R-:W-:Y:S01]  /*29f0*/  FFMA.FTZ R145, R12, UR40, -R13 ;  /* 0x000000280c917c23 */ /* 0x000fe2000801080d */
[----:B------:R-:W-:Y:S01]  /*2a00*/  HGMMA.64x32x16.F32.BF16 R120, gdesc[UR8], R120, gsb0 ;  /* 0x00600000087879f0 */ /* 0x000fe20008001878 */
[----:B------:R-:W-:Y:S01]  /*2a10*/  UIADD3 UR10, UR6, 0x4, URZ ;  /* 0x00000004060a7890 */ /* 0x000fe2000fffe03f */
[----:B-1----:R-:W-:Y:S01]  /*2a20*/  F2FP.BF16.F32.PACK_AB R12, R21, R20 ;  /* 0x00000014150c723e */ /* 0x002fe200000010ff */
[----:B------:R-:W-:Y:S01]  /*2a30*/  UIADD3 UR8, UR4, 0x4, URZ ;  /* 0x0000000404087890 */ /* 0x000fe2000fffe03f */
[----:B------:R-:W1:Y:S01]  /*2a40*/  MUFU.EX2 R148, R148 ;  /* 0x0000009400947308 */ /* 0x000e620000000800 */
[----:B------:R-:W-:Y:S01]  /*2a50*/  UMOV UR11, 0x40000040 ;  /* 0x40000040000b7882 */ /* 0x000fe20000000000 */
[----:B------:R-:W-:Y:S01]  /*2a60*/  UMOV UR9, 0x40000040 ;  /* 0x4000004000097882 */ /* 0x000fe20000000000 */
[----:B--2---:R-:W-:-:S02]  /*2a70*/  F2FP.BF16.F32.PACK_AB R14, R23, R22 ;  /* 0x00000016170e723e */ /* 0x004fc400000010ff */
[----:B---3--:R-:W-:-:S03]  /*2a80*/  F2FP.BF16.F32.PACK_AB R13, R137, R136 ;  /* 0x00000088890d723e */ /* 0x008fc600000010ff */
[----:B------:R-:W-:Y:S08]  /*2a90*/  MUFU.EX2 R140, R140 ;  /* 0x0000008c008c7308 */ /* 0x000ff00000000800 */
[----:B------:R-:W-:Y:S01]  /*2aa0*/  MUFU.EX2 R151, R142 ;  /* 0x0000008e00977308 */ /* 0x000fe20000000800 */
[----:B-1----:R-:W-:-:S07]  /*2ab0*/  F2FP.BF16.F32.PACK_AB R15, R148, R139 ;  /* 0x0000008b940f723e */ /* 0x002fce00000010ff */
[----:B------:R-:W-:Y:S08]  /*2ac0*/  MUFU.EX2 R141, R141 ;  /* 0x0000008d008d7308 */ /* 0x000ff00000000800 */
[----:B------:R-:W-:Y:S08]  /*2ad0*/  MUFU.EX2 R144, R144 ;  /* 0x0000009000907308 */ /* 0x000ff00000000800 */
[----:B------:R-:W-:Y:S08]  /*2ae0*/  MUFU.EX2 R149, R149 ;  /* 0x0000009500957308 */ /* 0x000ff00000000800 */
[----:B------:R-:W-:Y:S01]  /*2af0*/  MUFU.EX2 R150, R145 ;  /* 0x0000009100967308 */ /* 0x000fe20000000800 */
[----:B------:R-:W-:-:S02]  /*2b00*/  WARPGROUP.DEPBAR.LE gsb0, 0x0 ;  /* 0x00008000000079c5 */ /* 0x000fc40000010000 */
[----:B------:R-:W-:-:S05]  /*2b10*/  WARPGROUP.ARRIVE ;  /* 0x00000000000079c5 */ /* 0x000fca0000000000 */
[----:B------:R-:W-:Y:S01]  /*2b20*/  MUFU.EX2 R146, R146 ;  /* 0x0000009200927308 */ /* 0x000fe20000000800 */
[----:B------:R-:W-:Y:S01]  /*2b30*/  HGMMA.64x32x16.F32.BF16 R120, gdesc[UR8], R120, gsb0 ;  /* 0x00600000087879f0 */ /* 0x000fe20008001878 */
[----:B------:R-:W-:Y:S02]  /*2b40*/  UIADD3 UR10, UR6, 0x6, URZ ;  /* 0x00000006060a7890 */ /* 0x000fe4000fffe03f */
[----:B------:R-:W-:-:S04]  /*2b50*/  UIADD3 UR8, UR4, 0x6, URZ ;  /* 0x0000000604087890 */ /* 0x000fc8000fffe03f */
[----:B------:R-:W1:Y:S01]  /*2b60*/  MUFU.EX2 R147, R147 ;  /* 0x0000009300937308 */ /* 0x000e620000000800 */
        /* <DEDUP_REMOVED lines=78> */
[--C-:B------:R-:W-:Y:S01]  /*3050*/  FADD.FTZ R120, R121, -R138.reuse ;  /* 0x8000008a79787221 */ /* 0x100fe20000010000 */
[--C-:B------:R-:W-:Y:S01]  /*3060*/  FADD.FTZ R121, R124, -R138.reuse ;  /* 0x8000008a7c797221 */ /* 0x100fe20000010000 */
[--C-:B------:R-:W-:Y:S01]  /*3070*/  FADD.FTZ R124, R125, -R138.reuse ;  /* 0x8000008a7d7c7221 */ /* 0x100fe20000010000 */
[--C-:B---3--:R-:W-:Y:S01]  /*3080*/  FADD.FTZ R126, R126, -R143.reuse ;  /* 0x8000008f7e7e7221 */ /* 0x108fe20000010000 */
[----:B------:R-:W-:Y:S01]  /*3090*/  FMUL.FTZ R21, R21, R120 ;  /* 0x0000007815157220 */ /* 0x000fe20000410000 */
[--C-:B------:R-:W-:Y:S01]  /*30a0*/  FADD.FTZ R120, R123, -R143.reuse ;  /* 0x8000008f7b787221 */ /* 0x100fe20000010000 */
[----:B-1----:R-:W-:Y:S01]  /*30b0*/  F2FP.BF16.F32.PACK_AB R123, R147, R146 ;  /* 0x00000092937b723e */ /* 0x002fe200000010ff */
[----:B----4-:R-:W-:Y:S01]  /*30c0*/  FMUL.FTZ R14, R22, R121 ;  /* 0x00000079160e7220 */ /* 0x010fe20000410000 */
[--C-:B------:R-:W-:Y:S01]  /*30d0*/  FADD.FTZ R121, R122, -R143.reuse ;  /* 0x8000008f7a797221 */ /* 0x100fe20000010000 */
[----:B------:R-:W-:Y:S01]  /*30e0*/  FMUL.FTZ R137, R137, R120 ;  /* 0x0000007889897220 */ /* 0x000fe20000410000 */
[----:B------:R-:W-:Y:S01]  /*30f0*/  F2FP.BF16.F32.PACK_AB R120, R151, R140 ;  /* 0x0000008c9778723e */ /* 0x000fe200000010ff */
[--C-:B------:R-:W-:Y:S01]  /*3100*/  FADD.FTZ R13, R128, -R138.reuse ;  /* 0x8000008a800d7221 */ /* 0x100fe20000010000 */
[----:B------:R-:W-:Y:S01]  /*3110*/  FMUL.FTZ R136, R136, R121 ;  /* 0x0000007988887220 */ /* 0x000fe20000410000 */
[----:B------:R-:W-:Y:S01]  /*3120*/  F2FP.BF16.F32.PACK_AB R122, R144, R141 ;  /* 0x0000008d907a723e */ /* 0x000fe200000010ff */
[--C-:B------:R-:W-:Y:S01]  /*3130*/  FADD.FTZ R12, R129, -R138.reuse ;  /* 0x8000008a810c7221 */ /* 0x100fe20000010000 */
[----:B------:R-:W-:Y:S01]  /*3140*/  F2FP.BF16.F32.PACK_AB R121, R150, R149 ;  /* 0x000000959679723e */ /* 0x000fe200000010ff */
[--C-:B------:R-:W-:Y:S01]  /*3150*/  FADD.FTZ R127, R127, -R143.reuse ;  /* 0x8000008f7f7f7221 */ /* 0x100fe20000010000 */
[--C-:B------:R-:W-:Y:S01]  /*3160*/  FADD.FTZ R132, R132, -R138.reuse ;  /* 0x8000008a84847221 */ /* 0x100fe20000010000 */
[----:B------:R-:W-:Y:S01]  /*3170*/  FADD.FTZ R133, R133, -R138 ;  /* 0x8000008a85857221 */ /* 0x000fe20000010000 */
[--C-:B------:R-:W-:Y:S01]  /*3180*/  FADD.FTZ R130, R130, -R143.reuse ;  /* 0x8000008f82827221 */ /* 0x100fe20000010000 */
[----:B------:R1:W-:Y:S01]  /*3190*/  STSM.16.M88.4 [R17], R120 ;  /* 0x0000007811007844 */ /* 0x0003e20000000200 */
[--C-:B------:R-:W-:Y:S01]  /*31a0*/  FADD.FTZ R131, R131, -R143.reuse ;  /* 0x8000008f83837221 */ /* 0x100fe20000010000 */
[--C-:B------:R-:W-:Y:S01]  /*31b0*/  FADD.FTZ R15, R134, -R143.reuse ;  /* 0x8000008f860f7221 */ /* 0x100fe20000010000 */
[----:B------:R-:W-:Y:S01]  /*31c0*/  FADD.FTZ R22, R135, -R143 ;  /* 0x8000008f87167221 */ /* 0x000fe20000010000 */
        /* <DEDUP_REMOVED lines=18> */
[----:B------:R-:W-:-:S02]  /*32f0*/  F2FP.BF16.F32.PACK_AB R12, R21, R20 ;  /* 0x00000014150c723e */ /* 0x000fc400000010ff */
[----:B------:R-:W-:Y:S02]  /*3300*/  F2FP.BF16.F32.PACK_AB R20, R124, R13 ;  /* 0x0000000d7c14723e */ /* 0x000fe400000010ff */
[----:B------:R-:W-:Y:S02]  /*3310*/  F2FP.BF16.F32.PACK_AB R14, R23, R14 ;  /* 0x0000000e170e723e */ /* 0x000fe400000010ff */
[----:B------:R-:W-:Y:S02]  /*3320*/  F2FP.BF16.F32.PACK_AB R13, R137, R136 ;  /* 0x00000088890d723e */ /* 0x000fe400000010ff */
[----:B------:R-:W-:Y:S02]  /*3330*/  F2FP.BF16.F32.PACK_AB R15, R148, R139 ;  /* 0x0000008b940f723e */ /* 0x000fe400000010ff */
[----:B------:R-:W-:Y:S01]  /*3340*/  F2FP.BF16.F32.PACK_AB R22, R133, R132 ;  /* 0x000000848516723e */ /* 0x000fe200000010ff */
[----:B--2---:R-:W-:Y:S01]  /*3350*/  BAR.SYNC.DEFER_BLOCKING 0x9, 0x180 ;  /* 0x0246000000007b1d */ /* 0x004fe20000010000 */
[----:B------:R-:W-:-:S02]  /*3360*/  F2FP.BF16.F32.PACK_AB R21, R131, R130 ;  /* 0x000000828315723e */ /* 0x000fc400000010ff */
[----:B------:R-:W-:-:S03]  /*3370*/  F2FP.BF16.F32.PACK_AB R23, R147, R146 ;  /* 0x000000929317723e */ /* 0x000fc600000010ff */
        /* <DEDUP_REMOVED lines=82> */
.L_x_7321:
        /* <DEDUP_REMOVED lines=60> */
.L_x_7322:
        /* <DEDUP_REMOVED lines=62> */
.L_x_7305:
[----:B------:R-:W-:Y:S05]  /*4040*/  @P0 BRA `(.L_x_7300) ;  /* 0x0000004c00bc0947 */ /* 0x000fea0003800000 */
[----:B---3--:R-:W1:Y:S01]  /*4050*/  LDC.64 R2, c[0x0][0x878] ;  /* 0x00021e00ff027b82 */ /* 0x008e620000000a00 */
[----:B------:R-:W3:Y:S07]  /*4060*/  S2R R0, SR_TID.X ;  /* 0x0000000000007919 */ /* 0x000eee0000002100 */
[----:B------:R-:W4:Y:S01]  /*4070*/  S2UR UR5, SR_CgaCtaId ;  /* 0x00000000000579c3 */ /* 0x000f220000008800 */
[----:B------:R-:W-:-:S07]  /*4080*/  UMOV UR4, 0x400 ;  /* 0x0000040000047882 */ /* 0x000fce0000000000 */
[----:B------:R-:W5:Y:S01]  /*4090*/  LDC.64 R12, c[0x0][0x818] ;  /* 0x00020600ff0c7b82 */ /* 0x000f620000000a00 */
[----:B-1----:R-:W-:-:S07]  /*40a0*/  ISETP.NE.U32.AND P0, PT, R2, RZ, PT ;  /* 0x000000ff0200720c */ /* 0x002fce0003f05070 */
[----:B------:R-:W1:Y:S01]  /*40b0*/  LDC.64 R16, c[0x0][0x840] ;  /* 0x00021000ff107b82 */ /* 0x000e620000000a00 */
[----:B------:R-:W-:-:S07]  /*40c0*/  ISETP.NE.AND.EX P0, PT, R3, RZ, PT, P0 ;  /* 0x000000ff0300720c */ /* 0x000fce0003f05300 */
[----:B------:R-:W4:Y:S08]  /*40d0*/  LDC R2, c[0x0][0x850] ;  /* 0x00021400ff027b82 */ /* 0x000f300000000800 */
[----:B------:R-:W2:Y:S08]  /*40e0*/  @P0 LDC.64 R4, c[0x0][0x878] ;  /* 0x00021e00ff040b82 */ /* 0x000eb00000000a00 */
[----:B------:R-:W5:Y:S08]  /*40f0*/  LDC.64 R14, c[0x0][0x820] ;  /* 0x00020800ff0e7b82 */ /* 0x000f700000000a00 */
[----:B------:R-:W5:Y:S01]  /*4100*/  LDC.64 R20, c[0x0][0x848] ;  /* 0x00021200ff147b82 */ /* 0x000f620000000a00 */
[----:B--2---:R-:W-:-:S07]  /*4110*/  @P0 IMAD.WIDE R4, R19, 0x4, R4 ;  /* 0x0000000413040825 */ /* 0x004fce00078e0204 */
[----:B------:R-:W2:Y:S01]  /*4120*/  LDC.64 R22, c[0x0][0x800] ;  /* 0x00020000ff167b82 */ /* 0x000ea20000000a00 */
[----:B------:R-:W5:Y:S07]  /*4130*/  @P0 LDG.E R4, desc[UR38][R4.64] ;  /* 0x0000002604040981 */ /* 0x000f6e000c1e1900 */
[----:B------:R-:W-:Y:S01]  /*4140*/  BAR.SYNC.DEFER_BLOCKING 0x1, 0x180 ;  /* 0x0046000000007b1d */ /* 0x000fe20000010000 */
[----:B----4-:R-:W-:Y:S01]  /*4150*/  ISETP.NE.AND P1, PT, R2, 0x1, PT ;  /* 0x000000010200780c */ /* 0x010fe20003f25270 */
[----:B---3--:R-:W-:Y:S01]  /*4160*/  VIADD R2, R0, 0xffffff80 ;  /* 0xffffff8000027836 */ /* 0x008fe20000000000 */
[----:B------:R-:W-:-:S03]  /*4170*/  ULEA UR4, UR5, UR4, 0x18 ;  /* 0x0000000405047291 */ /* 0x000fc6000f8ec03f */
[----:B------:R-:W-:Y:S01]  /*4180*/  BSSY B0, `(.L_x_7324) ;  /* 0x0000052000007945 */ /* 0x000fe20003800000 */
[----:B------:R-:W-:-:S04]  /*4190*/  SHF.R.S32.HI R3, RZ, 0x1f, R2 ;  /* 0x0000001fff037819 */ /* 0x000fc80000011402 */
[----:B------:R-:W-:-:S03]  /*41a0*/  LEA.HI R6, R3, R2, RZ, 0x7 ;  /* 0x0000000203067211 */ /* 0x000fc600078f38ff */
[----:B------:R-:W3:Y:S01]  /*41b0*/  @P1 LDC R8, c[0x0][0x854] ;  /* 0x00021500ff081b82 */ /* 0x000ee20000000800 */
[----:B------:R-:W-:Y:S02]  /*41c0*/  LOP3.LUT R3, R6, 0x3fffff80, RZ, 0xc0, !PT ;  /* 0x3fffff8006037812 */ /* 0x000fe400078ec0ff */
[----:B------:R-:W-:-:S03]  /*41d0*/  SHF.R.S32.HI R6, RZ, 0x7, R6 ;  /* 0x00000007ff067819 */ /* 0x000fc60000011406 */
[----:B------:R-:W-:Y:S02]  /*41e0*/  IMAD.IADD R3, R2, 0x1, -R3 ;  /* 0x0000000102037824 */ /* 0x000fe400078e0a03 */
[----:B------:R-:W4:Y:S02]  /*41f0*/  @P1 LDC R10, c[0x0][0x858] ;  /* 0x00021600ff0a1b82 */ /* 0x000f240000000800 */
[----:B------:R-:W-:-:S04]  /*4200*/  IMAD R6, R6, 0x600, R3 ;  /* 0x0000060006067824 */ /* 0x000fc800078e0203 */
[----:B------:R-:W-:Y:S02]  /*4210*/  IMAD.SHL.U32 R6, R6, 0x4, RZ ;  /* 0x0000000406067824 */ /* 0x000fe400078e00ff */
[----:B---3--:R-:W-:-:S03]  /*4220*/  @P1 IMAD.HI.U32 R3, R153, R8, RZ ;  /* 0x0000000899031227 */ /* 0x008fc600078e00ff */
[----:B------:R-:W-:-:S05]  /*4230*/  LEA R8, R6, UR4, 0x2 ;  /* 0x0000000406087c11 */ /* 0x000fca000f8e10ff */
[----:B------:R3:W-:Y:S01]  /*4240*/  STS.128 [R8], R24 ;  /* 0x0000001808007388 */ /* 0x0007e20000000c00 */
[----:B----4-:R-:W-:Y:S01]  /*4250*/  @P1 SHF.R.U32.HI R153, RZ, R10, R3 ;  /* 0x0000000aff991219 */ /* 0x010fe20000011603 */
[----:B------:R-:W-:Y:S02]  /*4260*/  IMAD R3, R152, 0x4800, RZ ;  /* 0x0000480098037824 */ /* 0x000fe400078e02ff */
[----:B------:R4:W-:Y:S01]  /*4270*/  STS.128 [R8+0x800], R28 ;  /* 0x0008001c08007388 */ /* 0x0009e20000000c00 */
[----:B------:R-:W-:-:S03]  /*4280*/  SHF.R.S32.HI R9, RZ, 0x1f, R153 ;  /* 0x0000001fff097819 */ /* 0x000fc60000011499 */
[----:B------:R4:W-:Y:S02]  /*4290*/  STS.128 [R8+0x1000], R32 ;  /* 0x0010002008007388 */ /* 0x0009e40000000c00 */
[----:B-1----:R-:W-:Y:S02]  /*42a0*/  IMAD R10, R9, R16, RZ ;  /* 0x00000010090a7224 */ /* 0x002fe400078e02ff */
[----:B------:R4:W-:Y:S02]  /*42b0*/  STS.128 [R8+0x1800], R36 ;  /* 0x0018002408007388 */ /* 0x0009e40000000c00 */
[----:B------:R-:W-:Y:S02]  /*42c0*/  IMAD R11, R153, R17, R10 ;  /* 0x00000011990b7224 */ /* 0x000fe400078e020a */
[----:B------:R4:W-:Y:S01]  /*42d0*/  STS.128 [R8+0x2000], R40 ;  /* 0x0020002808007388 */ /* 0x0009e20000000c00 */
[----:B---3--:R-:W1:Y:S03]  /*42e0*/  LDC.64 R24, c[0x0][0x828] ;  /* 0x00020a00ff187b82 */ /* 0x008e660000000a00 */
        /* <DEDUP_REMOVED lines=22> */
[----:B------:R-:W-:-:S03]  /*4450*/  IMAD R4, R9, R12, RZ ;  /* 0x0000000c09047224 */ /* 0x000fc600078e02ff */
[----:B------:R-:W-:Y:S01]  /*4460*/  LEA.HI.X.SX32 R7, R3, R5, 0x1, P1 ;  /* 0x0000000503077211 */ /* 0x000fe200008f0eff */
[----:B------:R-:W-:Y:S01]  /*4470*/  IMAD R9, R153, R13, R4 ;  /* 0x0000000d99097224 */ /* 0x000fe200078e0204 */
[----:B------:R-:W-:Y:S02]  /*4480*/  SHF.R.S32.HI R3, RZ, 0x1f, R19 ;  /* 0x0000001fff037819 */ /* 0x000fe40000011413 */
[----:B------:R-:W-:Y:S01]  /*4490*/  SEL R19, R19, RZ, !P0 ;  /* 0x000000ff13137207 */ /* 0x000fe20004000000 */
[--C-:B------:R-:W-:Y:S01]  /*44a0*/  IMAD.WIDE.U32 R4, R153, R12, R6.reuse ;  /* 0x0000000c99047225 */ /* 0x100fe200078e0006 */
[----:B------:R-:W-:Y:S02]  /*44b0*/  SEL R3, R3, RZ, !P0 ;  /* 0x000000ff03037207 */ /* 0x000fe40004000000 */
[----:B------:R-:W-:Y:S01]  /*44c0*/  ISETP.NE.AND P0, PT, R2, RZ, PT ;  /* 0x000000ff0200720c */ /* 0x000fe20003f05270 */
[----:B------:R-:W-:-:S04]  /*44d0*/  IMAD.WIDE.U32 R6, R153, R16, R6 ;  /* 0x0000001099067225 */ /* 0x000fc800078e0006 */
[----:B------:R-:W-:Y:S02]  /*44e0*/  IMAD.IADD R5, R5, 0x1, R9 ;  /* 0x0000000105057824 */ /* 0x000fe400078e0209 */
[----:B------:R-:W-:Y:S02]  /*44f0*/  IMAD.IADD R7, R7, 0x1, R11 ;  /* 0x0000000107077824 */ /* 0x000fe400078e020b */
[C---:B------:R-:W-:Y:S02]  /*4500*/  IMAD R10, R3.reuse, R14, RZ ;  /* 0x0000000e030a7224 */ /* 0x040fe400078e02ff */
[----:B------:R-:W-:Y:S02]  /*4510*/  IMAD R12, R3, R20, RZ ;  /* 0x00000014030c7224 */ /* 0x000fe400078e02ff */
[----:B------:R-:W-:-:S04]  /*4520*/  IMAD.WIDE.U32 R4, R19, R14, R4 ;  /* 0x0000000e13047225 */ /* 0x000fc800078e0004 */
[----:B------:R-:W-:Y:S01]  /*4530*/  IMAD.WIDE.U32 R6, R19, R20, R6 ;  /* 0x0000001413067225 */ /* 0x000fe200078e0006 */
[----:B--2---:R-:W-:-:S03]  /*4540*/  LEA R22, P1, R4, R22, 0x2 ;  /* 0x0000001604167211 */ /* 0x004fc600078210ff */
[C---:B------:R-:W-:Y:S01]  /*4550*/  IMAD R3, R19.reuse, R15, R10 ;  /* 0x0000000f13037224 */ /* 0x040fe200078e020a */
[----:B-1----:R-:W-:Y:S01]  /*4560*/  LEA R24, P2, R6, R24, 0x2 ;  /* 0x0000001806187211 */ /* 0x002fe200078410ff */
        /* <DEDUP_REMOVED lines=12> */
.L_x_7326:
[----:B------:R-:W-:Y:S01]  /*4630*/  @P0 ELECT P1, URZ, PT ;  /* 0x00000000003f082f */ /* 0x000fe20003820000 */
[----:B------:R1:W-:-:S12]  /*4640*/  UBLKRED.G.S.ADD.F32.RN [UR6], [UR4], UR5, desc[UR8] ;  /* 0x00000806040073bb */ /* 0x0003d800080a1405 */
[----:B------:R-:W-:Y:S02]  /*4650*/  @P1 PLOP3.LUT P0, PT, P1, PT, PT, 0x8, 0x0 ;  /* 0x000000000000181c */ /* 0x000fe40000f0e170 */
[----:B------:R-:W-:-:S11]  /*4660*/  PLOP3.LUT P1, PT, PT, PT, PT, 0x8, 0x0 ;  /* 0x000000000000781c */ /* 0x000fd60003f2e170 */
[----:B-1----:R-:W-:Y:S05]  /*4670*/  @P0 BRA.U.ANY `(.L_x_7326) ;  /* 0xfffffffd00ec0947 */ /* 0x002fea000393ffff */
[----:B------:R0:W-:Y:S01]  /*4680*/  UTMACMDFLUSH ;  /* 0x00000000000079b7 */ /* 0x0001e20000000000 */
[----:B------:R-:W-:-:S04]  /*4690*/  DEPBAR.LE SB0, 0x0 ;  /* 0x000080000000791a */ /* 0x000fc80000000000 */
.L_x_7325:
[----:B------:R-:W-:Y:S05]  /*46a0*/  BSYNC B0 ;  /* 0x0000000000007941 */ /* 0x000fea0003800000 */
.L_x_7324:
        /* <DEDUP_REMOVED lines=28> */
.L_x_7327:
        /* <DEDUP_REMOVED lines=8> */
.L_x_7293:
        /* <DEDUP_REMOVED lines=29> */
.L_x_7329:
[----:B------:R-:W-:Y:S01]  /*4ac0*/  ULDC UR9, c[0x0][0x8cc] ;  /* 0x0002330000097ab9 */ /* 0x000fe20000000800 */
[----:B------:R-:W-:Y:S01]  /*4ad0*/  UMOV UR7, UR8 ;  /* 0x0000000800077c82 */ /* 0x000fe20008000000 */
[----:B------:R-:W-:-:S11]  /*4ae0*/  UISETP.NE.AND UP0, UPT, UR9, 0x1, UPT ;  /* 0x000000010900788c */ /* 0x000fd6000bf05270 */
[----:B------:R-:W-:Y:S02]  /*4af0*/  @UP0 ULDC.64 UR10, c[0x0][0x8d0] ;  /* 0x00023400000a0ab9 */ /* 0x000fe40000000a00 */
[----:B------:R-:W-:-:S04]  /*4b00*/  UIMAD.WIDE.U32 UR4, UR8, UR10, URZ ;  /* 0x0000000a080472a5 */ /* 0x000fc8000f8e003f */
[----:B------:R-:W-:-:S04]  /*4b10*/  @UP0 USHF.R.U32.HI UR7, URZ, UR11, UR5 ;  /* 0x0000000b3f070299 */ /* 0x000fc80008011605 */
[----:B------:R-:W-:-:S12]  /*4b20*/  UIMAD UR4, UR7, UR9, URZ ;  /* 0x00000009070472a4 */ /* 0x000fd8000f8e023f */
.L_x_7330:
        /* <DEDUP_REMOVED lines=23> */
.L_x_7331:
        /* <DEDUP_REMOVED lines=13> */
.L_x_7333:
[----:B------:R-:W-:-:S05]  /*4d70*/  ULDC UR4, c[0x0][0x8f4] ;  /* 0x00023d0000047ab9 */ /* 0x000fca0000000800 */
.L_x_7332:
        /* <DEDUP_REMOVED lines=46> */
.L_x_7334:
        /* <DEDUP_REMOVED lines=13> */
.L_x_7335:
        /* <DEDUP_REMOVED lines=12> */
.L_x_7336:
        /* <DEDUP_REMOVED lines=54> */
.L_x_7339:
[----:B------:R-:W-:Y:S05]  /*5550*/  BSYNC B0 ;  /* 0x0000000000007941 */ /* 0x000fea0003800000 */
.L_x_7338:
        /* <DEDUP_REMOVED lines=18> */
.L_x_7341:
[----:B------:R-:W-:Y:S05]  /*5680*/  BSYNC B0 ;  /* 0x0000000000007941 */ /* 0x000fea0003800000 */
.L_x_7340:
        /* <DEDUP_REMOVED lines=19> */
.L_x_7343:
[----:B------:R-:W-:Y:S05]  /*57c0*/  BSYNC B0 ;  /* 0x0000000000007941 */ /* 0x000fea0003800000 */
.L_x_7342:
[----:B------:R-:W-:Y:S06]  /*57d0*/  BAR.ARV 0xa, 0xa0 ;  /* 0x0282800000007b1d */ /* 0x000fec0000002000 */
[----:B------:R-:W-:Y:S04]  /*57e0*/  BSSY B0, `(.L_x_7344) ;  /* 0x0000003000007945 */ /* 0x000fe80003800000 */
[----:B------:R-:W-:Y:S05]  /*57f0*/  @!P0 BRA `(.L_x_7345) ;  /* 0x0000000000048947 */ /* 0x000fea0003800000 */
[----:B------:R-:W-:-:S04]  /*5800*/  DEPBAR.LE SB0, 0x1 ;  /* 0x000080400000791a */ /* 0x000fc80000000000 */
.L_x_7345:
[----:B------:R-:W-:Y:S05]  /*5810*/  BSYNC B0 ;  /* 0x0000000000007941 */ /* 0x000fea0003800000 */
.L_x_7344:
[----:B------:R-:W-:Y:S06]  /*5820*/  BAR.ARV 0xb, 0xa0 ;  /* 0x02c2800000007b1d */ /* 0x000fec0000002000 */
[----:B------:R-:W-:Y:S04]  /*5830*/  BSSY B0, `(.L_x_7346) ;  /* 0x0000003000007945 */ /* 0x000fe80003800000 */
[----:B------:R-:W-:Y:S05]  /*5840*/  @!P0 BRA `(.L_x_7347) ;  /* 0x0000000000048947 */ /* 0x000fea0003800000 */
[----:B------:R-:W-:-:S04]  /*5850*/  DEPBAR.LE SB0, 0x0 ;  /* 0x000080000000791a */ /* 0x000fc80000000000 */
.L_x_7347:
[----:B------:R-:W-:Y:S05]  /*5860*/  BSYNC B0 ;  /* 0x0000000000007941 */ /* 0x000fea0003800000 */
.L_x_7346:
[----:B------:R-:W-:Y:S06]  /*5870*/  BAR.ARV 0xc, 0xa0 ;  /* 0x0302800000007b1d */ /* 0x000fec0000002000 */
[----:B------:R-:W-:Y:S01]  /*5880*/  UIADD3 UR20, UR16, 0x1, URZ ;  /* 0x0000000110147890 */ /* 0x000fe2000fffe03f */
[----:B------:R-:W-:Y:S11]  /*5890*/  BRA `(.L_x_7348) ;  /* 0x0000000000047947 */ /* 0x000ff60003800000 */
.L_x_7337:
[----:B------:R-:W-:-:S05]  /*58a0*/  UMOV UR20, UR16 ;  /* 0x0000001000147c82 */ /* 0x000fca0008000000 */
.L_x_7348:
        /* <DEDUP_REMOVED lines=26> */
.L_x_7369:
        /* <DEDUP_REMOVED lines=32> */
.L_x_7350:
[----:B------:R-:W-:Y:S05]  /*5c50*/  BSYNC B0 ;  /* 0x0000000000007941 */ /* 0x000fea0003800000 */
.L_x_7349:
        /* <DEDUP_REMOVED lines=12> */
.L_x_7352:
[----:B------:R-:W-:Y:S05]  /*5d20*/  BSYNC B0 ;  /* 0x0000000000007941 */ /* 0x000fea0003800000 */
.L_x_7351:
        /* <DEDUP_REMOVED lines=13> */
.L_x_7354:
[----:B------:R-:W-:Y:S05]  /*5e00*/  BSYNC B0 ;  /* 0x0000000000007941 */ /* 0x000fea0003800000 */
.L_x_7353:
[----:B------:R-:W-:Y:S06]  /*5e10*/  BAR.ARV 0xa, 0xa0 ;  /* 0x0282800000007b1d */ /* 0x000fec0000002000 */
[----:B------:R-:W-:Y:S04]  /*5e20*/  BSSY B0, `(.L_x_7355) ;  /* 0x0000003000007945 */ /* 0x000fe80003800000 */
[----:B------:R-:W-:Y:S05]  /*5e30*/  @!P0 BRA `(.L_x_7356) ;  /* 0x0000000000048947 */ /* 0x000fea0003800000 */
[----:B------:R-:W-:-:S04]  /*5e40*/  DEPBAR.LE SB0, 0x1 ;  /* 0x000080400000791a */ /* 0x000fc80000000000 */
.L_x_7356:
[----:B------:R-:W-:Y:S05]  /*5e50*/  BSYNC B0 ;  /* 0x0000000000007941 */ /* 0x000fea0003800000 */
.L_x_7355:
[----:B------:R-:W-:Y:S06]  /*5e60*/  BAR.ARV 0xb, 0xa0 ;  /* 0x02c2800000007b1d */ /* 0x000fec0000002000 */
[----:B------:R-:W-:Y:S04]  /*5e70*/  BSSY B0, `(.L_x_7357) ;  /* 0x0000003000007945 */ /* 0x000fe80003800000 */
[----:B------:R-:W-:Y:S05]  /*5e80*/  @!P0 BRA `(.L_x_7358) ;  /* 0x0000000000048947 */ /* 0x000fea0003800000 */
[----:B------:R-:W-:-:S04]  /*5e90*/  DEPBAR.LE SB0, 0x0 ;  /* 0x000080000000791a */ /* 0x000fc80000000000 */
.L_x_7358:
[----:B------:R-:W-:Y:S05]  /*5ea0*/  BSYNC B0 ;  /* 0x0000000000007941 */ /* 0x000fea0003800000 */
.L_x_7357:
        /* <DEDUP_REMOVED lines=13> */
.L_x_7360:
[----:B------:R-:W-:Y:S05]  /*5f80*/  BSYNC B0 ;  /* 0x0000000000007941 */ /* 0x000fea0003800000 */
.L_x_7359:
        /* <DEDUP_REMOVED lines=12> */
.L_x_7362:
[----:B------:R-:W-:Y:S05]  /*6050*/  BSYNC B0 ;  /* 0x0000000000007941 */ /* 0x000fea0003800000 */
.L_x_7361:
        /* <DEDUP_REMOVED lines=13> */
.L_x_7364:
[----:B------:R-:W-:Y:S05]  /*6130*/  BSYNC B0 ;  /* 0x0000000000007941 */ /* 0x000fea0003800000 */
.L_x_7363:
[----:B------:R-:W-:Y:S06]  /*6140*/  BAR.ARV 0xa, 0xa0 ;  /* 0x0282800000007b1d */ /* 0x000fec0000002000 */
[----:B------:R-:W-:Y:S04]  /*6150*/  BSSY B0, `(.L_x_7365) ;  /* 0x0000003000007945 */ /* 0x000fe80003800000 */
[----:B------:R-:W-:Y:S05]  /*6160*/  @!P0 BRA `(.L_x_7366) ;  /* 0x0000000000048947 */ /* 0x000fea0003800000 */
[----:B------:R-:W-:-:S04]  /*6170*/  DEPBAR.LE SB0, 0x1 ;  /* 0x000080400000791a */ /* 0x000fc80000000000 */
.L_x_7366:
[----:B------:R-:W-:Y:S05]  /*6180*/  BSYNC B0 ;  /* 0x0000000000007941 */ /* 0x000fea0003800000 */
.L_x_7365:
[----:B------:R-:W-:Y:S01]  /*6190*/  UIADD3 UR20, UR20, 0x2, URZ ;  /* 0x0000000214147890 */ /* 0x000fe2000fffe03f */
[----:B------:R-:W-:Y:S06]  /*61a0*/  BAR.ARV 0xb, 0xa0 ;  /* 0x02c2800000007b1d */ /* 0x000fec0000002000 */
[----:B------:R-:W-:Y:S01]  /*61b0*/  UISETP.GE.AND UP0, UPT, UR20, UR7, UPT ;  /* 0x000000071400728c */ /* 0x000fe2000bf06270 */
[----:B------:R-:W-:Y:S04]  /*61c0*/  BSSY B0, `(.L_x_7367) ;  /* 0x0000003000007945 */ /* 0x000fe80003800000 */
[----:B------:R-:W-:Y:S06]  /*61d0*/  @!P0 BRA `(.L_x_7368) ;  /* 0x0000000000048947 */ /* 0x000fec0003800000 */
[----:B------:R-:W-:-:S04]  /*61e0*/  DEPBAR.LE SB0, 0x0 ;  /* 0x000080000000791a */ /* 0x000fc80000000000 */
.L_x_7368:
[----:B------:R-:W-:Y:S05]  /*61f0*/  BSYNC B0 ;  /* 0x0000000000007941 */ /* 0x000fea0003800000 */
.L_x_7367:
[----:B------:R-:W-:Y:S06]  /*6200*/  BAR.ARV 0xc, 0xa0 ;  /* 0x0302800000007b1d */ /* 0x000fec0000002000 */
[----:B------:R-:W-:Y:S01]  /*6210*/  PLOP3.LUT P1, PT, PT, PT, UP0, 0x80, 0x0 ;  /* 0x000000000000781c */ /* 0x000fe20003f2f008 */
[----:B------:R-:W-:Y:S02]  /*6220*/  UIADD3 UR47, UR47, 0x6000, URZ ;  /* 0x000060002f2f7890 */ /* 0x000fe4000fffe03f */
[----:B------:R-:W-:-:S10]  /*6230*/  UIADD3 UR6, UR6, 0x6000, URZ ;  /* 0x0000600006067890 */ /* 0x000fd4000fffe03f */
[----:B------:R-:W-:Y:S05]  /*6240*/  @!P1 BRA `(.L_x_7369) ;  /* 0xfffffff800009947 */ /* 0x000fea000383ffff */
[----:B------:R-:W-:Y:S05]  /*6250*/  BRA `(.L_x_7300) ;  /* 0x0000002c00387947 */ /* 0x000fea0003800000 */
.L_x_7328:
        /* <DEDUP_REMOVED lines=21> */
.L_x_7370:
[----:B------:R-:W1:Y:S01]  /*63b0*/  LDC R3, c[0x0][0x8cc] ;  /* 0x00023300ff037b82 */ /* 0x000e620000000800 */
[----:B------:R-:W-:Y:S01]  /*63c0*/  IMAD.MOV.U32 R0, RZ, RZ, R5 ;  /* 0x000000ffff007224 */ /* 0x000fe200078e0005 */
[----:B-1----:R-:W-:-:S13]  /*63d0*/  ISETP.NE.AND P0, PT, R3, 0x1, PT ;  /* 0x000000010300780c */ /* 0x002fda0003f05270 */
[----:B------:R-:W1:Y:S02]  /*63e0*/  @P0 LDC.64 R6, c[0x0][0x8d0] ;  /* 0x00023400ff060b82 */ /* 0x000e640000000a00 */
[----:B-1----:R-:W-:-:S05]  /*63f0*/  @P0 IMAD.HI.U32 R4, R5, R6, RZ ;  /* 0x0000000605040227 */ /* 0x002fca00078e00ff */
[----:B------:R-:W-:-:S05]  /*6400*/  @P0 SHF.R.U32.HI R0, RZ, R7, R4 ;  /* 0x00000007ff000219 */ /* 0x000fca0000011604 */
[----:B------:R-:W-:-:S07]  /*6410*/  IMAD R3, R0, R3, RZ ;  /* 0x0000000300037224 */ /* 0x000fce00078e02ff */
.L_x_7371:
        /* <DEDUP_REMOVED lines=23> */
.L_x_7372:
        /* <DEDUP_REMOVED lines=10> */
.L_x_7374:
[----:B------:R-:W1:Y:S02]  /*6630*/  LDC R4, c[0x0][0x8f4] ;  /* 0x00023d00ff047b82 */ /* 0x000e640000000800 */
.L_x_7373:
        /* <DEDUP_REMOVED lines=50> */
.L_x_7376:
        /* <DEDUP_REMOVED lines=11> */
.L_x_7377:
[----:B------:R-:W-:Y:S05]  /*6a10*/  @!P0 BRA `(.L_x_7378) ;  /* 0x00000000000c8947 */ /* 0x000fea0003800000 */
[----:B------:R-:W2:Y:S04]  /*6a20*/  LDG.E R5, desc[UR38][R2.64] ;  /* 0x0000002602057981 */ /* 0x000ea8000c1e1900 */
[----:B------:R-:W2:Y:S02]  /*6a30*/  LDG.E R4, desc[UR38][R2.64+0x4] ;  /* 0x0000042602047981 */ /* 0x000ea4000c1e1900 */
[----:B--2---:R-:W-:-:S07]  /*6a40*/  IMAD.IADD R4, R4, 0x1, -R5 ;  /* 0x0000000104047824 */ /* 0x004fce00078e0a05 */
.L_x_7378:
        /* <DEDUP_REMOVED lines=73> */
.L_x_7407:
        /* <DEDUP_REMOVED lines=9> */
.L_x_7381:
        /* <DEDUP_REMOVED lines=112> */
.L_x_7392:
[----:B-1----:R-:W-:-:S05]  /*7670*/  IMAD.MOV.U32 R6, RZ, RZ, 0x1 ;  /* 0x00000001ff067424 */ /* 0x002fca00078e00ff */
[----:B------:R-:W-:-:S04]  /*7680*/  SHF.L.U32 R6, R6, 0x1f, RZ ;  /* 0x0000001f06067819 */ /* 0x000fc800000006ff */
[----:B------:R-:W1:Y:S02]  /*7690*/  SYNCS.PHASECHK.TRANS64.TRYWAIT P1, [R0+URZ+0x36438], R6 ;  /* 0x03643806000075a7 */ /* 0x000e64000802017f */
[----:B-1----:R-:W-:Y:S05]  /*76a0*/  @!P1 BRA `(.L_x_7384) ;  /* 0x0000001800989947 */ /* 0x002fea0003800000 */
.L_x_7408:
[----:B------:R-:W-:Y:S05]  /*76b0*/  @P0 BRA `(.L_x_7385) ;  /* 0x0000000000140947 */ /* 0x000fea0003800000 */
[----:B------:R-:W-:Y:S01]  /*76c0*/  ISETP.NE.AND P1, PT, R18, RZ, PT ;  /* 0x000000ff1200720c */ /* 0x000fe20003f25270 */
[----:B------:R-:W-:-:S04]  /*76d0*/  IMAD.MOV.U32 R3, RZ, RZ, 0x6100 ;  /* 0x00006100ff037424 */ /* 0x000fc800078e00ff */
[----:B------:R2:W-:Y:S08]  /*76e0*/  SYNCS.ARRIVE.TRANS64 RZ, [R0+URZ+0x36430], R3 ;  /* 0x0364300300ff79a7 */ /* 0x0005f0000800003f */
[----:B------:R-:W-:Y:S05]  /*76f0*/  @!P1 BRA `(.L_x_7385) ;  /* 0x0000000000049947 */ /* 0x000fea0003800000 */
[----:B------:R-:W-:Y:S01]  /*7700*/  BPT.TRAP 0x1 ;  /* 0x000000040000795c */ /* 0x000fe20000300000 */
.L_x_7385:
        /* <DEDUP_REMOVED lines=48> */
.L_x_7409:
[----:B------:R-:W-:Y:S05]  /*7a10*/  @P0 BRA `(.L_x_7387) ;  /* 0x0000000000140947 */ /* 0x000fea0003800000 */
[----:B------:R-:W-:Y:S01]  /*7a20*/  ISETP.NE.AND P1, PT, R18, RZ, PT ;  /* 0x000000ff1200720c */ /* 0x000fe20003f25270 */
[----:B--2---:R-:W-:-:S04]  /*7a30*/  IMAD.MOV.U32 R3, RZ, RZ, 0x6100 ;  /* 0x00006100ff037424 */ /* 0x004fc800078e00ff */
[----:B------:R3:W-:Y:S08]  /*7a40*/  SYNCS.ARRIVE.TRANS64 RZ, [R0+URZ+0x36418], R3 ;  /* 0x0364180300ff79a7 */ /* 0x0007f0000800003f */
[----:B------:R-:W-:Y:S05]  /*7a50*/  @!P1 BRA `(.L_x_7387) ;  /* 0x0000000000049947 */ /* 0x000fea0003800000 */
[----:B------:R-:W-:Y:S01]  /*7a60*/  BPT.TRAP 0x1 ;  /* 0x000000040000795c */ /* 0x000fe20000300000 */
.L_x_7387:
        /* <DEDUP_REMOVED lines=47> */
.L_x_7410:
        /* <DEDUP_REMOVED lines=8> */
.L_x_7389:
        /* <DEDUP_REMOVED lines=37> */
.L_x_7412:
[----:B------:R-:W-:Y:S05]  /*8030*/  @P0 BRA `(.L_x_7391) ;  /* 0x0000000000140947 */ /* 0x000fea0003800000 */
[----:B------:R-:W-:Y:S01]  /*8040*/  ISETP.NE.AND P1, PT, R18, RZ, PT ;  /* 0x000000ff1200720c */ /* 0x000fe20003f25270 */
[----:B--2---:R-:W-:-:S04]  /*8050*/  IMAD.MOV.U32 R5, RZ, RZ, 0x6100 ;  /* 0x00006100ff057424 */ /* 0x004fc800078e00ff */
[----:B------:R3:W-:Y:S08]  /*8060*/  SYNCS.ARRIVE.TRANS64 RZ, [R0+URZ+0x36410], R5 ;  /* 0x0364100500ff79a7 */ /* 0x0007f0000800003f */
[----:B------:R-:W-:Y:S05]  /*8070*/  @!P1 BRA `(.L_x_7391) ;  /* 0x0000000000049947 */ /* 0x000fea0003800000 */
[----:B------:R-:W-:Y:S01]  /*8080*/  BPT.TRAP 0x1 ;  /* 0x000000040000795c */ /* 0x000fe20000300000 */
.L_x_7391:
        /* <DEDUP_REMOVED lines=44> */
.L_x_7383:
[----:B------:R-:W-:Y:S01]  /*8350*/  ISETP.NE.AND P1, PT, R20, RZ, PT ;  /* 0x000000ff1400720c */ /* 0x000fe20003f25270 */
[----:B------:R-:W-:Y:S02]  /*8360*/  IMAD.MOV.U32 R16, RZ, RZ, 0x1 ;  /* 0x00000001ff107424 */ /* 0x000fe400078e00ff */
[----:B------:R-:W-:-:S10]  /*8370*/  IMAD.MOV.U32 R5, RZ, RZ, R14 ;  /* 0x000000ffff057224 */ /* 0x000fd400078e000e */
[----:B------:R-:W-:Y:S05]  /*8380*/  @!P1 BRA `(.L_x_7382) ;  /* 0x00000004008c9947 */ /* 0x000fea0003800000 */
[----:B------:R-:W2:Y:S02]  /*8390*/  SYNCS.PHASECHK.TRANS64.TRYWAIT P1, [R0+URZ+0x36438], R6 ;  /* 0x03643806000075a7 */ /* 0x000ea4000802017f */
[----:B--2---:R-:W-:Y:S05]  /*83a0*/  @!P1 BRA `(.L_x_7393) ;  /* 0x0000000c00b89947 */ /* 0x004fea0003800000 */
.L_x_7413:
[----:B------:R-:W-:Y:S05]  /*83b0*/  @P0 BRA `(.L_x_7394) ;  /* 0x0000000000140947 */ /* 0x000fea0003800000 */
[----:B------:R-:W-:Y:S01]  /*83c0*/  ISETP.NE.AND P1, PT, R18, RZ, PT ;  /* 0x000000ff1200720c */ /* 0x000fe20003f25270 */
[----:B------:R-:W-:-:S04]  /*83d0*/  IMAD.MOV.U32 R5, RZ, RZ, 0x6100 ;  /* 0x00006100ff057424 */ /* 0x000fc800078e00ff */
[----:B------:R3:W-:Y:S08]  /*83e0*/  SYNCS.ARRIVE.TRANS64 RZ, [R0+URZ+0x36430], R5 ;  /* 0x0364300500ff79a7 */ /* 0x0007f0000800003f */
[----:B------:R-:W-:Y:S05]  /*83f0*/  @!P1 BRA `(.L_x_7394) ;  /* 0x0000000000049947 */ /* 0x000fea0003800000 */
[----:B------:R-:W-:Y:S01]  /*8400*/  BPT.TRAP 0x1 ;  /* 0x000000040000795c */ /* 0x000fe20000300000 */
.L_x_7394:
        /* <DEDUP_REMOVED lines=42> */
.L_x_7414:
[----:B------:R-:W-:Y:S01]  /*86b0*/  IMAD.MOV.U32 R16, RZ, RZ, RZ ;  /* 0x000000ffff107224 */ /* 0x000fe200078e00ff */
[----:B------:R-:W-:Y:S06]  /*86c0*/  @P0 BRA `(.L_x_7396) ;  /* 0x0000000000140947 */ /* 0x000fec0003800000 */
[----:B------:R-:W-:Y:S01]  /*86d0*/  ISETP.NE.AND P1, PT, R18, RZ, PT ;  /* 0x000000ff1200720c */ /* 0x000fe20003f25270 */
[----:B-1----:R-:W-:-:S04]  /*86e0*/  IMAD.MOV.U32 R5, RZ, RZ, 0x6100 ;  /* 0x00006100ff057424 */ /* 0x002fc800078e00ff */
[----:B------:R2:W-:Y:S08]  /*86f0*/  SYNCS.ARRIVE.TRANS64 RZ, [R0+URZ+0x36418], R5 ;  /* 0x0364180500ff79a7 */ /* 0x0005f0000800003f */
[----:B------:R-:W-:Y:S05]  /*8700*/  @!P1 BRA `(.L_x_7396) ;  /* 0x0000000000049947 */ /* 0x000fea0003800000 */
[----:B------:R-:W-:Y:S01]  /*8710*/  BPT.TRAP 0x1 ;  /* 0x000000040000795c */ /* 0x000fe20000300000 */
.L_x_7396:
        /* <DEDUP_REMOVED lines=42> */
.L_x_7382:
[----:B------:R-:W-:-:S04]  /*89c0*/  SHF.L.U32 R3, R16, 0x1f, RZ ;  /* 0x0000001f10037819 */ /* 0x000fc800000006ff */
[----:B------:R-:W2:Y:S02]  /*89d0*/  SYNCS.PHASECHK.TRANS64.TRYWAIT P1, [R0+URZ+0x36438], R3 ;  /* 0x03643803000075a7 */ /* 0x000ea4000802017f */
[----:B--2---:R-:W-:Y:S05]  /*89e0*/  @!P1 BRA `(.L_x_7397) ;  /* 0x0000000800509947 */ /* 0x004fea0003800000 */
.L_x_7415:
[----:B------:R-:W-:Y:S05]  /*89f0*/  @P0 BRA `(.L_x_7398) ;  /* 0x0000000000180947 */ /* 0x000fea0003800000 */
[----:B------:R-:W3:Y:S01]  /*8a00*/  S2R R2, SR_TID.X ;  /* 0x0000000000027919 */ /* 0x000ee20000002100 */
[----:B--2---:R-:W-:-:S04]  /*8a10*/  IMAD.MOV.U32 R3, RZ, RZ, 0x6100 ;  /* 0x00006100ff037424 */ /* 0x004fc800078e00ff */
[----:B------:R4:W-:Y:S01]  /*8a20*/  SYNCS.ARRIVE.TRANS64 RZ, [R0+URZ+0x36430], R3 ;  /* 0x0364300300ff79a7 */ /* 0x0009e2000800003f */
[----:B---3--:R-:W-:-:S13]  /*8a30*/  LOP3.LUT P0, RZ, R2, 0x1f, RZ, 0xc0, !PT ;  /* 0x0000001f02ff7812 */ /* 0x008fda000780c0ff */
[----:B----4-:R-:W-:Y:S05]  /*8a40*/  @!P0 BRA `(.L_x_7398) ;  /* 0x0000000000048947 */ /* 0x010fea0003800000 */
[----:B------:R-:W-:Y:S01]  /*8a50*/  BPT.TRAP 0x1 ;  /* 0x000000040000795c */ /* 0x000fe20000300000 */
.L_x_7398:
        /* <DEDUP_REMOVED lines=44> */
.L_x_7379:
[----:B------:R-:W-:Y:S05]  /*8d20*/  BSYNC B0 ;  /* 0x0000000000007941 */ /* 0x000fea0003800000 */
.L_x_7375:
[----:B------:R-:W-:-:S03]  /*8d30*/  UMOV UR7, 0xffffffff ;  /* 0xffffffff00077882 */ /* 0x000fc60000000000 */
[----:B------:R-:W-:Y:S05]  /*8d40*/  BRA.DIV UR7, `(.L_x_7399) ;  /* 0x00000006078c7947 */ /* 0x000fea000b800000 */
[----:B------:R-:W-:-:S13]  /*8d50*/  ELECT P6, URZ, PT ;  /* 0x00000000003f782f */ /* 0x000fda00038c0000 */
.L_x_7418:
[----:B------:R-:W-:Y:S05]  /*8d60*/  @!P6 BRA `(.L_x_7300) ;  /* 0x000000000074e947 */ /* 0x000fea0003800000 */
[----:B-12---:R-:W2:Y:S02]  /*8d70*/  LDL.LU R0, [R1] ;  /* 0x0000000001007983 */ /* 0x006ea40000300800 */
[----:B--2---:R-:W-:-:S04]  /*8d80*/  LOP3.LUT R0, R0, 0x2, RZ, 0xfc, !PT ;  /* 0x0000000200007812 */ /* 0x004fc800078efcff */
[----:B------:R-:W-:-:S13]  /*8d90*/  ISETP.NE.AND P2, PT, R0, 0x3, PT ;  /* 0x000000030000780c */ /* 0x000fda0003f45270 */
[----:B------:R-:W-:Y:S05]  /*8da0*/  @!P2 BRA `(.L_x_7400) ;  /* 0x000000000004a947 */ /* 0x000fea0003800000 */
[----:B------:R-:W-:Y:S01]  /*8db0*/  BPT.TRAP 0x1 ;  /* 0x000000040000795c */ /* 0x000fe20000300000 */
.L_x_7400:
        /* <DEDUP_REMOVED lines=15> */
.L_x_7419:
[----:B------:R-:W2:Y:S02]  /*8eb0*/  SYNCS.PHASECHK.TRANS64.TRYWAIT P0, [R3+URZ], R2 ;  /* 0x00000002030075a7 */ /* 0x000ea4000800017f */
[----:B--2---:R-:W-:Y:S05]  /*8ec0*/  @!P0 BRA `(.L_x_7402) ;  /* 0x0000000400608947 */ /* 0x004fea0003800000 */
.L_x_7420:
[----:B------:R-:W-:Y:S05]  /*8ed0*/  @!P2 BRA `(.L_x_7403) ;  /* 0x000000000004a947 */ /* 0x000fea0003800000 */
[----:B------:R-:W-:Y:S01]  /*8ee0*/  BPT.TRAP 0x1 ;  /* 0x000000040000795c */ /* 0x000fe20000300000 */
.L_x_7403:
[----:B------:R-:W-:-:S07]  /*8ef0*/  SHF.L.U32 R16, R16, 0x1f, RZ ;  /* 0x0000001f10107819 */ /* 0x000fce00000006ff */
.L_x_7404:
[----:B---3--:R3:W4:Y:S02]  /*8f00*/  SYNCS.PHASECHK.TRANS64.TRYWAIT P0, [R9+URZ+0x36438], R16 ;  /* 0x03643810090075a7 */ /* 0x008724000800017f */
[----:B----4-:R-:W-:Y:S05]  /*8f10*/  @!P0 NANOSLEEP.SYNCS 0x989680 ;  /* 0x009896800000895d */ /* 0x010fea0003900000 */
[----:B------:R-:W4:Y:S02]  /*8f20*/  @!P0 SYNCS.PHASECHK.TRANS64 P0, [R9+URZ+0x36438], R16 ;  /* 0x03643810090085a7 */ /* 0x000f24000800007f */
[----:B----4-:R-:W-:Y:S05]  /*8f30*/  @!P0 BRA `(.L_x_7404) ;  /* 0xfffffffc00f08947 */ /* 0x010fea000383ffff */
.L_x_7300:
[----:B------:R-:W-:Y:S05]  /*8f40*/  BSYNC B6 ;  /* 0x0000000000067941 */ /* 0x000fea0003800000 */
.L_x_7292:
[----:B------:R-:W-:Y:S05]  /*8f50*/  EXIT ;  /* 0x000000000000794d */ /* 0x000fea0003800000 */
.L_x_7310:
[----:B------:R-:W-:Y:S02]  /*8f60*/  IMAD.MOV.U32 R12, RZ, RZ, RZ ;  /* 0x000000ffff0c7224 */ /* 0x000fe400078e00ff */
[----:B------:R-:W-:Y:S02]  /*8f70*/  IMAD.MOV.U32 R11, RZ, RZ, 0x1f ;  /* 0x0000001fff0b7424 */ /* 0x000fe400078e00ff */
[----:B------:R-:W-:-:S07]  /*8f80*/  IMAD.MOV.U32 R15, RZ, RZ, -0x1 ;  /* 0xffffffffff0f7424 */ /* 0x000fce00078e00ff */
[----:B--2---:R-:W-:Y:S05]  /*8f90*/  WARPSYNC.COLLECTIVE R15, `(.L_x_7405) ;  /* 0x000000000f087348 */ /* 0x004fea0003c00000 */
[----:B------:R1:W3:Y:S02]  /*8fa0*/  SHFL.IDX P6, R14, R13, R12, R11 ;  /* 0x0000000c0d0e7389 */ /* 0x0002e400000c000b */
[----:B-123--:R-:W-:Y:S01]  /*8fb0*/  ENDCOLLECTIVE ;  /* 0x000000000000791b */ /* 0x00efe20003800000 */
.L_x_7405:
[----:B------:R-:W-:Y:S05]  /*8fc0*/  BRA `(.L_x_7406) ;  /* 0xffffff8400747947 */ /* 0x000fea000383ffff */
.L_x_7312:
[----:B---3--:R3:W4:Y:S02]  /*8fd0*/  SYNCS.PHASECHK.TRANS64.TRYWAIT P0, [R155+URZ+0x36400], R10 ;  /* 0x0364000a9b0075a7 */ /* 0x008724000800017f */
[----:B----4-:R-:W-:Y:S05]  /*8fe0*/  @!P0 NANOSLEEP.SYNCS 0x989680 ;  /* 0x009896800000895d */ /* 0x010fea0003900000 */
[----:B------:R-:W4:Y:S02]  /*8ff0*/  @!P0 SYNCS.PHASECHK.TRANS64 P0, [R155+URZ+0x36400], R10 ;  /* 0x0364000a9b0085a7 */ /* 0x000f24000800007f */
[----:B----4-:R-:W-:Y:S05]  /*9000*/  @!P0 BRA `(.L_x_7312) ;  /* 0xfffffffc00f08947 */ /* 0x010fea000383ffff */
[----:B------:R-:W-:Y:S05]  /*9010*/  BRA `(.L_x_7311) ;  /* 0xffffff8400b47947 */ /* 0x000fea000383ffff */
.L_x_7316:
[----:B----4-:R4:W1:Y:S02]  /*9020*/  SYNCS.PHASECHK.TRANS64.TRYWAIT P1, [R3+URZ+0x36410], R12 ;  /* 0x0364100c030075a7 */ /* 0x010864000802017f */
[----:B-1----:R-:W-:Y:S05]  /*9030*/  @!P1 NANOSLEEP.SYNCS 0x989680 ;  /* 0x009896800000995d */ /* 0x002fea0003900000 */
[----:B------:R-:W1:Y:S02]  /*9040*/  @!P1 SYNCS.PHASECHK.TRANS64 P1, [R3+URZ+0x36410], R12 ;  /* 0x0364100c030095a7 */ /* 0x000e64000802007f */
[----:B-1----:R-:W-:Y:S05]  /*9050*/  @!P1 BRA `(.L_x_7316) ;  /* 0xfffffffc00f09947 */ /* 0x002fea000383ffff */
[----:B------:R-:W-:Y:S05]  /*9060*/  BRA `(.L_x_7315) ;  /* 0xffffff8c00687947 */ /* 0x000fea000383ffff */
.L_x_7320:
[----:B------:R1:W1:Y:S02]  /*9070*/  SYNCS.PHASECHK.TRANS64.TRYWAIT P1, [R155+URZ+0x36430], R14 ;  /* 0x0364300e9b0075a7 */ /* 0x000264000802017f */
[----:B-1----:R-:W-:Y:S05]  /*9080*/  @!P1 NANOSLEEP.SYNCS 0x989680 ;  /* 0x009896800000995d */ /* 0x002fea0003900000 */
[----:B------:R-:W1:Y:S02]  /*9090*/  @!P1 SYNCS.PHASECHK.TRANS64 P1, [R155+URZ+0x36430], R14 ;  /* 0x0364300e9b0095a7 */ /* 0x000e64000802007f */
[----:B-1----:R-:W-:Y:S05]  /*90a0*/  @!P1 BRA `(.L_x_7320) ;  /* 0xfffffffc00f09947 */ /* 0x002fea000383ffff */
[----:B------:R-:W-:Y:S05]  /*90b0*/  BRA `(.L_x_7319) ;  /* 0xffffff94000c7947 */ /* 0x000fea000383ffff */
.L_x_7380:
[----:B-1----:R1:W2:Y:S02]  /*90c0*/  SYNCS.PHASECHK.TRANS64.TRYWAIT P1, [R0+URZ+0x36420], R6 ;  /* 0x03642006000075a7 */ /* 0x0022a4000802017f */
[----:B--2---:R-:W-:Y:S05]  /*90d0*/  @!P1 NANOSLEEP.SYNCS 0x989680 ;  /* 0x009896800000995d */ /* 0x004fea0003900000 */
[----:B------:R-:W2:Y:S02]  /*90e0*/  @!P1 SYNCS.PHASECHK.TRANS64 P1, [R0+URZ+0x36420], R6 ;  /* 0x03642006000095a7 */ /* 0x000ea4000802007f */
[----:B--2---:R-:W-:Y:S05]  /*90f0*/  @!P1 BRA `(.L_x_7380) ;  /* 0xfffffffc00f09947 */ /* 0x004fea000383ffff */
[----:B------:R-:W-:Y:S05]  /*9100*/  BRA `(.L_x_7407) ;  /* 0xffffffdc00747947 */ /* 0x000fea000383ffff */
.L_x_7384:
[----:B-1----:R1:W2:Y:S02]  /*9110*/  SYNCS.PHASECHK.TRANS64.TRYWAIT P1, [R0+URZ+0x36438], R6 ;  /* 0x03643806000075a7 */ /* 0x0022a4000802017f */
[----:B--2---:R-:W-:Y:S05]  /*9120*/  @!P1 NANOSLEEP.SYNCS 0x989680 ;  /* 0x009896800000995d */ /* 0x004fea0003900000 */
[----:B------:R-:W2:Y:S02]  /*9130*/  @!P1 SYNCS.PHASECHK.TRANS64 P1, [R0+URZ+0x36438], R6 ;  /* 0x03643806000095a7 */ /* 0x000ea4000802007f */
[----:B--2---:R-:W-:Y:S05]  /*9140*/  @!P1 BRA `(.L_x_7384) ;  /* 0xfffffffc00f09947 */ /* 0x004fea000383ffff */
[----:B------:R-:W-:Y:S05]  /*9150*/  BRA `(.L_x_7408) ;  /* 0xffffffe400547947 */ /* 0x000fea000383ffff */
.L_x_7386:
[----:B--2---:R2:W3:Y:S02]  /*9160*/  SYNCS.PHASECHK.TRANS64.TRYWAIT P1, [R0+URZ+0x36428], R3 ;  /* 0x03642803000075a7 */ /* 0x0044e4000802017f */
[----:B---3--:R-:W-:Y:S05]  /*9170*/  @!P1 NANOSLEEP.SYNCS 0x989680 ;  /* 0x009896800000995d */ /* 0x008fea0003900000 */
[----:B------:R-:W3:Y:S02]  /*9180*/  @!P1 SYNCS.PHASECHK.TRANS64 P1, [R0+URZ+0x36428], R3 ;  /* 0x03642803000095a7 */ /* 0x000ee4000802007f */
[----:B---3--:R-:W-:Y:S05]  /*9190*/  @!P1 BRA `(.L_x_7386) ;  /* 0xfffffffc00f09947 */ /* 0x008fea000383ffff */
[----:B------:R-:W-:Y:S05]  /*91a0*/  BRA `(.L_x_7409) ;  /* 0xffffffe800187947 */ /* 0x000fea000383ffff */
.L_x_7388:
        /* <DEDUP_REMOVED lines=8> */
.L_x_7390:
[----:B------:R-:W-:-:S07]  /*9230*/  SHF.L.U32 R5, R7, 0x1f, RZ ;  /* 0x0000001f07057819 */ /* 0x000fce00000006ff */
.L_x_7411:
[----:B--2---:R2:W3:Y:S02]  /*9240*/  SYNCS.PHASECHK.TRANS64.TRYWAIT P1, [R0+URZ+0x36420], R5 ;  /* 0x03642005000075a7 */ /* 0x0044e4000802017f */
[----:B---3--:R-:W-:Y:S05]  /*9250*/  @!P1 NANOSLEEP.SYNCS 0x989680 ;  /* 0x009896800000995d */ /* 0x008fea0003900000 */
[----:B------:R-:W3:Y:S02]  /*9260*/  @!P1 SYNCS.PHASECHK.TRANS64 P1, [R0+URZ+0x36420], R5 ;  /* 0x03642005000095a7 */ /* 0x000ee4000802007f */
[----:B---3--:R-:W-:Y:S05]  /*9270*/  @!P1 BRA `(.L_x_7411) ;  /* 0xfffffffc00f09947 */ /* 0x008fea000383ffff */
[----:B------:R-:W-:Y:S05]  /*9280*/  BRA `(.L_x_7412) ;  /* 0xffffffec00687947 */ /* 0x000fea000383ffff */
.L_x_7393:
[----:B--2---:R2:W3:Y:S02]  /*9290*/  SYNCS.PHASECHK.TRANS64.TRYWAIT P1, [R0+URZ+0x36438], R6 ;  /* 0x03643806000075a7 */ /* 0x0044e4000802017f */
[----:B---3--:R-:W-:Y:S05]  /*92a0*/  @!P1 NANOSLEEP.SYNCS 0x989680 ;  /* 0x009896800000995d */ /* 0x008fea0003900000 */
[----:B------:R-:W3:Y:S02]  /*92b0*/  @!P1 SYNCS.PHASECHK.TRANS64 P1, [R0+URZ+0x36438], R6 ;  /* 0x03643806000095a7 */ /* 0x000ee4000802007f */
[----:B---3--:R-:W-:Y:S05]  /*92c0*/  @!P1 BRA `(.L_x_7393) ;  /* 0xfffffffc00f09947 */ /* 0x008fea000383ffff */
[----:B------:R-:W-:Y:S05]  /*92d0*/  BRA `(.L_x_7413) ;  /* 0xfffffff000347947 */ /* 0x000fea000383ffff */
.L_x_7395:
[----:B-1----:R1:W2:Y:S02]  /*92e0*/  SYNCS.PHASECHK.TRANS64.TRYWAIT P1, [R0+URZ+0x36428], R5 ;  /* 0x03642805000075a7 */ /* 0x0022a4000802017f */
[----:B--2---:R-:W-:Y:S05]  /*92f0*/  @!P1 NANOSLEEP.SYNCS 0x989680 ;  /* 0x009896800000995d */ /* 0x004fea0003900000 */
[----:B------:R-:W2:Y:S02]  /*9300*/  @!P1 SYNCS.PHASECHK.TRANS64 P1, [R0+URZ+0x36428], R5 ;  /* 0x03642805000095a7 */ /* 0x000ea4000802007f */
[----:B--2---:R-:W-:Y:S05]  /*9310*/  @!P1 BRA `(.L_x_7395) ;  /* 0xfffffffc00f09947 */ /* 0x004fea000383ffff */
[----:B------:R-:W-:Y:S05]  /*9320*/  BRA `(.L_x_7414) ;  /* 0xfffffff000e07947 */ /* 0x000fea000383ffff */
.L_x_7397:
[----:B--2---:R2:W3:Y:S02]  /*9330*/  SYNCS.PHASECHK.TRANS64.TRYWAIT P1, [R0+URZ+0x36438], R3 ;  /* 0x03643803000075a7 */ /* 0x0044e4000802017f */
[----:B---3--:R-:W-:Y:S05]  /*9340*/  @!P1 NANOSLEEP.SYNCS 0x989680 ;  /* 0x009896800000995d */ /* 0x008fea0003900000 */
[----:B------:R-:W3:Y:S02]  /*9350*/  @!P1 SYNCS.PHASECHK.TRANS64 P1, [R0+URZ+0x36438], R3 ;  /* 0x03643803000095a7 */ /* 0x000ee4000802007f */
[----:B---3--:R-:W-:Y:S05]  /*9360*/  @!P1 BRA `(.L_x_7397) ;  /* 0xfffffffc00f09947 */ /* 0x008fea000383ffff */
[----:B------:R-:W-:Y:S05]  /*9370*/  BRA `(.L_x_7415) ;  /* 0xfffffff4009c7947 */ /* 0x000fea000383ffff */
.L_x_7399:
[----:B------:R-:W-:Y:S01]  /*9380*/  BSSY B0, `(.L_x_7416) ;  /* 0x0000006000007945 */ /* 0x000fe20003800000 */
[----:B------:R-:W-:-:S07]  /*9390*/  IMAD.MOV.U32 R15, RZ, RZ, -0x1 ;  /* 0xffffffffff0f7424 */ /* 0x000fce00078e00ff */
[----:B-12---:R-:W-:Y:S05]  /*93a0*/  WARPSYNC.COLLECTIVE R15, `(.L_x_7417) ;  /* 0x000000000f0c7348 */ /* 0x006fea0003c00000 */
[----:B------:R-:W-:Y:S02]  /*93b0*/  ELECT P6, UR62, PT ;  /* 0x00000000003e782f */ /* 0x000fe400038c0000 */
[----:B------:R-:W-:Y:S01]  /*93c0*/  MOV R14, UR62 ;  /* 0x0000003e000e7c02 */ /* 0x000fe20008000f00 */
[----:B-12---:R-:W-:Y:S10]  /*93d0*/  ENDCOLLECTIVE ;  /* 0x000000000000791b */ /* 0x006ff40003800000 */
.L_x_7417:
[----:B------:R-:W-:Y:S05]  /*93e0*/  BSYNC B0 ;  /* 0x0000000000007941 */ /* 0x000fea0003800000 */
.L_x_7416:
[----:B------:R-:W-:Y:S05]  /*93f0*/  BRA `(.L_x_7418) ;  /* 0xfffffff800587947 */ /* 0x000fea000383ffff */
.L_x_7401:
[----:B-1----:R1:W2:Y:S02]  /*9400*/  SYNCS.PHASECHK.TRANS64.TRYWAIT P0, [R7+URZ], R0 ;  /* 0x00000000070075a7 */ /* 0x0022a4000800017f */
[----:B--2---:R-:W-:Y:S05]  /*9410*/  @!P0 NANOSLEEP.SYNCS 0x989680 ;  /* 0x009896800000895d */ /* 0x004fea0003900000 */
[----:B------:R-:W2:Y:S02]  /*9420*/  @!P0 SYNCS.PHASECHK.TRANS64 P0, [R7+URZ], R0 ;  /* 0x00000000070085a7 */ /* 0x000ea4000800007f */
[----:B--2---:R-:W-:Y:S05]  /*9430*/  @!P0 BRA `(.L_x_7401) ;  /* 0xfffffffc00f08947 */ /* 0x004fea000383ffff */
[----:B------:R-:W-:Y:S05]  /*9440*/  BRA `(.L_x_7419) ;  /* 0xfffffff800987947 */ /* 0x000fea000383ffff */
.L_x_7402:
[----:B--2---:R2:W3:Y:S02]  /*9450*/  SYNCS.PHASECHK.TRANS64.TRYWAIT P0, [R3+URZ], R2 ;  /* 0x00000002030075a7 */ /* 0x0044e4000800017f */
[----:B---3--:R-:W-:Y:S05]  /*9460*/  @!P0 NANOSLEEP.SYNCS 0x989680 ;  /* 0x009896800000895d */ /* 0x008fea0003900000 */
[----:B------:R-:W3:Y:S02]  /*9470*/  @!P0 SYNCS.PHASECHK.TRANS64 P0, [R3+URZ], R2 ;  /* 0x00000002030085a7 */ /* 0x000ee4000800007f */
[----:B---3--:R-:W-:Y:S05]  /*9480*/  @!P0 BRA `(.L_x_7402) ;  /* 0xfffffffc00f08947 */ /* 0x008fea000383ffff */
[----:B------:R-:W-:Y:S05]  /*9490*/  BRA `(.L_x_7420) ;  /* 0xfffffff8008c7947 */ /* 0x000fea000383ffff */
.L_x_7421:
        /* <DEDUP_REMOVED lines=14> */
.L_x_7696:


//--------------------- .text._ZN7cutlass13device_kernelIN5flash32FlashAttnBwdPostprocessConvertdQIN4cute5tupleIJNS3_1CILi96EEENS5_ILi192EEEEEENS_10bfloat16_tEfNS_4arch4Sm90ELi384ENS3_8TiledMMAINS3_8MMA_AtomIJNS3_4SM904GMMA27MMA_64x96x16_F32BF16BF16_SSILNSF_5MajorE1ELSH_1ELNSF_7ScaleInE1ELSI_1EEEEEENS3_6LayoutINS4_IJNS5_ILi3EEENS5_ILi1EEESN_EEENS4_IJSN_NS5_ILi0EEESP_EEEEENS4_IJNS3_10UnderscoreESS_SS_EEEEELb1EEEEEvNT_6ParamsE --------------------------
	.section	.text._ZN7cutlass13device_kernelIN5flash32FlashAttnBwdPostprocessConvertdQIN4cute5tupleIJNS3_1CILi96EEENS5_ILi192EEEEEENS_10bfloat16_tEfNS_4arch4Sm90ELi384ENS3_8TiledMMAINS3_8MMA_AtomIJNS3_4SM904GMMA27MMA_64x96x16_F32BF16BF16_SSILNSF_5MajorE1ELSH_1ELNSF_7ScaleInE1ELSI_1EEEEEENS3_6LayoutINS4_IJNS5_ILi3EEENS5_ILi1EEESN_EEENS4_IJSN_NS5_ILi0EEESP_EEEEENS4_IJNS3_10UnderscoreESS_SS_EEEEELb1EEEEEvNT_6ParamsE,"ax",@progbits
	.align	128
.text._ZN7cutlass13device_kernelIN5flash32FlashAttnBwdPostprocessConvertdQIN4cute5tupleIJNS3_1CILi96EEENS5_ILi192EEEEEENS_10bfloat16_tEfNS_4arch4Sm90ELi384ENS3_8TiledMMAINS3_8MMA_AtomIJNS3_4SM904GMMA27MMA_64x96x16_F32BF16BF16_SSILNSF_5MajorE1ELSH_1ELNSF_7ScaleInE1ELSI_1EEEEEENS3_6LayoutINS4_IJNS5_ILi3EEENS5_ILi1EEESN_EEENS4_IJSN_NS5_ILi0EEESP_EEEEENS4_IJNS3_10UnderscoreESS_SS_EEEEELb1EEEEEvNT_6ParamsE:
        .type           _ZN7cutlass13device_kernelIN5flash32FlashAttnBwdPostprocessConvertdQIN4cute5tupleIJNS3_1CILi96EEENS5_ILi192EEEEEENS_10bfloat16_tEfNS_4arch4Sm90ELi384ENS3_8TiledMMAINS3_8MMA_AtomIJNS3_4SM904GMMA27MMA_64x96x16_F32BF16BF16_SSILNSF_5MajorE1ELSH_1ELNSF_7ScaleInE1ELSI_1EEEEEENS3_6LayoutINS4_IJNS5_ILi3EEENS5_ILi1EEESN_EEENS4_IJSN_NS5_ILi0EEESP_EEEEENS4_IJNS3_10UnderscoreESS_SS_EEEEELb1EEEEEvNT_6ParamsE,@function
        .size           _ZN7cutlass13device_kernelIN5flash32FlashAttnBwdPostprocessConvertdQIN4cute5tupleIJNS3_1CILi96EEENS5_ILi192EEEEEENS_10bfloat16_tEfNS_4arch4Sm90ELi384ENS3_8TiledMMAINS3_8MMA_AtomIJNS3_4SM904GMMA27MMA_64x96x16_F32BF16BF16_SSILNSF_5MajorE1ELSH_1ELNSF_7ScaleInE1ELSI_1EEEEEENS3_6LayoutINS4_IJNS5_ILi3EEENS5_ILi1EEESN_EEENS4_IJSN_NS5_ILi0EEESP_EEEEENS4_IJNS3_10UnderscoreESS_SS_EEEEELb1EEEEEvNT_6ParamsE,(.L_x_7697 - _ZN7cutlass13device_kernelIN5flash32FlashAttnBwdPostprocessConvertdQIN4cute5tupleIJNS3_1CILi96EEENS5_ILi192EEEEEENS_10bfloat16_tEfNS_4arch4Sm90ELi384ENS3_8TiledMMAINS3_8MMA_AtomIJNS3_4SM904GMMA27MMA_64x96x16_F32BF16BF16_SSILNSF_5MajorE1ELSH_1ELNSF_7ScaleInE1ELSI_1EEEEEENS3_6LayoutINS4_IJNS5_ILi3EEENS5_ILi1EEESN_EEENS4_IJSN_NS5_ILi0EEESP_EEEEENS4_IJNS3_10UnderscoreESS_SS_EEEEELb1EEEEEvNT_6ParamsE)
        .other          _ZN7cutlass13device_kernelIN5flash32FlashAttnBwdPostprocessConvertdQIN4cute5tupleIJNS3_1CILi96EEENS5_ILi192EEEEEENS_10bfloat16_tEfNS_4arch4Sm90ELi384ENS3_8TiledMMAINS3_8MMA_AtomIJNS3_4SM904GMMA27MMA_64x96x16_F32BF16BF16_SSILNSF_5MajorE1ELSH_1ELNSF_7ScaleInE1ELSI_1EEEEEENS3_6LayoutINS4_IJNS5_ILi3EEENS5_ILi1EEESN_EEENS4_IJSN_NS5_ILi0EEESP_EEEEENS4_IJNS3_10UnderscoreESS_SS_EEEEELb1EEEEEvNT_6ParamsE,@"STO_CUDA_ENTRY STV_DEFAULT"
_ZN7cutlass13device_kernelIN5flash32FlashAttnBwdPostprocessConvertdQIN4cute5tupleIJNS3_1CILi96EEENS5_ILi192EEEEEENS_10bfloat16_tEfNS_4arch4Sm90ELi384ENS3_8TiledMMAINS3_8MMA_AtomIJNS3_4SM904GMMA27MMA_64x96x16_F32BF16BF16_SSILNSF_5MajorE1ELSH_1ELNSF_7ScaleInE1ELSI_1EEEEEENS3_6LayoutINS4_IJNS5_ILi3EEENS5_ILi1EEESN_EEENS4_IJSN_NS5_ILi0EEESP_EEEEENS4_IJNS3_10UnderscoreESS_SS_EEEEELb1EEEEEvNT_6ParamsE:
[----:B------:R-:W-:Y:S08]  /*0000*/  LDC R1, c[0x0][0x28] ;  /* 0x00000a00ff017b82 */ /* 0x000ff00000000800 */
[----:B------:R-:W0:Y:S01]  /*0010*/  LDC.64 R4, c[0x0][0x278] ;  /* 0x00009e00ff047b82 */ /* 0x000e220000000a00 */
[----:B------:R-:W1:Y:S01]  /*0020*/  S2R R11, SR_CTAID.Z ;  /* 0x00000000000b7919 */ /* 0x000e620000002700 */
[----:B------:R-:W-:-:S06]  /*0030*/  ULDC.64 UR8, c[0x0][0x208] ;  /* 0x0000820000087ab9 */ /* 0x000fcc0000000a00 */
[----:B------:R-:W2:Y:S08]  /*0040*/  LDC.64 R8, c[0x0][0x270] ;  /* 0x00009c00ff087b82 */ /* 0x000eb00000000a00 */
[----:B------:R-:W1:Y:S01]  /*0050*/  LDC.64 R2, c[0x0][0x270] ;  /* 0x00009c00ff027b82 */ /* 0x000e620000000a00 */
[----:B0-----:R-:W-:-:S04]  /*0060*/  ISETP.NE.U32.AND P2, PT, R4, RZ, PT ;  /* 0x000000ff0400720c */ /* 0x001fc80003f45070 */
[----:B------:R-:W-:-:S03]  /*0070*/  ISETP.NE.AND.EX P2, PT, R5, RZ, PT, P2 ;  /* 0x000000ff0500720c */ /* 0x000fc60003f45320 */
[----:B------:R-:W0:Y:S01]  /*0080*/  LDC R55, c[0x0][0x240] ;  /* 0x00009000ff377b82 */ /* 0x000e220000000800 */
[----:B--2---:R-:W-:-:S04]  /*0090*/  ISETP.NE.U32.AND P1, PT, R8, RZ, PT ;  /* 0x000000ff0800720c */ /* 0x004fc80003f25070 */
[----:B------:R-:W-:Y:S01]  /*00a0*/  ISETP.NE.AND.EX P1, PT, R9, RZ, PT, P1 ;  /* 0x000000ff0900720c */ /* 0x000fe20003f25310 */
[----:B-1----:R-:W-:-:S04]  /*00b0*/  IMAD.WIDE R2, R11, 0x4, R2 ;  /* 0x000000040b027825 */ /* 0x002fc800078e0202 */
[----:B------:R-:W1:Y:S08]  /*00c0*/  @P2 LDC.64 R4, c[0x0][0x278] ;  /* 0x00009e00ff042b82 */ /* 0x000e700000000a00 */
[----:B------:R2:W5:Y:S01]  /*00d0*/  @P1 LDG.E R7, desc[UR8][R2.64] ;  /* 0x0000000802071981 */ /* 0x000562000c1e1900 */
[----:B-1----:R-:W-:-:S05]  /*00e0*/  @P2 IMAD.WIDE R4, R11, 0x4, R4 ;  /* 0x000000040b042825 */ /* 0x002fca00078e0204 */
[----:B0-----:R2:W5:Y:S01]  /*00f0*/  @P2 LDG.E R55, desc[UR8][R4.64] ;  /* 0x0000000804372981 */ /* 0x001562000c1e1900 */
[----:B------:R-:W-:Y:S01]  /*0100*/  ISETP.NE.U32.AND P0, PT, R8, RZ, PT ;  /* 0x000000ff0800720c */ /* 0x000fe20003f05070 */
[----:B------:R-:W0:Y:S03]  /*0110*/  S2R R48, SR_CTAID.X ;  /* 0x0000000000307919 */ /* 0x000e260000002500 */
[----:B------:R-:W-:Y:S01]  /*0120*/  ISETP.NE.AND.EX P0, PT, R9, RZ, PT, P0 ;  /* 0x000000ff0900720c */ /* 0x000fe20003f05300 */
[----:B0-----:R-:W-:Y:S01]  /*0130*/  IMAD R0, R48, 0x60, RZ ;  /* 0x0000006030007824 */ /* 0x001fe200078e02ff */
[----:B--2---:R-:W-:Y:S11]  /*0140*/  @P2 BRA `(.L_x_7422) ;  /* 0x0000000000102947 */ /* 0x004ff60003800000 */
[----:B------:R-:W-:Y:S05]  /*0150*/  @!P1 BRA `(.L_x_7422) ;  /* 0x00000000000c9947 */ /* 0x000fea0003800000 */
[----:B------:R-:W2:Y:S04]  /*0160*/  LDG.E R4, desc[UR8][R2.64] ;  /* 0x0000000802047981 */ /* 0x000ea8000c1e1900 */
[----:B-----5:R-:W2:Y:S02]  /*0170*/  LDG.E R55, desc[UR8][R2.64+0x4] ;  /* 0x0000040802377981 */ /* 0x020ea4000c1e1900 */
[----:B--2---:R-:W-:-:S07]  /*0180*/  IMAD.IADD R55, R55, 0x1, -R4 ;  /* 0x0000000137377824 */ /* 0x004fce00078e0a04 */
.L_x_7422:
[----:B-----5:R-:W-:-:S13]  /*0190*/  ISETP.GE.AND P2, PT, R0, R55, PT ;  /* 0x000000370000720c */ /* 0x020fda0003f46270 */
[----:B------:R-:W-:Y:S05]  /*01a0*/  @P0 EXIT P2 ;  /* 0x000000000000094d */ /* 0x000fea0001000000 */
[C---:B------:R-:W-:Y:S01]  /*01b0*/  @P1 IMAD R2, R11.reuse, 0x60, R7 ;  /* 0x000000600b021824 */ /* 0x040fe200078e0207 */
[----:B------:R-:W0:Y:S01]  /*01c0*/  S2R R0, SR_CTAID.Y ;  /* 0x0000000000007919 */ /* 0x000e220000002600 */
[----:B------:R-:W1:Y:S01]  /*01d0*/  LDC.64 R14, c[0x0][0x228] ;  /* 0x00008a00ff0e7b82 */ /* 0x000e620000000a00 */
[----:B------:R-:W-:Y:S01]  /*01e0*/  IMAD R9, R48, 0x4800, RZ ;  /* 0x0000480030097824 */ /* 0x000fe200078e02ff */
[----:B------:R-:W-:Y:S01]  /*01f0*/  SHF.R.S32.HI R53, RZ, 0x1f, R11 ;  /* 0x0000001fff357819 */ /* 0x000fe2000001140b */
[----:B------:R-:W-:Y:S01]  /*0200*/  @P1 IMAD.HI R2, R2, 0x2aaaaaab, RZ ;  /* 0x2aaaaaab02021827 */ /* 0x000fe200078e02ff */
[----:B------:R-:W2:Y:S01]  /*0210*/  S2R R12, SR_TID.X ;  /* 0x00000000000c7919 */ /* 0x000ea20000002100 */
[----:B------:R-:W-:Y:S01]  /*0220*/  SEL R50, R11, RZ, !P0 ;  /* 0x000000ff0b327207 */ /* 0x000fe20004000000 */
[----:B------:R-:W-:Y:S01]  /*0230*/  BSSY B0, `(.L_x_7423) ;  /* 0x000002f000007945 */ /* 0x000fe20003800000 */
[----:B------:R-:W-:Y:S01]  /*0240*/  SEL R53, R53, RZ, !P0 ;  /* 0x000000ff35357207 */ /* 0x000fe20004000000 */
[----:B------:R-:W3:Y:S01]  /*0250*/  LDC.64 R16, c[0x0][0x230] ;  /* 0x00008c00ff107b82 */ /* 0x000ee20000000a00 */
[----:B------:R-:W-:Y:S01]  /*0260*/  @P1 SHF.R.U32.HI R3, RZ, 0x1f, R2 ;  /* 0x0000001fff031819 */ /* 0x000fe20000011602 */
[----:B------:R-:W4:Y:S03]  /*0270*/  S2R R13, SR_CgaCtaId ;  /* 0x00000000000d7919 */ /* 0x000f260000008800 */
[----:B------:R-:W-:-:S05]  /*0280*/  @P1 LEA.HI.SX32 R3, R2, R3, 0x1c ;  /* 0x0000000302031211 */ /* 0x000fca00078fe2ff */
[----:B------:R-:W-:Y:S01]  /*0290*/  @P1 IMAD R5, R3, 0x4800, RZ ;  /* 0x0000480003051824 */ /* 0x000fe200078e02ff */
[----:B------:R-:W-:-:S03]  /*02a0*/  CS2R R2, SRZ ;  /* 0x0000000000027805 */ /* 0x000fc6000001ff00 */
[--C-:B------:R-:W-:Y:S01]  /*02b0*/  @P1 IMAD.MOV.U32 R2, RZ, RZ, R5.reuse ;  /* 0x000000ffff021224 */ /* 0x100fe200078e0005 */
[----:B------:R-:W-:-:S04]  /*02c0*/  @P1 SHF.R.S32.HI R3, RZ, 0x1f, R5 ;  /* 0x0000001fff031819 */ /* 0x000fc80000011405 */
[----:B------:R-:W-:-:S04]  /*02d0*/  IADD3 R2, P2, R9, R2, RZ ;  /* 0x0000000209027210 */ /* 0x000fc80007f5e0ff */
[----:B------:R-:W-:Y:S02]  /*02e0*/  LEA.HI.X.SX32 R3, R9, R3, 0x1, P2 ;  /* 0x0000000309037211 */ /* 0x000fe400010f0eff */
[----:B------:R-:W5:Y:S01]  /*02f0*/  LDC.64 R8, c[0x0][0x210] ;  /* 0x00008400ff087b82 */ /* 0x000f620000000a00 */
[----:B0-----:R-:W-:Y:S01]  /*0300*/  SHF.R.S32.HI R51, RZ, 0x1f, R0 ;  /* 0x0000001fff337819 */ /* 0x001fe20000011400 */
[----:B-1----:R-:W-:Y:S01]  /*0310*/  IMAD.WIDE.U32 R2, R0, R14, R2 ;  /* 0x0000000e00027225 */ /* 0x002fe200078e0002 */
[----:B--2---:R-:W-:-:S03]  /*0320*/  ISETP.NE.AND P0, PT, R12, RZ, PT ;  /* 0x000000ff0c00720c */ /* 0x004fc60003f05270 */
[----:B------:R-:W-:-:S04]  /*0330*/  IMAD R4, R51, R14, RZ ;  /* 0x0000000e33047224 */ /* 0x000fc800078e02ff */
[----:B------:R-:W-:Y:S02]  /*0340*/  IMAD R5, R0, R15, R4 ;  /* 0x0000000f00057224 */ /* 0x000fe400078e0204 */
[-C--:B---3--:R-:W-:Y:S02]  /*0350*/  IMAD R4, R53, R16.reuse, RZ ;  /* 0x0000001035047224 */ /* 0x088fe400078e02ff */
[----:B------:R-:W-:Y:S02]  /*0360*/  IMAD.IADD R3, R3, 0x1, R5 ;  /* 0x0000000103037824 */ /* 0x000fe400078e0205 */
[C---:B------:R-:W-:Y:S02]  /*0370*/  IMAD R5, R50.reuse, R17, R4 ;  /* 0x0000001132057224 */ /* 0x040fe400078e0204 */
[----:B------:R-:W-:-:S05]  /*0380*/  IMAD.WIDE.U32 R2, R50, R16, R2 ;  /* 0x0000001032027225 */ /* 0x000fca00078e0002 */
[----:B------:R-:W-:Y:S02]  /*0390*/  IADD3 R3, R3, R5, RZ ;  /* 0x0000000503037210 */ /* 0x000fe40007ffe0ff */
[----:B-----5:R-:W-:-:S04]  /*03a0*/  LEA R8, P2, R2, R8, 0x2 ;  /* 0x0000000802087211 */ /* 0x020fc800078410ff */
[----:B------:R-:W-:Y:S01]  /*03b0*/  LEA.HI.X R3, R2, R9, R3, 0x2, P2 ;  /* 0x0000000902037211 */ /* 0x000fe200010f1403 */
[----:B----4-:R-:W-:Y:S08]  /*03c0*/  @P0 BRA `(.L_x_7424) ;  /* 0x0000000000540947 */ /* 0x010ff00003800000 */
[----:B------:R-:W0:Y:S01]  /*03d0*/  S2UR UR7, SR_CgaCtaId ;  /* 0x00000000000779c3 */ /* 0x000e220000008800 */
[----:B------:R-:W-:Y:S01]  /*03e0*/  UMOV UR6, 0x400 ;  /* 0x0000040000067882 */ /* 0x000fe20000000000 */
[----:B------:R-:W-:Y:S01]  /*03f0*/  UMOV UR4, 0x1 ;  /* 0x0000000100047882 */ /* 0x000fe20000000000 */
[----:B------:R-:W-:Y:S01]  /*0400*/  IMAD.MOV.U32 R2, RZ, RZ, 0x12000 ;  /* 0x00012000ff027424 */ /* 0x000fe200078e00ff */
[----:B------:R-:W-:-:S04]  /*0410*/  UIADD3 UR4, -UR4, 0x100000, URZ ;  /* 0x0010000004047890 */ /* 0x000fc8000fffe13f */
[----:B------:R-:W-:Y:S02]  /*0420*/  USHF.L.U32 UR5, UR4, 0xb, URZ ;  /* 0x0000000b04057899 */ /* 0x000fe4000800063f */
[----:B------:R-:W-:Y:S01]  /*0430*/  USHF.L.U32 UR4, UR4, 0x1, URZ ;  /* 0x0000000104047899 */ /* 0x000fe2000800063f */
[----:B------:R-:W-:Y:S01]  /*0440*/  PLOP3.LUT P0, PT, PT, PT, PT, 0x80, 0x0 ;  /* 0x000000000000781c */ /* 0x000fe20003f0f070 */
[----:B------:R-:W-:Y:S01]  /*0450*/  UMOV UR10, 0x1200 ;  /* 0x00001200000a7882 */ /* 0x000fe20000000000 */
[----:B0-----:R-:W-:-:S04]  /*0460*/  ULEA UR6, UR7, UR6, 0x18 ;  /* 0x0000000607067291 */ /* 0x001fc8000f8ec03f */
[----:B------:R-:W-:Y:S01]  /*0470*/  UIADD3 UR7, UR6, 0x1b000, URZ ;  /* 0x0001b00006077890 */ /* 0x000fe2000fffe03f */
[----:B------:R-:W0:Y:S07]  /*0480*/  FENCE.VIEW.ASYNC.S ;  /* 0x00000000000073c6 */ /* 0x000e2e0000000000 */
[----:B0-----:R0:W1:Y:S02]  /*0490*/  SYNCS.EXCH.64 URZ, [UR6+0x1b000], UR4 ;  /* 0x01b00004063f75b2 */ /* 0x0010640008000100 */
[----:B0-----:R-:W-:-:S02]  /*04a0*/  R2UR UR4, R8 ;  /* 0x00000000080472ca */ /* 0x001fc400000e0000 */
[----:B------:R-:W-:Y:S01]  /*04b0*/  R2UR UR5, R3 ;  /* 0x00000000030572ca */ /* 0x000fe200000e0000 */
[----:B-1----:R0:W-:-:S14]  /*04c0*/  SYNCS.ARRIVE.TRANS64 RZ, [UR6+0x1b000], R2 ;  /* 0x01b00002ffff79a7 */ /* 0x0021dc0008000006 */
.L_x_7425:
[----:B------:R-:W-:Y:S01]  /*04d0*/  @P0 ELECT P2, URZ, PT ;  /* 0x00000000003f082f */ /* 0x000fe20003840000 */
[----:B------:R1:W-:-:S12]  /*04e0*/  UBLKCP.S.G [UR6], [UR4], UR10 ;  /* 0x00000006040073ba */ /* 0x0003d8000800020a */
[----:B------:R-:W-:Y:S02]  /*04f0*/  @P2 PLOP3.LUT P0, PT, P2, PT, PT, 0x8, 0x0 ;  /* 0x000000000000281c */ /* 0x000fe4000170e170 */
[----:B------:R-:W-:-:S11]  /*0500*/  PLOP3.LUT P2, PT, PT, PT, PT, 0x8, 0x0 ;  /* 0x000000000000781c */ /* 0x000fd60003f4e170 */
[----:B-1----:R-:W-:Y:S05]  /*0510*/  @P0 BRA.U.ANY `(.L_x_7425) ;  /* 0xfffffffd00ec0947 */ /* 0x002fea000393ffff */
.L_x_7424:
[----:B------:R-:W-:Y:S05]  /*0520*/  BSYNC B0 ;  /* 0x0000000000007941 */ /* 0x000fea0003800000 */
.L_x_7423:
[----:B------:R-:W-:Y:S01]  /*0530*/  BAR.SYNC.DEFER_BLOCKING 0x0 ;  /* 0x0000000000007b1d */ /* 0x000fe20000010000 */
[----:B0-----:R-:W-:Y:S02]  /*0540*/  MOV R2, 0x400 ;  /* 0x0000040000027802 */ /* 0x001fe40000000f00 */
[----:B------:R-:W-:Y:S02]  /*0550*/  CS2R R68, SRZ ;  /* 0x0000000000447805 */ /* 0x000fe4000001ff00 */
[----:B------:R-:W-:Y:S01]  /*0560*/  SHF.L.U32 R3, RZ, 0x1f, RZ ;  /* 0x0000001fff037819 */ /* 0x000fe200000006ff */
[--C-:B------:R-:W-:Y:S01]  /*0570*/  @P1 IMAD.MOV.U32 R68, RZ, RZ, R7.reuse ;  /* 0x000000ffff441224 */ /* 0x100fe200078e0007 */
[----:B------:R-:W-:Y:S02]  /*0580*/  LEA R2, R13, R2, 0x18 ;  /* 0x000000020d027211 */ /* 0x000fe400078ec0ff */
[----:B------:R-:W-:-:S07]  /*0590*/  @P1 SHF.R.S32.HI R69, RZ, 0x1f, R7 ;  /* 0x0000001fff451819 */ /* 0x000fce0000011407 */
.L_x_7426:
[----:B0-----:R0:W1:Y:S02]  /*05a0*/  SYNCS.PHASECHK.TRANS64.TRYWAIT P0, [R2+URZ+0x1b000], R3 ;  /* 0x01b00003020075a7 */ /* 0x001064000800017f */
[----:B-1----:R-:W-:Y:S05]  /*05b0*/  @!P0 NANOSLEEP.SYNCS 0x989680 ;  /* 0x009896800000895d */ /* 0x002fea0003900000 */
[----:B------:R-:W1:Y:S02]  /*05c0*/  @!P0 SYNCS.PHASECHK.TRANS64 P0, [R2+URZ+0x1b000], R3 ;  /* 0x01b00003020085a7 */ /* 0x000e64000800007f */
[----:B-1----:R-:W-:Y:S05]  /*05d0*/  @!P0 BRA `(.L_x_7426) ;  /* 0xfffffffc00f08947 */ /* 0x002fea000383ffff */
[----:B------:R-:W-:Y:S01]  /*05e0*/  SHF.R.S32.HI R5, RZ, 0x1f, R12 ;  /* 0x0000001fff057819 */ /* 0x000fe2000001140c */
[----:B------:R-:W-:Y:S01]  /*05f0*/  IMAD.HI R6, R12, 0x2aaaaaab, RZ ;  /* 0x2aaaaaab0c067827 */ /* 0x000fe200078e02ff */
[----:B------:R-:W-:Y:S01]  /*0600*/  ULDC UR4, c[0x0][0x268] ;  /* 0x00009a0000047ab9 */ /* 0x000fe20000000800 */
[----:B------:R-:W-:Y:S01]  /*0610*/  ULDC.64 UR6, c[0x0][0x258] ;  /* 0x0000960000067ab9 */ /* 0x000fe20000000a00 */
[----:B0-----:R-:W-:Y:S01]  /*0620*/  LEA.HI R3, R5, R12, RZ, 0x7 ;  /* 0x0000000c05037211 */ /* 0x001fe200078f38ff */
[----:B------:R-:W-:Y:S01]  /*0630*/  IMAD R55, R48, -0x60, R55 ;  /* 0xffffffa030377824 */ /* 0x000fe200078e0237 */
[----:B------:R-:W-:Y:S01]  /*0640*/  SHF.R.U32.HI R9, RZ, 0x1f, R6 ;  /* 0x0000001fff097819 */ /* 0x000fe20000011606 */
[----:B------:R-:W-:Y:S01]  /*0650*/  IMAD R51, R51, UR6, RZ ;  /* 0x0000000633337c24 */ /* 0x000fe2000f8e02ff */
[----:B------:R-:W-:Y:S01]  /*0660*/  LOP3.LUT R7, R3, 0x3fffff80, RZ, 0xc0, !PT ;  /* 0x3fffff8003077812 */ /* 0x000fe200078ec0ff */
[----:B------:R-:W-:Y:S01]  /*0670*/  BSSY B0, `(.L_x_7427) ;  /* 0x00000b7000007945 */ /* 0x000fe20003800000 */
[----:B------:R-:W-:Y:S01]  /*0680*/  SHF.R.S32.HI R4, RZ, 0x7, R3 ;  /* 0x00000007ff047819 */ /* 0x000fe20000011403 */
[----:B------:R-:W-:Y:S01]  /*0690*/  IMAD R51, R0, UR7, R51 ;  /* 0x0000000700337c24 */ /* 0x000fe2000f8e0233 */
[-C--:B------:R-:W-:Y:S01]  /*06a0*/  LEA.HI R14, R6, R9.reuse, RZ, 0x1d ;  /* 0x00000009060e7211 */ /* 0x080fe200078fe8ff */
[----:B------:R-:W-:Y:S01]  /*06b0*/  IMAD.IADD R7, R12, 0x1, -R7 ;  /* 0x000000010c077824 */ /* 0x000fe200078e0a07 */
[----:B------:R-:W-:-:S02]  /*06c0*/  LEA.HI.SX32 R3, R6, R9, 0x1e ;  /* 0x0000000906037211 */ /* 0x000fc400078ff2ff */
[----:B------:R-:W-:Y:S01]  /*06d0*/  LEA.HI R15, R6, R9, RZ, 0x1b ;  /* 0x00000009060f7211 */ /* 0x000fe200078fd8ff */
[----:B------:R-:W-:Y:S01]  /*06e0*/  IMAD R7, R4, 0x600, R7 ;  /* 0x0000060004077824 */ /* 0x000fe200078e0207 */
[-C--:B------:R-:W-:Y:S01]  /*06f0*/  LEA.HI R4, R5, R12.reuse, RZ, 0x3 ;  /* 0x0000000c05047211 */ /* 0x080fe200078f18ff */
[----:B------:R-:W-:Y:S01]  /*0700*/  IMAD R66, R3, -0x18, R12 ;  /* 0xffffffe803427824 */ /* 0x000fe200078e020c */
[-C--:B------:R-:W-:Y:S01]  /*0710*/  LEA.HI R8, R5, R12.reuse, RZ, 0x4 ;  /* 0x0000000c05087211 */ /* 0x080fe200078f20ff */
[----:B------:R-:W-:Y:S01]  /*0720*/  IMAD.SHL.U32 R24, R14, 0x40, RZ ;  /* 0x000000400e187824 */ /* 0x000fe200078e00ff */
[----:B------:R-:W-:Y:S02]  /*0730*/  SHF.L.U32 R7, R7, 0x2, RZ ;  /* 0x0000000207077819 */ /* 0x000fe400000006ff */
[CC--:B------:R-:W-:Y:S02]  /*0740*/  LEA.HI R10, R5.reuse, R12.reuse, RZ, 0x6 ;  /* 0x0000000c050a7211 */ /* 0x0c0fe400078f30ff */
[----:B------:R-:W-:Y:S01]  /*0750*/  LEA.HI R6, R5, R12, RZ, 0x5 ;  /* 0x0000000c05067211 */ /* 0x000fe200078f28ff */
[----:B------:R-:W-:Y:S01]  /*0760*/  IMAD R64, R7, 0x4, R2 ;  /* 0x0000000407407824 */ /* 0x000fe200078e0202 */
[----:B------:R-:W-:-:S02]  /*0770*/  LOP3.LUT R5, R4, 0xfffffff8, RZ, 0xc0, !PT ;  /* 0xfffffff804057812 */ /* 0x000fc400078ec0ff */
[----:B------:R-:W-:Y:S02]  /*0780*/  SHF.R.S32.HI R9, RZ, 0x4, R8 ;  /* 0x00000004ff097819 */ /* 0x000fe40000011408 */
[----:B------:R-:W0:Y:S01]  /*0790*/  LDS.128 R44, [R64] ;  /* 0x00000000402c7984 */ /* 0x000e220000000c00 */
[----:B------:R-:W-:Y:S01]  /*07a0*/  IMAD.IADD R22, R12, 0x1, -R5 ;  /* 0x000000010c167824 */ /* 0x000fe200078e0a05 */
[----:B------:R-:W-:Y:S02]  /*07b0*/  LEA.HI R5, R3, R3, RZ, 0x1 ;  /* 0x0000000303057211 */ /* 0x000fe400078f08ff */
[----:B------:R-:W-:Y:S01]  /*07c0*/  LEA.HI R8, R8, R9, RZ, 0x1 ;  /* 0x0000000908087211 */ /* 0x000fe200078f08ff */
[----:B------:R-:W1:Y:S01]  /*07d0*/  LDS.128 R40, [R64+0x2800] ;  /* 0x0028000040287984 */ /* 0x000e620000000c00 */
[----:B------:R-:W-:Y:S02]  /*07e0*/  LEA.HI R23, R22, R22, RZ, 0x1 ;  /* 0x0000001616177211 */ /* 0x000fe400078f08ff */
[----:B------:R-:W-:Y:S01]  /*07f0*/  LOP3.LUT R16, R5, 0x7fffffe, RZ, 0xc0, !PT ;  /* 0x07fffffe05107812 */ /* 0x000fe200078ec0ff */
[----:B------:R-:W2:Y:S01]  /*0800*/  LDS.128 R36, [R64+0x3000] ;  /* 0x0030000040247984 */ /* 0x000ea20000000c00 */
[----:B------:R-:W-:-:S02]  /*0810*/  SHF.R.S32.HI R27, RZ, 0x1f, R66 ;  /* 0x0000001fff1b7819 */ /* 0x000fc40000011442 */
[C---:B------:R-:W-:Y:S01]  /*0820*/  LOP3.LUT R13, R23.reuse, 0x3fffffe, RZ, 0xc0, !PT ;  /* 0x03fffffe170d7812 */ /* 0x040fe200078ec0ff */
[----:B------:R-:W-:Y:S01]  /*0830*/  IMAD.SHL.U32 R23, R23, 0x20, RZ ;  /* 0x0000002017177824 */ /* 0x000fe200078e00ff */
[----:B------:R-:W-:Y:S01]  /*0840*/  LOP3.LUT R8, R8, 0xfffffe, RZ, 0xc0, !PT ;  /* 0x00fffffe08087812 */ /* 0x000fe200078ec0ff */
[----:B------:R-:W-:Y:S01]  /*0850*/  IMAD.IADD R12, R3, 0x1, -R16 ;  /* 0x00000001030c7824 */ /* 0x000fe200078e0a10 */
[----:B------:R-:W-:Y:S01]  /*0860*/  LEA.HI R27, R27, R66, RZ, 0x2 ;  /* 0x000000421b1b7211 */ /* 0x000fe200078f10ff */
[----:B------:R-:W3:Y:S01]  /*0870*/  LDS.128 R16, [R64+0x1800] ;  /* 0x0018000040107984 */ /* 0x000ee20000000c00 */
[----:B------:R-:W-:Y:S01]  /*0880*/  LOP3.LUT R25, R24, 0xc0, RZ, 0xc0, !PT ;  /* 0x000000c018197812 */ /* 0x000fe200078ec0ff */
[----:B------:R-:W-:Y:S01]  /*0890*/  IMAD.IADD R21, R9, 0x1, -R8 ;  /* 0x0000000109157824 */ /* 0x000fe200078e0a08 */
[----:B------:R-:W-:Y:S01]  /*08a0*/  SHF.L.U32 R66, R66, 0x3, RZ ;  /* 0x0000000342427819 */ /* 0x000fe200000006ff */
[----:B------:R-:W-:Y:S01]  /*08b0*/  IMAD R28, R15, 0x8, R12 ;  /* 0x000000080f1c7824 */ /* 0x000fe200078e020c */
[----:B------:R-:W-:Y:S01]  /*08c0*/  LOP3.LUT R20, R4, 0x8, RZ, 0xc0, !PT ;  /* 0x0000000804147812 */ /* 0x000fe200078ec0ff */
[----:B------:R-:W4:Y:S01]  /*08d0*/  LDS.128 R32, [R64+0x3800] ;  /* 0x0038000040207984 */ /* 0x000f220000000c00 */
[----:B------:R-:W-:-:S02]  /*08e0*/  SHF.R.S32.HI R4, RZ, 0x6, R10 ;  /* 0x00000006ff047819 */ /* 0x000fc4000001140a */
[----:B------:R-:W-:Y:S01]  /*08f0*/  SHF.R.U32.HI R7, RZ, 0x1, R6 ;  /* 0x00000001ff077819 */ /* 0x000fe20000011606 */
[----:B------:R-:W5:Y:S01]  /*0900*/  LDS.128 R8, [R64+0x800] ;  /* 0x0008000040087984 */ /* 0x000f620000000c00 */
[----:B------:R-:W-:Y:S01]  /*0910*/  LOP3.LUT R23, R23, 0xc0, RZ, 0xc0, !PT ;  /* 0x000000c017177812 */ /* 0x000fe200078ec0ff */
[----:B------:R-:W-:Y:S01]  /*0920*/  IMAD R21, R4, 0xc, R21 ;  /* 0x0000000c04157824 */ /* 0x000fe200078e0215 */
[----:B------:R-:W-:Y:S02]  /*0930*/  IADD3 R22, R22, -R13, RZ ;  /* 0x8000000d16167210 */ /* 0x000fe40007ffe0ff */
[----:B------:R-:W-:Y:S01]  /*0940*/  LOP3.LUT R26, R25, 0x18, R66, 0xf8, !PT ;  /* 0x00000018191a7812 */ /* 0x000fe200078ef842 */
[----:B------:R-:W5:Y:S01]  /*0950*/  LDS.128 R12, [R64+0x2000] ;  /* 0x00200000400c7984 */ /* 0x000f620000000c00 */
[----:B------:R-:W-:Y:S01]  /*0960*/  SHF.R.S32.HI R27, RZ, 0x2, R27 ;  /* 0x00000002ff1b7819 */ /* 0x000fe2000001141b */
[----:B------:R-:W-:Y:S01]  /*0970*/  IMAD R21, R21, 0x8, R22 ;  /* 0x0000000815157824 */ /* 0x000fe200078e0216 */
[----:B------:R-:W-:-:S02]  /*0980*/  SHF.R.U32.HI R25, RZ, 0x3, R25 ;  /* 0x00000003ff197819 */ /* 0x000fc40000011619 */
[----:B------:R-:W-:Y:S01]  /*0990*/  LOP3.LUT R20, R20, 0x10, R7, 0xf8, !PT ;  /* 0x0000001014147812 */ /* 0x000fe200078ef807 */
[----:B------:R-:W-:Y:S01]  /*09a0*/  IMAD R52, R27, 0x60, R28 ;  /* 0x000000601b347824 */ /* 0x000fe200078e021c */
[--C-:B------:R-:W-:Y:S01]  /*09b0*/  SHF.R.U32.HI R24, RZ, 0x3, R23.reuse ;  /* 0x00000003ff187819 */ /* 0x100fe20000011617 */
[----:B------:R-:W5:Y:S01]  /*09c0*/  LDS.128 R4, [R64+0x1000] ;  /* 0x0010000040047984 */ /* 0x000f620000000c00 */
[----:B------:R-:W-:Y:S01]  /*09d0*/  LOP3.LUT R25, R26, R25, RZ, 0x3c, !PT ;  /* 0x000000191a197212 */ /* 0x000fe200078e3cff */
[----:B0-----:R-:W-:Y:S01]  /*09e0*/  FMUL.FTZ R59, R45, UR4 ;  /* 0x000000042d3b7c20 */ /* 0x001fe20008410000 */
[----:B------:R-:W-:Y:S01]  /*09f0*/  LOP3.LUT R20, R24, R20, R23, 0x1e, !PT ;  /* 0x0000001418147212 */ /* 0x000fe200078e1e17 */
[----:B------:R-:W0:Y:S01]  /*0a00*/  LDS.128 R28, [R64+0x4000] ;  /* 0x00400000401c7984 */ /* 0x000e220000000c00 */
[----:B------:R-:W-:Y:S01]  /*0a10*/  FMUL.FTZ R54, R46, UR4 ;  /* 0x000000042e367c20 */ /* 0x000fe20008410000 */
[----:B------:R-:W-:Y:S01]  /*0a20*/  IMAD.U32 R49, R52, 0x20, R25 ;  /* 0x0000002034317824 */ /* 0x000fe200078e0019 */
[----:B------:R-:W-:Y:S01]  /*0a30*/  LEA R57, R21, R20, 0x5 ;  /* 0x0000001415397211 */ /* 0x000fe200078e28ff */
[----:B------:R-:W0:Y:S01]  /*0a40*/  LDS.128 R24, [R64+0x4800] ;  /* 0x0048000040187984 */ /* 0x000e220000000c00 */
[----:B------:R-:W-:Y:S01]  /*0a50*/  FMUL.FTZ R52, R44, UR4 ;  /* 0x000000042c347c20 */ /* 0x000fe20008410000 */
[----:B------:R-:W-:Y:S01]  /*0a60*/  FMUL.FTZ R61, R47, UR4 ;  /* 0x000000042f3d7c20 */ /* 0x000fe20008410000 */
[----:B-1----:R-:W-:Y:S01]  /*0a70*/  FMUL.FTZ R41, R41, UR4 ;  /* 0x0000000429297c20 */ /* 0x002fe20008410000 */
[----:B------:R-:W1:Y:S01]  /*0a80*/  LDS.128 R20, [R64+0x5000] ;  /* 0x0050000040147984 */ /* 0x000e620000000c00 */
[----:B--2---:R-:W-:Y:S01]  /*0a90*/  FMUL.FTZ R36, R36, UR4 ;  /* 0x0000000424247c20 */ /* 0x004fe20008410000 */
[----:B------:R-:W-:Y:S01]  /*0aa0*/  IMAD R57, R57, 0x2, R2 ;  /* 0x0000000239397824 */ /* 0x000fe200078e0202 */
[----:B------:R-:W-:Y:S01]  /*0ab0*/  SHF.R.S32.HI R67, RZ, 0x1f, R66 ;  /* 0x0000001fff437819 */ /* 0x000fe20000011442 */
[----:B------:R2:W1:Y:S01]  /*0ac0*/  LDS.128 R44, [R64+0x5800] ;  /* 0x00580000402c7984 */ /* 0x0004620000000c00 */
[----:B---3--:R-:W-:Y:S01]  /*0ad0*/  FMUL.FTZ R63, R17, UR4 ;  /* 0x00000004113f7c20 */ /* 0x008fe20008410000 */
[----:B------:R-:W-:Y:S01]  /*0ae0*/  FMUL.FTZ R17, R18, UR4 ;  /* 0x0000000412117c20 */ /* 0x000fe20008410000 */
[----:B------:R-:W-:Y:S01]  /*0af0*/  FMUL.FTZ R18, R19, UR4 ;  /* 0x0000000413127c20 */ /* 0x000fe20008410000 */
[----:B------:R-:W-:Y:S01]  /*0b00*/  FMUL.FTZ R16, R16, UR4 ;  /* 0x0000000410107c20 */ /* 0x000fe20008410000 */
[----:B----4-:R-:W-:Y:S01]  /*0b10*/  FMUL.FTZ R32, R32, UR4 ;  /* 0x0000000420207c20 */ /* 0x010fe20008410000 */
[----:B-----5:R-:W-:Y:S01]  /*0b20*/  FMUL.FTZ R56, R9, UR4 ;  /* 0x0000000409387c20 */ /* 0x020fe20008410000 */
[----:B------:R-:W-:Y:S01]  /*0b30*/  FMUL.FTZ R8, R8, UR4 ;  /* 0x0000000408087c20 */ /* 0x000fe20008410000 */
[----:B------:R-:W-:Y:S01]  /*0b40*/  FMUL.FTZ R9, R10, UR4 ;  /* 0x000000040a097c20 */ /* 0x000fe20008410000 */
[----:B------:R-:W-:Y:S01]  /*0b50*/  FMUL.FTZ R58, R11, UR4 ;  /* 0x000000040b3a7c20 */ /* 0x000fe20008410000 */
[----:B--2---:R-:W-:Y:S01]  /*0b60*/  FMUL.FTZ R64, R15, UR4 ;  /* 0x000000040f407c20 */ /* 0x004fe20008410000 */
        /* <DEDUP_REMOVED lines=15> */
[----:B0-----:R-:W-:Y:S01]  /*0c60*/  FMUL.FTZ R35, R29, UR4 ;  /* 0x000000041d237c20 */ /* 0x001fe20008410000 */
[----:B------:R-:W-:Y:S01]  /*0c70*/  FMUL.FTZ R40, R31, UR4 ;  /* 0x000000041f287c20 */ /* 0x000fe20008410000 */
[----:B------:R-:W-:Y:S01]  /*0c80*/  FMUL.FTZ R29, R30, UR4 ;  /* 0x000000041e1d7c20 */ /* 0x000fe20008410000 */
[----:B------:R-:W-:Y:S01]  /*0c90*/  FMUL.FTZ R31, R26, UR4 ;  /* 0x000000041a1f7c20 */ /* 0x000fe20008410000 */
[----:B------:R-:W-:Y:S01]  /*0ca0*/  FMUL.FTZ R12, R12, UR4 ;  /* 0x000000040c0c7c20 */ /* 0x000fe20008410000 */
[----:B------:R-:W-:Y:S01]  /*0cb0*/  FMUL.FTZ R30, R24, UR4 ;  /* 0x00000004181e7c20 */ /* 0x000fe20008410000 */
[----:B------:R-:W-:Y:S01]  /*0cc0*/  FMUL.FTZ R26, R27, UR4 ;  /* 0x000000041b1a7c20 */ /* 0x000fe20008410000 */
[----:B-1----:R-:W-:Y:S01]  /*0cd0*/  FMUL.FTZ R27, R21, UR4 ;  /* 0x00000004151b7c20 */ /* 0x002fe20008410000 */
[----:B------:R-:W-:Y:S01]  /*0ce0*/  FMUL.FTZ R24, R23, UR4 ;  /* 0x0000000417187c20 */ /* 0x000fe20008410000 */
[----:B------:R-:W-:Y:S01]  /*0cf0*/  FMUL.FTZ R28, R28, UR4 ;  /* 0x000000041c1c7c20 */ /* 0x000fe20008410000 */
[----:B------:R-:W-:Y:S01]  /*0d00*/  FMUL.FTZ R25, R25, UR4 ;  /* 0x0000000419197c20 */ /* 0x000fe20008410000 */
[----:B------:R-:W-:Y:S01]  /*0d10*/  FMUL.FTZ R21, R22, UR4 ;  /* 0x0000000416157c20 */ /* 0x000fe20008410000 */
[----:B------:R-:W-:Y:S01]  /*0d20*/  F2FP.BF16.F32.PACK_AB R6, R56, R8 ;  /* 0x000000083806723e */ /* 0x000fe200000010ff */
[----:B------:R-:W-:Y:S01]  /*0d30*/  FMUL.FTZ R23, R46, UR4 ;  /* 0x000000042e177c20 */ /* 0x000fe20008410000 */
[----:B------:R-:W-:Y:S01]  /*0d40*/  F2FP.BF16.F32.PACK_AB R7, R58, R9 ;  /* 0x000000093a07723e */ /* 0x000fe200000010ff */
[----:B------:R-:W-:Y:S01]  /*0d50*/  FMUL.FTZ R20, R20, UR4 ;  /* 0x0000000414147c20 */ /* 0x000fe20008410000 */
[----:B------:R-:W-:Y:S01]  /*0d60*/  FMUL.FTZ R22, R44, UR4 ;  /* 0x000000042c167c20 */ /* 0x000fe20008410000 */
[----:B------:R-:W-:Y:S01]  /*0d70*/  FMUL.FTZ R45, R45, UR4 ;  /* 0x000000042d2d7c20 */ /* 0x000fe20008410000 */
[----:B------:R-:W-:Y:S01]  /*0d80*/  F2FP.BF16.F32.PACK_AB R4, R59, R52 ;  /* 0x000000343b04723e */ /* 0x000fe200000010ff */
[----:B------:R-:W-:Y:S01]  /*0d90*/  FMUL.FTZ R46, R47, UR4 ;  /* 0x000000042f2e7c20 */ /* 0x000fe20008410000 */
[----:B------:R-:W-:Y:S01]  /*0da0*/  F2FP.BF16.F32.PACK_AB R5, R61, R54 ;  /* 0x000000363d05723e */ /* 0x000fe200000010ff */
[----:B------:R-:W-:Y:S01]  /*0db0*/  ULDC UR4, c[0x0][0x244] ;  /* 0x0000910000047ab9 */ /* 0x000fe20000000800 */
[----:B------:R-:W-:-:S02]  /*0dc0*/  F2FP.BF16.F32.PACK_AB R8, R60, R10 ;  /* 0x0000000a3c08723e */ /* 0x000fc400000010ff */
[----:B------:R-:W-:Y:S01]  /*0dd0*/  F2FP.BF16.F32.PACK_AB R9, R62, R11 ;  /* 0x0000000b3e09723e */ /* 0x000fe200000010ff */
[----:B------:R-:W-:Y:S01]  /*0de0*/  STSM.16.MT88.4 [R57+0x12000], R4 ;  /* 0x0120000439007844 */ /* 0x000fe20000004200 */
        /* <DEDUP_REMOVED lines=8> */
[----:B------:R-:W-:Y:S02]  /*0e70*/  F2FP.BF16.F32.PACK_AB R38, R39, R32 ;  /* 0x000000202726723e */ /* 0x000fe400000010ff */
[----:B------:R-:W-:Y:S01]  /*0e80*/  F2FP.BF16.F32.PACK_AB R36, R43, R36 ;  /* 0x000000242b24723e */ /* 0x000fe200000010ff */
[----:B------:R1:W-:Y:S01]  /*0e90*/  STSM.16.MT88.4 [R57+0x12800], R12 ;  /* 0x0128000c39007844 */ /* 0x0003e20000004200 */
[----:B------:R-:W-:Y:S02]  /*0ea0*/  F2FP.BF16.F32.PACK_AB R39, R34, R33 ;  /* 0x000000212227723e */ /* 0x000fe400000010ff */
[----:B------:R-:W-:-:S02]  /*0eb0*/  F2FP.BF16.F32.PACK_AB R28, R35, R28 ;  /* 0x0000001c231c723e */ /* 0x000fc400000010ff */
[----:B------:R-:W-:Y:S01]  /*0ec0*/  F2FP.BF16.F32.PACK_AB R29, R40, R29 ;  /* 0x0000001d281d723e */ /* 0x000fe200000010ff */
[----:B------:R2:W-:Y:S01]  /*0ed0*/  STSM.16.MT88.4 [R57+0x12c00], R36 ;  /* 0x012c002439007844 */ /* 0x0005e20000004200 */
[----:B------:R-:W-:Y:S01]  /*0ee0*/  F2FP.BF16.F32.PACK_AB R30, R25, R30 ;  /* 0x0000001e191e723e */ /* 0x000fe200000010ff */
[----:B0-----:R-:W-:Y:S01]  /*0ef0*/  IMAD R8, R49, 0x2, R2 ;  /* 0x0000000231087824 */ /* 0x001fe200078e0202 */
[----:B------:R-:W-:Y:S01]  /*0f00*/  F2FP.BF16.F32.PACK_AB R31, R26, R31 ;  /* 0x0000001f1a1f723e */ /* 0x000fe200000010ff */
[----:B------:R-:W-:Y:S01]  /*0f10*/  VIADD R9, R3, 0x10 ;  /* 0x0000001003097836 */ /* 0x000fe20000000000 */
[----:B------:R-:W-:Y:S02]  /*0f20*/  F2FP.BF16.F32.PACK_AB R20, R27, R20 ;  /* 0x000000141b14723e */ /* 0x000fe400000010ff */
[----:B------:R-:W-:Y:S01]  /*0f30*/  F2FP.BF16.F32.PACK_AB R21, R24, R21 ;  /* 0x000000151815723e */ /* 0x000fe200000010ff */
[----:B------:R2:W-:Y:S01]  /*0f40*/  STSM.16.MT88.4 [R57+0x13000], R28 ;  /* 0x0130001c39007844 */ /* 0x0005e20000004200 */
[----:B------:R-:W-:-:S02]  /*0f50*/  F2FP.BF16.F32.PACK_AB R22, R45, R22 ;  /* 0x000000162d16723e */ /* 0x000fc400000010ff */
[----:B------:R-:W-:Y:S02]  /*0f60*/  F2FP.BF16.F32.PACK_AB R23, R46, R23 ;  /* 0x000000172e17723e */ /* 0x000fe400000010ff */
[----:B-1----:R-:W-:Y:S02]  /*0f70*/  VIMNMX R14, R55, 0x60, PT ;  /* 0x00000060370e7848 */ /* 0x002fe40003fe0100 */
[----:B------:R-:W-:Y:S01]  /*0f80*/  ISETP.GE.AND P0, PT, R66, UR4, PT ;  /* 0x0000000442007c0c */ /* 0x000fe2000bf06270 */
[----:B------:R2:W-:Y:S01]  /*0f90*/  STSM.16.MT88.4 [R57+0x13400], R20 ;  /* 0x0134001439007844 */ /* 0x0005e20000004200 */
[----:B------:R-:W-:Y:S01]  /*0fa0*/  IMAD.WIDE.U32 R66, R0, UR6, R66 ;  /* 0x0000000600427c25 */ /* 0x000fe2000f8e0042 */
[----:B------:R-:W-:Y:S01]  /*0fb0*/  BAR.SYNC.DEFER_BLOCKING 0x0 ;  /* 0x0000000000007b1d */ /* 0x000fe20000010000 */
[C---:B------:R-:W-:Y:S02]  /*0fc0*/  ISETP.GE.OR P5, PT, R3.reuse, R14, P0 ;  /* 0x0000000e0300720c */ /* 0x040fe400007a6670 */
[C---:B------:R-:W-:Y:S01]  /*0fd0*/  VIADD R0, R3.reuse, 0x30 ;  /* 0x0000003003007836 */ /* 0x040fe20000000000 */
[----:B------:R-:W-:-:S02]  /*0fe0*/  IADD3 R10, P1, R3, R68, RZ ;  /* 0x00000044030a7210 */ /* 0x000fc40007f3e0ff */
[----:B------:R-:W-:Y:S01]  /*0ff0*/  IADD3 R67, R67, R51, RZ ;  /* 0x0000003343437210 */ /* 0x000fe20007ffe0ff */
[----:B------:R-:W-:Y:S01]  /*1000*/  ULDC.64 UR4, c[0x0][0x260] ;  /* 0x0000980000047ab9 */ /* 0x000fe20000000a00 */
[-C--:B------:R-:W-:Y:S01]  /*1010*/  ISETP.GE.OR P4, PT, R9, R14.reuse, P0 ;  /* 0x0000000e0900720c */ /* 0x080fe20000786670 */
[----:B------:R-:W-:Y:S01]  /*1020*/  IMAD R53, R53, UR4, RZ ;  /* 0x0000000435357c24 */ /* 0x000fe2000f8e02ff */
[C---:B------:R-:W-:Y:S01]  /*1030*/  IADD3 R12, R3.reuse, 0x20, RZ ;  /* 0x00000020030c7810 */ /* 0x040fe20007ffe0ff */
[C---:B------:R-:W-:Y:S01]  /*1040*/  VIADD R9, R3.reuse, 0x40 ;  /* 0x0000004003097836 */ /* 0x040fe20000000000 */
[C---:B------:R-:W-:Y:S01]  /*1050*/  LEA.HI.X.SX32 R11, R3.reuse, R69, 0x1, P1 ;  /* 0x00000045030b7211 */ /* 0x040fe200008f0eff */
[----:B------:R-:W-:Y:S01]  /*1060*/  VIADD R3, R3, 0x50 ;  /* 0x0000005003037836 */ /* 0x000fe20000000000 */
[-C--:B------:R-:W-:Y:S01]  /*1070*/  ISETP.GE.OR P2, PT, R0, R14.reuse, P0 ;  /* 0x0000000e0000720c */ /* 0x080fe20000746670 */
[----:B------:R-:W-:Y:S01]  /*1080*/  IMAD R53, R50, UR5, R53 ;  /* 0x0000000532357c24 */ /* 0x000fe2000f8e0235 */
[-C--:B------:R-:W-:Y:S01]  /*1090*/  ISETP.GE.OR P3, PT, R12, R14.reuse, P0 ;  /* 0x0000000e0c00720c */ /* 0x080fe20000766670 */
[----:B------:R-:W-:Y:S01]  /*10a0*/  IMAD.WIDE.U32 R50, R50, UR4, R66 ;  /* 0x0000000432327c25 */ /* 0x000fe2000f8e0042 */
[----:B------:R-:W-:-:S02]  /*10b0*/  ISETP.GE.OR P1, PT, R9, R14, P0 ;  /* 0x0000000e0900720c */ /* 0x000fc40000726670 */
[----:B------:R-:W-:Y:S01]  /*10c0*/  ISETP.GE.OR P0, PT, R3, R14, P0 ;  /* 0x0000000e0300720c */ /* 0x000fe20000706670 */
[----:B------:R-:W-:Y:S02]  /*10d0*/  VIADD R0, R2, 0x12000 ;  /* 0x0001200002007836 */ /* 0x000fe40000000000 */
[----:B------:R-:W-:Y:S01]  /*10e0*/  IMAD.WIDE R2, R48, 0x60, R10 ;  /* 0x0000006030027825 */ /* 0x000fe200078e020a */
[----:B------:R-:W-:Y:S01]  /*10f0*/  IADD3 R11, R51, R53, RZ ;  /* 0x00000035330b7210 */ /* 0x000fe20007ffe0ff */
[----:B------:R2:W0:Y:S02]  /*1100*/  LDS.128 R4, [R8+0x13400] ;  /* 0x0134000008047984 */ /* 0x0004240000000c00 */
[----:B------:R-:W-:Y:S01]  /*1110*/  IMAD R0, R49, 0x2, R0 ;  /* 0x0000000231007824 */ /* 0x000fe200078e0200 */
[----:B------:R-:W-:Y:S06]  /*1120*/  @P5 BRA `(.L_x_7428) ;  /* 0x00000000002c5947 */ /* 0x000fec0003800000 */
[----:B------:R-:W1:Y:S01]  /*1130*/  LDS.128 R12, [R0] ;  /* 0x00000000000c7984 */ /* 0x000e620000000c00 */
        /* <DEDUP_REMOVED lines=10> */
.L_x_7428:
[----:B------:R-:W-:Y:S05]  /*11e0*/  BSYNC B0 ;  /* 0x0000000000007941 */ /* 0x000fea0003800000 */
.L_x_7427:
[----:B-1----:R1:W3:Y:S01]  /*11f0*/  LDS.128 R12, [R8+0x12400] ;  /* 0x01240000080c7984 */ /* 0x0022e20000000c00 */
[----:B------:R-:W-:Y:S04]  /*1200*/  BSSY B0, `(.L_x_7429) ;  /* 0x000000f000007945 */ /* 0x000fe80003800000 */
[----:B------:R-:W-:Y:S05]  /*1210*/  @P4 BRA `(.L_x_7430) ;  /* 0x0000000000344947 */ /* 0x000fea0003800000 */
[----:B------:R-:W-:Y:S01]  /*1220*/  IADD3 R9, P4, R2, 0x10, RZ ;  /* 0x0000001002097810 */ /* 0x000fe20007f9e0ff */
[----:B------:R-:W-:Y:S01]  /*1230*/  ULDC.64 UR4, c[0x0][0x250] ;  /* 0x0000940000047ab9 */ /* 0x000fe20000000a00 */
[----:B------:R-:W-:Y:S02]  /*1240*/  IMAD.MOV.U32 R16, RZ, RZ, R50 ;  /* 0x000000ffff107224 */ /* 0x000fe400078e0032 */
[----:B------:R-:W-:Y:S01]  /*1250*/  IADD3.X R0, RZ, R3, RZ, P4, !PT ;  /* 0x00000003ff007210 */ /* 0x000fe200027fe4ff */
[----:B------:R-:W-:-:S04]  /*1260*/  IMAD.MOV.U32 R17, RZ, RZ, R11 ;  /* 0x000000ffff117224 */ /* 0x000fc800078e000b */
[----:B------:R-:W-:Y:S02]  /*1270*/  IMAD R0, R0, UR4, RZ ;  /* 0x0000000400007c24 */ /* 0x000fe4000f8e02ff */
[----:B------:R-:W-:-:S04]  /*1280*/  IMAD.WIDE.U32 R16, R9, UR4, R16 ;  /* 0x0000000409107c25 */ /* 0x000fc8000f8e0010 */
[----:B------:R-:W-:Y:S01]  /*1290*/  IMAD R9, R9, UR5, R0 ;  /* 0x0000000509097c24 */ /* 0x000fe2000f8e0200 */
[----:B------:R-:W-:Y:S02]  /*12a0*/  ULDC.64 UR4, c[0x0][0x238] ;  /* 0x00008e0000047ab9 */ /* 0x000fe40000000a00 */
[----:B------:R-:W-:Y:S02]  /*12b0*/  LEA R18, P4, R16, UR4, 0x1 ;  /* 0x0000000410127c11 */ /* 0x000fe4000f8808ff */
[----:B------:R-:W-:-:S04]  /*12c0*/  IADD3 R9, R17, R9, RZ ;  /* 0x0000000911097210 */ /* 0x000fc80007ffe0ff */
[----:B------:R-:W-:-:S05]  /*12d0*/  LEA.HI.X R19, R16, UR5, R9, 0x1, P4 ;  /* 0x0000000510137c11 */ /* 0x000fca000a0f0c09 */
[----:B---3--:R4:W-:Y:S02]  /*12e0*/  STG.E.128 desc[UR8][R18.64], R12 ;  /* 0x0000000c12007986 */ /* 0x0089e4000c101d08 */
.L_x_7430:
[----:B------:R-:W-:Y:S05]  /*12f0*/  BSYNC B0 ;  /* 0x0000000000007941 */ /* 0x000fea0003800000 */
.L_x_7429:
[----:B---34-:R3:W4:Y:S01]  /*1300*/  LDS.128 R12, [R8+0x12800] ;  /* 0x01280000080c7984 */ /* 0x0187220000000c00 */
[----:B------:R-:W-:Y:S04]  /*1310*/  BSSY B0, `(.L_x_7431) ;  /* 0x000000f000007945 */ /* 0x000fe80003800000 */
[----:B------:R-:W-:Y:S05]  /*1320*/  @P3 BRA `(.L_x_7432) ;  /* 0x0000000000343947 */ /* 0x000fea0003800000 */
[----:B------:R-:W-:Y:S01]  /*1330*/  IADD3 R9, P3, R2, 0x20, RZ ;  /* 0x0000002002097810 */ /* 0x000fe20007f7e0ff */
[----:B------:R-:W-:Y:S01]  /*1340*/  ULDC.64 UR4, c[0x0][0x250] ;  /* 0x0000940000047ab9 */ /* 0x000fe20000000a00 */
[----:B------:R-:W-:Y:S01]  /*1350*/  MOV R17, R11 ;  /* 0x0000000b00117202 */ /* 0x000fe20000000f00 */
        /* <DEDUP_REMOVED lines=10> */
.L_x_7432:
[----:B------:R-:W-:Y:S05]  /*1400*/  BSYNC B0 ;  /* 0x0000000000007941 */ /* 0x000fea0003800000 */
.L_x_7431:
[----:B----4-:R4:W0:Y:S01]  /*1410*/  LDS.128 R12, [R8+0x12c00] ;  /* 0x012c0000080c7984 */ /* 0x0108220000000c00 */
        /* <DEDUP_REMOVED lines=14> */
[----:B0-----:R0:W-:Y:S02]  /*1500*/  STG.E.128 desc[UR8][R18.64], R12 ;  /* 0x0000000c12007986 */ /* 0x0011e4000c101d08 */
.L_x_7434:
[----:B------:R-:W-:Y:S05]  /*1510*/  BSYNC B0 ;  /* 0x0000000000007941 */ /* 0x000fea0003800000 */
.L_x_7433:
[----:B0-----:R0:W0:Y:S01]  /*1520*/  LDS.128 R12, [R8+0x13000] ;  /* 0x01300000080c7984 */ /* 0x0010220000000c00 */
[----:B------:R-:W-:Y:S04]  /*1530*/  BSSY B0, `(.L_x_7435) ;  /* 0x000000f000007945 */ /* 0x000fe80003800000 */
[----:B------:R-:W-:Y:S05]  /*1540*/  @P1 BRA `(.L_x_7436) ;  /* 0x0000000000341947 */ /* 0x000fea0003800000 */
[----:B------:R-:W-:Y:S01]  /*1550*/  IADD3 R17, P1, R2, 0x40, RZ ;  /* 0x0000004002117810 */ /* 0x000fe20007f3e0ff */
[----:B------:R-:W-:Y:S01]  /*1560*/  ULDC.64 UR4, c[0x0][0x250] ;  /* 0x0000940000047ab9 */ /* 0x000fe20000000a00 */
[----:B01234-:R-:W-:Y:S02]  /*1570*/  IMAD.MOV.U32 R8, RZ, RZ, R50 ;  /* 0x000000ffff087224 */ /* 0x01ffe400078e0032 */
        /* <DEDUP_REMOVED lines=9> */
[----:B------:R0:W-:Y:S02]  /*1610*/  STG.E.128 desc[UR8][R16.64], R12 ;  /* 0x0000000c10007986 */ /* 0x0001e4000c101d08 */
.L_x_7436:
[----:B------:R-:W-:Y:S05]  /*1620*/  BSYNC B0 ;  /* 0x0000000000007941 */ /* 0x000fea0003800000 */
.L_x_7435:
[----:B------:R-:W-:Y:S05]  /*1630*/  @P0 EXIT ;  /* 0x000000000000094d */ /* 0x000fea0003800000 */
[----:B------:R-:W-:Y:S01]  /*1640*/  IADD3 R9, P0, R2, 0x50, RZ ;  /* 0x0000005002097810 */ /* 0x000fe20007f1e0ff */
[----:B------:R-:W-:-:S04]  /*1650*/  ULDC.64 UR4, c[0x0][0x250] ;  /* 0x0000940000047ab9 */ /* 0x000fc80000000a00 */
[----:B------:R-:W-:Y:S01]  /*1660*/  IMAD.X R2, RZ, RZ, R3, P0 ;  /* 0x000000ffff027224 */ /* 0x000fe200000e0603 */
[----:B------:R-:W-:-:S03]  /*1670*/  MOV R3, R11 ;  /* 0x0000000b00037202 */ /* 0x000fc60000000f00 */
[----:B------:R-:W-:Y:S02]  /*1680*/  IMAD R0, R2, UR4, RZ ;  /* 0x0000000402007c24 */ /* 0x000fe4000f8e02ff */
[----:B------:R-:W-:-:S04]  /*1690*/  IMAD.MOV.U32 R2, RZ, RZ, R50 ;  /* 0x000000ffff027224 */ /* 0x000fc800078e0032 */
[----:B------:R-:W-:-:S04]  /*16a0*/  IMAD.WIDE.U32 R2, R9, UR4, R2 ;  /* 0x0000000409027c25 */ /* 0x000fc8000f8e0002 */
[----:B------:R-:W-:Y:S01]  /*16b0*/  IMAD R9, R9, UR5, R0 ;  /* 0x0000000509097c24 */ /* 0x000fe2000f8e0200 */
[----:B------:R-:W-:Y:S02]  /*16c0*/  ULDC.64 UR4, c[0x0][0x238] ;  /* 0x00008e0000047ab9 */ /* 0x000fe40000000a00 */
[----:B01234-:R-:W-:Y:S01]  /*16d0*/  LEA R8, P0, R2, UR4, 0x1 ;  /* 0x0000000402087c11 */ /* 0x01ffe2000f8008ff */
[----:B------:R-:W-:-:S05]  /*16e0*/  IMAD.IADD R3, R3, 0x1, R9 ;  /* 0x0000000103037824 */ /* 0x000fca00078e0209 */
[----:B------:R-:W-:-:S05]  /*16f0*/  LEA.HI.X R9, R2, UR5, R3, 0x1, P0 ;  /* 0x0000000502097c11 */ /* 0x000fca00080f0c03 */
[----:B------:R-:W-:Y:S01]  /*1700*/  STG.E.128 desc[UR8][R8.64], R4 ;  /* 0x0000000408007986 */ /* 0x000fe2000c101d08 */
[----:B------:R-:W-:Y:S05]  /*1710*/  EXIT ;  /* 0x000000000000794d */ /* 0x000fea0003800000 */
.L_x_7437:
        /* <DEDUP_REMOVED lines=14> */
.L_x_7697:


//--------------------- .text._ZN7cutlass13device_kernelIN5flash32FlashAttnBwdPostprocessConvertdQIN4cute5tupleIJNS3_1CILi64EEENS5_ILi192EEEEEENS_10bfloat16_tEfNS_4arch4Sm90ELi384ENS3_8TiledMMAINS3_8MMA_AtomIJNS3_4SM904GMMA27MMA_64x64x16_F32BF16BF16_SSILNSF_5MajorE0ELSH_1ELNSF_7ScaleInE1ELSI_1EEEEEENS3_6LayoutINS4_IJNS5_ILi1EEENS5_ILi3EEESM_EEENS4_IJNS5_ILi0EEESM_SP_EEEEENS4_IJNS3_10UnderscoreESS_SS_EEEEELb0EEEEEvNT_6ParamsE --------------------------
	.section	.text._ZN7cutlass13device_kernelIN5flash32FlashAttnBwdPostprocessConvertdQIN4cute5tupleIJNS3_1CILi64EEENS5_ILi192EEEEEENS_10bfloat16_tEfNS_4arch4Sm90ELi384ENS3_8TiledMMAINS3_8MMA_AtomIJNS3_4SM904GMMA27MMA_64x64x16_F32BF16BF16_SSILNSF_5MajorE0ELSH_1ELNSF_7ScaleInE1ELSI_1EEEEEENS3_6LayoutINS4_IJNS5_ILi1EEENS5_ILi3EEESM_EEENS4_IJNS5_ILi0EEESM_SP_EEEEENS4_IJNS3_10UnderscoreESS_SS_EEEEELb0EEEEEvNT_6ParamsE,"ax",@progbits
	.align	128
.text._ZN7cutlass13device_kernelIN5flash32FlashAttnBwdPostprocessConvertdQIN4cute5tupleIJNS3_1CILi64EEENS5_ILi192EEEEEENS_10bfloat16_tEfNS_4arch4Sm90ELi384ENS3_8TiledMMAINS3_8MMA_AtomIJNS3_4SM904GMMA27MMA_64x64x16_F32BF16BF16_SSILNSF_5MajorE0ELSH_1ELNSF_7ScaleInE1ELSI_1EEEEEENS3_6LayoutINS4_IJNS5_ILi1EEENS5_ILi3EEESM_EEENS4_IJNS5_ILi0EEESM_SP_EEEEENS4_IJNS3_10UnderscoreESS_SS_EEEEELb0EEEEEvNT_6ParamsE:
        .type           _ZN7cutlass13device_kernelIN5flash32FlashAttnBwdPostprocessConvertdQIN4cute5tupleIJNS3_1CILi64EEENS5_ILi192EEEEEENS_10bfloat16_tEfNS_4arch4Sm90ELi384ENS3_8TiledMMAINS3_8MMA_AtomIJNS3_4SM904GMMA27MMA_64x64x16_F32BF16BF16_SSILNSF_5MajorE0ELSH_1ELNSF_7ScaleInE1ELSI_1EEEEEENS3_6LayoutINS4_IJNS5_ILi1EEENS5_ILi3EEESM_EEENS4_IJNS5_ILi0EEESM_SP_EEEEENS4_IJNS3_10UnderscoreESS_SS_EEEEELb0EEEEEvNT_6ParamsE,@function
        .size           _ZN7cutlass13device_kernelIN5flash32FlashAttnBwdPostprocessConvertdQIN4cute5tupleIJNS3_1CILi64EEENS5_ILi192EEEEEENS_10bfloat16_tEfNS_4arch4Sm90ELi384ENS3_8TiledMMAINS3_8MMA_AtomIJNS3_4SM904GMMA27MMA_64x64x16_F32BF16BF16_SSILNSF_5MajorE0ELSH_1ELNSF_7ScaleInE1ELSI_1EEEEEENS3_6LayoutINS4_IJNS5_ILi1EEENS5_ILi3EEESM_EEENS4_IJNS5_ILi0EEESM_SP_EEEEENS4_IJNS3_10UnderscoreESS_SS_EEEEELb0EEEEEvNT_6ParamsE,(.L_x_7698 - _ZN7cutlass13device_kernelIN5flash32FlashAttnBwdPostprocessConvertdQIN4cute5tupleIJNS3_1CILi64EEENS5_ILi192EEEEEENS_10bfloat16_tEfNS_4arch4Sm90ELi384ENS3_8TiledMMAINS3_8MMA_AtomIJNS3_4SM904GMMA27MMA_64x64x16_F32BF16BF16_SSILNSF_5MajorE0ELSH_1ELNSF_7ScaleInE1ELSI_1EEEEEENS3_6LayoutINS4_IJNS5_ILi1EEENS5_ILi3EEESM_EEENS4_IJNS5_ILi0EEESM_SP_EEEEENS4_IJNS3_10UnderscoreESS_SS_EEEEELb0EEEEEvNT_6ParamsE)
        .other          _ZN7cutlass13device_kernelIN5flash32FlashAttnBwdPostprocessConvertdQIN4cute5tupleIJNS3_1CILi64EEENS5_ILi192EEEEEENS_10bfloat16_tEfNS_4arch4Sm90ELi384ENS3_8TiledMMAINS3_8MMA_AtomIJNS3_4SM904GMMA27MMA_64x64x16_F32BF16BF16_SSILNSF_5MajorE0ELSH_1ELNSF_7ScaleInE1ELSI_1EEEEEENS3_6LayoutINS4_IJNS5_ILi1EEENS5_ILi3EEESM_EEENS4_IJNS5_ILi0EEESM_SP_EEEEENS4_IJNS3_10UnderscoreESS_SS_EEEEELb0EEEEEvNT_6ParamsE,@"STO_CUDA_ENTRY STV_DEFAULT"
_ZN7cutlass13device_kernelIN5flash32FlashAttnBwdPostprocessConvertdQIN4cute5tupleIJNS3_1CILi64EEENS5_ILi192EEEEEENS_10bfloat16_tEfNS_4arch4Sm90ELi384ENS3_8TiledMMAINS3_8MMA_AtomIJNS3_4SM904GMMA27MMA_64x64x16_F32BF16BF16_SSILNSF_5MajorE0ELSH_1ELNSF_7ScaleInE1ELSI_1EEEEEENS3_6LayoutINS4_IJNS5_ILi1EEENS5_ILi3EEESM_EEENS4_IJNS5_ILi0EEESM_SP_EEEEENS4_IJNS3_10UnderscoreESS_SS_EEEEELb0EEEEEvNT_6ParamsE:
[----:B------:R-:W-:Y:S08]  /*0000*/  LDC R1, c[0x0][0x28] ;  /* 0x00000a00ff017b82 */ /* 0x000ff00000000800 */
[----:B------:R-:W0:Y:S01]  /*0010*/  LDC.64 R2, c[0x0][0x278] ;  /* 0x00009e00ff027b82 */ /* 0x000e220000000a00 */
[----:B------:R-:W1:Y:S01]  /*0020*/  S2R R13, SR_CTAID.Z ;  /* 0x00000000000d7919 */ /* 0x000e620000002700 */
[----:B------:R-:W-:-:S06]  /*0030*/  ULDC.64 UR8, c[0x0][0x208] ;  /* 0x0000820000087ab9 */ /* 0x000fcc0000000a00 */
[----:B------:R-:W2:Y:S08]  /*0040*/  LDC.64 R10, c[0x0][0x270] ;  /* 0x00009c00ff0a7b82 */ /* 0x000eb00000000a00 */
[----:B------:R-:W1:Y:S01]  /*0050*/  LDC.64 R4, c[0x0][0x270] ;  /* 0x00009c00ff047b82 */ /* 0x000e620000000a00 */
[----:B0-----:R-:W-:-:S04]  /*0060*/  ISETP.NE.U32.AND P2, PT, R2, RZ, PT ;  /* 0x000000ff0200720c */ /* 0x001fc80003f45070 */
[----:B------:R-:W-:Y:S02]  /*0070*/  ISETP.NE.AND.EX P2, PT, R3, RZ, PT, P2 ;  /* 0x000000ff0300720c */ /* 0x000fe40003f45320 */
[----:B--2---:R-:W-:-:S04]  /*0080*/  ISETP.NE.U32.AND P1, PT, R10, RZ, PT ;  /* 0x000000ff0a00720c */ /* 0x004fc80003f25070 */
[----:B------:R-:W-:Y:S01]  /*0090*/  ISETP.NE.AND.EX P1, PT, R11, RZ, PT, P1 ;  /* 0x000000ff0b00720c */ /* 0x000fe20003f25310 */
[----:B------:R-:W-:Y:S01]  /*00a0*/  ULDC UR4, c[0x0][0x240] ;  /* 0x0000900000047ab9 */ /* 0x000fe20000000800 */
[----:B-1----:R-:W-:-:S05]  /*00b0*/  IMAD.WIDE R4, R13, 0x4, R4 ;  /* 0x000000040d047825 */ /* 0x002fca00078e0204 */
[----:B------:R-:W0:Y:S01]  /*00c0*/  @P2 LDC.64 R6, c[0x0][0x278] ;  /* 0x00009e00ff062b82 */ /* 0x000e220000000a00 */
[----:B------:R-:W-:-:S05]  /*00d0*/  IMAD.U32 R43, RZ, RZ, UR4 ;  /* 0x00000004ff2b7e24 */ /* 0x000fca000f8e00ff */
[----:B------:R1:W5:Y:S01]  /*00e0*/  @P1 LDG.E R9, desc[UR8][R4.64] ;  /* 0x0000000804091981 */ /* 0x000362000c1e1900 */
[----:B0-----:R-:W-:-:S05]  /*00f0*/  @P2 IMAD.WIDE R6, R13, 0x4, R6 ;  /* 0x000000040d062825 */ /* 0x001fca00078e0206 */
[----:B------:R1:W5:Y:S01]  /*0100*/  @P2 LDG.E R43, desc[UR8][R6.64] ;  /* 0x00000008062b2981 */ /* 0x000362000c1e1900 */
[----:B------:R-:W-:Y:S01]  /*0110*/  ISETP.NE.U32.AND P0, PT, R10, RZ, PT ;  /* 0x000000ff0a00720c */ /* 0x000fe20003f05070 */
[----:B------:R-:W0:Y:S03]  /*0120*/  S2R R3, SR_CTAID.X ;  /* 0x0000000000037919 */ /* 0x000e260000002500 */
[----:B------:R-:W-:Y:S01]  /*0130*/  ISETP.NE.AND.EX P0, PT, R11, RZ, PT, P0 ;  /* 0x000000ff0b00720c */ /* 0x000fe20003f05300 */
[----:B0-----:R-:W-:Y:S01]  /*0140*/  IMAD.SHL.U32 R40, R3, 0x40, RZ ;  /* 0x0000004003287824 */ /* 0x001fe200078e00ff */
[----:B-1----:R-:W-:Y:S11]  /*0150*/  @P2 BRA `(.L_x_7438) ;  /* 0x0000000000102947 */ /* 0x002ff60003800000 */
[----:B------:R-:W-:Y:S05]  /*0160*/  @!P1 BRA `(.L_x_7438) ;  /* 0x00000000000c9947 */ /* 0x000fea0003800000 */
[----:B------:R-:W2:Y:S04]  /*0170*/  LDG.E R0, desc[UR8][R4.64] ;  /* 0x0000000804007981 */ /* 0x000ea8000c1e1900 */
[----:B-----5:R-:W2:Y:S02]  /*0180*/  LDG.E R43, desc[UR8][R4.64+0x4] ;  /* 0x00000408042b7981 */ /* 0x020ea4000c1e1900 */
[----:B--2---:R-:W-:-:S07]  /*0190*/  IMAD.IADD R43, R43, 0x1, -R0 ;  /* 0x000000012b2b7824 */ /* 0x004fce00078e0a00 */
.L_x_7438:
[----:B-----5:R-:W-:-:S13]  /*01a0*/  ISETP.LE.AND P2, PT, R43, R40, PT ;  /* 0x000000282b00720c */ /* 0x020fda0003f43270 */
[----:B------:R-:W-:Y:S05]  /*01b0*/  @P0 EXIT P2 ;  /* 0x000000000000094d */ /* 0x000fea0001000000 */
[----:B------:R-:W0:Y:S01]  /*01c0*/  S2R R6, SR_CTAID.Y ;  /* 0x0000000000067919 */ /* 0x000e220000002600 */
[----:B------:R-:W-:Y:S01]  /*01d0*/  @P1 IMAD R0, R13, 0x40, R9 ;  /* 0x000000400d001824 */ /* 0x000fe200078e0209 */
[----:B------:R-:W1:Y:S01]  /*01e0*/  LDC.64 R14, c[0x0][0x228] ;  /* 0x00008a00ff0e7b82 */ /* 0x000e620000000a00 */
[----:B------:R-:W-:Y:S01]  /*01f0*/  CS2R R10, SRZ ;  /* 0x00000000000a7805 */ /* 0x000fe2000001ff00 */
[----:B------:R-:W2:Y:S01]  /*0200*/  S2R R17, SR_TID.X ;  /* 0x0000000000117919 */ /* 0x000ea20000002100 */
[----:B------:R-:W-:Y:S01]  /*0210*/  IMAD R7, R3, 0x3000, RZ ;  /* 0x0000300003077824 */ /* 0x000fe200078e02ff */
[----:B------:R-:W-:Y:S01]  /*0220*/  @P1 SHF.R.S32.HI R5, RZ, 0x1f, R0 ;  /* 0x0000001fff051819 */ /* 0x000fe20000011400 */
[----:B------:R-:W-:Y:S01]  /*0230*/  BSSY B0, `(.L_x_7439) ;  /* 0x0000030000007945 */ /* 0x000fe20003800000 */
[----:B------:R-:W3:Y:S01]  /*0240*/  S2R R2, SR_CgaCtaId ;  /* 0x0000000000027919 */ /* 0x000ee20000008800 */
[----:B------:R-:W-:Y:S01]  /*0250*/  SEL R4, R13, RZ, !P0 ;  /* 0x000000ff0d047207 */ /* 0x000fe20004000000 */
[----:B------:R-:W4:Y:S01]  /*0260*/  LDC.64 R18, c[0x0][0x230] ;  /* 0x00008c00ff127b82 */ /* 0x000f220000000a00 */
[----:B------:R-:W-:-:S04]  /*0270*/  @P1 LEA.HI R5, R5, R0, RZ, 0x6 ;  /* 0x0000000005051211 */ /* 0x000fc800078f30ff */
[----:B------:R-:W-:-:S03]  /*0280*/  @P1 SHF.R.S32.HI R5, RZ, 0x6, R5 ;  /* 0x00000006ff051819 */ /* 0x000fc60000011405 */
[----:B------:R-:W5:Y:S02]  /*0290*/  LDC.64 R20, c[0x0][0x210] ;  /* 0x00008400ff147b82 */ /* 0x000f640000000a00 */
[----:B------:R-:W-:-:S04]  /*02a0*/  @P1 IMAD R5, R5, 0x3000, RZ ;  /* 0x0000300005051824 */ /* 0x000fc800078e02ff */
[--C-:B------:R-:W-:Y:S01]  /*02b0*/  @P1 IMAD.MOV.U32 R10, RZ, RZ, R5.reuse ;  /* 0x000000ffff0a1224 */ /* 0x100fe200078e0005 */
[----:B------:R-:W-:-:S04]  /*02c0*/  @P1 SHF.R.S32.HI R11, RZ, 0x1f, R5 ;  /* 0x0000001fff0b1819 */ /* 0x000fc80000011405 */
[C---:B------:R-:W-:Y:S02]  /*02d0*/  IADD3 R10, P2, R7.reuse, R10, RZ ;  /* 0x0000000a070a7210 */ /* 0x040fe40007f5e0ff */
[----:B0-----:R-:W-:Y:S02]  /*02e0*/  SHF.R.S32.HI R5, RZ, 0x1f, R6 ;  /* 0x0000001fff057819 */ /* 0x001fe40000011406 */
[----:B------:R-:W-:Y:S02]  /*02f0*/  LEA.HI.X.SX32 R11, R7, R11, 0x1, P2 ;  /* 0x0000000b070b7211 */ /* 0x000fe400010f0eff */
[----:B------:R-:W-:Y:S01]  /*0300*/  SHF.R.S32.HI R7, RZ, 0x1f, R13 ;  /* 0x0000001fff077819 */ /* 0x000fe2000001140d */
[-C--:B-1----:R-:W-:Y:S02]  /*0310*/  IMAD R0, R5, R14.reuse, RZ ;  /* 0x0000000e05007224 */ /* 0x082fe400078e02ff */
[----:B------:R-:W-:Y:S01]  /*0320*/  IMAD.WIDE.U32 R10, R6, R14, R10 ;  /* 0x0000000e060a7225 */ /* 0x000fe200078e000a */
[----:B------:R-:W-:-:S02]  /*0330*/  SEL R7, R7, RZ, !P0 ;  /* 0x000000ff07077207 */ /* 0x000fc40004000000 */
[----:B--2---:R-:W-:Y:S01]  /*0340*/  ISETP.NE.AND P0, PT, R17, RZ, PT ;  /* 0x000000ff1100720c */ /* 0x004fe20003f05270 */
[----:B------:R-:W-:Y:S02]  /*0350*/  IMAD R15, R6, R15, R0 ;  /* 0x0000000f060f7224 */ /* 0x000fe400078e0200 */
[-C--:B----4-:R-:W-:Y:S02]  /*0360*/  IMAD R0, R7, R18.reuse, RZ ;  /* 0x0000001207007224 */ /* 0x090fe400078e02ff */
[----:B------:R-:W-:Y:S02]  /*0370*/  IMAD.IADD R11, R11, 0x1, R15 ;  /* 0x000000010b0b7824 */ /* 0x000fe400078e020f */
[C---:B------:R-:W-:Y:S02]  /*0380*/  IMAD R13, R4.reuse, R19, R0 ;  /* 0x00000013040d7224 */ /* 0x040fe400078e0200 */
[----:B------:R-:W-:-:S05]  /*0390*/  IMAD.WIDE.U32 R10, R4, R18, R10 ;  /* 0x00000012040a7225 */ /* 0x000fca00078e000a */
[----:B------:R-:W-:Y:S02]  /*03a0*/  IADD3 R0, R11, R13, RZ ;  /* 0x0000000d0b007210 */ /* 0x000fe40007ffe0ff */
[----:B-----5:R-:W-:-:S04]  /*03b0*/  LEA R20, P2, R10, R20, 0x2 ;  /* 0x000000140a147211 */ /* 0x020fc800078410ff */
[----:B------:R-:W-:Y:S01]  /*03c0*/  LEA.HI.X R0, R10, R21, R0, 0x2, P2 ;  /* 0x000000150a007211 */ /* 0x000fe200010f1400 */
[----:B---3--:R-:W-:Y:S08]  /*03d0*/  @P0 BRA `(.L_x_7440) ;  /* 0x0000000000540947 */ /* 0x008ff00003800000 */
        /* <DEDUP_REMOVED lines=16> */
.L_x_7441:
[----:B------:R-:W-:Y:S01]  /*04e0*/  @P0 ELECT P2, URZ, PT ;  /* 0x00000000003f082f */ /* 0x000fe20003840000 */
[----:B------:R1:W-:-:S12]  /*04f0*/  UBLKCP.S.G [UR6], [UR4], UR10 ;  /* 0x00000006040073ba */ /* 0x0003d8000800020a */
[----:B------:R-:W-:Y:S02]  /*0500*/  @P2 PLOP3.LUT P0, PT, P2, PT, PT, 0x8, 0x0 ;  /* 0x000000000000281c */ /* 0x000fe4000170e170 */
[----:B------:R-:W-:-:S11]  /*0510*/  PLOP3.LUT P2, PT, PT, PT, PT, 0x8, 0x0 ;  /* 0x000000000000781c */ /* 0x000fd60003f4e170 */
[----:B-1----:R-:W-:Y:S05]  /*0520*/  @P0 BRA.U.ANY `(.L_x_7441) ;  /* 0xfffffffd00ec0947 */ /* 0x002fea000393ffff */
.L_x_7440:
[----:B------:R-:W-:Y:S05]  /*0530*/  BSYNC B0 ;  /* 0x0000000000007941 */ /* 0x000fea0003800000 */
.L_x_7439:
[----:B------:R-:W-:Y:S01]  /*0540*/  BAR.SYNC.DEFER_BLOCKING 0x0 ;  /* 0x0000000000007b1d */ /* 0x000fe20000010000 */
[----:B------:R-:W-:Y:S02]  /*0550*/  MOV R41, 0x400 ;  /* 0x0000040000297802 */ /* 0x000fe40000000f00 */
[----:B------:R-:W-:Y:S02]  /*0560*/  CS2R R50, SRZ ;  /* 0x0000000000327805 */ /* 0x000fe4000001ff00 */
[----:B------:R-:W-:Y:S01]  /*0570*/  SHF.L.U32 R0, RZ, 0x1f, RZ ;  /* 0x0000001fff007819 */ /* 0x000fe200000006ff */
[--C-:B------:R-:W-:Y:S01]  /*0580*/  @P1 IMAD.MOV.U32 R50, RZ, RZ, R9.reuse ;  /* 0x000000ffff321224 */ /* 0x100fe200078e0009 */
[----:B------:R-:W-:Y:S02]  /*0590*/  LEA R41, R2, R41, 0x18 ;  /* 0x0000002902297211 */ /* 0x000fe400078ec0ff */
[----:B------:R-:W-:-:S07]  /*05a0*/  @P1 SHF.R.S32.HI R51, RZ, 0x1f, R9 ;  /* 0x0000001fff331819 */ /* 0x000fce0000011409 */
.L_x_7442:
[----:B-1----:R1:W2:Y:S02]  /*05b0*/  SYNCS.PHASECHK.TRANS64.TRYWAIT P0, [R41+URZ+0x12000], R0 ;  /* 0x01200000290075a7 */ /* 0x0022a4000800017f */
[----:B--2---:R-:W-:Y:S05]  /*05c0*/  @!P0 NANOSLEEP.SYNCS 0x989680 ;  /* 0x009896800000895d */ /* 0x004fea0003900000 */
[----:B------:R-:W2:Y:S02]  /*05d0*/  @!P0 SYNCS.PHASECHK.TRANS64 P0, [R41+URZ+0x12000], R0 ;  /* 0x01200000290085a7 */ /* 0x000ea4000800007f */
[----:B--2---:R-:W-:Y:S05]  /*05e0*/  @!P0 BRA `(.L_x_7442) ;  /* 0xfffffffc00f08947 */ /* 0x004fea000383ffff */
[----:B------:R-:W-:Y:S01]  /*05f0*/  SHF.R.S32.HI R46, RZ, 0x1f, R17 ;  /* 0x0000001fff2e7819 */ /* 0x000fe20000011411 */
[----:B------:R-:W-:Y:S01]  /*0600*/  IMAD.HI R16, R17, 0x2aaaaaab, RZ ;  /* 0x2aaaaaab11107827 */ /* 0x000fe200078e02ff */
[----:B------:R-:W-:Y:S01]  /*0610*/  ULDC UR4, c[0x0][0x268] ;  /* 0x00009a0000047ab9 */ /* 0x000fe20000000800 */
[----:B------:R-:W-:Y:S01]  /*0620*/  ULDC.64 UR6, c[0x0][0x258] ;  /* 0x0000960000067ab9 */ /* 0x000fe20000000a00 */
[CC--:B-1----:R-:W-:Y:S01]  /*0630*/  LEA.HI R0, R46.reuse, R17.reuse, RZ, 0x7 ;  /* 0x000000112e007211 */ /* 0x0c2fe200078f38ff */
[----:B------:R-:W-:Y:S01]  /*0640*/  IMAD R5, R5, UR6, RZ ;  /* 0x0000000605057c24 */ /* 0x000fe2000f8e02ff */
[-C--:B0-----:R-:W-:Y:S01]  /*0650*/  LEA.HI R8, R46, R17.reuse, RZ, 0x5 ;  /* 0x000000112e087211 */ /* 0x081fe200078f28ff */
[----:B------:R-:W-:Y:S01]  /*0660*/  BSSY B0, `(.L_x_7443) ;  /* 0x0000099000007945 */ /* 0x000fe20003800000 */
[C---:B------:R-:W-:Y:S01]  /*0670*/  LOP3.LUT R2, R0.reuse, 0xfffff80, RZ, 0xc0, !PT ;  /* 0x0fffff8000027812 */ /* 0x040fe200078ec0ff */
[----:B------:R-:W-:Y:S01]  /*0680*/  IMAD.SHL.U32 R0, R0, 0x20, RZ ;  /* 0x0000002000007824 */ /* 0x000fe200078e00ff */
[----:B------:R-:W-:-:S02]  /*0690*/  LEA.HI R46, R46, R17, RZ, 0x4 ;  /* 0x000000112e2e7211 */ /* 0x000fc400078f20ff */
[----:B------:R-:W-:Y:S01]  /*06a0*/  SHF.R.S32.HI R12, RZ, 0x5, R8 ;  /* 0x00000005ff0c7819 */ /* 0x000fe20000011408 */
[C---:B------:R-:W-:Y:S01]  /*06b0*/  IMAD.IADD R2, R17.reuse, 0x1, -R2 ;  /* 0x0000000111027824 */ /* 0x040fe200078e0a02 */
[----:B------:R-:W-:Y:S02]  /*06c0*/  LOP3.LUT R21, R0, 0xfffff000, RZ, 0xc0, !PT ;  /* 0xfffff00000157812 */ /* 0x000fe400078ec0ff */
[----:B------:R-:W-:Y:S02]  /*06d0*/  LOP3.LUT R0, R46, 0xfffffff0, RZ, 0xc0, !PT ;  /* 0xfffffff02e007812 */ /* 0x000fe400078ec0ff */
[----:B------:R-:W-:Y:S01]  /*06e0*/  SHF.R.S32.HI R9, RZ, 0x1f, R8 ;  /* 0x0000001fff097819 */ /* 0x000fe20000011408 */
[----:B------:R-:W-:Y:S01]  /*06f0*/  IMAD R2, R2, 0x4, R21 ;  /* 0x0000000402027824 */ /* 0x000fe200078e0215 */
[----:B------:R-:W-:Y:S01]  /*0700*/  SHF.R.U32.HI R19, RZ, 0x1f, R16 ;  /* 0x0000001fff137819 */ /* 0x000fe20000011610 */
[----:B------:R-:W-:Y:S01]  /*0710*/  IMAD.IADD R45, R17, 0x1, -R0 ;  /* 0x00000001112d7824 */ /* 0x000fe200078e0a00 */
[----:B------:R-:W-:-:S02]  /*0720*/  LEA.HI R9, R9, R12, RZ, 0x2 ;  /* 0x0000000c09097211 */ /* 0x000fc400078f10ff */
[----:B------:R-:W-:Y:S02]  /*0730*/  LEA.HI.SX32 R0, R16, R19, 0x1e ;  /* 0x0000001310007211 */ /* 0x000fe400078ff2ff */
[----:B------:R-:W-:Y:S02]  /*0740*/  SHF.R.S32.HI R52, RZ, 0x1f, R45 ;  /* 0x0000001fff347819 */ /* 0x000fe4000001142d */
[----:B------:R-:W-:Y:S01]  /*0750*/  LOP3.LUT R13, R9, 0x3ffffc, RZ, 0xc0, !PT ;  /* 0x003ffffc090d7812 */ /* 0x000fe200078ec0ff */
[----:B------:R-:W-:Y:S01]  /*0760*/  IMAD R44, R0, -0x18, R17 ;  /* 0xffffffe8002c7824 */ /* 0x000fe200078e0211 */
[----:B------:R-:W-:Y:S01]  /*0770*/  LEA.HI R52, R52, R45, RZ, 0x3 ;  /* 0x0000002d34347211 */ /* 0x000fe200078f18ff */
[----:B------:R-:W-:Y:S01]  /*0780*/  IMAD.SHL.U32 R37, R0, 0x40, RZ ;  /* 0x0000004000257824 */ /* 0x000fe200078e00ff */
[----:B------:R-:W-:Y:S01]  /*0790*/  LEA R36, R2, R41, 0x2 ;  /* 0x0000002902247211 */ /* 0x000fe200078e10ff */
[----:B------:R-:W-:Y:S01]  /*07a0*/  IMAD.IADD R42, R12, 0x1, -R13 ;  /* 0x000000010c2a7824 */ /* 0x000fe200078e0a0d */
[C---:B------:R-:W-:Y:S01]  /*07b0*/  LOP3.LUT R24, R52.reuse, 0xfffffff8, RZ, 0xc0, !PT ;  /* 0xfffffff834187812 */ /* 0x040fe200078ec0ff */
[----:B------:R-:W-:Y:S01]  /*07c0*/  IMAD.SHL.U32 R52, R52, 0x40, RZ ;  /* 0x0000004034347824 */ /* 0x000fe200078e00ff */
[----:B------:R-:W-:Y:S01]  /*07d0*/  SHF.R.S32.HI R25, RZ, 0x1f, R44 ;  /* 0x0000001fff197819 */ /* 0x000fe2000001142c */
[----:B------:R-:W0:Y:S01]  /*07e0*/  LDS.128 R12, [R36+0x800] ;  /* 0x00080000240c7984 */ /* 0x000e220000000c00 */
[----:B------:R-:W-:Y:S01]  /*07f0*/  IMAD R42, R42, 0x400, R21 ;  /* 0x000004002a2a7824 */ /* 0x000fe200078e0215 */
[----:B------:R-:W-:Y:S01]  /*0800*/  LOP3.LUT R37, R37, 0x1c0, RZ, 0xc0, !PT ;  /* 0x000001c025257812 */ /* 0x000fe200078ec0ff */
[----:B------:R-:W-:Y:S01]  /*0810*/  IMAD.IADD R45, R45, 0x1, -R24 ;  /* 0x000000012d2d7824 */ /* 0x000fe200078e0a18 */
[----:B------:R-:W1:Y:S01]  /*0820*/  LDS.128 R20, [R36+0x1800] ;  /* 0x0018000024147984 */ /* 0x000e620000000c00 */
[----:B------:R-:W-:-:S02]  /*0830*/  LEA.HI R53, R25, R44, RZ, 0x3 ;  /* 0x0000002c19357211 */ /* 0x000fc400078f18ff */
[----:B------:R-:W-:Y:S01]  /*0840*/  SHF.L.U32 R44, R44, 0x3, RZ ;  /* 0x000000032c2c7819 */ /* 0x000fe200000006ff */
[----:B------:R-:W2:Y:S01]  /*0850*/  LDS.128 R8, [R36] ;  /* 0x0000000024087984 */ /* 0x000ea20000000c00 */
[----:B------:R-:W-:Y:S01]  /*0860*/  LEA.HI R2, R16, R19, RZ, 0x1b ;  /* 0x0000001310027211 */ /* 0x000fe200078fd8ff */
[----:B------:R-:W-:Y:S01]  /*0870*/  IMAD.SHL.U32 R49, R45, 0x40, RZ ;  /* 0x000000402d317824 */ /* 0x000fe200078e00ff */
[----:B------:R-:W-:Y:S01]  /*0880*/  LOP3.LUT R47, R37, 0x38, R44, 0xf8, !PT ;  /* 0x00000038252f7812 */ /* 0x000fe200078ef82c */
[----:B------:R-:W3:Y:S01]  /*0890*/  LDS.128 R24, [R36+0x2000] ;  /* 0x0020000024187984 */ /* 0x000ee20000000c00 */
[----:B------:R-:W-:Y:S01]  /*08a0*/  SHF.R.U32.HI R48, RZ, 0x3, R37 ;  /* 0x00000003ff307819 */ /* 0x000fe20000011625 */
[----:B------:R-:W-:Y:S01]  /*08b0*/  IMAD.SHL.U32 R53, R53, 0x200, RZ ;  /* 0x0000020035357824 */ /* 0x000fe200078e00ff */
[----:B------:R-:W-:Y:S01]  /*08c0*/  SHF.R.U32.HI R46, RZ, 0x1, R46 ;  /* 0x00000001ff2e7819 */ /* 0x000fe2000001162e */
[----:B------:R-:W4:Y:S01]  /*08d0*/  LDS.128 R16, [R36+0x1000] ;  /* 0x0010000024107984 */ /* 0x000f220000000c00 */
[----:B------:R-:W-:-:S02]  /*08e0*/  LOP3.LUT R49, R49, 0x1c0, RZ, 0xc0, !PT ;  /* 0x000001c031317812 */ /* 0x000fc400078ec0ff */
[----:B------:R-:W-:Y:S01]  /*08f0*/  LOP3.LUT R47, R47, R48, RZ, 0x3c, !PT ;  /* 0x000000302f2f7212 */ /* 0x000fe200078e3cff */
[----:B------:R-:W5:Y:S01]  /*0900*/  LDS.128 R32, [R36+0x3000] ;  /* 0x0030000024207984 */ /* 0x000f620000000c00 */
[----:B------:R-:W-:Y:S02]  /*0910*/  LOP3.LUT R46, R49, 0x8, R46, 0xf8, !PT ;  /* 0x00000008312e7812 */ /* 0x000fe400078ef82e */
[----:B------:R-:W-:Y:S01]  /*0920*/  SHF.R.U32.HI R49, RZ, 0x3, R49 ;  /* 0x00000003ff317819 */ /* 0x000fe20000011631 */
[----:B------:R-:W5:Y:S01]  /*0930*/  LDS.128 R28, [R36+0x2800] ;  /* 0x00280000241c7984 */ /* 0x000f620000000c00 */
[----:B------:R-:W-:Y:S02]  /*0940*/  R2P PR, R45, 0x6 ;  /* 0x000000062d007804 */ /* 0x000fe40000000000 */
[----:B------:R-:W-:Y:S01]  /*0950*/  LOP3.LUT R46, R46, R49, RZ, 0x3c, !PT ;  /* 0x000000312e2e7212 */ /* 0x000fe200078e3cff */
[----:B------:R-:W5:Y:S01]  /*0960*/  LDS.128 R36, [R36+0x3800] ;  /* 0x0038000024247984 */ /* 0x000f620000000c00 */
[----:B------:R-:W-:-:S02]  /*0970*/  LOP3.LUT R49, R52, 0x7ffffe00, RZ, 0xc0, !PT ;  /* 0x7ffffe0034317812 */ /* 0x000fc400078ec0ff */
[----:B------:R-:W-:Y:S02]  /*0980*/  LOP3.LUT R53, R53, 0x7ffff000, RZ, 0xc0, !PT ;  /* 0x7ffff00035357812 */ /* 0x000fe400078ec0ff */
[----:B------:R-:W-:Y:S02]  /*0990*/  IADD3 R42, R46, R42, R49 ;  /* 0x0000002a2e2a7210 */ /* 0x000fe40007ffe031 */
[----:B------:R-:W-:Y:S01]  /*09a0*/  VIADDMNMX R43, R43, -R40, 0x40, PT ;  /* 0x000000402b2b7446 */ /* 0x000fe20003800928 */
[----:B------:R-:W-:Y:S02]  /*09b0*/  IMAD R2, R2, 0x200, R53 ;  /* 0x0000020002027824 */ /* 0x000fe400078e0235 */
[----:B0-----:R-:W-:Y:S01]  /*09c0*/  FMUL.FTZ R48, R15, UR4 ;  /* 0x000000040f307c20 */ /* 0x001fe20008410000 */
[----:B------:R-:W-:Y:S01]  /*09d0*/  FMUL.FTZ R13, R13, UR4 ;  /* 0x000000040d0d7c20 */ /* 0x000fe20008410000 */
[----:B------:R-:W-:Y:S02]  /*09e0*/  IMAD.IADD R2, R2, 0x1, R47 ;  /* 0x0000000102027824 */ /* 0x000fe400078e022f */
[----:B-1----:R-:W-:Y:S01]  /*09f0*/  FMUL.FTZ R15, R20, UR4 ;  /* 0x00000004140f7c20 */ /* 0x002fe20008410000 */
[----:B------:R-:W-:Y:S01]  /*0a00*/  FMUL.FTZ R20, R21, UR4 ;  /* 0x0000000415147c20 */ /* 0x000fe20008410000 */
[----:B------:R-:W-:Y:S01]  /*0a10*/  FMUL.FTZ R23, R23, UR4 ;  /* 0x0000000417177c20 */ /* 0x000fe20008410000 */
[----:B--2---:R-:W-:Y:S01]  /*0a20*/  FMUL.FTZ R45, R9, UR4 ;  /* 0x00000004092d7c20 */ /* 0x004fe20008410000 */
[----:B------:R-:W-:Y:S01]  /*0a30*/  FMUL.FTZ R46, R11, UR4 ;  /* 0x000000040b2e7c20 */ /* 0x000fe20008410000 */
[----:B------:R-:W-:Y:S01]  /*0a40*/  FMUL.FTZ R9, R10, UR4 ;  /* 0x000000040a097c20 */ /* 0x000fe20008410000 */
[----:B------:R-:W-:Y:S01]  /*0a50*/  FMUL.FTZ R11, R14, UR4 ;  /* 0x000000040e0b7c20 */ /* 0x000fe20008410000 */
[----:B---3--:R-:W-:Y:S01]  /*0a60*/  FMUL.FTZ R21, R26, UR4 ;  /* 0x000000041a157c20 */ /* 0x008fe20008410000 */
[----:B------:R-:W-:Y:S01]  /*0a70*/  FMUL.FTZ R10, R12, UR4 ;  /* 0x000000040c0a7c20 */ /* 0x000fe20008410000 */
[----:B------:R-:W-:Y:S01]  /*0a80*/  FMUL.FTZ R26, R27, UR4 ;  /* 0x000000041b1a7c20 */ /* 0x000fe20008410000 */
[----:B------:R-:W-:Y:S01]  /*0a90*/  FMUL.FTZ R25, R25, UR4 ;  /* 0x0000000419197c20 */ /* 0x000fe20008410000 */
[----:B----4-:R-:W-:Y:S01]  /*0aa0*/  FMUL.FTZ R14, R18, UR4 ;  /* 0x00000004120e7c20 */ /* 0x010fe20008410000 */
[----:B------:R-:W-:Y:S01]  /*0ab0*/  FMUL.FTZ R19, R19, UR4 ;  /* 0x0000000413137c20 */ /* 0x000fe20008410000 */
[----:B------:R-:W-:Y:S01]  /*0ac0*/  FMUL.FTZ R18, R24, UR4 ;  /* 0x0000000418127c20 */ /* 0x000fe20008410000 */
[----:B------:R-:W-:Y:S01]  /*0ad0*/  FMUL.FTZ R12, R16, UR4 ;  /* 0x00000004100c7c20 */ /* 0x000fe20008410000 */
[----:B-----5:R-:W-:Y:S01]  /*0ae0*/  FMUL.FTZ R27, R32, UR4 ;  /* 0x00000004201b7c20 */ /* 0x020fe20008410000 */
[----:B------:R-:W-:Y:S01]  /*0af0*/  FMUL.FTZ R32, R33, UR4 ;  /* 0x0000000421207c20 */ /* 0x000fe20008410000 */
[----:B------:R-:W-:Y:S01]  /*0b00*/  FMUL.FTZ R16, R22, UR4 ;  /* 0x0000000416107c20 */ /* 0x000fe20008410000 */
[----:B------:R-:W-:Y:S01]  /*0b10*/  F2FP.BF16.F32.PACK_AB R10, R13, R10 ;  /* 0x0000000a0d0a723e */ /* 0x000fe200000010ff */
[----:B------:R-:W-:Y:S01]  /*0b20*/  FMUL.FTZ R24, R30, UR4 ;  /* 0x000000041e187c20 */ /* 0x000fe20008410000 */
[----:B------:R-:W-:Y:S01]  /*0b30*/  FMUL.FTZ R31, R31, UR4 ;  /* 0x000000041f1f7c20 */ /* 0x000fe20008410000 */
[----:B------:R-:W-:Y:S01]  /*0b40*/  F2FP.BF16.F32.PACK_AB R13, R19, R14 ;  /* 0x0000000e130d723e */ /* 0x000fe200000010ff */
[----:B------:R-:W-:Y:S01]  /*0b50*/  FMUL.FTZ R22, R28, UR4 ;  /* 0x000000041c167c20 */ /* 0x000fe20008410000 */
[----:B------:R-:W-:Y:S01]  /*0b60*/  FMUL.FTZ R33, R38, UR4 ;  /* 0x0000000426217c20 */ /* 0x000fe20008410000 */
[----:B------:R-:W-:Y:S01]  /*0b70*/  FMUL.FTZ R38, R39, UR4 ;  /* 0x0000000427267c20 */ /* 0x000fe20008410000 */
[----:B------:R-:W-:Y:S01]  /*0b80*/  IADD3 R39, R41, 0xc000, RZ ;  /* 0x0000c00029277810 */ /* 0x000fe20007ffe0ff */
[----:B------:R-:W-:Y:S01]  /*0b90*/  FMUL.FTZ R29, R29, UR4 ;  /* 0x000000041d1d7c20 */ /* 0x000fe20008410000 */
[----:B------:R-:W-:Y:S01]  /*0ba0*/  F2FP.BF16.F32.PACK_AB R19, R31, R24 ;  /* 0x000000181f13723e */ /* 0x000fe200000010ff */
[----:B------:R-:W-:Y:S01]  /*0bb0*/  IMAD.MOV.U32 R24, RZ, RZ, 0x20 ;  /* 0x00000020ff187424 */ /* 0x000fe200078e00ff */
[----:B------:R-:W-:Y:S01]  /*0bc0*/  F2FP.BF16.F32.PACK_AB R14, R20, R15 ;  /* 0x0000000f140e723e */ /* 0x000fe200000010ff */
[----:B------:R-:W-:Y:S01]  /*0bd0*/  FMUL.FTZ R8, R8, UR4 ;  /* 0x0000000408087c20 */ /* 0x000fe20008410000 */
[----:B------:R-:W-:Y:S01]  /*0be0*/  F2FP.BF16.F32.PACK_AB R15, R23, R16 ;  /* 0x00000010170f723e */ /* 0x000fe200000010ff */
[----:B------:R-:W-:-:S02]  /*0bf0*/  IMAD R23, R42, 0x2, R39 ;  /* 0x000000022a177824 */ /* 0x000fc400078e0227 */
[----:B------:R-:W-:Y:S01]  /*0c00*/  FMUL.FTZ R30, R36, UR4 ;  /* 0x00000004241e7c20 */ /* 0x000fe20008410000 */
[----:B------:R-:W-:Y:S01]  /*0c10*/  FMUL.FTZ R37, R37, UR4 ;  /* 0x0000000425257c20 */ /* 0x000fe20008410000 */
[----:B------:R-:W-:Y:S01]  /*0c20*/  FMUL.FTZ R17, R17, UR4 ;  /* 0x0000000411117c20 */ /* 0x000fe20008410000 */
[----:B------:R-:W-:Y:S01]  /*0c30*/  SEL R24, R24, 0xffffffe0, !P1 ;  /* 0xffffffe018187807 */ /* 0x000fe20004800000 */
[----:B------:R-:W-:Y:S01]  /*0c40*/  FMUL.FTZ R28, R34, UR4 ;  /* 0x00000004221c7c20 */ /* 0x000fe20008410000 */
[----:B------:R-:W-:Y:S01]  /*0c50*/  FMUL.FTZ R35, R35, UR4 ;  /* 0x0000000423237c20 */ /* 0x000fe20008410000 */
[----:B------:R-:W-:Y:S01]  /*0c60*/  F2FP.BF16.F32.PACK_AB R16, R25, R18 ;  /* 0x000000121910723e */ /* 0x000fe200000010ff */
[----:B------:R-:W-:Y:S01]  /*0c70*/  VIADD R31, R23, 0x40 ;  /* 0x00000040171f7836 */ /* 0x000fe20000000000 */
[----:B------:R-:W-:Y:S01]  /*0c80*/  F2FP.BF16.F32.PACK_AB R18, R29, R22 ;  /* 0x000000161d12723e */ /* 0x000fe200000010ff */
[----:B------:R-:W-:Y:S01]  /*0c90*/  @P2 VIADD R31, R23, 0xffffffc0 ;  /* 0xffffffc0171f2836 */ /* 0x000fe20000000000 */
[----:B------:R-:W-:Y:S01]  /*0ca0*/  F2FP.BF16.F32.PACK_AB R8, R45, R8 ;  /* 0x000000082d08723e */ /* 0x000fe200000010ff */
[--C-:B------:R-:W-:Y:S01]  /*0cb0*/  IMAD R42, R42, 0x2, R41.reuse ;  /* 0x000000022a2a7824 */ /* 0x100fe200078e0229 */
[----:B------:R-:W-:Y:S01]  /*0cc0*/  F2FP.BF16.F32.PACK_AB R9, R46, R9 ;  /* 0x000000092e09723e */ /* 0x000fe200000010ff */
[----:B------:R-:W-:Y:S01]  /*0cd0*/  IMAD R41, R2, 0x2, R41 ;  /* 0x0000000202297824 */ /* 0x000fe200078e0229 */
[----:B------:R-:W-:Y:S01]  /*0ce0*/  F2FP.BF16.F32.PACK_AB R11, R48, R11 ;  /* 0x0000000b300b723e */ /* 0x000fe200000010ff */
[----:B------:R-:W-:Y:S01]  /*0cf0*/  ULDC UR4, c[0x0][0x244] ;  /* 0x0000910000047ab9 */ /* 0x000fe20000000800 */
[----:B------:R-:W-:-:S02]  /*0d00*/  F2FP.BF16.F32.PACK_AB R22, R37, R30 ;  /* 0x0000001e2516723e */ /* 0x000fc400000010ff */
[----:B------:R-:W-:Y:S01]  /*0d10*/  F2FP.BF16.F32.PACK_AB R12, R17, R12 ;  /* 0x0000000c110c723e */ /* 0x000fe200000010ff */
[----:B------:R0:W-:Y:S01]  /*0d20*/  STSM.16.M88.4 [R42+0xc000], R8 ;  /* 0x00c000082a007844 */ /* 0x0001e20000000200 */
[----:B------:R-:W-:Y:S02]  /*0d30*/  IADD3 R30, R23, R24, RZ ;  /* 0x00000018171e7210 */ /* 0x000fe40007ffe0ff */
[----:B------:R-:W-:Y:S02]  /*0d40*/  F2FP.BF16.F32.PACK_AB R17, R26, R21 ;  /* 0x000000151a11723e */ /* 0x000fe400000010ff */
[----:B------:R-:W-:Y:S01]  /*0d50*/  F2FP.BF16.F32.PACK_AB R20, R32, R27 ;  /* 0x0000001b2014723e */ /* 0x000fe200000010ff */
[----:B------:R-:W-:Y:S01]  /*0d60*/  IMAD.IADD R32, R24, 0x1, R31 ;  /* 0x0000000118207824 */ /* 0x000fe200078e021f */
[----:B------:R-:W-:Y:S01]  /*0d70*/  F2FP.BF16.F32.PACK_AB R21, R35, R28 ;  /* 0x0000001c2315723e */ /* 0x000fe200000010ff */
[----:B------:R1:W-:Y:S01]  /*0d80*/  STSM.16.M88.4 [R30], R12 ;  /* 0x0000000c1e007844 */ /* 0x0003e20000000200 */
[----:B------:R-:W-:-:S02]  /*0d90*/  F2FP.BF16.F32.PACK_AB R23, R38, R33 ;  /* 0x000000212617723e */ /* 0x000fc400000010ff */
[C---:B------:R-:W-:Y:S01]  /*0da0*/  IADD3 R28, P0, R0.reuse, R50, RZ ;  /* 0x00000032001c7210 */ /* 0x040fe20007f1e0ff */
[----:B------:R1:W-:Y:S01]  /*0db0*/  STSM.16.M88.4 [R31], R16 ;  /* 0x000000101f007844 */ /* 0x0003e20000000200 */
[--C-:B------:R-:W-:Y:S02]  /*0dc0*/  SHF.R.S32.HI R45, RZ, 0x1f, R44.reuse ;  /* 0x0000001fff2d7819 */ /* 0x100fe4000001142c */
[----:B------:R-:W-:Y:S01]  /*0dd0*/  LEA.HI.X.SX32 R29, R0, R51, 0x1, P0 ;  /* 0x00000033001d7211 */ /* 0x000fe200000f0eff */
[----:B------:R1:W-:Y:S01]  /*0de0*/  STSM.16.M88.4 [R32], R20 ;  /* 0x0000001420007844 */ /* 0x0003e20000000200 */
[----:B------:R-:W-:Y:S01]  /*0df0*/  BAR.SYNC.DEFER_BLOCKING 0x0 ;  /* 0x0000000000007b1d */ /* 0x000fe20000010000 */
[----:B------:R-:W-:Y:S01]  /*0e00*/  ISETP.GE.AND P0, PT, R44, UR4, PT ;  /* 0x000000042c007c0c */ /* 0x000fe2000bf06270 */
[C---:B0-----:R-:W-:Y:S02]  /*0e10*/  IMAD R9, R6.reuse, UR7, R5 ;  /* 0x0000000706097c24 */ /* 0x041fe4000f8e0205 */
[----:B------:R-:W-:Y:S01]  /*0e20*/  IMAD.WIDE.U32 R44, R6, UR6, R44 ;  /* 0x00000006062c7c25 */ /* 0x000fe2000f8e002c */
[----:B------:R-:W-:Y:S01]  /*0e30*/  ISETP.GE.OR P3, PT, R0, R43, P0 ;  /* 0x0000002b0000720c */ /* 0x000fe20000766670 */
[----:B------:R-:W-:-:S02]  /*0e40*/  ULDC.64 UR4, c[0x0][0x260] ;  /* 0x0000980000047ab9 */ /* 0x000fc40000000a00 */
[C---:B------:R-:W-:Y:S01]  /*0e50*/  VIADD R5, R0.reuse, 0x10 ;  /* 0x0000001000057836 */ /* 0x040fe20000000000 */
[----:B------:R-:W-:Y:S01]  /*0e60*/  IADD3 R45, R45, R9, RZ ;  /* 0x000000092d2d7210 */ /* 0x000fe20007ffe0ff */
[----:B------:R-:W-:Y:S02]  /*0e70*/  IMAD R7, R7, UR4, RZ ;  /* 0x0000000407077c24 */ /* 0x000fe4000f8e02ff */
[C---:B------:R-:W-:Y:S01]  /*0e80*/  VIADD R6, R0.reuse, 0x20 ;  /* 0x0000002000067836 */ /* 0x040fe20000000000 */
[-C--:B------:R-:W-:Y:S01]  /*0e90*/  ISETP.GE.OR P2, PT, R5, R43.reuse, P0 ;  /* 0x0000002b0500720c */ /* 0x080fe20000746670 */
[----:B------:R-:W-:Y:S02]  /*0ea0*/  VIADD R0, R0, 0x30 ;  /* 0x0000003000007836 */ /* 0x000fe40000000000 */
[----:B------:R-:W-:Y:S01]  /*0eb0*/  IMAD R9, R4, UR5, R7 ;  /* 0x0000000504097c24 */ /* 0x000fe2000f8e0207 */
[-C--:B------:R-:W-:Y:S01]  /*0ec0*/  ISETP.GE.OR P1, PT, R6, R43.reuse, P0 ;  /* 0x0000002b0600720c */ /* 0x080fe20000726670 */
[----:B------:R-:W-:Y:S01]  /*0ed0*/  IMAD.WIDE.U32 R4, R4, UR4, R44 ;  /* 0x0000000404047c25 */ /* 0x000fe2000f8e002c */
[----:B------:R-:W-:-:S03]  /*0ee0*/  ISETP.GE.OR P0, PT, R0, R43, P0 ;  /* 0x0000002b0000720c */ /* 0x000fc60000706670 */
[----:B------:R-:W-:Y:S01]  /*0ef0*/  IMAD.WIDE R6, R3, 0x40, R28 ;  /* 0x0000004003067825 */ /* 0x000fe200078e021c */
[----:B------:R1:W0:Y:S03]  /*0f00*/  LDS.128 R24, [R41+0xd800] ;  /* 0x00d8000029187984 */ /* 0x0002260000000c00 */
[----:B------:R-:W-:Y:S02]  /*0f10*/  IMAD R8, R2, 0x2, R39 ;  /* 0x0000000202087824 */ /* 0x000fe400078e0227 */
[----:B------:R-:W-:Y:S01]  /*0f20*/  IMAD.IADD R3, R5, 0x1, R9 ;  /* 0x0000000105037824 */ /* 0x000fe200078e0209 */
[----:B------:R-:W-:Y:S06]  /*0f30*/  @P3 BRA `(.L_x_7444) ;  /* 0x00000000002c3947 */ /* 0x000fec0003800000 */
[----:B------:R-:W2:Y:S01]  /*0f40*/  LDS.128 R8, [R8] ;  /* 0x0000000008087984 */ /* 0x000ea20000000c00 */
[----:B------:R-:W-:Y:S01]  /*0f50*/  ULDC.64 UR4, c[0x0][0x250] ;  /* 0x0000940000047ab9 */ /* 0x000fe20000000a00 */
[----:B------:R-:W-:Y:S02]  /*0f60*/  IMAD.MOV.U32 R2, RZ, RZ, R4 ;  /* 0x000000ffff027224 */ /* 0x000fe400078e0004 */
[----:B-1----:R-:W-:Y:S02]  /*0f70*/  IMAD R15, R7, UR4, RZ ;  /* 0x00000004070f7c24 */ /* 0x002fe4000f8e02ff */
[----:B------:R-:W-:-:S04]  /*0f80*/  IMAD.WIDE.U32 R12, R6, UR4, R2 ;  /* 0x00000004060c7c25 */ /* 0x000fc8000f8e0002 */
[----:B------:R-:W-:Y:S01]  /*0f90*/  IMAD R15, R6, UR5, R15 ;  /* 0x00000005060f7c24 */ /* 0x000fe2000f8e020f */
[----:B------:R-:W-:Y:S02]  /*0fa0*/  ULDC.64 UR4, c[0x0][0x238] ;  /* 0x00008e0000047ab9 */ /* 0x000fe40000000a00 */
[----:B------:R-:W-:Y:S01]  /*0fb0*/  LEA R14, P3, R12, UR4, 0x1 ;  /* 0x000000040c0e7c11 */ /* 0x000fe2000f8608ff */
[----:B------:R-:W-:-:S05]  /*0fc0*/  IMAD.IADD R13, R13, 0x1, R15 ;  /* 0x000000010d0d7824 */ /* 0x000fca00078e020f */
[----:B------:R-:W-:-:S05]  /*0fd0*/  LEA.HI.X R15, R12, UR5, R13, 0x1, P3 ;  /* 0x000000050c0f7c11 */ /* 0x000fca00098f0c0d */
[----:B--2---:R2:W-:Y:S02]  /*0fe0*/  STG.E.128 desc[UR8][R14.64], R8 ;  /* 0x000000080e007986 */ /* 0x0045e4000c101d08 */
.L_x_7444:
[----:B------:R-:W-:Y:S05]  /*0ff0*/  BSYNC B0 ;  /* 0x0000000000007941 */ /* 0x000fea0003800000 */
.L_x_7443:
[----:B--2---:R2:W3:Y:S01]  /*1000*/  LDS.128 R8, [R41+0xc800] ;  /* 0x00c8000029087984 */ /* 0x0044e20000000c00 */
[----:B------:R-:W-:Y:S04]  /*1010*/  BSSY B0, `(.L_x_7445) ;  /* 0x000000f000007945 */ /* 0x000fe80003800000 */
[----:B------:R-:W-:Y:S05]  /*1020*/  @P2 BRA `(.L_x_7446) ;  /* 0x0000000000342947 */ /* 0x000fea0003800000 */
[----:B-1----:R-:W-:Y:S01]  /*1030*/  IADD3 R15, P2, R6, 0x10, RZ ;  /* 0x00000010060f7810 */ /* 0x002fe20007f5e0ff */
        /* <DEDUP_REMOVED lines=12> */
.L_x_7446:
[----:B------:R-:W-:Y:S05]  /*1100*/  BSYNC B0 ;  /* 0x0000000000007941 */ /* 0x000fea0003800000 */
.L_x_7445:
[----:B---34-:R3:W4:Y:S01]  /*1110*/  LDS.128 R8, [R41+0xd000] ;  /* 0x00d0000029087984 */ /* 0x0187220000000c00 */
        /* <DEDUP_REMOVED lines=11> */
[----:B------:R-:W-:Y:S02]  /*11d0*/  LEA R14, P1, R12, UR4, 0x1 ;  /* 0x000000040c0e7c11 */ /* 0x000fe4000f8208ff */
[----:B------:R-:W-:-:S04]  /*11e0*/  IADD3 R13, R13, R15, RZ ;  /* 0x0000000f0d0d7210 */ /* 0x000fc80007ffe0ff */
[----:B------:R-:W-:-:S05]  /*11f0*/  LEA.HI.X R15, R12, UR5, R13, 0x1, P1 ;  /* 0x000000050c0f7c11 */ /* 0x000fca00088f0c0d */
[----:B----4-:R1:W-:Y:S02]  /*1200*/  STG.E.128 desc[UR8][R14.64], R8 ;  /* 0x000000080e007986 */ /* 0x0103e4000c101d08 */
.L_x_7448:
[----:B------:R-:W-:Y:S05]  /*1210*/  BSYNC B0 ;  /* 0x0000000000007941 */ /* 0x000fea0003800000 */
.L_x_7447:
[----:B------:R-:W-:Y:S05]  /*1220*/  @P0 EXIT ;  /* 0x000000000000094d */ /* 0x000fea0003800000 */
[----:B------:R-:W-:Y:S01]  /*1230*/  IADD3 R5, P0, R6, 0x30, RZ ;  /* 0x0000003006057810 */ /* 0x000fe20007f1e0ff */
[----:B------:R-:W-:Y:S01]  /*1240*/  ULDC.64 UR4, c[0x0][0x250] ;  /* 0x0000940000047ab9 */ /* 0x000fe20000000a00 */
[----:B------:R-:W-:-:S03]  /*1250*/  IMAD.MOV.U32 R2, RZ, RZ, R4 ;  /* 0x000000ffff027224 */ /* 0x000fc600078e0004 */
        /* <DEDUP_REMOVED lines=8> */
[----:B0-----:R-:W-:Y:S01]  /*12e0*/  STG.E.128 desc[UR8][R4.64], R24 ;  /* 0x0000001804007986 */ /* 0x001fe2000c101d08 */
[----:B------:R-:W-:Y:S05]  /*12f0*/  EXIT ;  /* 0x000000000000794d */ /* 0x000fea0003800000 */
.L_x_7449:
        /* <DEDUP_REMOVED lines=16> */
.L_x_7698:


//--------------------- .text._ZN7cutlass13device_kernelIN5flash11enable_sm90INS1_16FlashAttnBwdSm90INS1_25CollectiveMainloopBwdSm90ILi2ELi1ELi1EN4cute5tupleIJNS5_1CILi1EEES8_S8_EEENS6_IJNS7_ILi64EEENS7_ILi96EEENS7_ILi192EEEEEENS_10bfloat16_tEfNS_4arch4Sm90ELb1ELb0ELb0ELb1ELb1ELb0ELb1ELb0ELi3ELi1ELi1ELi1ELb0EEENS1_24CollectiveEpilogueBwdGQAISD_fSG_Li384ELb1ELb1EEENS1_25SingleTileBwdLPTSchedulerILb1ELi96ELb1EEEEEEEEEvNT_6ParamsE --------------------------
	.section	.text._ZN7cutlass13device_kernelIN5flash11enable_sm90INS1_16FlashAttnBwdSm90INS1_25CollectiveMainloopBwdSm90ILi2ELi1ELi1EN4cute5tupleIJNS5_1CILi1EEES8_S8_EEENS6_IJNS7_ILi64EEENS7_ILi96EEENS7_ILi192EEEEEENS_10bfloat16_tEfNS_4arch4Sm90ELb1ELb0ELb0ELb1ELb1ELb0ELb1ELb0ELi3ELi1ELi1ELi1ELb0EEENS1_24CollectiveEpilogueBwdGQAISD_fSG_Li384ELb1ELb1EEENS1_25SingleTileBwdLPTSchedulerILb1ELi96ELb1EEEEEEEEEvNT_6ParamsE,"ax",@progbits
	.align	128
.text._ZN7cutlass13device_kernelIN5flash11enable_sm90INS1_16FlashAttnBwdSm90INS1_25CollectiveMainloopBwdSm90ILi2ELi1ELi1EN4cute5tupleIJNS5_1CILi1EEES8_S8_EEENS6_IJNS7_ILi64EEENS7_ILi96EEENS7_ILi192EEEEEENS_10bfloat16_tEfNS_4arch4Sm90ELb1ELb0ELb0ELb1ELb1ELb0ELb1ELb0ELi3ELi1ELi1ELi1ELb0EEENS1_24CollectiveEpilogueBwdGQAISD_fSG_Li384ELb1ELb1EEENS1_25SingleTileBwdLPTSchedulerILb1ELi96ELb1EEEEEEEEEvNT_6ParamsE:
        .type           _ZN7cutlass13device_kernelIN5flash11enable_sm90INS1_16FlashAttnBwdSm90INS1_25CollectiveMainloopBwdSm90ILi2ELi1ELi1EN4cute5tupleIJNS5_1CILi1EEES8_S8_EEENS6_IJNS7_ILi64EEENS7_ILi96EEENS7_ILi192EEEEEENS_10bfloat16_tEfNS_4arch4Sm90ELb1ELb0ELb0ELb1ELb1ELb0ELb1ELb0ELi3ELi1ELi1ELi1ELb0EEENS1_24CollectiveEpilogueBwdGQAISD_fSG_Li384ELb1ELb1EEENS1_25SingleTileBwdLPTSchedulerILb1ELi96ELb1EEEEEEEEEvNT_6ParamsE,@function
        .size           _ZN7cutlass13device_kernelIN5flash11enable_sm90INS1_16FlashAttnBwdSm90INS1_25CollectiveMainloopBwdSm90ILi2ELi1ELi1EN4cute5tupleIJNS5_1CILi1EEES8_S8_EEENS6_IJNS7_ILi64EEENS7_ILi96EEENS7_ILi192EEEEEENS_10bfloat16_tEfNS_4arch4Sm90ELb1ELb0ELb0ELb1ELb1ELb0ELb1ELb0ELi3ELi1ELi1ELi1ELb0EEENS1_24CollectiveEpilogueBwdGQAISD_fSG_Li384ELb1ELb1EEENS1_25SingleTileBwdLPTSchedulerILb1ELi96ELb1EEEEEEEEEvNT_6ParamsE,(.L_x_7699 - _ZN7cutlass13device_kernelIN5flash11enable_sm90INS1_16FlashAttnBwdSm90INS1_25CollectiveMainloopBwdSm90ILi2ELi1ELi1EN4cute5tupleIJNS5_1CILi1EEES8_S8_EEENS6_IJNS7_ILi64EEENS7_ILi96EEENS7_ILi192EEEEEENS_10bfloat16_tEfNS_4arch4Sm90ELb1ELb0ELb0ELb1ELb1ELb0ELb1ELb0ELi3ELi1ELi1ELi1ELb0EEENS1_24CollectiveEpilogueBwdGQAISD_fSG_Li384ELb1ELb1EEENS1_25SingleTileBwdLPTSchedulerILb1ELi96ELb1EEEEEEEEEvNT_6ParamsE)
        .other          _ZN7cutlass13device_kernelIN5flash11enable_sm90INS1_16FlashAttnBwdSm90INS1_25CollectiveMainloopBwdSm90ILi2ELi1ELi1EN4cute5tupleIJNS5_1CILi1EEES8_S8_EEENS6_IJNS7_ILi64EEENS7_ILi96EEENS7_ILi192EEEEEENS_10bfloat16_tEfNS_4arch4Sm90ELb1ELb0ELb0ELb1ELb1ELb0ELb1ELb0ELi3ELi1ELi1ELi1ELb0EEENS1_24CollectiveEpilogueBwdGQAISD_fSG_Li384ELb1ELb1EEENS1_25SingleTileBwdLPTSchedulerILb1ELi96ELb1EEEEEEEEEvNT_6ParamsE,@"STO_CUDA_ENTRY STV_DEFAULT"
_ZN7cutlass13device_kernelIN5flash11enable_sm90INS1_16FlashAttnBwdSm90INS1_25CollectiveMainloopBwdSm90ILi2ELi1ELi1EN4cute5tupleIJNS5_1CILi1EEES8_S8_EEENS6_IJNS7_ILi64EEENS7_ILi96EEENS7_ILi192EEEEEENS_10bfloat16_tEfNS_4arch4Sm90ELb1ELb0ELb0ELb1ELb1ELb0ELb1ELb0ELi3ELi1ELi1ELi1ELb0EEENS1_24CollectiveEpilogueBwdGQAISD_fSG_Li384ELb1ELb1EEENS1_25SingleTileBwdLPTSchedulerILb1ELi96ELb1EEEEEEEEEvNT_6ParamsE:
        /* <DEDUP_REMOVED lines=23> */
.L_x_7451:
[----:B------:R-:W-:Y:S05]  /*0170*/  BSYNC B0 ;  /* 0x0000000000007941 */ /* 0x000fea0003800000 */
.L_x_7450:
        /* <DEDUP_REMOVED lines=34> */
.L_x_7452:
        /* <DEDUP_REMOVED lines=20> */
.L_x_7453:
        /* <DEDUP_REMOVED lines=9> */
.L_x_7456:
        /* <DEDUP_REMOVED lines=32> */
.L_x_7457:
[----:B------:R-:W1:Y:S01]  /*0770*/  LDC R3, c[0x0][0x8cc] ;  /* 0x00023300ff037b82 */ /* 0x000e620000000800 */
[----:B------:R-:W-:Y:S01]  /*0780*/  IMAD.U32 R0, RZ, RZ, UR4 ;  /* 0x00000004ff007e24 */ /* 0x000fe2000f8e00ff */
[----:B-1----:R-:W-:-:S13]  /*0790*/  ISETP.NE.AND P0, PT, R3, 0x1, PT ;  /* 0x000000010300780c */ /* 0x002fda0003f05270 */
[----:B------:R-:W1:Y:S02]  /*07a0*/  @P0 LDC.64 R4, c[0x0][0x8d0] ;  /* 0x00023400ff040b82 */ /* 0x000e640000000a00 */
[----:B-1----:R-:W-:-:S05]  /*07b0*/  @P0 IMAD.HI.U32 R2, R4, UR4, RZ ;  /* 0x0000000404020c27 */ /* 0x002fca000f8e00ff */
[----:B------:R-:W-:-:S05]  /*07c0*/  @P0 SHF.R.U32.HI R0, RZ, R5, R2 ;  /* 0x00000005ff000219 */ /* 0x000fca0000011602 */
[----:B------:R-:W-:-:S07]  /*07d0*/  IMAD R2, R0, R3, RZ ;  /* 0x0000000300027224 */ /* 0x000fce00078e02ff */
.L_x_7458:
        /* <DEDUP_REMOVED lines=20> */
.L_x_7459:
        /* <DEDUP_REMOVED lines=10> */
.L_x_7461:
[----:B------:R-:W1:Y:S02]  /*09c0*/  LDC R4, c[0x0][0x8f4] ;  /* 0x00023d00ff047b82 */ /* 0x000e640000000800 */
.L_x_7460:
[----:B-1---5:R-:W-:-:S04]  /*09d0*/  VIADD R4, R4, 0x5f ;  /* 0x0000005f04047836 */ /* 0x022fc80000000000 */
[----:B------:R-:W-:-:S05]  /*09e0*/  IMAD.HI R4, R4, 0x2aaaaaab, RZ ;  /* 0x2aaaaaab04047827 */ /* 0x000fca00078e02ff */
[----:B--2---:R-:W-:-:S04]  /*09f0*/  SHF.R.U32.HI R3, RZ, 0x1f, R4 ;  /* 0x0000001fff037819 */ /* 0x004fc80000011604 */
[----:B------:R-:W-:-:S04]  /*0a00*/  LEA.HI.SX32 R3, R4, R3, 0x1c ;  /* 0x0000000304037211 */ /* 0x000fc800078fe2ff */
[-C--:B------:R-:W-:Y:S02]  /*0a10*/  ISETP.GT.AND P0, PT, R3, R0.reuse, PT ;  /* 0x000000000300720c */ /* 0x080fe40003f04270 */
[----:B------:R-:W-:Y:S02]  /*0a20*/  LOP3.LUT R0, RZ, R0, RZ, 0x33, !PT ;  /* 0x00000000ff007212 */ /* 0x000fe400078e33ff */
[----:B------:R-:W-:-:S03]  /*0a30*/  SEL R19, R19, 0xffffffff, P0 ;  /* 0xffffffff13137807 */ /* 0x000fc60000000000 */
[----:B------:R-:W-:Y:S01]  /*0a40*/  IMAD.IADD R153, R3, 0x1, R0 ;  /* 0x0000000103997824 */ /* 0x000fe200078e0200 */
        /* <DEDUP_REMOVED lines=11> */
.L_x_7463:
        /* <DEDUP_REMOVED lines=10> */
.L_x_7464:
        /* <DEDUP_REMOVED lines=8> */
.L_x_7465:
        /* <DEDUP_REMOVED lines=9> */
.L_x_7466:
        /* <DEDUP_REMOVED lines=87> */
.L_x_7469:
        /* <DEDUP_REMOVED lines=15> */
.L_x_7468:
        /* <DEDUP_REMOVED lines=20> */
.L_x_7471:
        /* <DEDUP_REMOVED lines=15> */
.L_x_7470:
        /* <DEDUP_REMOVED lines=8> */
.L_x_7598:
        /* <DEDUP_REMOVED lines=21> */
.L_x_7473:
        /* <DEDUP_REMOVED lines=15> */
[----:B--2---:R-:W-:Y:S02]  /*1800*/  SHF.R.S32.HI R10, RZ, 0x1f, R9 ;  /* 0x0000001fff0a7819 */ /* 0x004fe40000011409 */
        /* <DEDUP_REMOVED lines=87> */
.L_x_7485:
[----:B------:R-:W-:-:S13]  /*1d80*/  ISETP.NE.AND P0, PT, R10, 0x3, PT ;  /* 0x000000030a00780c */ /* 0x000fda0003f05270 */
[----:B--2---:R-:W-:Y:S05]  /*1d90*/  @!P0 BRA `(.L_x_7475) ;  /* 0x0000000000048947 */ /* 0x004fea0003800000 */
[----:B------:R-:W-:Y:S01]  /*1da0*/  BPT.TRAP 0x1 ;  /* 0x000000040000795c */ /* 0x000fe20000300000 */
.L_x_7475:
[----:B------:R-:W-:Y:S02]  /*1db0*/  LEA R3, R2, UR36, 0x3 ;  /* 0x0000002402037c11 */ /* 0x000fe4000f8e18ff */
[----:B------:R-:W-:-:S04]  /*1dc0*/  SHF.L.U32 R12, R7, 0x1f, RZ ;  /* 0x0000001f070c7819 */ /* 0x000fc800000006ff */
[----:B------:R2:W3:Y:S01]  /*1dd0*/  SYNCS.PHASECHK.TRANS64.TRYWAIT P1, [R3+URZ+0x36410], R12 ;  /* 0x0364100c030075a7 */ /* 0x0004e2000802017f */
[----:B------:R-:W-:Y:S05]  /*1de0*/  @!P0 BRA `(.L_x_7476) ;  /* 0x0000000000048947 */ /* 0x000fea0003800000 */
[----:B------:R-:W-:Y:S01]  /*1df0*/  BPT.TRAP 0x1 ;  /* 0x000000040000795c */ /* 0x000fe20000300000 */
.L_x_7476:
[----:B---3--:R-:W-:Y:S05]  /*1e00*/  @P1 BRA `(.L_x_7477) ;  /* 0x0000000000081947 */ /* 0x008fea0003800000 */
[----:B------:R-:W3:Y:S02]  /*1e10*/  SYNCS.PHASECHK.TRANS64.TRYWAIT P1, [R3+URZ+0x36410], R12 ;  /* 0x0364100c030075a7 */ /* 0x000ee4000802017f */
[----:B---3--:R-:W-:Y:S05]  /*1e20*/  @!P1 BRA `(.L_x_7478) ;  /* 0x0000007c00f89947 */ /* 0x008fea0003800000 */
.L_x_7477:
        /* <DEDUP_REMOVED lines=103> */
.L_x_7479:
[----:B--2---:R-:W-:-:S04]  /*24a0*/  SHF.L.U32 R14, R5, 0x1f, RZ ;  /* 0x0000001f050e7819 */ /* 0x004fc800000006ff */
[----:B------:R2:W1:Y:S01]  /*24b0*/  SYNCS.PHASECHK.TRANS64.TRYWAIT P1, [UR36+0x36430], R14 ;  /* 0x0364300eff0075a7 */ /* 0x0004620008020164 */
[----:B------:R-:W-:Y:S05]  /*24c0*/  @!P0 BRA `(.L_x_7480) ;  /* 0x0000000000048947 */ /* 0x000fea0003800000 */
[----:B------:R-:W-:Y:S01]  /*24d0*/  BPT.TRAP 0x1 ;  /* 0x000000040000795c */ /* 0x000fe20000300000 */
.L_x_7480:
[----:B-1----:R-:W-:Y:S05]  /*24e0*/  @P1 BRA `(.L_x_7481) ;  /* 0x0000000000081947 */ /* 0x002fea0003800000 */
[----:B------:R-:W1:Y:S02]  /*24f0*/  SYNCS.PHASECHK.TRANS64.TRYWAIT P1, [UR36+0x36430], R14 ;  /* 0x0364300eff0075a7 */ /* 0x000e640008020164 */
[----:B-1----:R-:W-:Y:S05]  /*2500*/  @!P1 BRA `(.L_x_7482) ;  /* 0x0000007800549947 */ /* 0x002fea0003800000 */
.L_x_7481:
        /* <DEDUP_REMOVED lines=36> */
[----:B----4-:R-:W-:-:S02]  /*2750*/  FSEL R23, R140, -INF , P2 ;  /* 0xff8000008c177808 */ /* 0x010fc40001000000 */
        /* <DEDUP_REMOVED lines=278> */
.L_x_7483:
        /* <DEDUP_REMOVED lines=60> */
.L_x_7484:
        /* <DEDUP_REMOVED lines=62> */
.L_x_7467:
[----:B------:R-:W-:Y:S05]  /*4060*/  @P0 BRA `(.L_x_7462) ;  /* 0x0000005c00300947 */ /* 0x000fea0003800000 */
[----:B--2---:R-:W1:Y:S08]  /*4070*/  LDC.64 R2, c[0x0][0x878] ;  /* 0x00021e00ff027b82 */ /* 0x004e700000000a00 */
[----:B------:R-:W2:Y:S01]  /*4080*/  LDC R5, c[0x0][0x850] ;  /* 0x00021400ff057b82 */ /* 0x000ea20000000800 */
[----:B------:R-:W3:Y:S01]  /*4090*/  S2R R6, SR_TID.X ;  /* 0x0000000000067919 */ /* 0x000ee20000002100 */
[----:B------:R-:W-:Y:S01]  /*40a0*/  ULDC UR7, c[0x0][0x870] ;  /* 0x00021c0000077ab9 */ /* 0x000fe20000000800 */
[----:B------:R-:W-:-:S05]  /*40b0*/  ULDC UR6, c[0x0][0x80c] ;  /* 0x0002030000067ab9 */ /* 0x000fca0000000800 */
[----:B------:R-:W5:Y:S01]  /*40c0*/  S2UR UR5, SR_CgaCtaId ;  /* 0x00000000000579c3 */ /* 0x000f620000008800 */
[----:B-1----:R-:W-:Y:S01]  /*40d0*/  ISETP.NE.U32.AND P0, PT, R2, RZ, PT ;  /* 0x000000ff0200720c */ /* 0x002fe20003f05070 */
[----:B------:R-:W-:-:S06]  /*40e0*/  UMOV UR4, 0x400 ;  /* 0x0000040000047882 */ /* 0x000fcc0000000000 */
[----:B------:R-:W1:Y:S01]  /*40f0*/  LDC.64 R16, c[0x0][0x820] ;  /* 0x00020800ff107b82 */ /* 0x000e620000000a00 */
[----:B------:R-:W-:-:S07]  /*4100*/  ISETP.NE.AND.EX P0, PT, R3, RZ, PT, P0 ;  /* 0x000000ff0300720c */ /* 0x000fce0003f05300 */
[----:B------:R-:W1:Y:S08]  /*4110*/  LDC.64 R20, c[0x0][0x848] ;  /* 0x00021200ff147b82 */ /* 0x000e700000000a00 */
[----:B------:R-:W5:Y:S08]  /*4120*/  @P0 LDC.64 R2, c[0x0][0x878] ;  /* 0x00021e00ff020b82 */ /* 0x000f700000000a00 */
[----:B----4-:R-:W4:Y:S01]  /*4130*/  LDC.64 R22, c[0x0][0x800] ;  /* 0x00020000ff167b82 */ /* 0x010f220000000a00 */
[----:B-----5:R-:W-:-:S05]  /*4140*/  @P0 IMAD.WIDE R2, R19, 0x4, R2 ;  /* 0x0000000413020825 */ /* 0x020fca00078e0202 */
[----:B------:R5:W4:Y:S02]  /*4150*/  @P0 LDG.E R4, desc[UR38][R2.64] ;  /* 0x0000002602040981 */ /* 0x000b24000c1e1900 */
[----:B------:R-:W-:Y:S01]  /*4160*/  BAR.SYNC.DEFER_BLOCKING 0x1, 0x180 ;  /* 0x0046000000007b1d */ /* 0x000fe20000010000 */
[----:B--2---:R-:W-:Y:S01]  /*4170*/  ISETP.NE.AND P2, PT, R5, 0x1, PT ;  /* 0x000000010500780c */ /* 0x004fe20003f45270 */
[C---:B---3--:R-:W-:Y:S01]  /*4180*/  VIADD R15, R6.reuse, 0xffffff80 ;  /* 0xffffff80060f7836 */ /* 0x048fe20000000000 */
[----:B------:R-:W-:Y:S01]  /*4190*/  ISETP.NE.AND P1, PT, R6, 0x80, PT ;  /* 0x000000800600780c */ /* 0x000fe20003f25270 */
[C---:B------:R-:W-:Y:S01]  /*41a0*/  IMAD R6, R153.reuse, UR7, RZ ;  /* 0x0000000799067c24 */ /* 0x040fe2000f8e02ff */
[----:B------:R-:W-:Y:S01]  /*41b0*/  ULEA UR4, UR5, UR4, 0x18 ;  /* 0x0000000405047291 */ /* 0x000fe2000f8ec03f */
[----:B------:R-:W-:Y:S01]  /*41c0*/  IMAD R153, R153, 0x4800, RZ ;  /* 0x0000480099997824 */ /* 0x000fe200078e02ff */
[----:B------:R-:W-:Y:S01]  /*41d0*/  SHF.R.S32.HI R0, RZ, 0x1f, R15 ;  /* 0x0000001fff007819 */ /* 0x000fe2000001140f */
[----:B------:R-:W-:Y:S01]  /*41e0*/  IMAD R10, R6, UR6, RZ ;  /* 0x00000006060a7c24 */ /* 0x000fe2000f8e02ff */
[----:B------:R-:W-:Y:S02]  /*41f0*/  BSSY B0, `(.L_x_7486) ;  /* 0x000004e000007945 */ /* 0x000fe40003800000 */
[----:B------:R-:W-:-:S03]  /*4200*/  LEA.HI R8, R0, R15, RZ, 0x7 ;  /* 0x0000000f00087211 */ /* 0x000fc600078f38ff */
[----:B------:R-:W2:Y:S01]  /*4210*/  @P2 LDC R7, c[0x0][0x854] ;  /* 0x00021500ff072b82 */ /* 0x000ea20000000800 */
[----:B------:R-:W-:Y:S02]  /*4220*/  LOP3.LUT R0, R8, 0x3fffff80, RZ, 0xc0, !PT ;  /* 0x3fffff8008007812 */ /* 0x000fe400078ec0ff */
[----:B------:R-:W-:-:S03]  /*4230*/  SHF.R.S32.HI R8, RZ, 0x7, R8 ;  /* 0x00000007ff087819 */ /* 0x000fc60000011408 */
[----:B-----5:R-:W-:Y:S02]  /*4240*/  IMAD.IADD R3, R15, 0x1, -R0 ;  /* 0x000000010f037824 */ /* 0x020fe400078e0a00 */
[----:B------:R-:W3:Y:S01]  /*4250*/  @P2 LDC R9, c[0x0][0x858] ;  /* 0x00021600ff092b82 */ /* 0x000ee20000000800 */
[----:B------:R-:W-:Y:S02]  /*4260*/  IMAD.MOV.U32 R0, RZ, RZ, R154 ;  /* 0x000000ffff007224 */ /* 0x000fe400078e009a */
[----:B------:R-:W-:-:S04]  /*4270*/  IMAD R8, R8, 0x600, R3 ;  /* 0x0000060008087824 */ /* 0x000fc800078e0203 */
[----:B------:R-:W-:Y:S02]  /*4280*/  IMAD.SHL.U32 R8, R8, 0x4, RZ ;  /* 0x0000000408087824 */ /* 0x000fe400078e00ff */
[----:B--2---:R-:W-:Y:S02]  /*4290*/  @P2 IMAD.HI.U32 R2, R154, R7, RZ ;  /* 0x000000079a022227 */ /* 0x004fe400078e00ff */
[----:B------:R-:W2:Y:S03]  /*42a0*/  LDC.64 R6, c[0x0][0x840] ;  /* 0x00021000ff067b82 */ /* 0x000ea60000000a00 */
[----:B---3--:R-:W-:Y:S01]  /*42b0*/  @P2 SHF.R.U32.HI R0, RZ, R9, R2 ;  /* 0x00000009ff002219 */ /* 0x008fe20000011602 */
[----:B------:R-:W-:-:S04]  /*42c0*/  IMAD R9, R19, UR6, RZ ;  /* 0x0000000613097c24 */ /* 0x000fc8000f8e02ff */
[----:B------:R-:W3:Y:S01]  /*42d0*/  LDC.64 R2, c[0x0][0x818] ;  /* 0x00020600ff027b82 */ /* 0x000ee20000000a00 */
[----:B------:R-:W-:Y:S01]  /*42e0*/  ISETP.NE.AND P2, PT, R15, RZ, PT ;  /* 0x000000ff0f00720c */ /* 0x000fe20003f45270 */
[----:B------:R-:W-:Y:S01]  /*42f0*/  ULDC.64 UR6, c[0x0][0x868] ;  /* 0x00021a0000067ab9 */ /* 0x000fe20000000a00 */
[--C-:B------:R-:W-:Y:S02]  /*4300*/  SHF.R.S32.HI R11, RZ, 0x1f, R0.reuse ;  /* 0x0000001fff0b7819 */ /* 0x100fe40000011400 */
[----:B------:R-:W-:Y:S02]  /*4310*/  SHF.R.S32.HI R12, RZ, 0x1f, R9 ;  /* 0x0000001fff0c7819 */ /* 0x000fe40000011409 */
[----:B------:R-:W-:Y:S02]  /*4320*/  IADD3 R13, P3, P4, R10, R9, R0 ;  /* 0x000000090a0d7210 */ /* 0x000fe40007c7e000 */
[----:B------:R-:W-:-:S04]  /*4330*/  SHF.R.S32.HI R10, RZ, 0x1f, R10 ;  /* 0x0000001fff0a7819 */ /* 0x000fc8000001140a */
[----:B------:R-:W-:Y:S01]  /*4340*/  IADD3.X R12, R10, R12, R11, P3, P4 ;  /* 0x0000000c0a0c7210 */ /* 0x000fe20001fe840b */
[----:B--2---:R-:W-:-:S03]  /*4350*/  IMAD R14, R11, R6, RZ ;  /* 0x000000060b0e7224 */ /* 0x004fc600078e02ff */
[C---:B------:R-:W-:Y:S01]  /*4360*/  SHF.L.U64.HI R12, R13.reuse, 0x2, R12 ;  /* 0x000000020d0c7819 */ /* 0x040fe2000001020c */
[----:B------:R-:W-:Y:S02]  /*4370*/  IMAD R15, R0, R7, R14 ;  /* 0x00000007000f7224 */ /* 0x000fe400078e020e */
[----:B------:R-:W-:Y:S02]  /*4380*/  IMAD.SHL.U32 R14, R13, 0x4, RZ ;  /* 0x000000040d0e7824 */ /* 0x000fe400078e00ff */
[----:B---3--:R-:W-:-:S04]  /*4390*/  IMAD R10, R11, R2, RZ ;  /* 0x000000020b0a7224 */ /* 0x008fc800078e02ff */
[----:B------:R-:W-:Y:S01]  /*43a0*/  IMAD R11, R0, R3, R10 ;  /* 0x00000003000b7224 */ /* 0x000fe200078e020a */
[----:B------:R-:W-:Y:S01]  /*43b0*/  SHF.R.S32.HI R10, RZ, 0x1f, R19 ;  /* 0x0000001fff0a7819 */ /* 0x000fe20000011413 */
[C---:B----4-:R-:W-:Y:S01]  /*43c0*/  @P0 IMAD R4, R19.reuse, 0x60, R4 ;  /* 0x0000006013040824 */ /* 0x050fe200078e0204 */
[----:B------:R-:W-:-:S03]  /*43d0*/  SEL R19, R19, RZ, !P0 ;  /* 0x000000ff13137207 */ /* 0x000fc60004000000 */
[----:B------:R-:W-:-:S05]  /*43e0*/  @P0 IMAD.HI R4, R4, 0x2aaaaaab, RZ ;  /* 0x2aaaaaab04040827 */ /* 0x000fca00078e02ff */
[----:B------:R-:W-:-:S04]  /*43f0*/  @P0 SHF.R.U32.HI R9, RZ, 0x1f, R4 ;  /* 0x0000001fff090819 */ /* 0x000fc80000011604 */
[----:B------:R-:W-:Y:S02]  /*4400*/  @P0 LEA.HI.SX32 R9, R4, R9, 0x1c ;  /* 0x0000000904090211 */ /* 0x000fe400078fe2ff */
[----:B------:R-:W-:-:S03]  /*4410*/  LEA R4, R8, UR4, 0x2 ;  /* 0x0000000408047c11 */ /* 0x000fc6000f8e10ff */
[----:B------:R-:W-:Y:S02]  /*4420*/  @P0 IMAD R8, R9, 0x4800, RZ ;  /* 0x0000480009080824 */ /* 0x000fe400078e02ff */
[----:B------:R2:W-:Y:S03]  /*4430*/  STS.128 [R4], R24 ;  /* 0x0000001804007388 */ /* 0x0005e60000000c00 */
[----:B------:R-:W-:Y:S02]  /*4440*/  @P0 SHF.R.S32.HI R9, RZ, 0x1f, R8 ;  /* 0x0000001fff090819 */ /* 0x000fe40000011408 */
[----:B------:R-:W-:Y:S01]  /*4450*/  @!P0 CS2R R8, SRZ ;  /* 0x0000000000088805 */ /* 0x000fe2000001ff00 */
[----:B------:R3:W-:Y:S04]  /*4460*/  STS.128 [R4+0x800], R28 ;  /* 0x0008001c04007388 */ /* 0x0007e80000000c00 */
[----:B------:R3:W-:Y:S01]  /*4470*/  STS.128 [R4+0x1000], R32 ;  /* 0x0010002004007388 */ /* 0x0007e20000000c00 */
[----:B------:R-:W-:-:S03]  /*4480*/  IADD3 R8, P3, R153, R8, RZ ;  /* 0x0000000899087210 */ /* 0x000fc60007f7e0ff */
[----:B------:R3:W-:Y:S01]  /*4490*/  STS.128 [R4+0x1800], R36 ;  /* 0x0018002404007388 */ /* 0x0007e20000000c00 */
[----:B------:R-:W-:Y:S01]  /*44a0*/  LEA.HI.X.SX32 R9, R153, R9, 0x1, P3 ;  /* 0x0000000999097211 */ /* 0x000fe200018f0eff */
[----:B--2---:R-:W2:Y:S02]  /*44b0*/  LDC.64 R24, c[0x0][0x828] ;  /* 0x00020a00ff187b82 */ /* 0x004ea40000000a00 */
[----:B------:R3:W-:Y:S01]  /*44c0*/  STS.128 [R4+0x2000], R40 ;  /* 0x0020002804007388 */ /* 0x0007e20000000c00 */
[----:B------:R-:W-:-:S03]  /*44d0*/  IMAD.WIDE.U32 R2, R0, R2, R8 ;  /* 0x0000000200027225 */ /* 0x000fc600078e0008 */
[----:B------:R3:W-:Y:S01]  /*44e0*/  STS.128 [R4+0x2800], R44 ;  /* 0x0028002c04007388 */ /* 0x0007e20000000c00 */
[----:B------:R-:W-:Y:S01]  /*44f0*/  IMAD.WIDE.U32 R6, R0, R6, R8 ;  /* 0x0000000600067225 */ /* 0x000fe200078e0008 */
[----:B------:R-:W-:Y:S02]  /*4500*/  SEL R9, R10, RZ, !P0 ;  /* 0x000000ff0a097207 */ /* 0x000fe40004000000 */
[----:B------:R3:W-:Y:S01]  /*4510*/  STS.128 [R4+0x3000], R48 ;  /* 0x0030003004007388 */ /* 0x0007e20000000c00 */
[----:B------:R-:W-:-:S03]  /*4520*/  IMAD.IADD R3, R3, 0x1, R11 ;  /* 0x0000000103037824 */ /* 0x000fc600078e020b */
[----:B------:R3:W-:Y:S01]  /*4530*/  STS.128 [R4+0x3800], R52 ;  /* 0x0038003404007388 */ /* 0x0007e20000000c00 */
[----:B-1----:R-:W-:Y:S02]  /*4540*/  IMAD R8, R9, R16, RZ ;  /* 0x0000001009087224 */ /* 0x002fe400078e02ff */
        /* <DEDUP_REMOVED lines=9> */
[C---:B------:R-:W-:Y:S01]  /*45e0*/  IMAD.WIDE.U32 R6, R19.reuse, R20, R6 ;  /* 0x0000001413067225 */ /* 0x040fe200078e0006 */
[----:B------:R-:W-:Y:S02]  /*45f0*/  LEA R22, P3, R2, R22, 0x2 ;  /* 0x0000001602167211 */ /* 0x000fe400078610ff */
[----:B------:R3:W-:Y:S01]  /*4600*/  STS.128 [R4+0x5800], R68 ;  /* 0x0058004404007388 */ /* 0x0007e20000000c00 */
[----:B------:R-:W-:Y:S01]  /*4610*/  IMAD.MOV R0, RZ, RZ, -R0 ;  /* 0x000000ffff007224 */ /* 0x000fe200078e0a00 */
[----:B--2---:R-:W-:Y:S01]  /*4620*/  LEA R24, P4, R6, R24, 0x2 ;  /* 0x0000001806187211 */ /* 0x004fe200078810ff */
[----:B------:R-:W-:Y:S02]  /*4630*/  IMAD R19, R19, R21, R10 ;  /* 0x0000001513137224 */ /* 0x000fe400078e020a */
[----:B------:R-:W-:Y:S02]  /*4640*/  IMAD R13, R5, R0, R154 ;  /* 0x00000000050d7224 */ /* 0x000fe400078e029a */
[----:B------:R-:W-:-:S02]  /*4650*/  IMAD.IADD R10, R3, 0x1, R11 ;  /* 0x00000001030a7824 */ /* 0x000fc400078e020b */
[----:B------:R-:W-:Y:S01]  /*4660*/  IMAD.IADD R5, R7, 0x1, R19 ;  /* 0x0000000107057824 */ /* 0x000fe200078e0213 */
[----:B---3--:R-:W-:Y:S06]  /*4670*/  @P2 BRA `(.L_x_7487) ;  /* 0x0000000000142947 */ /* 0x008fec0003800000 */
.L_x_7488:
[----:B------:R-:W2:Y:S04]  /*4680*/  LDG.E.STRONG.GPU R0, desc[UR38][R8.64] ;  /* 0x0000002608007981 */ /* 0x000ea8000c1ef900 */
[----:B--2---:R-:W-:Y:S01]  /*4690*/  CCTL.IVALL ;  /* 0x00000000ff00798f */ /* 0x004fe20002000000 */
[----:B------:R-:W-:Y:S05]  /*46a0*/  YIELD ;  /* 0x0000000000007946 */ /* 0x000fea0003800000 */
[----:B------:R-:W-:-:S13]  /*46b0*/  ISETP.NE.AND P0, PT, R0, R13, PT ;  /* 0x0000000d0000720c */ /* 0x000fda0003f05270 */
[----:B------:R-:W-:Y:S05]  /*46c0*/  @P0 BRA `(.L_x_7488) ;  /* 0xfffffffc00ec0947 */ /* 0x000fea000383ffff */
.L_x_7487:
[----:B------:R-:W-:Y:S05]  /*46d0*/  BSYNC B0 ;  /* 0x0000000000007941 */ /* 0x000fea0003800000 */
.L_x_7486:
[----:B------:R-:W-:Y:S01]  /*46e0*/  UMOV UR5, 0xffffffff ;  /* 0xffffffff00057882 */ /* 0x000fe20000000000 */
[----:B------:R-:W-:Y:S02]  /*46f0*/  LEA.HI.X R10, R2, R23, R10, 0x2, P3 ;  /* 0x00000017020a7211 */ /* 0x000fe400018f140a */
[----:B------:R-:W-:Y:S01]  /*4700*/  LEA.HI.X R5, R6, R25, R5, 0x2, P4 ;  /* 0x0000001906057211 */ /* 0x000fe200020f1405 */
[----:B------:R-:W-:Y:S06]  /*4710*/  BRA.DIV UR5, `(.L_x_7489) ;  /* 0x0000005605e47947 */ /* 0x000fec000b800000 */
[----:B------:R-:W-:Y:S01]  /*4720*/  NOP ;  /* 0x0000000000007918 */ /* 0x000fe20000000000 */
.L_x_7601:
        /* <DEDUP_REMOVED lines=16> */
.L_x_7492:
[----:B------:R-:W-:Y:S01]  /*4830*/  @P0 ELECT P2, URZ, PT ;  /* 0x00000000003f082f */ /* 0x000fe20003840000 */
[----:B------:R1:W-:-:S12]  /*4840*/  UBLKRED.G.S.ADD.F32.RN [UR6], [UR4], UR5, desc[UR8] ;  /* 0x00000806040073bb */ /* 0x0003d800080a1405 */
[----:B------:R-:W-:Y:S02]  /*4850*/  @P2 PLOP3.LUT P0, PT, P2, PT, PT, 0x8, 0x0 ;  /* 0x000000000000281c */ /* 0x000fe4000170e170 */
[----:B------:R-:W-:-:S11]  /*4860*/  PLOP3.LUT P2, PT, PT, PT, PT, 0x8, 0x0 ;  /* 0x000000000000781c */ /* 0x000fd60003f4e170 */
[----:B-1----:R-:W-:Y:S05]  /*4870*/  @P0 BRA.U.ANY `(.L_x_7492) ;  /* 0xfffffffd00ec0947 */ /* 0x002fea000393ffff */
[----:B------:R0:W-:Y:S01]  /*4880*/  UTMACMDFLUSH ;  /* 0x00000000000079b7 */ /* 0x0001e20000000000 */
[----:B------:R-:W-:-:S04]  /*4890*/  DEPBAR.LE SB0, 0x0 ;  /* 0x000080000000791a */ /* 0x000fc80000000000 */
.L_x_7491:
[----:B------:R-:W-:Y:S05]  /*48a0*/  BSYNC B0 ;  /* 0x0000000000007941 */ /* 0x000fea0003800000 */
.L_x_7490:
        /* <DEDUP_REMOVED lines=14> */
.L_x_7494:
[----:B------:R-:W-:Y:S05]  /*4990*/  BSYNC B0 ;  /* 0x0000000000007941 */ /* 0x000fea0003800000 */
.L_x_7493:
        /* <DEDUP_REMOVED lines=18> */
.L_x_7497:
[----:B------:R-:W2:Y:S04]  /*4ac0*/  LDG.E.STRONG.GPU R0, desc[UR38][R2.64] ;  /* 0x0000002602007981 */ /* 0x000ea8000c1ef900 */
[----:B--2---:R-:W-:Y:S01]  /*4ad0*/  CCTL.IVALL ;  /* 0x00000000ff00798f */ /* 0x004fe20002000000 */
[----:B------:R-:W-:Y:S05]  /*4ae0*/  YIELD ;  /* 0x0000000000007946 */ /* 0x000fea0003800000 */
[----:B------:R-:W-:-:S13]  /*4af0*/  ISETP.NE.AND P0, PT, R0, R13, PT ;  /* 0x0000000d0000720c */ /* 0x000fda0003f05270 */
[----:B------:R-:W-:Y:S05]  /*4b00*/  @P0 BRA `(.L_x_7497) ;  /* 0xfffffffc00ec0947 */ /* 0x000fea000383ffff */
.L_x_7496:
[----:B------:R-:W-:Y:S05]  /*4b10*/  BSYNC B0 ;  /* 0x0000000000007941 */ /* 0x000fea0003800000 */
.L_x_7495:
[----:B------:R-:W-:-:S03]  /*4b20*/  UMOV UR5, 0xffffffff ;  /* 0xffffffff00057882 */ /* 0x000fc60000000000 */
[----:B------:R-:W-:Y:S05]  /*4b30*/  BRA.DIV UR5, `(.L_x_7498) ;  /* 0x0000005205f87947 */ /* 0x000fea000b800000 */
[----:B------:R-:W-:Y:S01]  /*4b40*/  NOP ;  /* 0x0000000000007918 */ /* 0x000fe20000000000 */
.L_x_7604:
        /* <DEDUP_REMOVED lines=16> */
.L_x_7501:
[----:B------:R-:W-:Y:S01]  /*4c50*/  @P0 ELECT P2, URZ, PT ;  /* 0x00000000003f082f */ /* 0x000fe20003840000 */
[----:B------:R2:W-:-:S12]  /*4c60*/  UBLKRED.G.S.ADD.F32.RN [UR6], [UR4], UR5, desc[UR8] ;  /* 0x00000806040073bb */ /* 0x0005d800080a1405 */
[----:B------:R-:W-:Y:S02]  /*4c70*/  @P2 PLOP3.LUT P0, PT, P2, PT, PT, 0x8, 0x0 ;  /* 0x000000000000281c */ /* 0x000fe4000170e170 */
[----:B------:R-:W-:-:S11]  /*4c80*/  PLOP3.LUT P2, PT, PT, PT, PT, 0x8, 0x0 ;  /* 0x000000000000781c */ /* 0x000fd60003f4e170 */
[----:B--2---:R-:W-:Y:S05]  /*4c90*/  @P0 BRA.U.ANY `(.L_x_7501) ;  /* 0xfffffffd00ec0947 */ /* 0x004fea000393ffff */
[----:B------:R0:W-:Y:S01]  /*4ca0*/  UTMACMDFLUSH ;  /* 0x00000000000079b7 */ /* 0x0001e20000000000 */
[----:B------:R-:W-:-:S04]  /*4cb0*/  DEPBAR.LE SB0, 0x0 ;  /* 0x000080000000791a */ /* 0x000fc80000000000 */
.L_x_7500:
[----:B------:R-:W-:Y:S05]  /*4cc0*/  BSYNC B0 ;  /* 0x0000000000007941 */ /* 0x000fea0003800000 */
.L_x_7499:
        /* <DEDUP_REMOVED lines=14> */
.L_x_7455:
        /* <DEDUP_REMOVED lines=29> */
.L_x_7503:
[----:B------:R-:W-:Y:S01]  /*4f80*/  ULDC UR9, c[0x0][0x8cc] ;  /* 0x0002330000097ab9 */ /* 0x000fe20000000800 */
[----:B------:R-:W-:Y:S01]  /*4f90*/  UMOV UR7, UR8 ;  /* 0x0000000800077c82 */ /* 0x000fe20008000000 */
[----:B------:R-:W-:-:S11]  /*4fa0*/  UISETP.NE.AND UP0, UPT, UR9, 0x1, UPT ;  /* 0x000000010900788c */ /* 0x000fd6000bf05270 */
[----:B------:R-:W-:Y:S02]  /*4fb0*/  @UP0 ULDC.64 UR10, c[0x0][0x8d0] ;  /* 0x00023400000a0ab9 */ /* 0x000fe40000000a00 */
[----:B------:R-:W-:-:S04]  /*4fc0*/  UIMAD.WIDE.U32 UR4, UR8, UR10, URZ ;  /* 0x0000000a080472a5 */ /* 0x000fc8000f8e003f */
[----:B------:R-:W-:-:S04]  /*4fd0*/  @UP0 USHF.R.U32.HI UR7, URZ, UR11, UR5 ;  /* 0x0000000b3f070299 */ /* 0x000fc80008011605 */
[----:B------:R-:W-:-:S12]  /*4fe0*/  UIMAD UR4, UR7, UR9, URZ ;  /* 0x00000009070472a4 */ /* 0x000fd8000f8e023f */
.L_x_7504:
        /* <DEDUP_REMOVED lines=23> */
.L_x_7505:
        /* <DEDUP_REMOVED lines=13> */
.L_x_7507:
[----:B------:R-:W-:-:S05]  /*5230*/  ULDC UR4, c[0x0][0x8f4] ;  /* 0x00023d0000047ab9 */ /* 0x000fca0000000800 */
.L_x_7506:
        /* <DEDUP_REMOVED lines=48> */
.L_x_7508:
        /* <DEDUP_REMOVED lines=13> */
.L_x_7509:
        /* <DEDUP_REMOVED lines=12> */
.L_x_7510:
        /* <DEDUP_REMOVED lines=68> */
.L_x_7514:
[----:B------:R-:W2:Y:S04]  /*5b10*/  LDG.E.STRONG.GPU R4, desc[UR38][R2.64] ;  /* 0x0000002602047981 */ /* 0x000ea8000c1ef900 */
[----:B--2---:R-:W-:Y:S01]  /*5b20*/  CCTL.IVALL ;  /* 0x00000000ff00798f */ /* 0x004fe20002000000 */
[----:B------:R-:W-:Y:S05]  /*5b30*/  YIELD ;  /* 0x0000000000007946 */ /* 0x000fea0003800000 */
[----:B------:R-:W-:-:S13]  /*5b40*/  ISETP.NE.AND P1, PT, R4, R5, PT ;  /* 0x000000050400720c */ /* 0x000fda0003f25270 */
[----:B------:R-:W-:Y:S05]  /*5b50*/  @P1 BRA `(.L_x_7514) ;  /* 0xfffffffc00ec1947 */ /* 0x000fea000383ffff */
.L_x_7513:
[----:B------:R-:W-:Y:S05]  /*5b60*/  BSYNC B0 ;  /* 0x0000000000007941 */ /* 0x000fea0003800000 */
.L_x_7512:
[----:B------:R-:W-:-:S03]  /*5b70*/  UMOV UR6, 0xffffffff ;  /* 0xffffffff00067882 */ /* 0x000fc60000000000 */
[----:B------:R-:W-:Y:S05]  /*5b80*/  BRA.DIV UR6, `(.L_x_7515) ;  /* 0x0000004606007947 */ /* 0x000fea000b800000 */
[----:B------:R-:W-:Y:S01]  /*5b90*/  NOP ;  /* 0x0000000000007918 */ /* 0x000fe20000000000 */
.L_x_7607:
        /* <DEDUP_REMOVED lines=22> */
.L_x_7517:
[----:B------:R-:W-:Y:S05]  /*5d00*/  BSYNC B0 ;  /* 0x0000000000007941 */ /* 0x000fea0003800000 */
.L_x_7516:
        /* <DEDUP_REMOVED lines=19> */
.L_x_7519:
[----:B------:R-:W-:Y:S05]  /*5e40*/  BSYNC B0 ;  /* 0x0000000000007941 */ /* 0x000fea0003800000 */
.L_x_7518:
        /* <DEDUP_REMOVED lines=20> */
.L_x_7521:
[----:B------:R-:W-:Y:S05]  /*5f90*/  BSYNC B0 ;  /* 0x0000000000007941 */ /* 0x000fea0003800000 */
.L_x_7520:
[----:B------:R-:W-:Y:S06]  /*5fa0*/  BAR.ARV 0xa, 0xa0 ;  /* 0x0282800000007b1d */ /* 0x000fec0000002000 */
[----:B------:R-:W-:Y:S04]  /*5fb0*/  BSSY B0, `(.L_x_7522) ;  /* 0x0000003000007945 */ /* 0x000fe80003800000 */
[----:B------:R-:W-:Y:S05]  /*5fc0*/  @!P0 BRA `(.L_x_7523) ;  /* 0x0000000000048947 */ /* 0x000fea0003800000 */
[----:B------:R-:W-:-:S04]  /*5fd0*/  DEPBAR.LE SB0, 0x1 ;  /* 0x000080400000791a */ /* 0x000fc80000000000 */
.L_x_7523:
[----:B------:R-:W-:Y:S05]  /*5fe0*/  BSYNC B0 ;  /* 0x0000000000007941 */ /* 0x000fea0003800000 */
.L_x_7522:
[----:B------:R-:W-:Y:S06]  /*5ff0*/  BAR.ARV 0xb, 0xa0 ;  /* 0x02c2800000007b1d */ /* 0x000fec0000002000 */
[----:B------:R-:W-:Y:S04]  /*6000*/  BSSY B0, `(.L_x_7524) ;  /* 0x0000003000007945 */ /* 0x000fe80003800000 */
[----:B------:R-:W-:Y:S05]  /*6010*/  @!P0 BRA `(.L_x_7525) ;  /* 0x0000000000048947 */ /* 0x000fea0003800000 */
[----:B------:R-:W-:-:S04]  /*6020*/  DEPBAR.LE SB0, 0x0 ;  /* 0x000080000000791a */ /* 0x000fc80000000000 */
.L_x_7525:
[----:B------:R-:W-:Y:S05]  /*6030*/  BSYNC B0 ;  /* 0x0000000000007941 */ /* 0x000fea0003800000 */
.L_x_7524:
        /* <DEDUP_REMOVED lines=19> */
.L_x_7527:
[----:B------:R-:W-:Y:S05]  /*6170*/  BSYNC B0 ;  /* 0x0000000000007941 */ /* 0x000fea0003800000 */
.L_x_7526:
[----:B------:R-:W-:Y:S01]  /*6180*/  UIADD3 UR13, UR12, 0x1, URZ ;  /* 0x000000010c0d7890 */ /* 0x000fe2000fffe03f */
[----:B------:R-:W-:Y:S11]  /*6190*/  BRA `(.L_x_7528) ;  /* 0x0000000000047947 */ /* 0x000ff60003800000 */
.L_x_7511:
[----:B------:R-:W-:-:S05]  /*61a0*/  UMOV UR13, UR12 ;  /* 0x0000000c000d7c82 */ /* 0x000fca0008000000 */
.L_x_7528:
        /* <DEDUP_REMOVED lines=16> */
.L_x_7561:
        /* <DEDUP_REMOVED lines=18> */
.L_x_7531:
[----:B------:R-:W2:Y:S04]  /*63d0*/  LDG.E.STRONG.GPU R4, desc[UR38][R2.64] ;  /* 0x0000002602047981 */ /* 0x000ea8000c1ef900 */
[----:B--2---:R-:W-:Y:S01]  /*63e0*/  CCTL.IVALL ;  /* 0x00000000ff00798f */ /* 0x004fe20002000000 */
[----:B------:R-:W-:Y:S05]  /*63f0*/  YIELD ;  /* 0x0000000000007946 */ /* 0x000fea0003800000 */
[----:B------:R-:W-:-:S13]  /*6400*/  ISETP.NE.AND P1, PT, R4, R5, PT ;  /* 0x000000050400720c */ /* 0x000fda0003f25270 */
[----:B------:R-:W-:Y:S05]  /*6410*/  @P1 BRA `(.L_x_7531) ;  /* 0xfffffffc00ec1947 */ /* 0x000fea000383ffff */
.L_x_7530:
[----:B------:R-:W-:Y:S05]  /*6420*/  BSYNC B0 ;  /* 0x0000000000007941 */ /* 0x000fea0003800000 */
.L_x_7529:
[----:B------:R-:W-:-:S03]  /*6430*/  UMOV UR24, 0xffffffff ;  /* 0xffffffff00187882 */ /* 0x000fc60000000000 */
[----:B------:R-:W-:Y:S05]  /*6440*/  BRA.DIV UR24, `(.L_x_7532) ;  /* 0x0000003a18ec7947 */ /* 0x000fea000b800000 */
[----:B------:R-:W-:Y:S01]  /*6450*/  NOP ;  /* 0x0000000000007918 */ /* 0x000fe20000000000 */
.L_x_7610:
        /* <DEDUP_REMOVED lines=19> */
.L_x_7534:
[----:B------:R-:W-:Y:S05]  /*6590*/  BSYNC B0 ;  /* 0x0000000000007941 */ /* 0x000fea0003800000 */
.L_x_7533:
        /* <DEDUP_REMOVED lines=14> */
.L_x_7536:
[----:B------:R-:W-:Y:S05]  /*6680*/  BSYNC B0 ;  /* 0x0000000000007941 */ /* 0x000fea0003800000 */
.L_x_7535:
        /* <DEDUP_REMOVED lines=15> */
.L_x_7538:
[----:B------:R-:W-:Y:S05]  /*6780*/  BSYNC B0 ;  /* 0x0000000000007941 */ /* 0x000fea0003800000 */
.L_x_7537:
[----:B------:R-:W-:Y:S06]  /*6790*/  BAR.ARV 0xa, 0xa0 ;  /* 0x0282800000007b1d */ /* 0x000fec0000002000 */
[----:B------:R-:W-:Y:S04]  /*67a0*/  BSSY B0, `(.L_x_7539) ;  /* 0x0000003000007945 */ /* 0x000fe80003800000 */
[----:B------:R-:W-:Y:S05]  /*67b0*/  @!P0 BRA `(.L_x_7540) ;  /* 0x0000000000048947 */ /* 0x000fea0003800000 */
[----:B------:R-:W-:-:S04]  /*67c0*/  DEPBAR.LE SB0, 0x1 ;  /* 0x000080400000791a */ /* 0x000fc80000000000 */
.L_x_7540:
[----:B------:R-:W-:Y:S05]  /*67d0*/  BSYNC B0 ;  /* 0x0000000000007941 */ /* 0x000fea0003800000 */
.L_x_7539:
[----:B------:R-:W-:Y:S06]  /*67e0*/  BAR.ARV 0xb, 0xa0 ;  /* 0x02c2800000007b1d */ /* 0x000fec0000002000 */
[----:B------:R-:W-:Y:S04]  /*67f0*/  BSSY B0, `(.L_x_7541) ;  /* 0x0000003000007945 */ /* 0x000fe80003800000 */
[----:B------:R-:W-:Y:S05]  /*6800*/  @!P0 BRA `(.L_x_7542) ;  /* 0x0000000000048947 */ /* 0x000fea0003800000 */
[----:B------:R-:W-:-:S04]  /*6810*/  DEPBAR.LE SB0, 0x0 ;  /* 0x000080000000791a */ /* 0x000fc80000000000 */
.L_x_7542:
[----:B------:R-:W-:Y:S05]  /*6820*/  BSYNC B0 ;  /* 0x0000000000007941 */ /* 0x000fea0003800000 */
.L_x_7541:
        /* <DEDUP_REMOVED lines=19> */
.L_x_7544:
[----:B------:R-:W-:Y:S05]  /*6960*/  BSYNC B0 ;  /* 0x0000000000007941 */ /* 0x000fea0003800000 */
.L_x_7543:
        /* <DEDUP_REMOVED lines=16> */
.L_x_7547:
[----:B------:R-:W2:Y:S04]  /*6a70*/  LDG.E.STRONG.GPU R4, desc[UR38][R2.64] ;  /* 0x0000002602047981 */ /* 0x000ea8000c1ef900 */
[----:B--2---:R-:W-:Y:S01]  /*6a80*/  CCTL.IVALL ;  /* 0x00000000ff00798f */ /* 0x004fe20002000000 */
[----:B------:R-:W-:Y:S05]  /*6a90*/  YIELD ;  /* 0x0000000000007946 */ /* 0x000fea0003800000 */
[----:B------:R-:W-:-:S13]  /*6aa0*/  ISETP.NE.AND P1, PT, R4, R5, PT ;  /* 0x000000050400720c */ /* 0x000fda0003f25270 */
[----:B------:R-:W-:Y:S05]  /*6ab0*/  @P1 BRA `(.L_x_7547) ;  /* 0xfffffffc00ec1947 */ /* 0x000fea000383ffff */
.L_x_7546:
[----:B------:R-:W-:Y:S05]  /*6ac0*/  BSYNC B0 ;  /* 0x0000000000007941 */ /* 0x000fea0003800000 */
.L_x_7545:
[----:B------:R-:W-:-:S03]  /*6ad0*/  UMOV UR22, 0xffffffff ;  /* 0xffffffff00167882 */ /* 0x000fc60000000000 */
[----:B------:R-:W-:Y:S05]  /*6ae0*/  BRA.DIV UR22, `(.L_x_7548) ;  /* 0x0000003616607947 */ /* 0x000fea000b800000 */
[----:B------:R-:W-:Y:S01]  /*6af0*/  NOP ;  /* 0x0000000000007918 */ /* 0x000fe20000000000 */
.L_x_7613:
        /* <DEDUP_REMOVED lines=15> */
.L_x_7550:
[----:B------:R-:W-:Y:S05]  /*6bf0*/  BSYNC B0 ;  /* 0x0000000000007941 */ /* 0x000fea0003800000 */
.L_x_7549:
        /* <DEDUP_REMOVED lines=14> */
.L_x_7552:
[----:B------:R-:W-:Y:S05]  /*6ce0*/  BSYNC B0 ;  /* 0x0000000000007941 */ /* 0x000fea0003800000 */
.L_x_7551:
        /* <DEDUP_REMOVED lines=15> */
.L_x_7554:
[----:B------:R-:W-:Y:S05]  /*6de0*/  BSYNC B0 ;  /* 0x0000000000007941 */ /* 0x000fea0003800000 */
.L_x_7553:
[----:B------:R-:W-:Y:S06]  /*6df0*/  BAR.ARV 0xa, 0xa0 ;  /* 0x0282800000007b1d */ /* 0x000fec0000002000 */
[----:B------:R-:W-:Y:S04]  /*6e00*/  BSSY B0, `(.L_x_7555) ;  /* 0x0000003000007945 */ /* 0x000fe80003800000 */
[----:B------:R-:W-:Y:S05]  /*6e10*/  @!P0 BRA `(.L_x_7556) ;  /* 0x0000000000048947 */ /* 0x000fea0003800000 */
[----:B------:R-:W-:-:S04]  /*6e20*/  DEPBAR.LE SB0, 0x1 ;  /* 0x000080400000791a */ /* 0x000fc80000000000 */
.L_x_7556:
[----:B------:R-:W-:Y:S05]  /*6e30*/  BSYNC B0 ;  /* 0x0000000000007941 */ /* 0x000fea0003800000 */
.L_x_7555:
[----:B------:R-:W-:Y:S06]  /*6e40*/  BAR.ARV 0xb, 0xa0 ;  /* 0x02c2800000007b1d */ /* 0x000fec0000002000 */
[----:B------:R-:W-:Y:S04]  /*6e50*/  BSSY B0, `(.L_x_7557) ;  /* 0x0000003000007945 */ /* 0x000fe80003800000 */
[----:B------:R-:W-:Y:S05]  /*6e60*/  @!P0 BRA `(.L_x_7558) ;  /* 0x0000000000048947 */ /* 0x000fea0003800000 */
[----:B------:R-:W-:-:S04]  /*6e70*/  DEPBAR.LE SB0, 0x0 ;  /* 0x000080000000791a */ /* 0x000fc80000000000 */
.L_x_7558:
[----:B------:R-:W-:Y:S05]  /*6e80*/  BSYNC B0 ;  /* 0x0000000000007941 */ /* 0x000fea0003800000 */
.L_x_7557:
        /* <DEDUP_REMOVED lines=19> */
.L_x_7560:
[----:B------:R-:W-:Y:S05]  /*6fc0*/  BSYNC B0 ;  /* 0x0000000000007941 */ /* 0x000fea0003800000 */
.L_x_7559:
[----:B------:R-:W-:Y:S02]  /*6fd0*/  UIADD3 UR13, UR13, 0x2, URZ ;  /* 0x000000020d0d7890 */ /* 0x000fe4000fffe03f */
[----:B------:R-:W-:Y:S02]  /*6fe0*/  UIADD3 UR6, UR6, 0x6000, URZ ;  /* 0x0000600006067890 */ /* 0x000fe4000fffe03f */
[----:B------:R-:W-:-:S06]  /*6ff0*/  UISETP.GE.AND UP0, UPT, UR13, UR7, UPT ;  /* 0x000000070d00728c */ /* 0x000fcc000bf06270 */
[----:B------:R-:W-:-:S13]  /*7000*/  PLOP3.LUT P1, PT, PT, PT, UP0, 0x80, 0x0 ;  /* 0x000000000000781c */ /* 0x000fda0003f2f008 */
[----:B------:R-:W-:Y:S05]  /*7010*/  @!P1 BRA `(.L_x_7561) ;  /* 0xfffffff000a49947 */ /* 0x000fea000383ffff */
[----:B------:R-:W-:Y:S05]  /*7020*/  BRA `(.L_x_7462) ;  /* 0x0000002c00407947 */ /* 0x000fea0003800000 */
.L_x_7502:
        /* <DEDUP_REMOVED lines=21> */
.L_x_7562:
[----:B------:R-:W1:Y:S01]  /*7180*/  LDC R3, c[0x0][0x8cc] ;  /* 0x00023300ff037b82 */ /* 0x000e620000000800 */
[----:B------:R-:W-:Y:S01]  /*7190*/  IMAD.MOV.U32 R0, RZ, RZ, R5 ;  /* 0x000000ffff007224 */ /* 0x000fe200078e0005 */
[----:B-1----:R-:W-:-:S13]  /*71a0*/  ISETP.NE.AND P0, PT, R3, 0x1, PT ;  /* 0x000000010300780c */ /* 0x002fda0003f05270 */
[----:B------:R-:W1:Y:S02]  /*71b0*/  @P0 LDC.64 R6, c[0x0][0x8d0] ;  /* 0x00023400ff060b82 */ /* 0x000e640000000a00 */
[----:B-1----:R-:W-:-:S05]  /*71c0*/  @P0 IMAD.HI.U32 R4, R5, R6, RZ ;  /* 0x0000000605040227 */ /* 0x002fca00078e00ff */
[----:B------:R-:W-:-:S05]  /*71d0*/  @P0 SHF.R.U32.HI R0, RZ, R7, R4 ;  /* 0x00000007ff000219 */ /* 0x000fca0000011604 */
[----:B------:R-:W-:-:S07]  /*71e0*/  IMAD R3, R0, R3, RZ ;  /* 0x0000000300037224 */ /* 0x000fce00078e02ff */
.L_x_7563:
        /* <DEDUP_REMOVED lines=23> */
.L_x_7564:
        /* <DEDUP_REMOVED lines=10> */
.L_x_7566:
[----:B------:R-:W2:Y:S02]  /*7400*/  LDC R4, c[0x0][0x8f4] ;  /* 0x00023d00ff047b82 */ /* 0x000ea40000000800 */
.L_x_7565:
        /* <DEDUP_REMOVED lines=52> */
.L_x_7568:
        /* <DEDUP_REMOVED lines=11> */
.L_x_7569:
[----:B------:R-:W-:Y:S05]  /*7800*/  @!P0 BRA `(.L_x_7570) ;  /* 0x00000000000c8947 */ /* 0x000fea0003800000 */
[----:B------:R-:W2:Y:S04]  /*7810*/  LDG.E R5, desc[UR38][R2.64] ;  /* 0x0000002602057981 */ /* 0x000ea8000c1e1900 */
[----:B------:R-:W2:Y:S02]  /*7820*/  LDG.E R4, desc[UR38][R2.64+0x4] ;  /* 0x0000042602047981 */ /* 0x000ea4000c1e1900 */
[----:B--2---:R-:W-:-:S07]  /*7830*/  IMAD.IADD R4, R4, 0x1, -R5 ;  /* 0x0000000104047824 */ /* 0x004fce00078e0a05 */
.L_x_7570:
        /* <DEDUP_REMOVED lines=73> */
.L_x_7614:
        /* <DEDUP_REMOVED lines=9> */
.L_x_7573:
        /* <DEDUP_REMOVED lines=112> */
.L_x_7584:
[----:B-1----:R-:W-:-:S05]  /*8460*/  IMAD.MOV.U32 R6, RZ, RZ, 0x1 ;  /* 0x00000001ff067424 */ /* 0x002fca00078e00ff */
[----:B------:R-:W-:-:S04]  /*8470*/  SHF.L.U32 R6, R6, 0x1f, RZ ;  /* 0x0000001f06067819 */ /* 0x000fc800000006ff */
[----:B------:R-:W1:Y:S02]  /*8480*/  SYNCS.PHASECHK.TRANS64.TRYWAIT P1, [R0+URZ+0x36438], R6 ;  /* 0x03643806000075a7 */ /* 0x000e64000802017f */
[----:B-1----:R-:W-:Y:S05]  /*8490*/  @!P1 BRA `(.L_x_7576) ;  /* 0x0000001c00249947 */ /* 0x002fea0003800000 */
.L_x_7615:
[----:B------:R-:W-:Y:S05]  /*84a0*/  @P0 BRA `(.L_x_7577) ;  /* 0x0000000000140947 */ /* 0x000fea0003800000 */
[----:B------:R-:W-:Y:S01]  /*84b0*/  ISETP.NE.AND P1, PT, R18, RZ, PT ;  /* 0x000000ff1200720c */ /* 0x000fe20003f25270 */
[----:B------:R-:W-:-:S04]  /*84c0*/  IMAD.MOV.U32 R3, RZ, RZ, 0x6100 ;  /* 0x00006100ff037424 */ /* 0x000fc800078e00ff */
[----:B------:R2:W-:Y:S08]  /*84d0*/  SYNCS.ARRIVE.TRANS64 RZ, [R0+URZ+0x36430], R3 ;  /* 0x0364300300ff79a7 */ /* 0x0005f0000800003f */
[----:B------:R-:W-:Y:S05]  /*84e0*/  @!P1 BRA `(.L_x_7577) ;  /* 0x0000000000049947 */ /* 0x000fea0003800000 */
[----:B------:R-:W-:Y:S01]  /*84f0*/  BPT.TRAP 0x1 ;  /* 0x000000040000795c */ /* 0x000fe20000300000 */
.L_x_7577:
        /* <DEDUP_REMOVED lines=48> */
.L_x_7616:
[----:B------:R-:W-:Y:S05]  /*8800*/  @P0 BRA `(.L_x_7579) ;  /* 0x0000000000140947 */ /* 0x000fea0003800000 */
[----:B------:R-:W-:Y:S01]  /*8810*/  ISETP.NE.AND P1, PT, R18, RZ, PT ;  /* 0x000000ff1200720c */ /* 0x000fe20003f25270 */
[----:B--2---:R-:W-:-:S04]  /*8820*/  IMAD.MOV.U32 R3, RZ, RZ, 0x6100 ;  /* 0x00006100ff037424 */ /* 0x004fc800078e00ff */
[----:B------:R3:W-:Y:S08]  /*8830*/  SYNCS.ARRIVE.TRANS64 RZ, [R0+URZ+0x36418], R3 ;  /* 0x0364180300ff79a7 */ /* 0x0007f0000800003f */
[----:B------:R-:W-:Y:S05]  /*8840*/  @!P1 BRA `(.L_x_7579) ;  /* 0x0000000000049947 */ /* 0x000fea0003800000 */
[----:B------:R-:W-:Y:S01]  /*8850*/  BPT.TRAP 0x1 ;  /* 0x000000040000795c */ /* 0x000fe20000300000 */
.L_x_7579:
        /* <DEDUP_REMOVED lines=47> */
.L_x_7617:
        /* <DEDUP_REMOVED lines=8> */
.L_x_7581:
        /* <DEDUP_REMOVED lines=37> */
.L_x_7619:
[----:B------:R-:W-:Y:S05]  /*8e20*/  @P0 BRA `(.L_x_7583) ;  /* 0x0000000000140947 */ /* 0x000fea0003800000 */
[----:B------:R-:W-:Y:S01]  /*8e30*/  ISETP.NE.AND P1, PT, R18, RZ, PT ;  /* 0x000000ff1200720c */ /* 0x000fe20003f25270 */
[----:B--2---:R-:W-:-:S04]  /*8e40*/  IMAD.MOV.U32 R5, RZ, RZ, 0x6100 ;  /* 0x00006100ff057424 */ /* 0x004fc800078e00ff */
[----:B------:R3:W-:Y:S08]  /*8e50*/  SYNCS.ARRIVE.TRANS64 RZ, [R0+URZ+0x36410], R5 ;  /* 0x0364100500ff79a7 */ /* 0x0007f0000800003f */
[----:B------:R-:W-:Y:S05]  /*8e60*/  @!P1 BRA `(.L_x_7583) ;  /* 0x0000000000049947 */ /* 0x000fea0003800000 */
[----:B------:R-:W-:Y:S01]  /*8e70*/  BPT.TRAP 0x1 ;  /* 0x000000040000795c */ /* 0x000fe20000300000 */
.L_x_7583:
        /* <DEDUP_REMOVED lines=44> */
.L_x_7575:
[----:B------:R-:W-:Y:S01]  /*9140*/  ISETP.NE.AND P1, PT, R20, RZ, PT ;  /* 0x000000ff1400720c */ /* 0x000fe20003f25270 */
[----:B------:R-:W-:Y:S02]  /*9150*/  IMAD.MOV.U32 R16, RZ, RZ, 0x1 ;  /* 0x00000001ff107424 */ /* 0x000fe400078e00ff */
[----:B------:R-:W-:-:S10]  /*9160*/  IMAD.MOV.U32 R5, RZ, RZ, R14 ;  /* 0x000000ffff057224 */ /* 0x000fd400078e000e */
[----:B------:R-:W-:Y:S05]  /*9170*/  @!P1 BRA `(.L_x_7574) ;  /* 0x00000004008c9947 */ /* 0x000fea0003800000 */
[----:B------:R-:W2:Y:S02]  /*9180*/  SYNCS.PHASECHK.TRANS64.TRYWAIT P1, [R0+URZ+0x36438], R6 ;  /* 0x03643806000075a7 */ /* 0x000ea4000802017f */
[----:B--2---:R-:W-:Y:S05]  /*9190*/  @!P1 BRA `(.L_x_7585) ;  /* 0x0000001000449947 */ /* 0x004fea0003800000 */
.L_x_7620:
[----:B------:R-:W-:Y:S05]  /*91a0*/  @P0 BRA `(.L_x_7586) ;  /* 0x0000000000140947 */ /* 0x000fea0003800000 */
[----:B------:R-:W-:Y:S01]  /*91b0*/  ISETP.NE.AND P1, PT, R18, RZ, PT ;  /* 0x000000ff1200720c */ /* 0x000fe20003f25270 */
[----:B------:R-:W-:-:S04]  /*91c0*/  IMAD.MOV.U32 R5, RZ, RZ, 0x6100 ;  /* 0x00006100ff057424 */ /* 0x000fc800078e00ff */
[----:B------:R3:W-:Y:S08]  /*91d0*/  SYNCS.ARRIVE.TRANS64 RZ, [R0+URZ+0x36430], R5 ;  /* 0x0364300500ff79a7 */ /* 0x0007f0000800003f */
[----:B------:R-:W-:Y:S05]  /*91e0*/  @!P1 BRA `(.L_x_7586) ;  /* 0x0000000000049947 */ /* 0x000fea0003800000 */
[----:B------:R-:W-:Y:S01]  /*91f0*/  BPT.TRAP 0x1 ;  /* 0x000000040000795c */ /* 0x000fe20000300000 */
.L_x_7586:
        /* <DEDUP_REMOVED lines=42> */
.L_x_7621:
[----:B------:R-:W-:Y:S01]  /*94a0*/  IMAD.MOV.U32 R16, RZ, RZ, RZ ;  /* 0x000000ffff107224 */ /* 0x000fe200078e00ff */
[----:B------:R-:W-:Y:S06]  /*94b0*/  @P0 BRA `(.L_x_7588) ;  /* 0x0000000000140947 */ /* 0x000fec0003800000 */
[----:B------:R-:W-:Y:S01]  /*94c0*/  ISETP.NE.AND P1, PT, R18, RZ, PT ;  /* 0x000000ff1200720c */ /* 0x000fe20003f25270 */
[----:B-1----:R-:W-:-:S04]  /*94d0*/  IMAD.MOV.U32 R5, RZ, RZ, 0x6100 ;  /* 0x00006100ff057424 */ /* 0x002fc800078e00ff */
[----:B------:R2:W-:Y:S08]  /*94e0*/  SYNCS.ARRIVE.TRANS64 RZ, [R0+URZ+0x36418], R5 ;  /* 0x0364180500ff79a7 */ /* 0x0005f0000800003f */
[----:B------:R-:W-:Y:S05]  /*94f0*/  @!P1 BRA `(.L_x_7588) ;  /* 0x0000000000049947 */ /* 0x000fea0003800000 */
[----:B------:R-:W-:Y:S01]  /*9500*/  BPT.TRAP 0x1 ;  /* 0x000000040000795c */ /* 0x000fe20000300000 */
.L_x_7588:
        /* <DEDUP_REMOVED lines=42> */
.L_x_7574:
[----:B------:R-:W-:-:S04]  /*97b0*/  SHF.L.U32 R3, R16, 0x1f, RZ ;  /* 0x0000001f10037819 */ /* 0x000fc800000006ff */
[----:B------:R-:W2:Y:S02]  /*97c0*/  SYNCS.PHASECHK.TRANS64.TRYWAIT P1, [R0+URZ+0x36438], R3 ;  /* 0x03643803000075a7 */ /* 0x000ea4000802017f */
[----:B--2---:R-:W-:Y:S05]  /*97d0*/  @!P1 BRA `(.L_x_7589) ;  /* 0x0000000800dc9947 */ /* 0x004fea0003800000 */
.L_x_7622:
[----:B------:R-:W-:Y:S05]  /*97e0*/  @P0 BRA `(.L_x_7590) ;  /* 0x0000000000180947 */ /* 0x000fea0003800000 */
[----:B------:R-:W3:Y:S01]  /*97f0*/  S2R R2, SR_TID.X ;  /* 0x0000000000027919 */ /* 0x000ee20000002100 */
[----:B--2---:R-:W-:-:S04]  /*9800*/  IMAD.MOV.U32 R3, RZ, RZ, 0x6100 ;  /* 0x00006100ff037424 */ /* 0x004fc800078e00ff */
[----:B------:R4:W-:Y:S01]  /*9810*/  SYNCS.ARRIVE.TRANS64 RZ, [R0+URZ+0x36430], R3 ;  /* 0x0364300300ff79a7 */ /* 0x0009e2000800003f */
[----:B---3--:R-:W-:-:S13]  /*9820*/  LOP3.LUT P0, RZ, R2, 0x1f, RZ, 0xc0, !PT ;  /* 0x0000001f02ff7812 */ /* 0x008fda000780c0ff */
[----:B----4-:R-:W-:Y:S05]  /*9830*/  @!P0 BRA `(.L_x_7590) ;  /* 0x0000000000048947 */ /* 0x010fea0003800000 */
[----:B------:R-:W-:Y:S01]  /*9840*/  BPT.TRAP 0x1 ;  /* 0x000000040000795c */ /* 0x000fe20000300000 */
.L_x_7590:
        /* <DEDUP_REMOVED lines=44> */
.L_x_7571:
[----:B------:R-:W-:Y:S05]  /*9b10*/  BSYNC B0 ;  /* 0x0000000000007941 */ /* 0x000fea0003800000 */
.L_x_7567:
[----:B------:R-:W-:-:S03]  /*9b20*/  UMOV UR7, 0xffffffff ;  /* 0xffffffff00077882 */ /* 0x000fc60000000000 */
[----:B------:R-:W-:Y:S05]  /*9b30*/  BRA.DIV UR7, `(.L_x_7591) ;  /* 0x0000000a07187947 */ /* 0x000fea000b800000 */
[----:B------:R-:W-:-:S13]  /*9b40*/  ELECT P6, URZ, PT ;  /* 0x00000000003f782f */ /* 0x000fda00038c0000 */
.L_x_7625:
[----:B------:R-:W-:Y:S05]  /*9b50*/  @!P6 BRA `(.L_x_7462) ;  /* 0x000000000074e947 */ /* 0x000fea0003800000 */
[----:B------:R-:W2:Y:S02]  /*9b60*/  LDL.LU R3, [R1] ;  /* 0x0000000001037983 */ /* 0x000ea40000300800 */
[----:B--2---:R-:W-:-:S04]  /*9b70*/  LOP3.LUT R3, R3, 0x2, RZ, 0xfc, !PT ;  /* 0x0000000203037812 */ /* 0x004fc800078efcff */
[----:B------:R-:W-:-:S13]  /*9b80*/  ISETP.NE.AND P2, PT, R3, 0x3, PT ;  /* 0x000000030300780c */ /* 0x000fda0003f45270 */
[----:B------:R-:W-:Y:S05]  /*9b90*/  @!P2 BRA `(.L_x_7592) ;  /* 0x000000000004a947 */ /* 0x000fea0003800000 */
[----:B------:R-:W-:Y:S01]  /*9ba0*/  BPT.TRAP 0x1 ;  /* 0x000000040000795c */ /* 0x000fe20000300000 */
.L_x_7592:
        /* <DEDUP_REMOVED lines=15> */
.L_x_7626:
[----:B------:R-:W2:Y:S02]  /*9ca0*/  SYNCS.PHASECHK.TRANS64.TRYWAIT P0, [R3+URZ], R0 ;  /* 0x00000000030075a7 */ /* 0x000ea4000800017f */
[----:B--2---:R-:W-:Y:S05]  /*9cb0*/  @!P0 BRA `(.L_x_7594) ;  /* 0x0000000400ec8947 */ /* 0x004fea0003800000 */
.L_x_7627:
[----:B------:R-:W-:Y:S05]  /*9cc0*/  @!P2 BRA `(.L_x_7595) ;  /* 0x000000000004a947 */ /* 0x000fea0003800000 */
[----:B------:R-:W-:Y:S01]  /*9cd0*/  BPT.TRAP 0x1 ;  /* 0x000000040000795c */ /* 0x000fe20000300000 */
.L_x_7595:
[----:B------:R-:W-:-:S07]  /*9ce0*/  SHF.L.U32 R16, R16, 0x1f, RZ ;  /* 0x0000001f10107819 */ /* 0x000fce00000006ff */
.L_x_7596:
[----:B---3--:R3:W4:Y:S02]  /*9cf0*/  SYNCS.PHASECHK.TRANS64.TRYWAIT P0, [R9+URZ+0x36438], R16 ;  /* 0x03643810090075a7 */ /* 0x008724000800017f */
[----:B----4-:R-:W-:Y:S05]  /*9d00*/  @!P0 NANOSLEEP.SYNCS 0x989680 ;  /* 0x009896800000895d */ /* 0x010fea0003900000 */
[----:B------:R-:W4:Y:S02]  /*9d10*/  @!P0 SYNCS.PHASECHK.TRANS64 P0, [R9+URZ+0x36438], R16 ;  /* 0x03643810090085a7 */ /* 0x000f24000800007f */
[----:B----4-:R-:W-:Y:S05]  /*9d20*/  @!P0 BRA `(.L_x_7596) ;  /* 0xfffffffc00f08947 */ /* 0x010fea000383ffff */
.L_x_7462:
[----:B------:R-:W-:Y:S05]  /*9d30*/  BSYNC B6 ;  /* 0x0000000000067941 */ /* 0x000fea0003800000 */
.L_x_7454:
[----:B------:R-:W-:Y:S05]  /*9d40*/  EXIT ;  /* 0x000000000000794d */ /* 0x000fea0003800000 */
.L_x_7472:
[----:B------:R-:W-:Y:S02]  /*9d50*/  IMAD.MOV.U32 R12, RZ, RZ, RZ ;  /* 0x000000ffff0c7224 */ /* 0x000fe400078e00ff */
[----:B------:R-:W-:Y:S02]  /*9d60*/  IMAD.MOV.U32 R11, RZ, RZ, 0x1f ;  /* 0x0000001fff0b7424 */ /* 0x000fe400078e00ff */
[----:B------:R-:W-:-:S07]  /*9d70*/  IMAD.MOV.U32 R15, RZ, RZ, -0x1 ;  /* 0xffffffffff0f7424 */ /* 0x000fce00078e00ff */
[----:B----4-:R-:W-:Y:S05]  /*9d80*/  WARPSYNC.COLLECTIVE R15, `(.L_x_7597) ;  /* 0x000000000f087348 */ /* 0x010fea0003c00000 */
[----:B------:R1:W2:Y:S02]  /*9d90*/  SHFL.IDX P6, R14, R13, R12, R11 ;  /* 0x0000000c0d0e7389 */ /* 0x0002a400000c000b */
[----:B-12-4-:R-:W-:Y:S01]  /*9da0*/  ENDCOLLECTIVE ;  /* 0x000000000000791b */ /* 0x016fe20003800000 */
.L_x_7597:
[----:B------:R-:W-:Y:S05]  /*9db0*/  BRA `(.L_x_7598) ;  /* 0xffffff7800007947 */ /* 0x000fea000383ffff */
.L_x_7474:
[----:B--2---:R2:W3:Y:S02]  /*9dc0*/  SYNCS.PHASECHK.TRANS64.TRYWAIT P0, [R155+URZ+0x36400], R10 ;  /* 0x0364000a9b0075a7 */ /* 0x0044e4000800017f */
[----:B---3--:R-:W-:Y:S05]  /*9dd0*/  @!P0 NANOSLEEP.SYNCS 0x989680 ;  /* 0x009896800000895d */ /* 0x008fea0003900000 */
[----:B------:R-:W3:Y:S02]  /*9de0*/  @!P0 SYNCS.PHASECHK.TRANS64 P0, [R155+URZ+0x36400], R10 ;  /* 0x0364000a9b0085a7 */ /* 0x000ee4000800007f */
[----:B---3--:R-:W-:Y:S05]  /*9df0*/  @!P0 BRA `(.L_x_7474) ;  /* 0xfffffffc00f08947 */ /* 0x008fea000383ffff */
[----:B------:R-:W-:Y:S05]  /*9e00*/  BRA `(.L_x_7473) ;  /* 0xffffff7800407947 */ /* 0x000fea000383ffff */
.L_x_7478:
[----:B---3--:R3:W1:Y:S02]  /*9e10*/  SYNCS.PHASECHK.TRANS64.TRYWAIT P1, [R3+URZ+0x36410], R12 ;  /* 0x0364100c030075a7 */ /* 0x008664000802017f */
[----:B-1----:R-:W-:Y:S05]  /*9e20*/  @!P1 NANOSLEEP.SYNCS 0x989680 ;  /* 0x009896800000995d */ /* 0x002fea0003900000 */
[----:B------:R-:W1:Y:S02]  /*9e30*/  @!P1 SYNCS.PHASECHK.TRANS64 P1, [R3+URZ+0x36410], R12 ;  /* 0x0364100c030095a7 */ /* 0x000e64000802007f */
[----:B-1----:R-:W-:Y:S05]  /*9e40*/  @!P1 BRA `(.L_x_7478) ;  /* 0xfffffffc00f09947 */ /* 0x002fea000383ffff */
[----:B------:R-:W-:Y:S05]  /*9e50*/  BRA `(.L_x_7477) ;  /* 0xffffff7c00f47947 */ /* 0x000fea000383ffff */
.L_x_7482:
[----:B------:R1:W1:Y:S02]  /*9e60*/  SYNCS.PHASECHK.TRANS64.TRYWAIT P1, [R155+URZ+0x36430], R14 ;  /* 0x0364300e9b0075a7 */ /* 0x000264000802017f */
[----:B-1----:R-:W-:Y:S05]  /*9e70*/  @!P1 NANOSLEEP.SYNCS 0x989680 ;  /* 0x009896800000995d */ /* 0x002fea0003900000 */
[----:B------:R-:W1:Y:S02]  /*9e80*/  @!P1 SYNCS.PHASECHK.TRANS64 P1, [R155+URZ+0x36430], R14 ;  /* 0x0364300e9b0095a7 */ /* 0x000e64000802007f */
[----:B-1----:R-:W-:Y:S05]  /*9e90*/  @!P1 BRA `(.L_x_7482) ;  /* 0xfffffffc00f09947 */ /* 0x002fea000383ffff */
[----:B------:R-:W-:Y:S05]  /*9ea0*/  BRA `(.L_x_7481) ;  /* 0xffffff8400987947 */ /* 0x000fea000383ffff */
.L_x_7489:
[----:B------:R-:W-:Y:S01]  /*9eb0*/  BSSY B0, `(.L_x_7599) ;  /* 0x0000005000007945 */ /* 0x000fe20003800000 */
[----:B------:R-:W-:-:S07]  /*9ec0*/  IMAD.MOV.U32 R15, RZ, RZ, -0x1 ;  /* 0xffffffffff0f7424 */ /* 0x000fce00078e00ff */
[----:B------:R-:W-:Y:S05]  /*9ed0*/  WARPSYNC.COLLECTIVE R15, `(.L_x_7600) ;  /* 0x000000000f087348 */ /* 0x000fea0003c00000 */
[----:B------:R-:W-:Y:S01]  /*9ee0*/  NOP ;  /* 0x0000000000007918 */ /* 0x000fe20000000000 */
[----:B------:R-:W-:Y:S01]  /*9ef0*/  ENDCOLLECTIVE ;  /* 0x000000000000791b */ /* 0x000fe20003800000 */
.L_x_7600:
[----:B------:R-:W-:Y:S05]  /*9f00*/  BSYNC B0 ;  /* 0x0000000000007941 */ /* 0x000fea0003800000 */
.L_x_7599:
[----:B------:R-:W-:Y:S05]  /*9f10*/  BRA `(.L_x_7601) ;  /* 0xffffffa800047947 */ /* 0x000fea000383ffff */
.L_x_7498:
[----:B------:R-:W-:Y:S01]  /*9f20*/  BSSY B0, `(.L_x_7602) ;  /* 0x0000005000007945 */ /* 0x000fe20003800000 */
[----:B------:R-:W-:-:S07]  /*9f30*/  IMAD.MOV.U32 R15, RZ, RZ, -0x1 ;  /* 0xffffffffff0f7424 */ /* 0x000fce00078e00ff */
[----:B-1----:R-:W-:Y:S05]  /*9f40*/  WARPSYNC.COLLECTIVE R15, `(.L_x_7603) ;  /* 0x000000000f087348 */ /* 0x002fea0003c00000 */
[----:B------:R-:W-:Y:S01]  /*9f50*/  NOP ;  /* 0x0000000000007918 */ /* 0x000fe20000000000 */
[----:B-1----:R-:W-:Y:S01]  /*9f60*/  ENDCOLLECTIVE ;  /* 0x000000000000791b */ /* 0x002fe20003800000 */
.L_x_7603:
[----:B------:R-:W-:Y:S05]  /*9f70*/  BSYNC B0 ;  /* 0x0000000000007941 */ /* 0x000fea0003800000 */
.L_x_7602:
[----:B------:R-:W-:Y:S05]  /*9f80*/  BRA `(.L_x_7604) ;  /* 0xffffffa800f07947 */ /* 0x000fea000383ffff */
.L_x_7515:
[----:B------:R-:W-:Y:S01]  /*9f90*/  BSSY B0, `(.L_x_7605) ;  /* 0x0000005000007945 */ /* 0x000fe20003800000 */
[----:B------:R-:W-:-:S07]  /*9fa0*/  IMAD.MOV.U32 R15, RZ, RZ, -0x1 ;  /* 0xffffffffff0f7424 */ /* 0x000fce00078e00ff */
[----:B------:R-:W-:Y:S05]  /*9fb0*/  WARPSYNC.COLLECTIVE R15, `(.L_x_7606) ;  /* 0x000000000f087348 */ /* 0x000fea0003c00000 */
[----:B------:R-:W-:Y:S01]  /*9fc0*/  NOP ;  /* 0x0000000000007918 */ /* 0x000fe20000000000 */
[----:B------:R-:W-:Y:S01]  /*9fd0*/  ENDCOLLECTIVE ;  /* 0x000000000000791b */ /* 0x000fe20003800000 */
.L_x_7606:
[----:B------:R-:W-:Y:S05]  /*9fe0*/  BSYNC B0 ;  /* 0x0000000000007941 */ /* 0x000fea0003800000 */
.L_x_7605:
[----:B------:R-:W-:Y:S05]  /*9ff0*/  BRA `(.L_x_7607) ;  /* 0xffffffb800e87947 */ /* 0x000fea000383ffff */
.L_x_7532:
[----:B------:R-:W-:Y:S01]  /*a000*/  BSSY B0, `(.L_x_7608) ;  /* 0x0000005000007945 */ /* 0x000fe20003800000 */
[----:B------:R-:W-:-:S07]  /*a010*/  IMAD.MOV.U32 R15, RZ, RZ, -0x1 ;  /* 0xffffffffff0f7424 */ /* 0x000fce00078e00ff */
[----:B------:R-:W-:Y:S05]  /*a020*/  WARPSYNC.COLLECTIVE R15, `(.L_x_7609) ;  /* 0x000000000f087348 */ /* 0x000fea0003c00000 */
[----:B------:R-:W-:Y:S01]  /*a030*/  NOP ;  /* 0x0000000000007918 */ /* 0x000fe20000000000 */
[----:B------:R-:W-:Y:S01]  /*a040*/  ENDCOLLECTIVE ;  /* 0x000000000000791b */ /* 0x000fe20003800000 */
.L_x_7609:
[----:B------:R-:W-:Y:S05]  /*a050*/  BSYNC B0 ;  /* 0x0000000000007941 */ /* 0x000fea0003800000 */
.L_x_7608:
[----:B------:R-:W-:Y:S05]  /*a060*/  BRA `(.L_x_7610) ;  /* 0xffffffc000fc7947 */ /* 0x000fea000383ffff */
.L_x_7548:
[----:B------:R-:W-:Y:S01]  /*a070*/  BSSY B0, `(.L_x_7611) ;  /* 0x0000005000007945 */ /* 0x000fe20003800000 */
[----:B------:R-:W-:-:S07]  /*a080*/  IMAD.MOV.U32 R15, RZ, RZ, -0x1 ;  /* 0xffffffffff0f7424 */ /* 0x000fce00078e00ff */
[----:B------:R-:W-:Y:S05]  /*a090*/  WARPSYNC.COLLECTIVE R15, `(.L_x_7612) ;  /* 0x000000000f087348 */ /* 0x000fea0003c00000 */
[----:B------:R-:W-:Y:S01]  /*a0a0*/  NOP ;  /* 0x0000000000007918 */ /* 0x000fe20000000000 */
[----:B------:R-:W-:Y:S01]  /*a0b0*/  ENDCOLLECTIVE ;  /* 0x000000000000791b */ /* 0x000fe20003800000 */
.L_x_7612:
[----:B------:R-:W-:Y:S05]  /*a0c0*/  BSYNC B0 ;  /* 0x0000000000007941 */ /* 0x000fea0003800000 */
.L_x_7611:
[----:B------:R-:W-:Y:S05]  /*a0d0*/  BRA `(.L_x_7613) ;  /* 0xffffffc800887947 */ /* 0x000fea000383ffff */
.L_x_7572:
[----:B-1----:R1:W2:Y:S02]  /*a0e0*/  SYNCS.PHASECHK.TRANS64.TRYWAIT P1, [R0+URZ+0x36420], R6 ;  /* 0x03642006000075a7 */ /* 0x0022a4000802017f */
[----:B--2---:R-:W-:Y:S05]  /*a0f0*/  @!P1 NANOSLEEP.SYNCS 0x989680 ;  /* 0x009896800000995d */ /* 0x004fea0003900000 */
[----:B------:R-:W2:Y:S02]  /*a100*/  @!P1 SYNCS.PHASECHK.TRANS64 P1, [R0+URZ+0x36420], R6 ;  /* 0x03642006000095a7 */ /* 0x000ea4000802007f */
[----:B--2---:R-:W-:Y:S05]  /*a110*/  @!P1 BRA `(.L_x_7572) ;  /* 0xfffffffc00f09947 */ /* 0x004fea000383ffff */
[----:B------:R-:W-:Y:S05]  /*a120*/  BRA `(.L_x_7614) ;  /* 0xffffffd800e87947 */ /* 0x000fea000383ffff */
.L_x_7576:
[----:B-1----:R1:W2:Y:S02]  /*a130*/  SYNCS.PHASECHK.TRANS64.TRYWAIT P1, [R0+URZ+0x36438], R6 ;  /* 0x03643806000075a7 */ /* 0x0022a4000802017f */
[----:B--2---:R-:W-:Y:S05]  /*a140*/  @!P1 NANOSLEEP.SYNCS 0x989680 ;  /* 0x009896800000995d */ /* 0x004fea0003900000 */
[----:B------:R-:W2:Y:S02]  /*a150*/  @!P1 SYNCS.PHASECHK.TRANS64 P1, [R0+URZ+0x36438], R6 ;  /* 0x03643806000095a7 */ /* 0x000ea4000802007f */
[----:B--2---:R-:W-:Y:S05]  /*a160*/  @!P1 BRA `(.L_x_7576) ;  /* 0xfffffffc00f09947 */ /* 0x004fea000383ffff */
[----:B------:R-:W-:Y:S05]  /*a170*/  BRA `(.L_x_7615) ;  /* 0xffffffe000c87947 */ /* 0x000fea000383ffff */
.L_x_7578:
[----:B--2---:R2:W3:Y:S02]  /*a180*/  SYNCS.PHASECHK.TRANS64.TRYWAIT P1, [R0+URZ+0x36428], R3 ;  /* 0x03642803000075a7 */ /* 0x0044e4000802017f */
[----:B---3--:R-:W-:Y:S05]  /*a190*/  @!P1 NANOSLEEP.SYNCS 0x989680 ;  /* 0x009896800000995d */ /* 0x008fea0003900000 */
[----:B------:R-:W3:Y:S02]  /*a1a0*/  @!P1 SYNCS.PHASECHK.TRANS64 P1, [R0+URZ+0x36428], R3 ;  /* 0x03642803000095a7 */ /* 0x000ee4000802007f */
[----:B---3--:R-:W-:Y:S05]  /*a1b0*/  @!P1 BRA `(.L_x_7578) ;  /* 0xfffffffc00f09947 */ /* 0x008fea000383ffff */
[----:B------:R-:W-:Y:S05]  /*a1c0*/  BRA `(.L_x_7616) ;  /* 0xffffffe4008c7947 */ /* 0x000fea000383ffff */
.L_x_7580:
        /* <DEDUP_REMOVED lines=8> */
.L_x_7582:
[----:B------:R-:W-:-:S07]  /*a250*/  SHF.L.U32 R5, R7, 0x1f, RZ ;  /* 0x0000001f07057819 */ /* 0x000fce00000006ff */
.L_x_7618:
[----:B--2---:R2:W3:Y:S02]  /*a260*/  SYNCS.PHASECHK.TRANS64.TRYWAIT P1, [R0+URZ+0x36420], R5 ;  /* 0x03642005000075a7 */ /* 0x0044e4000802017f */
[----:B---3--:R-:W-:Y:S05]  /*a270*/  @!P1 NANOSLEEP.SYNCS 0x989680 ;  /* 0x009896800000995d */ /* 0x008fea0003900000 */
[----:B------:R-:W3:Y:S02]  /*a280*/  @!P1 SYNCS.PHASECHK.TRANS64 P1, [R0+URZ+0x36420], R5 ;  /* 0x03642005000095a7 */ /* 0x000ee4000802007f */
[----:B---3--:R-:W-:Y:S05]  /*a290*/  @!P1 BRA `(.L_x_7618) ;  /* 0xfffffffc00f09947 */ /* 0x008fea000383ffff */
[----:B------:R-:W-:Y:S05]  /*a2a0*/  BRA `(.L_x_7619) ;  /* 0xffffffe800dc7947 */ /* 0x000fea000383ffff */
.L_x_7585:
[----:B--2---:R2:W3:Y:S02]  /*a2b0*/  SYNCS.PHASECHK.TRANS64.TRYWAIT P1, [R0+URZ+0x36438], R6 ;  /* 0x03643806000075a7 */ /* 0x0044e4000802017f */
[----:B---3--:R-:W-:Y:S05]  /*a2c0*/  @!P1 NANOSLEEP.SYNCS 0x989680 ;  /* 0x009896800000995d */ /* 0x008fea0003900000 */
[----:B------:R-:W3:Y:S02]  /*a2d0*/  @!P1 SYNCS.PHASECHK.TRANS64 P1, [R0+URZ+0x36438], R6 ;  /* 0x03643806000095a7 */ /* 0x000ee4000802007f */
[----:B---3--:R-:W-:Y:S05]  /*a2e0*/  @!P1 BRA `(.L_x_7585) ;  /* 0xfffffffc00f09947 */ /* 0x008fea000383ffff */
[----:B------:R-:W-:Y:S05]  /*a2f0*/  BRA `(.L_x_7620) ;  /* 0xffffffec00a87947 */ /* 0x000fea000383ffff */
.L_x_7587:
[----:B-1----:R1:W2:Y:S02]  /*a300*/  SYNCS.PHASECHK.TRANS64.TRYWAIT P1, [R0+URZ+0x36428], R5 ;  /* 0x03642805000075a7 */ /* 0x0022a4000802017f */
[----:B--2---:R-:W-:Y:S05]  /*a310*/  @!P1 NANOSLEEP.SYNCS 0x989680 ;  /* 0x009896800000995d */ /* 0x004fea0003900000 */
[----:B------:R-:W2:Y:S02]  /*a320*/  @!P1 SYNCS.PHASECHK.TRANS64 P1, [R0+URZ+0x36428], R5 ;  /* 0x03642805000095a7 */ /* 0x000ea4000802007f */
[----:B--2---:R-:W-:Y:S05]  /*a330*/  @!P1 BRA `(.L_x_7587) ;  /* 0xfffffffc00f09947 */ /* 0x004fea000383ffff */
[----:B------:R-:W-:Y:S05]  /*a340*/  BRA `(.L_x_7621) ;  /* 0xfffffff000547947 */ /* 0x000fea000383ffff */
.L_x_7589:
[----:B--2---:R2:W3:Y:S02]  /*a350*/  SYNCS.PHASECHK.TRANS64.TRYWAIT P1, [R0+URZ+0x36438], R3 ;  /* 0x03643803000075a7 */ /* 0x0044e4000802017f */
[----:B---3--:R-:W-:Y:S05]  /*a360*/  @!P1 NANOSLEEP.SYNCS 0x989680 ;  /* 0x009896800000995d */ /* 0x008fea0003900000 */
[----:B------:R-:W3:Y:S02]  /*a370*/  @!P1 SYNCS.PHASECHK.TRANS64 P1, [R0+URZ+0x36438], R3 ;  /* 0x03643803000095a7 */ /* 0x000ee4000802007f */
[----:B---3--:R-:W-:Y:S05]  /*a380*/  @!P1 BRA `(.L_x_7589) ;  /* 0xfffffffc00f09947 */ /* 0x008fea000383ffff */
[----:B------:R-:W-:Y:S05]  /*a390*/  BRA `(.L_x_7622) ;  /* 0xfffffff400107947 */ /* 0x000fea000383ffff */
.L_x_7591:
[----:B------:R-:W-:Y:S01]  /*a3a0*/  BSSY B0, `(.L_x_7623) ;  /* 0x0000006000007945 */ /* 0x000fe20003800000 */
[----:B------:R-:W-:-:S07]  /*a3b0*/  IMAD.MOV.U32 R15, RZ, RZ, -0x1 ;  /* 0xffffffffff0f7424 */ /* 0x000fce00078e00ff */
[----:B------:R-:W-:Y:S05]  /*a3c0*/  WARPSYNC.COLLECTIVE R15, `(.L_x_7624) ;  /* 0x000000000f0c7348 */ /* 0x000fea0003c00000 */
[----:B------:R-:W-:Y:S02]  /*a3d0*/  ELECT P6, UR62, PT ;  /* 0x00000000003e782f */ /* 0x000fe400038c0000 */
[----:B------:R-:W-:Y:S01]  /*a3e0*/  MOV R14, UR62 ;  /* 0x0000003e000e7c02 */ /* 0x000fe20008000f00 */
[----:B------:R-:W-:Y:S10]  /*a3f0*/  ENDCOLLECTIVE ;  /* 0x000000000000791b */ /* 0x000ff40003800000 */
.L_x_7624:
[----:B------:R-:W-:Y:S05]  /*a400*/  BSYNC B0 ;  /* 0x0000000000007941 */ /* 0x000fea0003800000 */
.L_x_7623:
[----:B------:R-:W-:Y:S05]  /*a410*/  BRA `(.L_x_7625) ;  /* 0xfffffff400cc7947 */ /* 0x000fea000383ffff */
.L_x_7593:
[----:B-1----:R1:W2:Y:S02]  /*a420*/  SYNCS.PHASECHK.TRANS64.TRYWAIT P0, [R7+URZ], R4 ;  /* 0x00000004070075a7 */ /* 0x0022a4000800017f */
[----:B--2---:R-:W-:Y:S05]  /*a430*/  @!P0 NANOSLEEP.SYNCS 0x989680 ;  /* 0x009896800000895d */ /* 0x004fea0003900000 */
[----:B------:R-:W2:Y:S02]  /*a440*/  @!P0 SYNCS.PHASECHK.TRANS64 P0, [R7+URZ], R4 ;  /* 0x00000004070085a7 */ /* 0x000ea4000800007f */
[----:B--2---:R-:W-:Y:S05]  /*a450*/  @!P0 BRA `(.L_x_7593) ;  /* 0xfffffffc00f08947 */ /* 0x004fea000383ffff */
[----:B------:R-:W-:Y:S05]  /*a460*/  BRA `(.L_x_7626) ;  /* 0xfffffff8000c7947 */ /* 0x000fea000383ffff */
.L_x_7594:
[----:B--2---:R2:W3:Y:S02]  /*a470*/  SYNCS.PHASECHK.TRANS64.TRYWAIT P0, [R3+URZ], R0 ;  /* 0x00000000030075a7 */ /* 0x0044e4000800017f */
[----:B---3--:R-:W-:Y:S05]  /*a480*/  @!P0 NANOSLEEP.SYNCS 0x989680 ;  /* 0x009896800000895d */ /* 0x008fea0003900000 */
[----:B------:R-:W3:Y:S02]  /*a490*/  @!P0 SYNCS.PHASECHK.TRANS64 P0, [R3+URZ], R0 ;  /* 0x00000000030085a7 */ /* 0x000ee4000800007f */
[----:B---3--:R-:W-:Y:S05]  /*a4a0*/  @!P0 BRA `(.L_x_7594) ;  /* 0xfffffffc00f08947 */ /* 0x008fea000383ffff */
[----:B------:R-:W-:Y:S05]  /*a4b0*/  BRA `(.L_x_7627) ;  /* 0xfffffff800007947 */ /* 0x000fea000383ffff */
.L_x_7628:
        /* <DEDUP_REMOVED lines=12> */
.L_x_7699:


//--------------------- .text._ZN7cutlass13device_kernelIN5flash22FlashAttnBwdPreprocessIN4cute5tupleIJNS3_1CILi64EEENS5_ILi192EEEEEENS_10bfloat16_tEfNS_4arch4Sm90ELb1ELb1EEEEEvNT_6ParamsE --------------------------
	.section	.text._ZN7cutlass13device_kernelIN5flash22FlashAttnBwdPreprocessIN4cute5tupleIJNS3_1CILi64EEENS5_ILi192EEEEEENS_10bfloat16_tEfNS_4arch4Sm90ELb1ELb1EEEEEvNT_6ParamsE,"ax",@progbits
	.align	128
.text._ZN7cutlass13device_kernelIN5flash22FlashAttnBwdPreprocessIN4cute5tupleIJNS3_1CILi64EEENS5_ILi192EEEEEENS_10bfloat16_tEfNS_4arch4Sm90ELb1ELb1EEEEEvNT_6ParamsE:
        .type           _ZN7cutlass13device_kernelIN5flash22FlashAttnBwdPreprocessIN4cute5tupleIJNS3_1CILi64EEENS5_ILi192EEEEEENS_10bfloat16_tEfNS_4arch4Sm90ELb1ELb1EEEEEvNT_6ParamsE,@function
        .size           _ZN7cutlass13device_kernelIN5flash22FlashAttnBwdPreprocessIN4cute5tupleIJNS3_1CILi64EEENS5_ILi192EEEEEENS_10bfloat16_tEfNS_4arch4Sm90ELb1ELb1EEEEEvNT_6ParamsE,(.L_x_7700 - _ZN7cutlass13device_kernelIN5flash22FlashAttnBwdPreprocessIN4cute5tupleIJNS3_1CILi64EEENS5_ILi192EEEEEENS_10bfloat16_tEfNS_4arch4Sm90ELb1ELb1EEEEEvNT_6ParamsE)
        .other          _ZN7cutlass13device_kernelIN5flash22FlashAttnBwdPreprocessIN4cute5tupleIJNS3_1CILi64EEENS5_ILi192EEEEEENS_10bfloat16_tEfNS_4arch4Sm90ELb1ELb1EEEEEvNT_6ParamsE,@"STO_CUDA_ENTRY STV_DEFAULT"
_ZN7cutlass13device_kernelIN5flash22FlashAttnBwdPreprocessIN4cute5tupleIJNS3_1CILi64EEENS5_ILi192EEEEEENS_10bfloat16_tEfNS_4arch4Sm90ELb1ELb1EEEEEvNT_6ParamsE:
        /* <DEDUP_REMOVED lines=17> */
[----:B------:R-:W0:Y:S01]  /*0110*/  S2UR UR6, SR_CTAID.Y ;  /* 0x00000000000679c3 */ /* 0x000e220000002600 */
[----:B------:R-:W1:Y:S02]  /*0120*/  S2R R61, SR_CTAID.X ;  /* 0x00000000003d7919 */ /* 0x000e640000002500 */
[----:B------:R-:W-:Y:S01]  /*0130*/  ISETP.NE.AND.EX P1, PT, R9, RZ, PT, P1 ;  /* 0x000000ff0900720c */ /* 0x000fe20003f25310 */
[----:B------:R-:W3:Y:S01]  /*0140*/  S2R R59, SR_TID.X ;  /* 0x00000000003b7919 */ /* 0x000ee20000002100 */
[----:B-1----:R-:W-:Y:S01]  /*0150*/  IMAD.SHL.U32 R60, R61, 0x40, RZ ;  /* 0x000000403d3c7824 */ /* 0x002fe200078e00ff */
[----:B0-2---:R-:W-:Y:S10]  /*0160*/  @P2 BRA `(.L_x_7629) ;  /* 0x0000000000102947 */ /* 0x005ff40003800000 */
[----:B------:R-:W-:Y:S05]  /*0170*/  @!P0 BRA `(.L_x_7629) ;  /* 0x00000000000c8947 */ /* 0x000fea0003800000 */
[----:B------:R-:W2:Y:S04]  /*0180*/  LDG.E R0, desc[UR4][R2.64] ;  /* 0x0000000402007981 */ /* 0x000ea8000c1e1900 */
[----:B-----5:R-:W2:Y:S02]  /*0190*/  LDG.E R67, desc[UR4][R2.64+0x4] ;  /* 0x0000040402437981 */ /* 0x020ea4000c1e1900 */
[----:B--2---:R-:W-:-:S07]  /*01a0*/  IMAD.IADD R67, R67, 0x1, -R0 ;  /* 0x0000000143437824 */ /* 0x004fce00078e0a00 */
.L_x_7629:
[----:B-----5:R-:W-:-:S13]  /*01b0*/  ISETP.LE.AND P2, PT, R67, R60, PT ;  /* 0x0000003c4300720c */ /* 0x020fda0003f43270 */
[----:B------:R-:W-:Y:S05]  /*01c0*/  @P1 EXIT P2 ;  /* 0x000000000000194d */ /* 0x000fea0001000000 */
[----:B------:R-:W0:Y:S01]  /*01d0*/  LDC.64 R16, c[0x0][0x230] ;  /* 0x00008c00ff107b82 */ /* 0x000e220000000a00 */
[----:B---3--:R-:W-:Y:S01]  /*01e0*/  SHF.R.S32.HI R0, RZ, 0x1f, R59 ;  /* 0x0000001fff007819 */ /* 0x008fe2000001143b */
[----:B------:R-:W-:Y:S01]  /*01f0*/  IMAD.IADD R57, R67, 0x1, -R60 ;  /* 0x0000000143397824 */ /* 0x000fe200078e0a3c */
[----:B------:R-:W-:Y:S01]  /*0200*/  USHF.R.S32.HI UR7, URZ, 0x1f, UR6 ;  /* 0x0000001f3f077899 */ /* 0x000fe20008011406 */
[----:B------:R-:W-:Y:S02]  /*0210*/  CS2R R8, SRZ ;  /* 0x0000000000087805 */ /* 0x000fe4000001ff00 */
[----:B------:R-:W-:Y:S01]  /*0220*/  LEA.HI R56, R0, R59, RZ, 0x3 ;  /* 0x0000003b00387211 */ /* 0x000fe200078f18ff */
[----:B------:R-:W-:Y:S01]  /*0230*/  BSSY B0, `(.L_x_7630) ;  /* 0x000002a000007945 */ /* 0x000fe20003800000 */
[----:B------:R-:W-:Y:S02]  /*0240*/  ISETP.GE.AND P2, PT, R59, R57, PT ;  /* 0x000000393b00720c */ /* 0x000fe40003f46270 */
[----:B------:R-:W-:-:S02]  /*0250*/  LOP3.LUT R58, R56, 0xfffffff8, RZ, 0xc0, !PT ;  /* 0xfffffff8383a7812 */ /* 0x000fc400078ec0ff */
[C---:B------:R-:W-:Y:S02]  /*0260*/  ISETP.GT.OR P2, PT, R59.reuse, 0x3f, P2 ;  /* 0x0000003f3b00780c */ /* 0x040fe40001744670 */
[-C--:B------:R-:W-:Y:S01]  /*0270*/  @P0 LEA R0, R66, R7.reuse, 0x6 ;  /* 0x0000000742000211 */ /* 0x080fe200078e30ff */
[----:B------:R-:W-:Y:S01]  /*0280*/  IMAD.IADD R58, R59, 0x1, -R58 ;  /* 0x000000013b3a7824 */ /* 0x000fe200078e0a3a */
[----:B------:R-:W-:Y:S02]  /*0290*/  @P0 MOV R8, R7 ;  /* 0x0000000700080202 */ /* 0x000fe40000000f00 */
[----:B------:R-:W-:Y:S01]  /*02a0*/  @P0 SHF.R.S32.HI R3, RZ, 0x1f, R0 ;  /* 0x0000001fff030819 */ /* 0x000fe20000011400 */
[----:B------:R-:W-:Y:S01]  /*02b0*/  IMAD.SHL.U32 R62, R58, 0x8, RZ ;  /* 0x000000083a3e7824 */ /* 0x000fe200078e00ff */
[----:B------:R-:W-:Y:S02]  /*02c0*/  SHF.R.S32.HI R56, RZ, 0x3, R56 ;  /* 0x00000003ff387819 */ /* 0x000fe40000011438 */
[----:B------:R-:W-:-:S02]  /*02d0*/  @P0 LEA.HI R0, R3, R0, RZ, 0x6 ;  /* 0x0000000003000211 */ /* 0x000fc400078f30ff */
[----:B------:R-:W-:Y:S01]  /*02e0*/  SHF.R.S32.HI R63, RZ, 0x1f, R62 ;  /* 0x0000001fff3f7819 */ /* 0x000fe2000001143e */
[----:B0-----:R-:W-:Y:S01]  /*02f0*/  IMAD R2, R16, UR7, RZ ;  /* 0x0000000710027c24 */ /* 0x001fe2000f8e02ff */
[----:B------:R-:W-:Y:S02]  /*0300*/  SHF.R.S32.HI R3, RZ, 0x1f, R66 ;  /* 0x0000001fff037819 */ /* 0x000fe40000011442 */
[----:B------:R-:W-:Y:S01]  /*0310*/  @P0 SHF.R.S32.HI R9, RZ, 0x1f, R7 ;  /* 0x0000001fff090819 */ /* 0x000fe20000011407 */
[----:B------:R-:W-:Y:S01]  /*0320*/  IMAD R17, R17, UR6, R2 ;  /* 0x0000000611117c24 */ /* 0x000fe2000f8e0202 */
[----:B------:R-:W-:Y:S01]  /*0330*/  IADD3 R64, P3, R56, R8, RZ ;  /* 0x0000000838407210 */ /* 0x000fe20007f7e0ff */
[----:B------:R-:W-:Y:S01]  /*0340*/  IMAD.WIDE.U32 R14, R16, UR6, R62 ;  /* 0x00000006100e7c25 */ /* 0x000fe2000f8e003e */
[----:B------:R-:W-:Y:S02]  /*0350*/  SEL R6, R66, RZ, !P1 ;  /* 0x000000ff42067207 */ /* 0x000fe40004800000 */
[----:B------:R-:W-:Y:S01]  /*0360*/  MOV R5, 0x7f800000 ;  /* 0x7f80000000057802 */ /* 0x000fe20000000f00 */
[----:B------:R-:W-:Y:S01]  /*0370*/  IMAD.MOV.U32 R7, RZ, RZ, RZ ;  /* 0x000000ffff077224 */ /* 0x000fe200078e00ff */
[----:B------:R-:W-:-:S02]  /*0380*/  SHF.R.S32.HI R4, RZ, 0x1f, R56 ;  /* 0x0000001fff047819 */ /* 0x000fc40000011438 */
[----:B------:R-:W-:Y:S01]  /*0390*/  SEL R3, R3, RZ, !P1 ;  /* 0x000000ff03037207 */ /* 0x000fe20004800000 */
[----:B------:R-:W-:Y:S06]  /*03a0*/  @P2 BRA `(.L_x_7631) ;  /* 0x0000000000482947 */ /* 0x000fec0003800000 */
[----:B------:R-:W0:Y:S01]  /*03b0*/  LDC.64 R12, c[0x0][0x290] ;  /* 0x0000a400ff0c7b82 */ /* 0x000e220000000a00 */
[----:B------:R-:W-:Y:S01]  /*03c0*/  SHF.R.S32.HI R5, RZ, 0x1f, R60 ;  /* 0x0000001fff057819 */ /* 0x000fe2000001143c */
[----:B------:R-:W-:Y:S01]  /*03d0*/  ULDC.64 UR8, c[0x0][0x298] ;  /* 0x0000a60000087ab9 */ /* 0x000fe20000000a00 */
[--C-:B------:R-:W-:Y:S02]  /*03e0*/  SHF.R.S32.HI R2, RZ, 0x1f, R59.reuse ;  /* 0x0000001fff027819 */ /* 0x100fe4000001143b */
[----:B------:R-:W-:-:S04]  /*03f0*/  IADD3 R10, P1, P2, R8, R60, R59 ;  /* 0x0000003c080a7210 */ /* 0x000fc80007a3e03b */
[----:B------:R-:W-:Y:S01]  /*0400*/  IADD3.X R11, R9, R5, R2, P1, P2 ;  /* 0x00000005090b7210 */ /* 0x000fe20000fe4402 */
[C---:B0-----:R-:W-:Y:S02]  /*0410*/  IMAD R2, R12.reuse, UR7, RZ ;  /* 0x000000070c027c24 */ /* 0x041fe4000f8e02ff */
[----:B------:R-:W-:-:S04]  /*0420*/  IMAD.WIDE.U32 R10, R12, UR6, R10 ;  /* 0x000000060c0a7c25 */ /* 0x000fc8000f8e000a */
[----:B------:R-:W-:Y:S02]  /*0430*/  IMAD R5, R13, UR6, R2 ;  /* 0x000000060d057c24 */ /* 0x000fe4000f8e0202 */
[----:B------:R-:W-:Y:S02]  /*0440*/  IMAD R13, R3, UR8, RZ ;  /* 0x00000008030d7c24 */ /* 0x000fe4000f8e02ff */
[----:B------:R-:W-:Y:S02]  /*0450*/  IMAD.IADD R11, R11, 0x1, R5 ;  /* 0x000000010b0b7824 */ /* 0x000fe400078e0205 */
[C---:B------:R-:W-:Y:S02]  /*0460*/  IMAD R5, R6.reuse, UR9, R13 ;  /* 0x0000000906057c24 */ /* 0x040fe4000f8e020d */
[----:B------:R-:W-:Y:S01]  /*0470*/  IMAD.WIDE.U32 R10, R6, UR8, R10 ;  /* 0x00000008060a7c25 */ /* 0x000fe2000f8e000a */
[----:B------:R-:W-:-:S03]  /*0480*/  ULDC.64 UR8, c[0x0][0x288] ;  /* 0x0000a20000087ab9 */ /* 0x000fc60000000a00 */
[----:B------:R-:W-:Y:S01]  /*0490*/  IMAD.IADD R5, R11, 0x1, R5 ;  /* 0x000000010b057824 */ /* 0x000fe200078e0205 */
[----:B------:R-:W-:-:S04]  /*04a0*/  LEA R12, P1, R10, UR8, 0x2 ;  /* 0x000000080a0c7c11 */ /* 0x000fc8000f8210ff */
[----:B------:R-:W-:-:S05]  /*04b0*/  LEA.HI.X R13, R10, UR9, R5, 0x2, P1 ;  /* 0x000000090a0d7c11 */ /* 0x000fca00088f1405 */
[----:B------:R0:W5:Y:S04]  /*04c0*/  LDG.E R5, desc[UR4][R12.64] ;  /* 0x000000040c057981 */ /* 0x000168000c1e1900 */
.L_x_7631:
[----:B------:R-:W-:Y:S05]  /*04d0*/  BSYNC B0 ;  /* 0x0000000000007941 */ /* 0x000fea0003800000 */
.L_x_7630:
[----:B------:R-:W-:Y:S01]  /*04e0*/  @P0 LOP3.LUT R7, R0, 0xffffffc0, RZ, 0xc0, !PT ;  /* 0xffffffc000070812 */ /* 0x000fe200078ec0ff */
[----:B------:R-:W-:Y:S01]  /*04f0*/  ULDC.64 UR8, c[0x0][0x238] ;  /* 0x00008e0000087ab9 */ /* 0x000fe20000000a00 */
[C---:B------:R-:W-:Y:S01]  /*0500*/  ISETP.GE.AND P0, PT, R56.reuse, R57, PT ;  /* 0x000000393800720c */ /* 0x040fe20003f06270 */
[----:B------:R-:W-:Y:S01]  /*0510*/  IMAD R11, R3, UR8, RZ ;  /* 0x00000008030b7c24 */ /* 0x000fe2000f8e02ff */
[----:B------:R-:W-:Y:S01]  /*0520*/  IADD3 R15, R15, R17, RZ ;  /* 0x000000110f0f7210 */ /* 0x000fe20007ffe0ff */
[----:B------:R-:W-:Y:S01]  /*0530*/  VIADD R2, R56, 0x20 ;  /* 0x0000002038027836 */ /* 0x000fe20000000000 */
[----:B------:R-:W-:Y:S01]  /*0540*/  BSSY B0, `(.L_x_7632) ;  /* 0x000003b000007945 */ /* 0x000fe20003800000 */
[C---:B------:R-:W-:Y:S01]  /*0550*/  IMAD R35, R6.reuse, UR9, R11 ;  /* 0x0000000906237c24 */ /* 0x040fe2000f8e020b */
[----:B------:R-:W-:Y:S01]  /*0560*/  CS2R R16, SRZ ;  /* 0x0000000000107805 */ /* 0x000fe2000001ff00 */
[----:B------:R-:W-:Y:S01]  /*0570*/  IMAD.WIDE.U32 R52, R6, UR8, R14 ;  /* 0x0000000806347c25 */ /* 0x000fe2000f8e000e */
[----:B------:R-:W-:-:S02]  /*0580*/  CS2R R10, SRZ ;  /* 0x00000000000a7805 */ /* 0x000fc4000001ff00 */
[----:B0-----:R-:W-:Y:S02]  /*0590*/  CS2R R12, SRZ ;  /* 0x00000000000c7805 */ /* 0x001fe4000001ff00 */
[----:B------:R-:W-:Y:S01]  /*05a0*/  CS2R R14, SRZ ;  /* 0x00000000000e7805 */ /* 0x000fe2000001ff00 */
[----:B------:R-:W-:Y:S01]  /*05b0*/  IMAD.X R65, R4, 0x1, R9, P3 ;  /* 0x0000000104417824 */ /* 0x000fe200018e0609 */
        /* <DEDUP_REMOVED lines=8> */
[----:B------:R-:W-:Y:S02]  /*0640*/  ISETP.GE.AND P1, PT, R2, R57, PT ;  /* 0x000000390200720c */ /* 0x000fe40003f26270 */
[----:B------:R-:W-:Y:S01]  /*0650*/  CS2R R30, SRZ ;  /* 0x00000000001e7805 */ /* 0x000fe2000001ff00 */
[----:B------:R-:W-:Y:S01]  /*0660*/  IMAD.WIDE R64, R61, 0x40, R64 ;  /* 0x000000403d407825 */ /* 0x000fe200078e0240 */
[----:B------:R-:W-:Y:S01]  /*0670*/  IADD3 R35, R53, R35, RZ ;  /* 0x0000002335237210 */ /* 0x000fe20007ffe0ff */
[----:B------:R-:W-:Y:S08]  /*0680*/  @P0 BRA `(.L_x_7633) ;  /* 0x0000000000980947 */ /* 0x000ff00003800000 */
[----:B------:R-:W-:Y:S01]  /*0690*/  ULDC UR8, c[0x0][0x21c] ;  /* 0x0000870000087ab9 */ /* 0x000fe20000000800 */
[C---:B------:R-:W-:Y:S01]  /*06a0*/  VIADD R0, R62.reuse, 0x40 ;  /* 0x000000403e007836 */ /* 0x040fe20000000000 */
[C---:B------:R-:W-:Y:S01]  /*06b0*/  ISETP.GE.AND P4, PT, R62.reuse, UR8, PT ;  /* 0x000000083e007c0c */ /* 0x040fe2000bf86270 */
[----:B------:R-:W-:-:S03]  /*06c0*/  VIADD R34, R62, 0x80 ;  /* 0x000000803e227836 */ /* 0x000fc60000000000 */
[----:B------:R-:W-:Y:S02]  /*06d0*/  ISETP.GE.AND P3, PT, R0, UR8, PT ;  /* 0x0000000800007c0c */ /* 0x000fe4000bf66270 */
[----:B------:R-:W-:-:S07]  /*06e0*/  ISETP.GE.AND P2, PT, R34, UR8, PT ;  /* 0x0000000822007c0c */ /* 0x000fce000bf46270 */
[----:B------:R-:W0:Y:S01]  /*06f0*/  @!P4 LDC.64 R46, c[0x0][0x228] ;  /* 0x00008a00ff2ecb82 */ /* 0x000e220000000a00 */
[----:B------:R-:W-:-:S05]  /*0700*/  @!P4 MOV R34, R52 ;  /* 0x000000340022c202 */ /* 0x000fca0000000f00 */
[----:B------:R-:W-:Y:S01]  /*0710*/  @!P2 MOV R48, R52 ;  /* 0x000000340030a202 */ /* 0x000fe20000000f00 */
[----:B------:R-:W-:Y:S01]  /*0720*/  @!P2 IMAD.MOV.U32 R49, RZ, RZ, R35 ;  /* 0x000000ffff31a224 */ /* 0x000fe200078e0023 */
[----:B------:R-:W1:Y:S08]  /*0730*/  @!P3 LDC.64 R40, c[0x0][0x228] ;  /* 0x00008a00ff28bb82 */ /* 0x000e700000000a00 */
[----:B------:R-:W2:Y:S08]  /*0740*/  @!P2 LDC.64 R36, c[0x0][0x228] ;  /* 0x00008a00ff24ab82 */ /* 0x000eb00000000a00 */
[----:B------:R-:W3:Y:S01]  /*0750*/  @!P4 LDC.64 R44, c[0x0][0x210] ;  /* 0x00008400ff2ccb82 */ /* 0x000ee20000000a00 */
[----:B0-----:R-:W-:-:S02]  /*0760*/  @!P4 IMAD R0, R65, R46, RZ ;  /* 0x0000002e4100c224 */ /* 0x001fc400078e02ff */
[----:B------:R-:W-:-:S04]  /*0770*/  @!P4 IMAD.WIDE.U32 R50, R64, R46, R34 ;  /* 0x0000002e4032c225 */ /* 0x000fc800078e0022 */
[C---:B------:R-:W-:Y:S01]  /*0780*/  @!P4 IMAD R55, R64.reuse, R47, R0 ;  /* 0x0000002f4037c224 */ /* 0x040fe200078e0200 */
[----:B------:R-:W0:Y:S01]  /*0790*/  @!P3 LDC.64 R42, c[0x0][0x210] ;  /* 0x00008400ff2abb82 */ /* 0x000e220000000a00 */
[----:B------:R-:W-:Y:S02]  /*07a0*/  @!P3 IMAD.MOV.U32 R46, RZ, RZ, R52 ;  /* 0x000000ffff2eb224 */ /* 0x000fe400078e0034 */
[----:B------:R-:W-:Y:S02]  /*07b0*/  @!P3 IMAD.MOV.U32 R47, RZ, RZ, R35 ;  /* 0x000000ffff2fb224 */ /* 0x000fe400078e0023 */
[----:B------:R-:W-:Y:S02]  /*07c0*/  @!P4 IMAD.IADD R0, R51, 0x1, R55 ;  /* 0x000000013300c824 */ /* 0x000fe400078e0237 */
[-C--:B-1----:R-:W-:Y:S01]  /*07d0*/  @!P3 IMAD.WIDE.U32 R46, R64, R40.reuse, R46 ;  /* 0x00000028402eb225 */ /* 0x082fe200078e002e */
[----:B------:R-:W1:Y:S03]  /*07e0*/  @!P2 LDC.64 R38, c[0x0][0x210] ;  /* 0x00008400ff26ab82 */ /* 0x000e660000000a00 */
[----:B------:R-:W-:-:S02]  /*07f0*/  @!P3 IMAD R40, R65, R40, RZ ;  /* 0x000000284128b224 */ /* 0x000fc400078e02ff */
[-C--:B--2---:R-:W-:Y:S02]  /*0800*/  @!P2 IMAD R54, R65, R36.reuse, RZ ;  /* 0x000000244136a224 */ /* 0x084fe400078e02ff */
[----:B------:R-:W-:Y:S01]  /*0810*/  @!P2 IMAD.WIDE.U32 R48, R64, R36, R48 ;  /* 0x000000244030a225 */ /* 0x000fe200078e0030 */
[----:B---3--:R-:W-:-:S03]  /*0820*/  @!P4 LEA R44, P5, R50, R44, 0x1 ;  /* 0x0000002c322cc211 */ /* 0x008fc600078a08ff */
[----:B------:R-:W-:Y:S01]  /*0830*/  @!P3 IMAD R41, R64, R41, R40 ;  /* 0x000000294029b224 */ /* 0x000fe200078e0228 */
[----:B------:R-:W-:Y:S01]  /*0840*/  @!P4 LEA.HI.X R45, R50, R45, R0, 0x1, P5 ;  /* 0x0000002d322dc211 */ /* 0x000fe200028f0c00 */
[----:B------:R-:W-:Y:S01]  /*0850*/  @!P2 IMAD R37, R64, R37, R54 ;  /* 0x000000254025a224 */ /* 0x000fe200078e0236 */
[----:B0-----:R-:W-:-:S03]  /*0860*/  @!P3 LEA R42, P5, R46, R42, 0x1 ;  /* 0x0000002a2e2ab211 */ /* 0x001fc600078a08ff */
[----:B------:R-:W-:Y:S01]  /*0870*/  @!P2 IMAD.IADD R37, R49, 0x1, R37 ;  /* 0x000000013125a824 */ /* 0x000fe200078e0225 */
[----:B------:R-:W-:Y:S01]  /*0880*/  @!P3 IADD3 R41, R47, R41, RZ ;  /* 0x000000292f29b210 */ /* 0x000fe20007ffe0ff */
[----:B------:R0:W5:Y:S03]  /*0890*/  @!P4 LDG.E.128 R8, desc[UR4][R44.64] ;  /* 0x000000042c08c981 */ /* 0x000166000c1e1d00 */
[----:B------:R-:W-:Y:S02]  /*08a0*/  @!P3 LEA.HI.X R43, R46, R43, R41, 0x1, P5 ;  /* 0x0000002b2e2bb211 */ /* 0x000fe400028f0c29 */
[----:B-1----:R-:W-:-:S03]  /*08b0*/  @!P2 LEA R38, P6, R48, R38, 0x1 ;  /* 0x000000263026a211 */ /* 0x002fc600078c08ff */
[----:B------:R0:W5:Y:S01]  /*08c0*/  @!P3 LDG.E.128 R12, desc[UR4][R42.64+0x80] ;  /* 0x000080042a0cb981 */ /* 0x000162000c1e1d00 */
[----:B------:R-:W-:-:S05]  /*08d0*/  @!P2 LEA.HI.X R39, R48, R39, R37, 0x1, P6 ;  /* 0x000000273027a211 */ /* 0x000fca00030f0c25 */
[----:B------:R0:W5:Y:S04]  /*08e0*/  @!P2 LDG.E.128 R24, desc[UR4][R38.64+0x100] ;  /* 0x000100042618a981 */ /* 0x000168000c1e1d00 */
.L_x_7633:
[----:B------:R-:W-:Y:S05]  /*08f0*/  BSYNC B0 ;  /* 0x0000000000007941 */ /* 0x000fea0003800000 */
.L_x_7632:
[----:B------:R-:W-:Y:S04]  /*0900*/  BSSY B0, `(.L_x_7634) ;  /* 0x0000016000007945 */ /* 0x000fe80003800000 */
[----:B------:R-:W-:Y:S05]  /*0910*/  @P1 BRA `(.L_x_7635) ;  /* 0x0000000000501947 */ /* 0x000fea0003800000 */
[----:B------:R-:W-:Y:S01]  /*0920*/  IADD3 R37, P1, R64, 0x20, RZ ;  /* 0x0000002040257810 */ /* 0x000fe20007f3e0ff */
[----:B------:R-:W-:Y:S01]  /*0930*/  VIADD R36, R62, 0x40 ;  /* 0x000000403e247836 */ /* 0x000fe20000000000 */
[----:B------:R-:W-:Y:S01]  /*0940*/  ULDC UR8, c[0x0][0x21c] ;  /* 0x0000870000087ab9 */ /* 0x000fe20000000800 */
[----:B------:R-:W-:Y:S01]  /*0950*/  MOV R34, R52 ;  /* 0x0000003400227202 */ /* 0x000fe20000000f00 */
[----:B------:R-:W-:Y:S01]  /*0960*/  ULDC.64 UR10, c[0x0][0x228] ;  /* 0x00008a00000a7ab9 */ /* 0x000fe20000000a00 */
[----:B------:R-:W-:Y:S01]  /*0970*/  IMAD.X R0, RZ, RZ, R65, P1 ;  /* 0x000000ffff007224 */ /* 0x000fe200008e0641 */
[----:B------:R-:W-:Y:S01]  /*0980*/  ISETP.GE.AND P3, PT, R36, UR8, PT ;  /* 0x0000000824007c0c */ /* 0x000fe2000bf66270 */
[C---:B------:R-:W-:Y:S01]  /*0990*/  VIADD R36, R62.reuse, 0x80 ;  /* 0x000000803e247836 */ /* 0x040fe20000000000 */
[----:B------:R-:W-:Y:S01]  /*09a0*/  ISETP.GE.AND P2, PT, R62, UR8, PT ;  /* 0x000000083e007c0c */ /* 0x000fe2000bf46270 */
[----:B------:R-:W-:Y:S02]  /*09b0*/  IMAD R0, R0, UR10, RZ ;  /* 0x0000000a00007c24 */ /* 0x000fe4000f8e02ff */
[----:B------:R-:W-:Y:S01]  /*09c0*/  IMAD.WIDE.U32 R34, R37, UR10, R34 ;  /* 0x0000000a25227c25 */ /* 0x000fe2000f8e0022 */
[----:B------:R-:W-:-:S03]  /*09d0*/  ISETP.GE.AND P4, PT, R36, UR8, PT ;  /* 0x0000000824007c0c */ /* 0x000fc6000bf86270 */
        /* <DEDUP_REMOVED lines=8> */
.L_x_7635:
[----:B------:R-:W-:Y:S05]  /*0a60*/  BSYNC B0 ;  /* 0x0000000000007941 */ /* 0x000fea0003800000 */
.L_x_7634:
[----:B------:R-:W-:Y:S01]  /*0a70*/  BSSY B0, `(.L_x_7636) ;  /* 0x000004d000007945 */ /* 0x000fe20003800000 */
[----:B------:R-:W-:Y:S02]  /*0a80*/  CS2R R34, SRZ ;  /* 0x0000000000227805 */ /* 0x000fe4000001ff00 */
[----:B-1----:R-:W-:Y:S02]  /*0a90*/  CS2R R36, SRZ ;  /* 0x0000000000247805 */ /* 0x002fe4000001ff00 */
[----:B0-----:R-:W-:Y:S02]  /*0aa0*/  CS2R R38, SRZ ;  /* 0x0000000000267805 */ /* 0x001fe4000001ff00 */
[----:B------:R-:W-:Y:S02]  /*0ab0*/  CS2R R40, SRZ ;  /* 0x0000000000287805 */ /* 0x000fe4000001ff00 */
[----:B------:R-:W-:Y:S01]  /*0ac0*/  CS2R R42, SRZ ;  /* 0x00000000002a7805 */ /* 0x000fe2000001ff00 */
[----:B------:R-:W-:Y:S06]  /*0ad0*/  @P0 BRA `(.L_x_7637) ;  /* 0x0000000400180947 */ /* 0x000fec0003800000 */
[----:B------:R-:W0:Y:S01]  /*0ae0*/  LDC R45, c[0x0][0x21c] ;  /* 0x00008700ff2d7b82 */ /* 0x000e220000000800 */
[C---:B------:R-:W-:Y:S01]  /*0af0*/  VIADD R0, R62.reuse, 0x40 ;  /* 0x000000403e007836 */ /* 0x040fe20000000000 */
[----:B------:R-:W-:Y:S01]  /*0b00*/  BSSY B1, `(.L_x_7638) ;  /* 0x0000019000017945 */ /* 0x000fe20003800000 */
[C---:B------:R-:W-:Y:S01]  /*0b10*/  VIADD R44, R62.reuse, 0x80 ;  /* 0x000000803e2c7836 */ /* 0x040fe20000000000 */
[-C--:B0-----:R-:W-:Y:S02]  /*0b20*/  ISETP.GE.AND P0, PT, R62, R45.reuse, PT ;  /* 0x0000002d3e00720c */ /* 0x081fe40003f06270 */
[-C--:B------:R-:W-:Y:S02]  /*0b30*/  ISETP.GE.AND P1, PT, R0, R45.reuse, PT ;  /* 0x0000002d0000720c */ /* 0x080fe40003f26270 */
[----:B------:R-:W-:-:S09]  /*0b40*/  ISETP.GE.AND P2, PT, R44, R45, PT ;  /* 0x0000002d2c00720c */ /* 0x000fd20003f46270 */
[----:B------:R-:W-:Y:S05]  /*0b50*/  @P0 BRA `(.L_x_7639) ;  /* 0x00000000004c0947 */ /* 0x000fea0003800000 */
[----:B------:R-:W0:Y:S01]  /*0b60*/  LDC.64 R34, c[0x0][0x250] ;  /* 0x00009400ff227b82 */ /* 0x000e220000000a00 */
[----:B------:R-:W-:Y:S02]  /*0b70*/  ULDC.64 UR8, c[0x0][0x258] ;  /* 0x0000960000087ab9 */ /* 0x000fe40000000a00 */
[----:B------:R-:W-:-:S04]  /*0b80*/  IMAD R45, R3, UR8, RZ ;  /* 0x00000008032d7c24 */ /* 0x000fc8000f8e02ff */
[----:B------:R-:W-:Y:S02]  /*0b90*/  IMAD R45, R6, UR9, R45 ;  /* 0x00000009062d7c24 */ /* 0x000fe4000f8e022d */
[C---:B0-----:R-:W-:Y:S02]  /*0ba0*/  IMAD R0, R34.reuse, UR7, RZ ;  /* 0x0000000722007c24 */ /* 0x041fe4000f8e02ff */
[----:B------:R-:W-:-:S04]  /*0bb0*/  IMAD.WIDE.U32 R32, R34, UR6, R62 ;  /* 0x0000000622207c25 */ /* 0x000fc8000f8e003e */
[----:B------:R-:W-:-:S05]  /*0bc0*/  IMAD R35, R35, UR6, R0 ;  /* 0x0000000623237c24 */ /* 0x000fca000f8e0200 */
[----:B------:R-:W-:-:S03]  /*0bd0*/  IADD3 R33, R33, R35, RZ ;  /* 0x0000002321217210 */ /* 0x000fc60007ffe0ff */
[----:B------:R-:W-:Y:S01]  /*0be0*/  IMAD.WIDE.U32 R32, R6, UR8, R32 ;  /* 0x0000000806207c25 */ /* 0x000fe2000f8e0020 */
[----:B------:R-:W-:-:S03]  /*0bf0*/  ULDC.64 UR8, c[0x0][0x248] ;  /* 0x0000920000087ab9 */ /* 0x000fc60000000a00 */
[----:B------:R-:W-:Y:S02]  /*0c00*/  IMAD R35, R65, UR8, RZ ;  /* 0x0000000841237c24 */ /* 0x000fe4000f8e02ff */
[----:B------:R-:W-:Y:S02]  /*0c10*/  IMAD.IADD R33, R33, 0x1, R45 ;  /* 0x0000000121217824 */ /* 0x000fe400078e022d */
[C---:B------:R-:W-:Y:S02]  /*0c20*/  IMAD R35, R64.reuse, UR9, R35 ;  /* 0x0000000940237c24 */ /* 0x040fe4000f8e0223 */
[----:B------:R-:W-:Y:S01]  /*0c30*/  IMAD.WIDE.U32 R32, R64, UR8, R32 ;  /* 0x0000000840207c25 */ /* 0x000fe2000f8e0020 */
[----:B------:R-:W-:-:S03]  /*0c40*/  ULDC.64 UR8, c[0x0][0x240] ;  /* 0x0000900000087ab9 */ /* 0x000fc60000000a00 */
[----:B------:R-:W-:Y:S01]  /*0c50*/  IMAD.IADD R33, R33, 0x1, R35 ;  /* 0x0000000121217824 */ /* 0x000fe200078e0223 */
[----:B------:R-:W-:-:S04]  /*0c60*/  LEA R34, P0, R32, UR8, 0x1 ;  /* 0x0000000820227c11 */ /* 0x000fc8000f8008ff */
[----:B------:R-:W-:-:S06]  /*0c70*/  LEA.HI.X R35, R32, UR9, R33, 0x1, P0 ;  /* 0x0000000920237c11 */ /* 0x000fcc00080f0c21 */
[----:B------:R-:W5:Y:S03]  /*0c80*/  LDG.E.128 R32, desc[UR4][R34.64] ;  /* 0x0000000422207981 */ /* 0x000f66000c1e1d00 */
.L_x_7639:
[----:B------:R-:W-:Y:S05]  /*0c90*/  BSYNC B1 ;  /* 0x0000000000017941 */ /* 0x000fea0003800000 */
.L_x_7638:
[----:B------:R-:W-:Y:S04]  /*0ca0*/  BSSY B1, `(.L_x_7640) ;  /* 0x0000015000017945 */ /* 0x000fe80003800000 */
        /* <DEDUP_REMOVED lines=20> */
.L_x_7641:
[----:B------:R-:W-:Y:S05]  /*0df0*/  BSYNC B1 ;  /* 0x0000000000017941 */ /* 0x000fea0003800000 */
.L_x_7640:
        /* <DEDUP_REMOVED lines=20> */
.L_x_7637:
[----:B------:R-:W-:Y:S05]  /*0f40*/  BSYNC B0 ;  /* 0x0000000000007941 */ /* 0x000fea0003800000 */
.L_x_7636:
[C---:B-----5:R-:W-:Y:S01]  /*0f50*/  IMAD.U32 R0, R9.reuse, 0x10000, RZ ;  /* 0x0001000009007824 */ /* 0x060fe200078e00ff */
[----:B------:R-:W-:Y:S01]  /*0f60*/  LOP3.LUT R68, R9, 0xffff0000, RZ, 0xc0, !PT ;  /* 0xffff000009447812 */ /* 0x000fe200078ec0ff */
[----:B------:R-:W-:Y:S01]  /*0f70*/  IMAD R9, R61, -0x40, R67 ;  /* 0xffffffc03d097824 */ /* 0x000fe200078e0243 */
[----:B------:R-:W-:Y:S01]  /*0f80*/  LOP3.LUT R44, R8, 0xffff0000, RZ, 0xc0, !PT ;  /* 0xffff0000082c7812 */ /* 0x000fe200078ec0ff */
[----:B------:R-:W-:Y:S01]  /*0f90*/  BSSY B0, `(.L_x_7642) ;  /* 0x000002d000007945 */ /* 0x000fe20003800000 */
[----:B------:R-:W-:Y:S02]  /*0fa0*/  LOP3.LUT R45, R32, 0xffff0000, RZ, 0xc0, !PT ;  /* 0xffff0000202d7812 */ /* 0x000fe400078ec0ff */
[----:B------:R-:W-:Y:S02]  /*0fb0*/  CS2R R46, SRZ ;  /* 0x00000000002e7805 */ /* 0x000fe4000001ff00 */
[----:B------:R-:W-:Y:S02]  /*0fc0*/  ISETP.GE.AND P0, PT, R2, R9, PT ;  /* 0x000000090200720c */ /* 0x000fe40003f06270 */
[----:B------:R-:W-:-:S02]  /*0fd0*/  CS2R R48, SRZ ;  /* 0x0000000000307805 */ /* 0x000fc4000001ff00 */
[----:B------:R-:W-:Y:S01]  /*0fe0*/  SHF.L.U32 R73, R8, 0x10, RZ ;  /* 0x0000001008497819 */ /* 0x000fe200000006ff */
[----:B------:R-:W-:Y:S02]  /*0ff0*/  IMAD.U32 R8, R32, 0x10000, RZ ;  /* 0x0001000020087824 */ /* 0x000fe400078e00ff */
[----:B------:R-:W-:Y:S01]  /*1000*/  FMUL.FTZ R44, R44, R45 ;  /* 0x0000002d2c2c7220 */ /* 0x000fe20000410000 */
[C---:B------:R-:W-:Y:S02]  /*1010*/  SHF.L.U32 R69, R33.reuse, 0x10, RZ ;  /* 0x0000001021457819 */ /* 0x040fe400000006ff */
[----:B------:R-:W-:Y:S02]  /*1020*/  CS2R R50, SRZ ;  /* 0x0000000000327805 */ /* 0x000fe4000001ff00 */
[----:B------:R-:W-:Y:S01]  /*1030*/  LOP3.LUT R71, R33, 0xffff0000, RZ, 0xc0, !PT ;  /* 0xffff000021477812 */ /* 0x000fe200078ec0ff */
[----:B------:R-:W-:Y:S01]  /*1040*/  FFMA.FTZ R73, R73, R8, R44 ;  /* 0x0000000849497223 */ /* 0x000fe2000001002c */
[----:B------:R-:W-:-:S02]  /*1050*/  CS2R R44, SRZ ;  /* 0x00000000002c7805 */ /* 0x000fc4000001ff00 */
[----:B------:R-:W-:Y:S02]  /*1060*/  CS2R R52, SRZ ;  /* 0x0000000000347805 */ /* 0x000fe4000001ff00 */
[----:B------:R-:W-:Y:S01]  /*1070*/  CS2R R54, SRZ ;  /* 0x0000000000367805 */ /* 0x000fe2000001ff00 */
[----:B------:R-:W-:Y:S06]  /*1080*/  @P0 BRA `(.L_x_7643) ;  /* 0x0000000000740947 */ /* 0x000fec0003800000 */
[----:B------:R-:W0:Y:S01]  /*1090*/  LDC.64 R8, c[0x0][0x250] ;  /* 0x00009400ff087b82 */ /* 0x000e220000000a00 */
[----:B------:R-:W-:Y:S01]  /*10a0*/  ULDC.64 UR8, c[0x0][0x258] ;  /* 0x0000960000087ab9 */ /* 0x000fe20000000a00 */
[----:B------:R-:W-:Y:S01]  /*10b0*/  ULDC.64 UR10, c[0x0][0x248] ;  /* 0x00009200000a7ab9 */ /* 0x000fe20000000a00 */
[C---:B0-----:R-:W-:Y:S02]  /*10c0*/  IMAD R70, R8.reuse, UR7, RZ ;  /* 0x0000000708467c24 */ /* 0x041fe4000f8e02ff */
[----:B------:R-:W-:-:S04]  /*10d0*/  IMAD.WIDE.U32 R32, R8, UR6, R62 ;  /* 0x0000000608207c25 */ /* 0x000fc8000f8e003e */
[----:B------:R-:W-:Y:S02]  /*10e0*/  IMAD R9, R9, UR6, R70 ;  /* 0x0000000609097c24 */ /* 0x000fe4000f8e0246 */
[----:B------:R-:W-:Y:S02]  /*10f0*/  IMAD R63, R3, UR8, RZ ;  /* 0x00000008033f7c24 */ /* 0x000fe4000f8e02ff */
[----:B------:R-:W-:Y:S01]  /*1100*/  IMAD.IADD R33, R33, 0x1, R9 ;  /* 0x0000000121217824 */ /* 0x000fe200078e0209 */
[----:B------:R-:W-:Y:S01]  /*1110*/  IADD3 R9, P0, R64, 0x20, RZ ;  /* 0x0000002040097810 */ /* 0x000fe20007f1e0ff */
[C---:B------:R-:W-:Y:S02]  /*1120*/  IMAD R63, R6.reuse, UR9, R63 ;  /* 0x00000009063f7c24 */ /* 0x040fe4000f8e023f */
[----:B------:R-:W-:Y:S01]  /*1130*/  IMAD.WIDE.U32 R32, R6, UR8, R32 ;  /* 0x0000000806207c25 */ /* 0x000fe2000f8e0020 */
[----:B------:R-:W-:Y:S02]  /*1140*/  ULDC UR8, c[0x0][0x21c] ;  /* 0x0000870000087ab9 */ /* 0x000fe40000000800 */
[C---:B------:R-:W-:Y:S01]  /*1150*/  ISETP.GE.AND P1, PT, R62.reuse, UR8, PT ;  /* 0x000000083e007c0c */ /* 0x040fe2000bf26270 */
[----:B------:R-:W-:Y:S01]  /*1160*/  IMAD.X R8, RZ, RZ, R65, P0 ;  /* 0x000000ffff087224 */ /* 0x000fe200000e0641 */
[----:B------:R-:W-:Y:S01]  /*1170*/  IADD3 R33, R33, R63, RZ ;  /* 0x0000003f21217210 */ /* 0x000fe20007ffe0ff */
[----:B------:R-:W-:-:S02]  /*1180*/  VIADD R64, R62, 0x40 ;  /* 0x000000403e407836 */ /* 0x000fc40000000000 */
[----:B------:R-:W-:Y:S02]  /*1190*/  IMAD R8, R8, UR10, RZ ;  /* 0x0000000a08087c24 */ /* 0x000fe4000f8e02ff */
[----:B------:R-:W-:Y:S01]  /*11a0*/  VIADD R65, R62, 0x80 ;  /* 0x000000803e417836 */ /* 0x000fe20000000000 */
[----:B------:R-:W-:Y:S01]  /*11b0*/  ISETP.GE.AND P2, PT, R64, UR8, PT ;  /* 0x0000000840007c0c */ /* 0x000fe2000bf46270 */
[C---:B------:R-:W-:Y:S02]  /*11c0*/  IMAD R63, R9.reuse, UR11, R8 ;  /* 0x0000000b093f7c24 */ /* 0x040fe4000f8e0208 */
[----:B------:R-:W-:Y:S01]  /*11d0*/  IMAD.WIDE.U32 R32, R9, UR10, R32 ;  /* 0x0000000a09207c25 */ /* 0x000fe2000f8e0020 */
[----:B------:R-:W-:Y:S01]  /*11e0*/  ISETP.GE.AND P3, PT, R65, UR8, PT ;  /* 0x0000000841007c0c */ /* 0x000fe2000bf66270 */
[----:B------:R-:W-:-:S03]  /*11f0*/  ULDC.64 UR8, c[0x0][0x240] ;  /* 0x0000900000087ab9 */ /* 0x000fc60000000a00 */
[----:B------:R-:W-:Y:S02]  /*1200*/  IADD3 R9, R33, R63, RZ ;  /* 0x0000003f21097210 */ /* 0x000fe40007ffe0ff */
[----:B------:R-:W-:-:S04]  /*1210*/  LEA R8, P0, R32, UR8, 0x1 ;  /* 0x0000000820087c11 */ /* 0x000fc8000f8008ff */
[----:B------:R-:W-:-:S05]  /*1220*/  LEA.HI.X R9, R32, UR9, R9, 0x1, P0 ;  /* 0x0000000920097c11 */ /* 0x000fca00080f0c09 */
[----:B------:R0:W5:Y:S04]  /*1230*/  @!P1 LDG.E.128 R44, desc[UR4][R8.64] ;  /* 0x00000004082c9981 */ /* 0x000168000c1e1d00 */
[----:B------:R0:W5:Y:S04]  /*1240*/  @!P2 LDG.E.128 R48, desc[UR4][R8.64+0x80] ;  /* 0x000080040830a981 */ /* 0x000168000c1e1d00 */
[----:B------:R0:W5:Y:S02]  /*1250*/  @!P3 LDG.E.128 R52, desc[UR4][R8.64+0x100] ;  /* 0x000100040834b981 */ /* 0x000164000c1e1d00 */
.L_x_7643:
[----:B------:R-:W-:Y:S05]  /*1260*/  BSYNC B0 ;  /* 0x0000000000007941 */ /* 0x000fea0003800000 */
.L_x_7642:
[----:B------:R-:W-:Y:S01]  /*1270*/  LOP3.LUT R33, R16, 0xffff0000, RZ, 0xc0, !PT ;  /* 0xffff000010217812 */ /* 0x000fe200078ec0ff */
[----:B------:R-:W-:Y:S01]  /*1280*/  FFMA.FTZ R69, R0, R69, R73 ;  /* 0x0000004500457223 */ /* 0x000fe20000010049 */
[C---:B-----5:R-:W-:Y:S01]  /*1290*/  LOP3.LUT R62, R44.reuse, 0xffff0000, RZ, 0xc0, !PT ;  /* 0xffff00002c3e7812 */ /* 0x060fe200078ec0ff */
[----:B------:R-:W-:Y:S01]  /*12a0*/  IMAD.U32 R63, R44, 0x10000, RZ ;  /* 0x000100002c3f7824 */ /* 0x000fe200078e00ff */
[----:B------:R-:W-:Y:S01]  /*12b0*/  SHF.L.U32 R0, R16, 0x10, RZ ;  /* 0x0000001010007819 */ /* 0x000fe200000006ff */
[C---:B------:R-:W-:Y:S01]  /*12c0*/  IMAD.U32 R32, R10.reuse, 0x10000, RZ ;  /* 0x000100000a207824 */ /* 0x040fe200078e00ff */
[----:B0-----:R-:W-:Y:S01]  /*12d0*/  LOP3.LUT R9, R10, 0xffff0000, RZ, 0xc0, !PT ;  /* 0xffff00000a097812 */ /* 0x001fe200078ec0ff */
[----:B------:R-:W-:Y:S01]  /*12e0*/  FMUL.FTZ R33, R33, R62 ;  /* 0x0000003e21217220 */ /* 0x000fe20000410000 */
[C---:B------:R-:W-:Y:S01]  /*12f0*/  IMAD.U32 R8, R11.reuse, 0x10000, RZ ;  /* 0x000100000b087824 */ /* 0x040fe200078e00ff */
[----:B------:R-:W-:Y:S01]  /*1300*/  LOP3.LUT R10, R11, 0xffff0000, RZ, 0xc0, !PT ;  /* 0xffff00000b0a7812 */ /* 0x000fe200078ec0ff */
[----:B------:R-:W-:Y:S01]  /*1310*/  IMAD.U32 R11, R17, 0x10000, RZ ;  /* 0x00010000110b7824 */ /* 0x000fe200078e00ff */
[----:B------:R-:W-:Y:S01]  /*1320*/  SHF.L.U32 R44, R45, 0x10, RZ ;  /* 0x000000102d2c7819 */ /* 0x000fe200000006ff */
[----:B------:R-:W-:Y:S01]  /*1330*/  FFMA.FTZ R0, R0, R63, R33 ;  /* 0x0000003f00007223 */ /* 0x000fe20000010021 */
[----:B------:R-:W-:Y:S01]  /*1340*/  LOP3.LUT R16, R17, 0xffff0000, RZ, 0xc0, !PT ;  /* 0xffff000011107812 */ /* 0x000fe200078ec0ff */
[----:B------:R-:W-:Y:S01]  /*1350*/  FFMA.FTZ R69, R68, R71, R69 ;  /* 0x0000004744457223 */ /* 0x000fe20000010045 */
[----:B------:R-:W-:Y:S01]  /*1360*/  LOP3.LUT R45, R45, 0xffff0000, RZ, 0xc0, !PT ;  /* 0xffff00002d2d7812 */ /* 0x000fe200078ec0ff */
[----:B------:R-:W-:-:S02]  /*1370*/  IMAD.U32 R33, R34, 0x10000, RZ ;  /* 0x0001000022217824 */ /* 0x000fc400078e00ff */
[----:B------:R-:W-:Y:S01]  /*1380*/  FFMA.FTZ R11, R11, R44, R0 ;  /* 0x0000002c0b0b7223 */ /* 0x000fe20000010000 */
[----:B------:R-:W-:Y:S01]  /*1390*/  LOP3.LUT R34, R34, 0xffff0000, RZ, 0xc0, !PT ;  /* 0xffff000022227812 */ /* 0x000fe200078ec0ff */
[C---:B------:R-:W-:Y:S02]  /*13a0*/  IMAD.U32 R17, R35.reuse, 0x10000, RZ ;  /* 0x0001000023117824 */ /* 0x040fe400078e00ff */
[----:B------:R-:W-:Y:S01]  /*13b0*/  FFMA.FTZ R44, R32, R33, R69 ;  /* 0x00000021202c7223 */ /* 0x000fe20000010045 */
[----:B------:R-:W-:Y:S01]  /*13c0*/  FFMA.FTZ R63, R16, R45, R11 ;  /* 0x0000002d103f7223 */ /* 0x000fe2000001000b */
[----:B------:R-:W-:Y:S01]  /*13d0*/  IMAD.U32 R32, R18, 0x10000, RZ ;  /* 0x0001000012207824 */ /* 0x000fe200078e00ff */
[----:B------:R-:W-:Y:S01]  /*13e0*/  LOP3.LUT R35, R35, 0xffff0000, RZ, 0xc0, !PT ;  /* 0xffff000023237812 */ /* 0x000fe200078ec0ff */
[----:B------:R-:W-:Y:S02]  /*13f0*/  IMAD.U32 R33, R46, 0x10000, RZ ;  /* 0x000100002e217824 */ /* 0x000fe400078e00ff */
[----:B------:R-:W-:Y:S01]  /*1400*/  FFMA.FTZ R45, R9, R34, R44 ;  /* 0x00000022092d7223 */ /* 0x000fe2000001002c */
[----:B------:R-:W-:Y:S01]  /*1410*/  LOP3.LUT R9, R18, 0xffff0000, RZ, 0xc0, !PT ;  /* 0xffff000012097812 */ /* 0x000fe200078ec0ff */
[----:B------:R-:W-:Y:S01]  /*1420*/  BSSY B0, `(.L_x_7644) ;  /* 0x00000a6000007945 */ /* 0x000fe20003800000 */
[----:B------:R-:W-:Y:S01]  /*1430*/  FFMA.FTZ R34, R32, R33, R63 ;  /* 0x0000002120227223 */ /* 0x000fe2000001003f */
[----:B------:R-:W-:Y:S01]  /*1440*/  LOP3.LUT R32, R46, 0xffff0000, RZ, 0xc0, !PT ;  /* 0xffff00002e207812 */ /* 0x000fe200078ec0ff */
[----:B------:R-:W-:Y:S01]  /*1450*/  FFMA.FTZ R17, R8, R17, R45 ;  /* 0x0000001108117223 */ /* 0x000fe2000001002d */
[C---:B------:R-:W-:Y:S01]  /*1460*/  SHF.L.U32 R16, R12.reuse, 0x10, RZ ;  /* 0x000000100c107819 */ /* 0x040fe200000006ff */
[----:B------:R-:W-:Y:S01]  /*1470*/  IMAD.U32 R8, R47, 0x10000, RZ ;  /* 0x000100002f087824 */ /* 0x000fe200078e00ff */
[----:B------:R-:W-:Y:S01]  /*1480*/  LOP3.LUT R11, R12, 0xffff0000, RZ, 0xc0, !PT ;  /* 0xffff00000c0b7812 */ /* 0x000fe200078ec0ff */
[----:B------:R-:W-:Y:S01]  /*1490*/  FFMA.FTZ R32, R9, R32, R34 ;  /* 0x0000002009207223 */ /* 0x000fe20000010022 */
[C---:B------:R-:W-:Y:S01]  /*14a0*/  SHF.L.U32 R0, R13.reuse, 0x10, RZ ;  /* 0x000000100d007819 */ /* 0x040fe200000006ff */
[----:B------:R-:W-:Y:S01]  /*14b0*/  FFMA.FTZ R17, R10, R35, R17 ;  /* 0x000000230a117223 */ /* 0x000fe20000010011 */
[----:B------:R-:W-:Y:S01]  /*14c0*/  LOP3.LUT R12, R13, 0xffff0000, RZ, 0xc0, !PT ;  /* 0xffff00000d0c7812 */ /* 0x000fe200078ec0ff */
[----:B------:R-:W-:Y:S01]  /*14d0*/  IMAD.U32 R13, R19, 0x10000, RZ ;  /* 0x00010000130d7824 */ /* 0x000fe200078e00ff */
[----:B------:R-:W-:-:S02]  /*14e0*/  SHF.L.U32 R9, R36, 0x10, RZ ;  /* 0x0000001024097819 */ /* 0x000fc400000006ff */
[----:B------:R-:W-:Y:S01]  /*14f0*/  LOP3.LUT R18, R19, 0xffff0000, RZ, 0xc0, !PT ;  /* 0xffff000013127812 */ /* 0x000fe200078ec0ff */
[----:B------:R-:W-:Y:S01]  /*1500*/  FFMA.FTZ R13, R13, R8, R32 ;  /* 0x000000080d0d7223 */ /* 0x000fe20000010020 */
[----:B------:R-:W-:Y:S01]  /*1510*/  LOP3.LUT R47, R47, 0xffff0000, RZ, 0xc0, !PT ;  /* 0xffff00002f2f7812 */ /* 0x000fe200078ec0ff */
[----:B------:R-:W-:Y:S01]  /*1520*/  FFMA.FTZ R16, R16, R9, R17 ;  /* 0x0000000910107223 */ /* 0x000fe20000010011 */
[----:B------:R-:W-:Y:S01]  /*1530*/  SHF.L.U32 R10, R20, 0x10, RZ ;  /* 0x00000010140a7819 */ /* 0x000fe200000006ff */
[----:B------:R-:W-:Y:S01]  /*1540*/  IMAD.U32 R17, R48, 0x10000, RZ ;  /* 0x0001000030117824 */ /* 0x000fe200078e00ff */
[----:B------:R-:W-:Y:S01]  /*1550*/  LOP3.LUT R32, R36, 0xffff0000, RZ, 0xc0, !PT ;  /* 0xffff000024207812 */ /* 0x000fe200078ec0ff */
[----:B------:R-:W-:Y:S01]  /*1560*/  FFMA.FTZ R47, R18, R47, R13 ;  /* 0x0000002f122f7223 */ /* 0x000fe2000001000d */
[C---:B------:R-:W-:Y:S01]  /*1570*/  IMAD.U32 R13, R14.reuse, 0x10000, RZ ;  /* 0x000100000e0d7824 */ /* 0x040fe200078e00ff */
[----:B------:R-:W-:Y:S01]  /*1580*/  LOP3.LUT R9, R14, 0xffff0000, RZ, 0xc0, !PT ;  /* 0xffff00000e097812 */ /* 0x000fe200078ec0ff */
[C---:B------:R-:W-:Y:S01]  /*1590*/  IMAD.U32 R8, R15.reuse, 0x10000, RZ ;  /* 0x000100000f087824 */ /* 0x040fe200078e00ff */
[----:B------:R-:W-:Y:S01]  /*15a0*/  LOP3.LUT R14, R15, 0xffff0000, RZ, 0xc0, !PT ;  /* 0xffff00000f0e7812 */ /* 0x000fe200078ec0ff */
[----:B------:R-:W-:Y:S01]  /*15b0*/  FFMA.FTZ R17, R10, R17, R47 ;  /* 0x000000110a117223 */ /* 0x000fe2000001002f */
[----:B------:R-:W-:-:S02]  /*15c0*/  IMAD.U32 R19, R37, 0x10000, RZ ;  /* 0x0001000025137824 */ /* 0x000fc400078e00ff */
[----:B------:R-:W-:Y:S01]  /*15d0*/  FFMA.FTZ R33, R11, R32, R16 ;  /* 0x000000200b217223 */ /* 0x000fe20000010010 */
[----:B------:R-:W-:Y:S02]  /*15e0*/  LOP3.LUT R10, R20, 0xffff0000, RZ, 0xc0, !PT ;  /* 0xffff0000140a7812 */ /* 0x000fe400078ec0ff */
[----:B------:R-:W-:Y:S01]  /*15f0*/  LOP3.LUT R15, R48, 0xffff0000, RZ, 0xc0, !PT ;  /* 0xffff0000300f7812 */ /* 0x000fe200078ec0ff */
[----:B------:R-:W-:Y:S01]  /*1600*/  FFMA.FTZ R19, R0, R19, R33 ;  /* 0x0000001300137223 */ /* 0x000fe20000010021 */
[----:B------:R-:W-:Y:S01]  /*1610*/  SHF.L.U32 R11, R21, 0x10, RZ ;  /* 0x00000010150b7819 */ /* 0x000fe200000006ff */
[----:B------:R-:W-:Y:S01]  /*1620*/  IMAD.U32 R0, R49, 0x10000, RZ ;  /* 0x0001000031007824 */ /* 0x000fe200078e00ff */
[----:B------:R-:W-:Y:S01]  /*1630*/  LOP3.LUT R37, R37, 0xffff0000, RZ, 0xc0, !PT ;  /* 0xffff000025257812 */ /* 0x000fe200078ec0ff */
[----:B------:R-:W-:Y:S01]  /*1640*/  FFMA.FTZ R16, R10, R15, R17 ;  /* 0x0000000f0a107223 */ /* 0x000fe20000010011 */
[----:B------:R-:W-:Y:S01]  /*1650*/  LOP3.LUT R20, R21, 0xffff0000, RZ, 0xc0, !PT ;  /* 0xffff000015147812 */ /* 0x000fe200078ec0ff */
[----:B------:R-:W-:Y:S01]  /*1660*/  IMAD.U32 R10, R38, 0x10000, RZ ;  /* 0x00010000260a7824 */ /* 0x000fe200078e00ff */
[----:B------:R-:W-:Y:S01]  /*1670*/  LOP3.LUT R49, R49, 0xffff0000, RZ, 0xc0, !PT ;  /* 0xffff000031317812 */ /* 0x000fe200078ec0ff */
[----:B------:R-:W-:Y:S01]  /*1680*/  FFMA.FTZ R11, R11, R0, R16 ;  /* 0x000000000b0b7223 */ /* 0x000fe20000010010 */
[----:B------:R-:W-:Y:S01]  /*1690*/  FFMA.FTZ R12, R12, R37, R19 ;  /* 0x000000250c0c7223 */ /* 0x000fe20000010013 */
[----:B------:R-:W-:Y:S01]  /*16a0*/  LOP3.LUT R16, R38, 0xffff0000, RZ, 0xc0, !PT ;  /* 0xffff000026107812 */ /* 0x000fe200078ec0ff */
[----:B------:R-:W-:-:S02]  /*16b0*/  IMAD.U32 R0, R22, 0x10000, RZ ;  /* 0x0001000016007824 */ /* 0x000fc400078e00ff */
[----:B------:R-:W-:Y:S01]  /*16c0*/  FFMA.FTZ R49, R20, R49, R11 ;  /* 0x0000003114317223 */ /* 0x000fe2000001000b */
[----:B------:R-:W-:Y:S02]  /*16d0*/  IMAD.U32 R11, R50, 0x10000, RZ ;  /* 0x00010000320b7824 */ /* 0x000fe400078e00ff */
[----:B------:R-:W-:Y:S01]  /*16e0*/  FFMA.FTZ R18, R13, R10, R12 ;  /* 0x0000000a0d127223 */ /* 0x000fe2000001000c */
[----:B------:R-:W-:Y:S01]  /*16f0*/  SHF.L.U32 R17, R39, 0x10, RZ ;  /* 0x0000001027117819 */ /* 0x000fe200000006ff */
[----:B------:R-:W-:Y:S02]  /*1700*/  IMAD.U32 R13, R24, 0x10000, RZ ;  /* 0x00010000180d7824 */ /* 0x000fe400078e00ff */
[----:B------:R-:W-:Y:S01]  /*1710*/  FFMA.FTZ R49, R0, R11, R49 ;  /* 0x0000000b00317223 */ /* 0x000fe20000010031 */
[----:B------:R-:W-:Y:S01]  /*1720*/  LOP3.LUT R10, R22, 0xffff0000, RZ, 0xc0, !PT ;  /* 0xffff0000160a7812 */ /* 0x000fe200078ec0ff */
[----:B------:R-:W-:Y:S01]  /*1730*/  FFMA.FTZ R19, R9, R16, R18 ;  /* 0x0000001009137223 */ /* 0x000fe20000010012 */
[----:B------:R-:W-:Y:S01]  /*1740*/  LOP3.LUT R11, R50, 0xffff0000, RZ, 0xc0, !PT ;  /* 0xffff0000320b7812 */ /* 0x000fe200078ec0ff */
[----:B------:R-:W-:Y:S01]  /*1750*/  IMAD.U32 R15, R25, 0x10000, RZ ;  /* 0x00010000190f7824 */ /* 0x000fe200078e00ff */
[----:B------:R-:W-:Y:S01]  /*1760*/  SHF.L.U32 R12, R23, 0x10, RZ ;  /* 0x00000010170c7819 */ /* 0x000fe200000006ff */
[----:B------:R-:W-:Y:S01]  /*1770*/  IMAD.U32 R18, R41, 0x10000, RZ ;  /* 0x0001000029127824 */ /* 0x000fe200078e00ff */
[----:B------:R-:W-:Y:S01]  /*1780*/  LOP3.LUT R22, R23, 0xffff0000, RZ, 0xc0, !PT ;  /* 0xffff000017167812 */ /* 0x000fe200078ec0ff */
[----:B------:R-:W-:Y:S01]  /*1790*/  FFMA.FTZ R23, R8, R17, R19 ;  /* 0x0000001108177223 */ /* 0x000fe20000010013 */
[----:B------:R-:W-:Y:S01]  /*17a0*/  FFMA.FTZ R49, R10, R11, R49 ;  /* 0x0000000b0a317223 */ /* 0x000fe20000010031 */
[----:B------:R-:W-:Y:S01]  /*17b0*/  IMAD.U32 R17, R51, 0x10000, RZ ;  /* 0x0001000033117824 */ /* 0x000fe200078e00ff */
[----:B------:R-:W-:Y:S01]  /*17c0*/  LOP3.LUT R39, R39, 0xffff0000, RZ, 0xc0, !PT ;  /* 0xffff000027277812 */ /* 0x000fe200078ec0ff */
[----:B------:R-:W-:Y:S01]  /*17d0*/  IMAD.U32 R10, R28, 0x10000, RZ ;  /* 0x000100001c0a7824 */ /* 0x000fe200078e00ff */
[----:B------:R-:W-:Y:S01]  /*17e0*/  LOP3.LUT R51, R51, 0xffff0000, RZ, 0xc0, !PT ;  /* 0xffff000033337812 */ /* 0x000fe200078ec0ff */
[----:B------:R-:W-:Y:S01]  /*17f0*/  FFMA.FTZ R49, R12, R17, R49 ;  /* 0x000000110c317223 */ /* 0x000fe20000010031 */
[----:B------:R-:W-:Y:S01]  /*1800*/  SHF.L.U32 R16, R40, 0x10, RZ ;  /* 0x0000001028107819 */ /* 0x000fe200000006ff */
        /* <DEDUP_REMOVED lines=25> */
[----:B------:R-:W-:Y:S01]  /*19a0*/  SHF.L.U32 R13, R54, 0x10, RZ ;  /* 0x00000010360d7819 */ /* 0x000fe200000006ff */
[----:B------:R-:W-:Y:S01]  /*19b0*/  IMAD R17, R61, 0x3000, RZ ;  /* 0x000030003d117824 */ /* 0x000fe200078e02ff */
[----:B------:R-:W-:Y:S01]  /*19c0*/  LOP3.LUT R26, R26, 0xffff0000, RZ, 0xc0, !PT ;  /* 0xffff00001a1a7812 */ /* 0x000fe200078ec0ff */
[----:B------:R-:W-:Y:S01]  /*19d0*/  FFMA.FTZ R9, R9, R32, R18 ;  /* 0x0000002009097223 */ /* 0x000fe20000010012 */
[----:B------:R-:W-:Y:S01]  /*19e0*/  LOP3.LUT R21, R42, 0xffff0000, RZ, 0xc0, !PT ;  /* 0xffff00002a157812 */ /* 0x000fe200078ec0ff */
[----:B------:R-:W-:Y:S01]  /*19f0*/  FFMA.FTZ R13, R10, R13, R29 ;  /* 0x0000000d0a0d7223 */ /* 0x000fe2000001001d */
[----:B------:R-:W-:Y:S01]  /*1a00*/  LOP3.LUT R30, R30, 0xffff0000, RZ, 0xc0, !PT ;  /* 0xffff00001e1e7812 */ /* 0x000fe200078ec0ff */
[----:B------:R-:W-:Y:S01]  /*1a10*/  VIADD R16, R67, 0x3f ;  /* 0x0000003f43107836 */ /* 0x000fe20000000000 */
[----:B------:R-:W-:Y:S01]  /*1a20*/  LOP3.LUT R15, R54, 0xffff0000, RZ, 0xc0, !PT ;  /* 0xffff0000360f7812 */ /* 0x000fe200078ec0ff */
[----:B------:R-:W-:Y:S01]  /*1a30*/  FFMA.FTZ R21, R26, R21, R9 ;  /* 0x000000151a157223 */ /* 0x000fe20000010009 */
[----:B------:R-:W-:Y:S01]  /*1a40*/  SHF.L.U32 R11, R43, 0x10, RZ ;  /* 0x000000102b0b7819 */ /* 0x000fe200000006ff */
[----:B------:R-:W-:Y:S01]  /*1a50*/  IMAD.U32 R9, R31, 0x10000, RZ ;  /* 0x000100001f097824 */ /* 0x000fe200078e00ff */
[----:B------:R-:W-:Y:S01]  /*1a60*/  SHF.L.U32 R10, R55, 0x10, RZ ;  /* 0x00000010370a7819 */ /* 0x000fe200000006ff */
[----:B------:R-:W-:Y:S01]  /*1a70*/  FFMA.FTZ R30, R30, R15, R13 ;  /* 0x0000000f1e1e7223 */ /* 0x000fe2000001000d */
[----:B------:R-:W-:Y:S01]  /*1a80*/  LOP3.LUT R27, R27, 0xffff0000, RZ, 0xc0, !PT ;  /* 0xffff00001b1b7812 */ /* 0x000fe200078ec0ff */
[----:B------:R-:W-:Y:S01]  /*1a90*/  FFMA.FTZ R0, R0, R11, R21 ;  /* 0x0000000b00007223 */ /* 0x000fe20000010015 */
[----:B------:R-:W-:Y:S01]  /*1aa0*/  LOP3.LUT R8, R43, 0xffff0000, RZ, 0xc0, !PT ;  /* 0xffff00002b087812 */ /* 0x000fe200078ec0ff */
[----:B------:R-:W-:Y:S01]  /*1ab0*/  FFMA.FTZ R10, R9, R10, R30 ;  /* 0x0000000a090a7223 */ /* 0x000fe2000001001e */
[----:B------:R-:W-:Y:S01]  /*1ac0*/  LOP3.LUT R31, R31, 0xffff0000, RZ, 0xc0, !PT ;  /* 0xffff00001f1f7812 */ /* 0x000fe200078ec0ff */
[----:B------:R-:W0:Y:S01]  /*1ad0*/  LDC.64 R20, c[0x0][0x2d0] ;  /* 0x0000b400ff147b82 */ /* 0x000e220000000a00 */
[----:B------:R-:W-:Y:S01]  /*1ae0*/  LOP3.LUT R12, R55, 0xffff0000, RZ, 0xc0, !PT ;  /* 0xffff0000370c7812 */ /* 0x000fe200078ec0ff */
[----:B------:R-:W-:Y:S01]  /*1af0*/  FFMA.FTZ R0, R27, R8, R0 ;  /* 0x000000081b007223 */ /* 0x000fe20000010000 */
[----:B------:R-:W-:-:S02]  /*1b00*/  SHF.R.S32.HI R15, RZ, 0x1f, R16 ;  /* 0x0000001fff0f7819 */ /* 0x000fc40000011410 */
[----:B------:R-:W-:Y:S01]  /*1b10*/  SHF.R.S32.HI R18, RZ, 0x1f, R17 ;  /* 0x0000001fff127819 */ /* 0x000fe20000011411 */
[----:B------:R-:W-:Y:S01]  /*1b20*/  FFMA.FTZ R12, R31, R12, R10 ;  /* 0x0000000c1f0c7223 */ /* 0x000fe2000001000a */
[----:B------:R-:W1:Y:S01]  /*1b30*/  SHFL.BFLY PT, R9, R0, 0x4, 0x1f ;  /* 0x0c801f0000097f89 */ /* 0x000e6200000e0000 */
[----:B------:R-:W-:-:S03]  /*1b40*/  LEA.HI R15, R15, R16, RZ, 0x6 ;  /* 0x000000100f0f7211 */ /* 0x000fc600078f30ff */
[----:B------:R-:W2:Y:S01]  /*1b50*/  SHFL.BFLY PT, R11, R12, 0x4, 0x1f ;  /* 0x0c801f000c0b7f89 */ /* 0x000ea200000e0000 */
[----:B------:R-:W-:Y:S01]  /*1b60*/  LOP3.LUT R15, R15, 0xffffffc0, RZ, 0xc0, !PT ;  /* 0xffffffc00f0f7812 */ /* 0x000fe200078ec0ff */
[----:B-1----:R-:W-:Y:S01]  /*1b70*/  FADD.FTZ R9, R0, R9 ;  /* 0x0000000900097221 */ /* 0x002fe20000010000 */
[--C-:B------:R-:W-:Y:S02]  /*1b80*/  IMAD R0, R61, -0x40, R16.reuse ;  /* 0xffffffc03d007824 */ /* 0x100fe400078e0210 */
[----:B--2---:R-:W-:Y:S02]  /*1b90*/  FADD.FTZ R13, R12, R11 ;  /* 0x0000000b0c0d7221 */ /* 0x004fe40000010000 */
[----:B------:R-:W1:Y:S01]  /*1ba0*/  SHFL.BFLY PT, R8, R9, 0x2, 0x1f ;  /* 0x0c401f0009087f89 */ /* 0x000e6200000e0000 */
[----:B------:R-:W-:Y:S02]  /*1bb0*/  SHF.L.U32 R12, R59, 0x2, RZ ;  /* 0x000000023b0c7819 */ /* 0x000fe400000006ff */
[----:B------:R-:W-:Y:S01]  /*1bc0*/  IADD3 R0, R0, R15, -R16 ;  /* 0x0000000f00007210 */ /* 0x000fe20007ffe810 */
[----:B------:R-:W2:Y:S01]  /*1bd0*/  SHFL.BFLY PT, R14, R13, 0x2, 0x1f ;  /* 0x0c401f000d0e7f89 */ /* 0x000ea200000e0000 */
[----:B-1----:R-:W-:Y:S01]  /*1be0*/  FADD.FTZ R10, R9, R8 ;  /* 0x00000008090a7221 */ /* 0x002fe20000010000 */
[----:B------:R-:W-:-:S02]  /*1bf0*/  IMAD R8, R7, 0xc0, RZ ;  /* 0x000000c007087824 */ /* 0x000fc400078e02ff */
[----:B--2---:R-:W-:Y:S02]  /*1c00*/  FADD.FTZ R14, R13, R14 ;  /* 0x0000000e0d0e7221 */ /* 0x004fe40000010000 */
[----:B------:R-:W1:Y:S01]  /*1c10*/  SHFL.BFLY PT, R11, R10, 0x1, 0x1f ;  /* 0x0c201f000a0b7f89 */ /* 0x000e6200000e0000 */
[----:B------:R-:W-:Y:S02]  /*1c20*/  SHF.R.S32.HI R9, RZ, 0x1f, R8 ;  /* 0x0000001fff097819 */ /* 0x000fe40000011408 */
[----:B------:R-:W-:Y:S01]  /*1c30*/  IADD3 R8, P0, P1, R8, R12, R17 ;  /* 0x0000000c08087210 */ /* 0x000fe2000791e011 */
[----:B------:R-:W2:Y:S01]  /*1c40*/  SHFL.BFLY PT, R13, R14, 0x1, 0x1f ;  /* 0x0c201f000e0d7f89 */ /* 0x000ea200000e0000 */
[----:B------:R-:W-:-:S04]  /*1c50*/  SHF.R.S32.HI R12, RZ, 0x1f, R12 ;  /* 0x0000001fff0c7819 */ /* 0x000fc8000001140c */
[----:B------:R-:W-:Y:S01]  /*1c60*/  IADD3.X R9, R9, R12, R18, P0, P1 ;  /* 0x0000000c09097210 */ /* 0x000fe200007e2412 */
[----:B0-----:R-:W-:Y:S01]  /*1c70*/  IMAD R12, R20, UR7, RZ ;  /* 0x00000007140c7c24 */ /* 0x001fe2000f8e02ff */
[----:B------:R-:W-:Y:S02]  /*1c80*/  ISETP.NE.AND P1, PT, R58, RZ, PT ;  /* 0x000000ff3a00720c */ /* 0x000fe40003f25270 */
[----:B------:R-:W-:Y:S01]  /*1c90*/  ISETP.GE.AND P0, PT, R59, R0, PT ;  /* 0x000000003b00720c */ /* 0x000fe20003f06270 */
[----:B------:R-:W-:Y:S02]  /*1ca0*/  IMAD R15, R21, UR6, R12 ;  /* 0x00000006150f7c24 */ /* 0x000fe4000f8e020c */
[----:B------:R-:W-:Y:S01]  /*1cb0*/  IMAD.WIDE.U32 R8, R20, UR6, R8 ;  /* 0x0000000614087c25 */ /* 0x000fe2000f8e0008 */
[----:B------:R-:W-:-:S03]  /*1cc0*/  ISETP.GT.OR P0, PT, R59, 0x3f, P0 ;  /* 0x0000003f3b00780c */ /* 0x000fc60000704670 */
[----:B-1----:R-:W-:Y:S01]  /*1cd0*/  FADD.FTZ R10, R10, R11 ;  /* 0x0000000b0a0a7221 */ /* 0x002fe20000010000 */
[----:B------:R-:W-:Y:S02]  /*1ce0*/  IMAD.IADD R11, R9, 0x1, R15 ;  /* 0x00000001090b7824 */ /* 0x000fe400078e020f */
[----:B--2---:R-:W-:Y:S01]  /*1cf0*/  FADD.FTZ R17, R14, R13 ;  /* 0x0000000d0e117221 */ /* 0x004fe20000010000 */
[----:B------:R-:W-:Y:S06]  /*1d00*/  @P1 BRA `(.L_x_7645) ;  /* 0x00000000005c1947 */ /* 0x000fec0003800000 */
[----:B------:R-:W0:Y:S01]  /*1d10*/  LDC.64 R14, c[0x0][0x278] ;  /* 0x00009e00ff0e7b82 */ /* 0x000e220000000a00 */
[----:B------:R-:W-:Y:S01]  /*1d20*/  SHF.R.S32.HI R13, RZ, 0x1f, R7 ;  /* 0x0000001fff0d7819 */ /* 0x000fe20000011407 */
[----:B------:R-:W-:Y:S01]  /*1d30*/  ULDC.64 UR8, c[0x0][0x280] ;  /* 0x0000a00000087ab9 */ /* 0x000fe20000000a00 */
[----:B------:R-:W-:Y:S02]  /*1d40*/  IADD3 R12, P1, R60, R7, RZ ;  /* 0x000000073c0c7210 */ /* 0x000fe40007f3e0ff */
[----:B------:R-:W-:Y:S02]  /*1d50*/  ISETP.GE.AND P2, PT, R56, R57, PT ;  /* 0x000000393800720c */ /* 0x000fe40003f46270 */
[----:B------:R-:W-:Y:S01]  /*1d60*/  LEA.HI.X.SX32 R13, R60, R13, 0x1, P1 ;  /* 0x0000000d3c0d7211 */ /* 0x000fe200008f0eff */
[C---:B0-----:R-:W-:Y:S02]  /*1d70*/  IMAD R0, R14.reuse, UR7, RZ ;  /* 0x000000070e007c24 */ /* 0x041fe4000f8e02ff */
[----:B------:R-:W-:-:S04]  /*1d80*/  IMAD.WIDE.U32 R12, R14, UR6, R12 ;  /* 0x000000060e0c7c25 */ /* 0x000fc8000f8e000c */
[----:B------:R-:W-:-:S05]  /*1d90*/  IMAD R15, R15, UR6, R0 ;  /* 0x000000060f0f7c24 */ /* 0x000fca000f8e0200 */
[----:B------:R-:W-:Y:S01]  /*1da0*/  IADD3 R13, R13, R15, RZ ;  /* 0x0000000f0d0d7210 */ /* 0x000fe20007ffe0ff */
[----:B------:R-:W-:Y:S02]  /*1db0*/  IMAD R15, R3, UR8, RZ ;  /* 0x00000008030f7c24 */ /* 0x000fe4000f8e02ff */
[----:B------:R-:W-:-:S04]  /*1dc0*/  IMAD.WIDE.U32 R12, R6, UR8, R12 ;  /* 0x00000008060c7c25 */ /* 0x000fc8000f8e000c */
[----:B------:R-:W-:Y:S01]  /*1dd0*/  IMAD R15, R6, UR9, R15 ;  /* 0x00000009060f7c24 */ /* 0x000fe2000f8e020f */
[----:B------:R-:W-:Y:S01]  /*1de0*/  IADD3 R0, P1, R56, R12, RZ ;  /* 0x0000000c38007210 */ /* 0x000fe20007f3e0ff */
[----:B------:R-:W-:-:S03]  /*1df0*/  ULDC.64 UR8, c[0x0][0x260] ;  /* 0x0000980000087ab9 */ /* 0x000fc60000000a00 */
        /* <DEDUP_REMOVED lines=8> */
.L_x_7645:
[----:B------:R-:W-:Y:S05]  /*1e80*/  BSYNC B0 ;  /* 0x0000000000007941 */ /* 0x000fea0003800000 */
.L_x_7644:
[----:B------:R-:W-:Y:S04]  /*1e90*/  BSSY B0, `(.L_x_7646) ;  /* 0x0000018000007945 */ /* 0x000fe80003800000 */
[----:B------:R-:W-:Y:S05]  /*1ea0*/  @P0 BRA `(.L_x_7647) ;  /* 0x0000000000580947 */ /* 0x000fea0003800000 */
[----:B0-----:R-:W0:Y:S01]  /*1eb0*/  LDC.64 R14, c[0x0][0x2a8] ;  /* 0x0000aa00ff0e7b82 */ /* 0x001e220000000a00 */
[----:B------:R-:W-:Y:S01]  /*1ec0*/  IADD3 R12, P0, P1, R7, R60, R59 ;  /* 0x0000003c070c7210 */ /* 0x000fe2000791e03b */
[----:B------:R-:W-:Y:S01]  /*1ed0*/  ULDC.64 UR8, c[0x0][0x2b0] ;  /* 0x0000ac0000087ab9 */ /* 0x000fe20000000a00 */
[----:B------:R-:W-:Y:S02]  /*1ee0*/  SHF.R.S32.HI R2, RZ, 0x1f, R7 ;  /* 0x0000001fff027819 */ /* 0x000fe40000011407 */
[----:B------:R-:W-:Y:S02]  /*1ef0*/  SHF.R.S32.HI R0, RZ, 0x1f, R60 ;  /* 0x0000001fff007819 */ /* 0x000fe4000001143c */
[----:B------:R-:W-:-:S04]  /*1f00*/  SHF.R.S32.HI R7, RZ, 0x1f, R59 ;  /* 0x0000001fff077819 */ /* 0x000fc8000001143b */
[----:B------:R-:W-:Y:S02]  /*1f10*/  IADD3.X R13, R2, R0, R7, P0, P1 ;  /* 0x00000000020d7210 */ /* 0x000fe400007e2407 */
[----:B------:R-:W-:Y:S01]  /*1f20*/  FSETP.NEU.FTZ.AND P0, PT, R5, -INF , PT ;  /* 0xff8000000500780b */ /* 0x000fe20003f1d000 */
[C---:B0-----:R-:W-:Y:S02]  /*1f30*/  IMAD R0, R14.reuse, UR7, RZ ;  /* 0x000000070e007c24 */ /* 0x041fe4000f8e02ff */
[----:B------:R-:W-:-:S04]  /*1f40*/  IMAD.WIDE.U32 R12, R14, UR6, R12 ;  /* 0x000000060e0c7c25 */ /* 0x000fc8000f8e000c */
[----:B------:R-:W-:Y:S02]  /*1f50*/  IMAD R7, R15, UR6, R0 ;  /* 0x000000060f077c24 */ /* 0x000fe4000f8e0200 */
[----:B------:R-:W-:Y:S01]  /*1f60*/  FMUL.FTZ R0, R5, 1.4426950216293334961 ;  /* 0x3fb8aa3b05007820 */ /* 0x000fe20000410000 */
[----:B------:R-:W-:Y:S02]  /*1f70*/  IMAD R15, R3, UR8, RZ ;  /* 0x00000008030f7c24 */ /* 0x000fe4000f8e02ff */
[----:B------:R-:W-:Y:S02]  /*1f80*/  IMAD.IADD R13, R13, 0x1, R7 ;  /* 0x000000010d0d7824 */ /* 0x000fe400078e0207 */
[C---:B------:R-:W-:Y:S02]  /*1f90*/  IMAD R7, R6.reuse, UR9, R15 ;  /* 0x0000000906077c24 */ /* 0x040fe4000f8e020f */
[----:B------:R-:W-:Y:S01]  /*1fa0*/  IMAD.WIDE.U32 R12, R6, UR8, R12 ;  /* 0x00000008060c7c25 */ /* 0x000fe2000f8e000c */
[----:B------:R-:W-:-:S04]  /*1fb0*/  ULDC.64 UR8, c[0x0][0x2a0] ;  /* 0x0000a80000087ab9 */ /* 0x000fc80000000a00 */
[----:B------:R-:W-:Y:S02]  /*1fc0*/  IADD3 R7, R13, R7, RZ ;  /* 0x000000070d077210 */ /* 0x000fe40007ffe0ff */
[----:B------:R-:W-:-:S04]  /*1fd0*/  LEA R4, P1, R12, UR8, 0x2 ;  /* 0x000000080c047c11 */ /* 0x000fc8000f8210ff */
[----:B------:R-:W-:Y:S02]  /*1fe0*/  LEA.HI.X R5, R12, UR9, R7, 0x2, P1 ;  /* 0x000000090c057c11 */ /* 0x000fe400088f1407 */
[----:B------:R-:W-:-:S05]  /*1ff0*/  FSEL R7, R0, RZ, P0 ;  /* 0x000000ff00077208 */ /* 0x000fca0000000000 */
[----:B------:R1:W-:Y:S02]  /*2000*/  STG.E desc[UR4][R4.64], R7 ;  /* 0x0000000704007986 */ /* 0x0003e4000c101904 */
.L_x_7647:
[----:B------:R-:W-:Y:S05]  /*2010*/  BSYNC B0 ;  /* 0x0000000000007941 */ /* 0x000fea0003800000 */
.L_x_7646:
[----:B------:R-:W-:Y:S01]  /*2020*/  ULDC.64 UR10, c[0x0][0x2e8] ;  /* 0x0000ba00000a7ab9 */ /* 0x000fe20000000a00 */
[----:B------:R-:W-:Y:S01]  /*2030*/  ULDC.64 UR8, c[0x0][0x2d8] ;  /* 0x0000b60000087ab9 */ /* 0x000fe20000000a00 */
[----:B------:R-:W-:Y:S01]  /*2040*/  ISETP.NE.U32.AND P0, PT, RZ, UR10, PT ;  /* 0x0000000aff007c0c */ /* 0x000fe2000bf05070 */
[----:B------:R-:W-:Y:S02]  /*2050*/  IMAD R3, R3, UR8, RZ ;  /* 0x0000000803037c24 */ /* 0x000fe4000f8e02ff */
[----:B------:R-:W-:Y:S01]  /*2060*/  IMAD.MOV.U32 R10, RZ, RZ, R8 ;  /* 0x000000ffff0a7224 */ /* 0x000fe200078e0008 */
[----:B------:R-:W-:Y:S01]  /*2070*/  ISETP.NE.AND.EX P0, PT, RZ, UR11, PT, P0 ;  /* 0x0000000bff007c0c */ /* 0x000fe2000bf05300 */
[C---:B------:R-:W-:Y:S02]  /*2080*/  IMAD R3, R6.reuse, UR9, R3 ;  /* 0x0000000906037c24 */ /* 0x040fe4000f8e0203 */
[----:B------:R-:W-:Y:S01]  /*2090*/  IMAD.WIDE.U32 R10, R6, UR8, R10 ;  /* 0x00000008060a7c25 */ /* 0x000fe2000f8e000a */
[----:B------:R-:W-:Y:S01]  /*20a0*/  ISETP.NE.OR P0, PT, R59, RZ, !P0 ;  /* 0x000000ff3b00720c */ /* 0x000fe20004705670 */
[----:B------:R-:W-:-:S02]  /*20b0*/  ULDC.64 UR8, c[0x0][0x2b8] ;  /* 0x0000ae0000087ab9 */ /* 0x000fc40000000a00 */
[----:B------:R-:W-:Y:S02]  /*20c0*/  LEA R2, P1, R10, UR8, 0x2 ;  /* 0x000000080a027c11 */ /* 0x000fe4000f8210ff */
[----:B------:R-:W-:-:S04]  /*20d0*/  IADD3 R3, R11, R3, RZ ;  /* 0x000000030b037210 */ /* 0x000fc80007ffe0ff */
[----:B------:R-:W-:-:S05]  /*20e0*/  LEA.HI.X R3, R10, UR9, R3, 0x2, P1 ;  /* 0x000000090a037c11 */ /* 0x000fca00088f1403 */
        /* <DEDUP_REMOVED lines=13> */
[----:B------:R-:W3:Y:S08]  /*21c0*/  LDC R0, c[0x0][0x2e0] ;  /* 0x0000b800ff007b82 */ /* 0x000ef00000000800 */
[----:B-1----:R-:W1:Y:S08]  /*21d0*/  LDC R4, c[0x0][0x220] ;  /* 0x00008800ff047b82 */ /* 0x002e700000000800 */
[----:B--2---:R-:W2:Y:S01]  /*21e0*/  LDC.64 R2, c[0x0][0x2e8] ;  /* 0x0000ba00ff027b82 */ /* 0x004ea20000000a00 */
[----:B---3--:R-:W-:-:S04]  /*21f0*/  IMAD R61, R61, R0, R66 ;  /* 0x000000003d3d7224 */ /* 0x008fc800078e0242 */
[----:B-1----:R-:W-:-:S04]  /*2200*/  IMAD R61, R61, R4, UR6 ;  /* 0x000000063d3d7e24 */ /* 0x002fc8000f8e0204 */
[----:B--2---:R-:W-:-:S05]  /*2210*/  IMAD.WIDE R2, R61, 0x4, R2 ;  /* 0x000000043d027825 */ /* 0x004fca00078e0202 */
[----:B------:R-:W-:Y:S01]  /*2220*/  STG.E desc[UR4][R2.64], RZ ;  /* 0x000000ff02007986 */ /* 0x000fe2000c101904 */
[----:B------:R-:W-:Y:S05]  /*2230*/  EXIT ;  /* 0x000000000000794d */ /* 0x000fea0003800000 */
.L_x_7648:
        /* <DEDUP_REMOVED lines=12> */
.L_x_7700:


//--------------------- .nv.global.init           --------------------------
	.section	.nv.global.init,"aw",@progbits
.nv.global.init:
	.type		$str$23,@object
	.size		$str$23,($str$24 - $str$23)
$str$23:
        /*0000*/ 	.byte	0x28, 0x61, 0x64, 0x64, 0x72, 0x65, 0x73, 0x73, 0x20, 0x26, 0x20, 0x6d, 0x61, 0x73, 0x6b, 0x29
        /*0010*/ 	.byte	0x20, 0x3d, 0x3d, 0x20, 0x30, 0x00
	.type		$str$24,@object
	.size		$str$24,(__unnamed_4 - $str$24)
$str$24:
        /*0016*/ 	.byte	0x2f, 0x74, 0x6d, 0x70, 0x2f, 0x6f, 0x73, 0x73, 0x5f, 0x6b, 0x65, 0x72, 0x6e, 0x65, 0x6c, 0x73
        /*0026*/ 	.byte	0x5f, 0x73, 0x72, 0x63, 0x2f, 0x66, 0x6c, 0x61, 0x73, 0x68, 0x5f, 0x61, 0x74, 0x74, 0x65, 0x6e
        /*0036*/ 	.byte	0x74, 0x69, 0x6f, 0x6e, 0x2f, 0x63, 0x73, 0x72, 0x63, 0x2f, 0x63, 0x75, 0x74, 0x6c, 0x61, 0x73
        /*0046*/ 	.byte	0x73, 0x2f, 0x69, 0x6e, 0x63, 0x6c, 0x75, 0x64, 0x65, 0x2f, 0x63, 0x75, 0x74, 0x65, 0x2f, 0x70
        /*0056*/ 	.byte	0x6f, 0x69, 0x6e, 0x74, 0x65, 0x72, 0x5f, 0x66, 0x6c, 0x61, 0x67, 0x67, 0x65, 0x64, 0x2e, 0x68
        /*0066*/ 	.byte	0x70, 0x70, 0x00
	.type		__unnamed_4,@object
	.size		__unnamed_4,(__unnamed_2 - __unnamed_4)
__unnamed_4:
        /* <DEDUP_REMOVED lines=20> */
        /*01a9*/ 	.byte	0x74, 0x65, 0x3a, 0x3a, 0x43, 0x3c, 0x36, 0x34, 0x3e, 0x3e, 0x3e, 0x3e, 0x5d, 0x00
	.type		__unnamed_2,@object
	.size		__unnamed_2,(__unnamed_3 - __unnamed_2)
__unnamed_2:
        /* <DEDUP_REMOVED lines=22> */
        /*0317*/ 	.byte	0x3e, 0x3e, 0x3e, 0x3e, 0x20, 0x26, 0x5d, 0x00
	.type		__unnamed_3,@object
	.size		__unnamed_3,(__unnamed_1 - __unnamed_3)
__unnamed_3:
        /* <DEDUP_REMOVED lines=24> */
        /*049f*/ 	.byte	0x5d, 0x00
	.type		__unnamed_1,@object
	.size		__unnamed_1,(.L_0 - __unnamed_1)
__unnamed_1:
        /* <DEDUP_REMOVED lines=28> */
        /*0661*/ 	.byte	0x3a, 0x43, 0x3c, 0x30, 0x3e, 0x3e, 0x3e, 0x3e, 0x3e, 0x20, 0x26, 0x5d, 0x00
.L_0:


//--------------------- .nv.shared._ZN7cutlass13device_kernelIN5flash11enable_sm90INS1_16FlashAttnBwdSm90INS1_25CollectiveMainloopBwdSm90ILi2ELi1ELi1EN4cute5tupleIJNS5_1CILi1EEES8_S8_EEENS6_IJNS7_ILi64EEENS7_ILi96EEENS7_ILi192EEEEEENS_10bfloat16_tEfNS_4arch4Sm90ELb0ELb0ELb1ELb0ELb0ELb0ELb1ELb0ELi3ELi1ELi1ELi1ELb0EEENS1_21CollectiveEpilogueBwdISD_SE_SG_Li384ELb0ELb1ELi3EEENS1_19SingleTileSchedulerILb0ELb0ELb0ELi96EEEEEEEEEvNT_6ParamsE --------------------------
	.section	.nv.shared._ZN7cutlass13device_kernelIN5flash11enable_sm90INS1_16FlashAttnBwdSm90INS1_25CollectiveMainloopBwdSm90ILi2ELi1ELi1EN4cute5tupleIJNS5_1CILi1EEES8_S8_EEENS6_IJNS7_ILi64EEENS7_ILi96EEENS7_ILi192EEEEEENS_10bfloat16_tEfNS_4arch4Sm90ELb0ELb0ELb1ELb0ELb0ELb0ELb1ELb0ELi3ELi1ELi1ELi1ELb0EEENS1_21CollectiveEpilogueBwdISD_SE_SG_Li384ELb0ELb1ELi3EEENS1_19SingleTileSchedulerILb0ELb0ELb0ELi96EEEEEEEEEvNT_6ParamsE,"aw",@nobits
	.sectionflags	@""
	.align	16
	.zero		1024


//--------------------- .nv.shared.reserved.0     --------------------------
	.section	.nv.shared.reserved.0,"aw",@nobits
	.weak		__nv_reservedSMEM_offset_0_alias
	.size		__nv_reservedSMEM_offset_0_alias, 0, 0
	.other		__nv_reservedSMEM_offset_0_alias,@"STO_CUDA_RESERVED_SHARED STV_DEFAULT"
__nv_reservedSMEM_offset_0_alias:
	.zero		0


//--------------------- .nv.global                --------------------------
	.section	.nv.global,"aw",@nobits
.nv.global:
	.type		_ZN77_INTERNAL_ece17259_41_flash_bwd_hdim192_bf16_softcapall_sm90_cu_c0233546_29384cute1_E,@object
	.size		_ZN77_INTERNAL_ece17259_41_flash_bwd_hdim192_bf16_softcapall_sm90_cu_c0233546_29384cute1_E,(_ZN77_INTERNAL_ece17259_41_flash_bwd_hdim192_bf16_softcapall_sm90_cu_c0233546_29384cuda3std3__45__cpo6cbeginE - _ZN77_INTERNAL_ece17259_41_flash_bwd_hdim192_bf16_softcapall_sm90_cu_c0233546_29384cute1_E)
_ZN77_INTERNAL_ece17259_41_flash_bwd_hdim192_bf16_softcapall_sm90_cu_c0233546_29384cute1_E:
	.zero		1
	.type		_ZN77_INTERNAL_ece17259_41_flash_bwd_hdim192_bf16_softcapall_sm90_cu_c0233546_29384cuda3std3__45__cpo6cbeginE,@object
	.size		_ZN77_INTERNAL_ece17259_41_flash_bwd_hdim192_bf16_softcapall_sm90_cu_c0233546_29384cuda3std3__45__cpo6cbeginE,(_ZN77_INTERNAL_ece17259_41_flash_bwd_hdim192_bf16_softcapall_sm90_cu_c0233546_29384cuda3std3__48in_placeE - _ZN77_INTERNAL_ece17259_41_flash_bwd_hdim192_bf16_softcapall_sm90_cu_c0233546_29384cuda3std3__45__cpo6cbeginE)
_ZN77_INTERNAL_ece17259_41_flash_bwd_hdim192_bf16_softcapall_sm90_cu_c0233546_29384cuda3std3__45__cpo6cbeginE:
	.zero		1
	.type		_ZN77_INTERNAL_ece17259_41_flash_bwd_hdim192_bf16_softcapall_sm90_cu_c0233546_29384cuda3std3__48in_placeE,@object
	.size		_ZN77_INTERNAL_ece17259_41_flash_bwd_hdim192_bf16_softcapall_sm90_cu_c0233546_29384cuda3std3__48in_placeE,(_ZN77_INTERNAL_ece17259_41_flash_bwd_hdim192_bf16_softcapall_sm90_cu_c0233546_29384cuda3std6ranges3__45__cpo9iter_moveE - _ZN77_INTERNAL_ece17259_41_flash_bwd_hdim192_bf16_softcapall_sm90_cu_c0233546_29384cuda3std3__48in_placeE)
_ZN77_INTERNAL_ece17259_41_flash_bwd_hdim192_bf16_softcapall_sm90_cu_c0233546_29384cuda3std3__48in_placeE:
	.zero		1
	.type		_ZN77_INTERNAL_ece17259_41_flash_bwd_hdim192_bf16_softcapall_sm90_cu_c0233546_29384cuda3std6ranges3__45__cpo9iter_moveE,@object
	.size		_ZN77_INTERNAL_ece17259_41_flash_bwd_hdim192_bf16_softcapall_sm90_cu_c0233546_29384cuda3std6ranges3__45__cpo9iter_moveE,(_ZN77_INTERNAL_ece17259_41_flash_bwd_hdim192_bf16_softcapall_sm90_cu_c0233546_29384cuda3std3__45__cpo5beginE - _ZN77_INTERNAL_ece17259_41_flash_bwd_hdim192_bf16_softcapall_sm90_cu_c0233546_29384cuda3std6ranges3__45__cpo9iter_moveE)
_ZN77_INTERNAL_ece17259_41_flash_bwd_hdim192_bf16_softcapall_sm90_cu_c0233546_29384cuda3std6ranges3__45__cpo9iter_moveE:
	.zero		1
	.type		_ZN77_INTERNAL_ece17259_41_flash_bwd_hdim192_bf16_softcapall_sm90_cu_c0233546_29384cuda3std3__45__cpo5beginE,@object
	.size		_ZN77_INTERNAL_ece17259_41_flash_bwd_hdim192_bf16_softcapall_sm90_cu_c0233546_29384cuda3std3__45__cpo5beginE,(_ZN77_INTERNAL_ece17259_41_flash_bwd_hdim192_bf16_softcapall_sm90_cu_c0233546_29384cuda3std3__479_GLOBAL__N__ece17259_41_flash_bwd_hdim192_bf16_softcapall_sm90_cu_c0233546_29386ignoreE - _ZN77_INTERNAL_ece17259_41_flash_bwd_hdim192_bf16_softcapall_sm90_cu_c0233546_29384cuda3std3__45__cpo5beginE)
_ZN77_INTERNAL_ece17259_41_flash_bwd_hdim192_bf16_softcapall_sm90_cu_c0233546_29384cuda3std3__45__cpo5beginE:
	.zero		1
	.type		_ZN77_INTERNAL_ece17259_41_flash_bwd_hdim192_bf16_softcapall_sm90_cu_c0233546_29384cuda3std3__479_GLOBAL__N__ece17259_41_flash_bwd_hdim192_bf16_softcapall_sm90_cu_c0233546_29386ignoreE,@object
	.size		_ZN77_INTERNAL_ece17259_41_flash_bwd_hdim192_bf16_softcapall_sm90_cu_c0233546_29384cuda3std3__479_GLOBAL__N__ece17259_41_flash_bwd_hdim192_bf16_softcapall_sm90_cu_c0233546_29386ignoreE,(_ZN77_INTERNAL_ece17259_41_flash_bwd_hdim192_bf16_softcapall_sm90_cu_c0233546_29384cute7productE - _ZN77_INTERNAL_ece17259_41_flash_bwd_hdim192_bf16_softcapall_sm90_cu_c0233546_29384cuda3std3__479_GLOBAL__N__ece17259_41_flash_bwd_hdim192_bf16_softcapall_sm90_cu_c0233546_29386ignoreE)
_ZN77_INTERNAL_ece17259_41_flash_bwd_hdim192_bf16_softcapall_sm90_cu_c0233546_29384cuda3std3__479_GLOBAL__N__ece17259_41_flash_bwd_hdim192_bf16_softcapall_sm90_cu_c0233546_29386ignoreE:
	.zero		1
	.type		_ZN77_INTERNAL_ece17259_41_flash_bwd_hdim192_bf16_softcapall_sm90_cu_c0233546_29384cute7productE,@object
	.size		_ZN77_INTERNAL_ece17259_41_flash_bwd_hdim192_bf16_softcapall_sm90_cu_c0233546_29384cute7productE,(_ZN77_INTERNAL_ece17259_41_flash_bwd_hdim192_bf16_softcapall_sm90_cu_c0233546_29384cuda3std3__45__cpo3endE - _ZN77_INTERNAL_ece17259_41_flash_bwd_hdim192_bf16_softcapall_sm90_cu_c0233546_29384cute7productE)
_ZN77_INTERNAL_ece17259_41_flash_bwd_hdim192_bf16_softcapall_sm90_cu_c0233546_29384cute7productE:
	.zero		1
	.type		_ZN77_INTERNAL_ece17259_41_flash_bwd_hdim192_bf16_softcapall_sm90_cu_c0233546_29384cuda3std3__45__cpo3endE,@object
	.size		_ZN77_INTERNAL_ece17259_41_flash_bwd_hdim192_bf16_softcapall_sm90_cu_c0233546_29384cuda3std3__45__cpo3endE,(_ZN77_INTERNAL_ece17259_41_flash_bwd_hdim192_bf16_softcapall_sm90_cu_c0233546_29384cuda3std3__419piecewise_constructE - _ZN77_INTERNAL_ece17259_41_flash_bwd_hdim192_bf16_softcapall_sm90_cu_c0233546_29384cuda3std3__45__cpo3endE)
_ZN77_INTERNAL_ece17259_41_flash_bwd_hdim192_bf16_softcapall_sm90_cu_c0233546_29384cuda3std3__45__cpo3endE:
	.zero		1
	.type		_ZN77_INTERNAL_ece17259_41_flash_bwd_hdim192_bf16_softcapall_sm90_cu_c0233546_29384cuda3std3__419piecewise_constructE,@object
	.size		_ZN77_INTERNAL_ece17259_41_flash_bwd_hdim192_bf16_softcapall_sm90_cu_c0233546_29384cuda3std3__419piecewise_constructE,(_ZN77_INTERNAL_ece17259_41_flash_bwd_hdim192_bf16_softcapall_sm90_cu_c0233546_29384cuda3std3__45__cpo4cendE - _ZN77_INTERNAL_ece17259_41_flash_bwd_hdim192_bf16_softcapall_sm90_cu_c0233546_29384cuda3std3__419piecewise_constructE)
_ZN77_INTERNAL_ece17259_41_flash_bwd_hdim192_bf16_softcapall_sm90_cu_c0233546_29384cuda3std3__419piecewise_constructE:
	.zero		1
	.type		_ZN77_INTERNAL_ece17259_41_flash_bwd_hdim192_bf16_softcapall_sm90_cu_c0233546_29384cuda3std3__45__cpo4cendE,@object
	.size		_ZN77_INTERNAL_ece17259_41_flash_bwd_hdim192_bf16_softcapall_sm90_cu_c0233546_29384cuda3std3__45__cpo4cendE,(_ZN77_INTERNAL_ece17259_41_flash_bwd_hdim192_bf16_softcapall_sm90_cu_c0233546_29384cuda3std6ranges3__45__cpo4swapE - _ZN77_INTERNAL_ece17259_41_flash_bwd_hdim192_bf16_softcapall_sm90_cu_c0233546_29384cuda3std3__45__cpo4cendE)
_ZN77_INTERNAL_ece17259_41_flash_bwd_hdim192_bf16_softcapall_sm90_cu_c0233546_29384cuda3std3__45__cpo4cendE:
	.zero		1
	.type		_ZN77_INTERNAL_ece17259_41_flash_bwd_hdim192_bf16_softcapall_sm90_cu_c0233546_29384cuda3std6ranges3__45__cpo4swapE,@object
	.size		_ZN77_INTERNAL_ece17259_41_flash_bwd_hdim192_bf16_softcapall_sm90_cu_c0233546_29384cuda3std6ranges3__45__cpo4swapE,(.L_11 - _ZN77_INTERNAL_ece17259_41_flash_bwd_hdim192_bf16_softcapall_sm90_cu_c0233546_29384cuda3std6ranges3__45__cpo4swapE)
_ZN77_INTERNAL_ece17259_41_flash_bwd_hdim192_bf16_softcapall_sm90_cu_c0233546_29384cuda3std6ranges3__45__cpo4swapE:
	.zero		1
.L_11:


//--------------------- .nv.shared._ZN7cutlass13device_kernelIN5flash11enable_sm90INS1_16FlashAttnBwdSm90INS1_25CollectiveMainloopBwdSm90ILi2ELi1ELi1EN4cute5tupleIJNS5_1CILi1EEES8_S8_EEENS6_IJNS7_ILi64EEENS7_ILi96EEENS7_ILi192EEEEEENS_10bfloat16_tEfNS_4arch4Sm90ELb0ELb0ELb1ELb0ELb1ELb0ELb1ELb0ELi3ELi1ELi1ELi1ELb0EEENS1_21CollectiveEpilogueBwdISD_SE_SG_Li384ELb0ELb1ELi3EEENS1_19SingleTileSchedulerILb0ELb0ELb0ELi96EEEEEEEEEvNT_6ParamsE --------------------------
	.section	.nv.shared._ZN7cutlass13device_kernelIN5flash11enable_sm90INS1_16FlashAttnBwdSm90INS1_25CollectiveMainloopBwdSm90ILi2ELi1ELi1EN4cute5tupleIJNS5_1CILi1EEES8_S8_EEENS6_IJNS7_ILi64EEENS7_ILi96EEENS7_ILi192EEEEEENS_10bfloat16_tEfNS_4arch4Sm90ELb0ELb0ELb1ELb0ELb1ELb0ELb1ELb0ELi3ELi1ELi1ELi1ELb0EEENS1_21CollectiveEpilogueBwdISD_SE_SG_Li384ELb0ELb1ELi3EEENS1_19SingleTileSchedulerILb0ELb0ELb0ELi96EEEEEEEEEvNT_6ParamsE,"aw",@nobits
	.sectionflags	@""
	.align	16
	.zero		1024


//--------------------- .nv.shared._ZN7cutlass13device_kernelIN5flash11enable_sm90INS1_16FlashAttnBwdSm90INS1_25CollectiveMainloopBwdSm90ILi2ELi1ELi1EN4cute5tupleIJNS5_1CILi1EEES8_S8_EEENS6_IJNS7_ILi64EEENS7_ILi96EEENS7_ILi192EEEEEENS_10bfloat16_tEfNS_4arch4Sm90ELb0ELb0ELb1ELb0ELb0ELb0ELb1ELb0ELi3ELi1ELi1ELi1ELb0EEENS1_24CollectiveEpilogueBwdGQAISD_fSG_Li384ELb0ELb0EEENS1_19SingleTileSchedulerILb0ELb0ELb0ELi96EEEEEEEEEvNT_6ParamsE --------------------------
	.section	.nv.shared._ZN7cutlass13device_kernelIN5flash11enable_sm90INS1_16FlashAttnBwdSm90INS1_25CollectiveMainloopBwdSm90ILi2ELi1ELi1EN4cute5tupleIJNS5_1CILi1EEES8_S8_EEENS6_IJNS7_ILi64EEENS7_ILi96EEENS7_ILi192EEEEEENS_10bfloat16_tEfNS_4arch4Sm90ELb0ELb0ELb1ELb0ELb0ELb0ELb1ELb0ELi3ELi1ELi1ELi1ELb0EEENS1_24CollectiveEpilogueBwdGQAISD_fSG_Li384ELb0ELb0EEENS1_19SingleTileSchedulerILb0ELb0ELb0ELi96EEEEEEEEEvNT_6ParamsE,"aw",@nobits
	.sectionflags	@""
	.align	16
	.zero		1024


//--------------------- .nv.shared._ZN7cutlass13device_kernelIN5flash11enable_sm90INS1_16FlashAttnBwdSm90INS1_25CollectiveMainloopBwdSm90ILi2ELi1ELi1EN4cute5tupleIJNS5_1CILi1EEES8_S8_EEENS6_IJNS7_ILi64EEENS7_ILi96EEENS7_ILi192EEEEEENS_10bfloat16_tEfNS_4arch4Sm90ELb0ELb0ELb1ELb0ELb1ELb0ELb1ELb0ELi3ELi1ELi1ELi1ELb0EEENS1_24CollectiveEpilogueBwdGQAISD_fSG_Li384ELb0ELb1EEENS1_19SingleTileSchedulerILb0ELb0ELb0ELi96EEEEEEEEEvNT_6ParamsE --------------------------
	.section	.nv.shared._ZN7cutlass13device_kernelIN5flash11enable_sm90INS1_16FlashAttnBwdSm90INS1_25CollectiveMainloopBwdSm90ILi2ELi1ELi1EN4cute5tupleIJNS5_1CILi1EEES8_S8_EEENS6_IJNS7_ILi64EEENS7_ILi96EEENS7_ILi192EEEEEENS_10bfloat16_tEfNS_4arch4Sm90ELb0ELb0ELb1ELb0ELb1ELb0ELb1ELb0ELi3ELi1ELi1ELi1ELb0EEENS1_24CollectiveEpilogueBwdGQAISD_fSG_Li384ELb0ELb1EEENS1_19SingleTileSchedulerILb0ELb0ELb0ELi96EEEEEEEEEvNT_6ParamsE,"aw",@nobits
	.sectionflags	@""
	.align	16
	.zero		1024


//--------------------- .nv.shared._ZN7cutlass13device_kernelIN5flash11enable_sm90INS1_16FlashAttnBwdSm90INS1_25CollectiveMainloopBwdSm90ILi2ELi1ELi1EN4cute5tupleIJNS5_1CILi1EEES8_S8_EEENS6_IJNS7_ILi64EEENS7_ILi96EEENS7_ILi192EEEEEENS_10bfloat16_tEfNS_4arch4Sm90ELb0ELb0ELb1ELb1ELb0ELb0ELb1ELb0ELi3ELi1ELi1ELi1ELb0EEENS1_21CollectiveEpilogueBwdISD_SE_SG_Li384ELb1ELb1ELi3EEENS1_19SingleTileSchedulerILb1ELb0ELb0ELi96EEEEEEEEEvNT_6ParamsE --------------------------
	.section	.nv.shared._ZN7cutlass13device_kernelIN5flash11enable_sm90INS1_16FlashAttnBwdSm90INS1_25CollectiveMainloopBwdSm90ILi2ELi1ELi1EN4cute5tupleIJNS5_1CILi1EEES8_S8_EEENS6_IJNS7_ILi64EEENS7_ILi96EEENS7_ILi192EEEEEENS_10bfloat16_tEfNS_4arch4Sm90ELb0ELb0ELb1ELb1ELb0ELb0ELb1ELb0ELi3ELi1ELi1ELi1ELb0EEENS1_21CollectiveEpilogueBwdISD_SE_SG_Li384ELb1ELb1ELi3EEENS1_19SingleTileSchedulerILb1ELb0ELb0ELi96EEEEEEEEEvNT_6ParamsE,"aw",@nobits
	.sectionflags	@""
	.align	16
	.zero		1024


//--------------------- .nv.shared._ZN7cutlass13device_kernelIN5flash11enable_sm90INS1_16FlashAttnBwdSm90INS1_25CollectiveMainloopBwdSm90ILi2ELi1ELi1EN4cute5tupleIJNS5_1CILi1EEES8_S8_EEENS6_IJNS7_ILi64EEENS7_ILi96EEENS7_ILi192EEEEEENS_10bfloat16_tEfNS_4arch4Sm90ELb0ELb0ELb1ELb1ELb1ELb0ELb1ELb0ELi3ELi1ELi1ELi1ELb0EEENS1_21CollectiveEpilogueBwdISD_SE_SG_Li384ELb1ELb1ELi3EEENS1_19SingleTileSchedulerILb1ELb0ELb0ELi96EEEEEEEEEvNT_6ParamsE --------------------------
	.section	.nv.shared._ZN7cutlass13device_kernelIN5flash11enable_sm90INS1_16FlashAttnBwdSm90INS1_25CollectiveMainloopBwdSm90ILi2ELi1ELi1EN4cute5tupleIJNS5_1CILi1EEES8_S8_EEENS6_IJNS7_ILi64EEENS7_ILi96EEENS7_ILi192EEEEEENS_10bfloat16_tEfNS_4arch4Sm90ELb0ELb0ELb1ELb1ELb1ELb0ELb1ELb0ELi3ELi1ELi1ELi1ELb0EEENS1_21CollectiveEpilogueBwdISD_SE_SG_Li384ELb1ELb1ELi3EEENS1_19SingleTileSchedulerILb1ELb0ELb0ELi96EEEEEEEEEvNT_6ParamsE,"aw",@nobits
	.sectionflags	@""
	.align	16
	.zero		1024


//--------------------- .nv.shared._ZN7cutlass13device_kernelIN5flash11enable_sm90INS1_16FlashAttnBwdSm90INS1_25CollectiveMainloopBwdSm90ILi2ELi1ELi1EN4cute5tupleIJNS5_1CILi1EEES8_S8_EEENS6_IJNS7_ILi64EEENS7_ILi96EEENS7_ILi192EEEEEENS_10bfloat16_tEfNS_4arch4Sm90ELb0ELb0ELb1ELb1ELb0ELb0ELb1ELb0ELi3ELi1ELi1ELi1ELb0EEENS1_24CollectiveEpilogueBwdGQAISD_fSG_Li384ELb1ELb0EEENS1_19SingleTileSchedulerILb1ELb0ELb0ELi96EEEEEEEEEvNT_6ParamsE --------------------------
	.section	.nv.shared._ZN7cutlass13device_kernelIN5flash11enable_sm90INS1_16FlashAttnBwdSm90INS1_25CollectiveMainloopBwdSm90ILi2ELi1ELi1EN4cute5tupleIJNS5_1CILi1EEES8_S8_EEENS6_IJNS7_ILi64EEENS7_ILi96EEENS7_ILi192EEEEEENS_10bfloat16_tEfNS_4arch4Sm90ELb0ELb0ELb1ELb1ELb0ELb0ELb1ELb0ELi3ELi1ELi1ELi1ELb0EEENS1_24CollectiveEpilogueBwdGQAISD_fSG_Li384ELb1ELb0EEENS1_19SingleTileSchedulerILb1ELb0ELb0ELi96EEEEEEEEEvNT_6ParamsE,"aw",@nobits
	.sectionflags	@""
	.align	16
	.zero		1024


//--------------------- .nv.shared._ZN7cutlass13device_kernelIN5flash11enable_sm90INS1_16FlashAttnBwdSm90INS1_25CollectiveMainloopBwdSm90ILi2ELi1ELi1EN4cute5tupleIJNS5_1CILi1EEES8_S8_EEENS6_IJNS7_ILi64EEENS7_ILi96EEENS7_ILi192EEEEEENS_10bfloat16_tEfNS_4arch4Sm90ELb0ELb0ELb1ELb1ELb1ELb0ELb1ELb0ELi3ELi1ELi1ELi1ELb0EEENS1_24CollectiveEpilogueBwdGQAISD_fSG_Li384ELb1ELb1EEENS1_19SingleTileSchedulerILb1ELb0ELb0ELi96EEEEEEEEEvNT_6ParamsE --------------------------
	.section	.nv.shared._ZN7cutlass13device_kernelIN5flash11enable_sm90INS1_16FlashAttnBwdSm90INS1_25CollectiveMainloopBwdSm90ILi2ELi1ELi1EN4cute5tupleIJNS5_1CILi1EEES8_S8_EEENS6_IJNS7_ILi64EEENS7_ILi96EEENS7_ILi192EEEEEENS_10bfloat16_tEfNS_4arch4Sm90ELb0ELb0ELb1ELb1ELb1ELb0ELb1ELb0ELi3ELi1ELi1ELi1ELb0EEENS1_24CollectiveEpilogueBwdGQAISD_fSG_Li384ELb1ELb1EEENS1_19SingleTileSchedulerILb1ELb0ELb0ELi96EEEEEEEEEvNT_6ParamsE,"aw",@nobits
	.sectionflags	@""
	.align	16
	.zero		1024


//--------------------- .nv.shared._ZN7cutlass13device_kernelIN5flash11enable_sm90INS1_16FlashAttnBwdSm90INS1_25CollectiveMainloopBwdSm90ILi2ELi1ELi1EN4cute5tupleIJNS5_1CILi1EEES8_S8_EEENS6_IJNS7_ILi64EEENS7_ILi96EEENS7_ILi192EEEEEENS_10bfloat16_tEfNS_4arch4Sm90ELb0ELb1ELb1ELb0ELb0ELb0ELb1ELb0ELi3ELi1ELi1ELi1ELb0EEENS1_21CollectiveEpilogueBwdISD_SE_SG_Li384ELb0ELb1ELi3EEENS1_19SingleTileSchedulerILb0ELb0ELb0ELi96EEEEEEEEEvNT_6ParamsE --------------------------
	.section	.nv.shared._ZN7cutlass13device_kernelIN5flash11enable_sm90INS1_16FlashAttnBwdSm90INS1_25CollectiveMainloopBwdSm90ILi2ELi1ELi1EN4cute5tupleIJNS5_1CILi1EEES8_S8_EEENS6_IJNS7_ILi64EEENS7_ILi96EEENS7_ILi192EEEEEENS_10bfloat16_tEfNS_4arch4Sm90ELb0ELb1ELb1ELb0ELb0ELb0ELb1ELb0ELi3ELi1ELi1ELi1ELb0EEENS1_21CollectiveEpilogueBwdISD_SE_SG_Li384ELb0ELb1ELi3EEENS1_19SingleTileSchedulerILb0ELb0ELb0ELi96EEEEEEEEEvNT_6ParamsE,"aw",@nobits
	.sectionflags	@""
	.align	16
	.zero		1024


//--------------------- .nv.shared._ZN7cutlass13device_kernelIN5flash11enable_sm90INS1_16FlashAttnBwdSm90INS1_25CollectiveMainloopBwdSm90ILi2ELi1ELi1EN4cute5tupleIJNS5_1CILi1EEES8_S8_EEENS6_IJNS7_ILi64EEENS7_ILi96EEENS7_ILi192EEEEEENS_10bfloat16_tEfNS_4arch4Sm90ELb0ELb1ELb1ELb0ELb1ELb0ELb1ELb0ELi3ELi1ELi1ELi1ELb0EEENS1_21CollectiveEpilogueBwdISD_SE_SG_Li384ELb0ELb1ELi3EEENS1_19SingleTileSchedulerILb0ELb0ELb0ELi96EEEEEEEEEvNT_6ParamsE --------------------------
	.section	.nv.shared._ZN7cutlass13device_kernelIN5flash11enable_sm90INS1_16FlashAttnBwdSm90INS1_25CollectiveMainloopBwdSm90ILi2ELi1ELi1EN4cute5tupleIJNS5_1CILi1EEES8_S8_EEENS6_IJNS7_ILi64EEENS7_ILi96EEENS7_ILi192EEEEEENS_10bfloat16_tEfNS_4arch4Sm90ELb0ELb1ELb1ELb0ELb1ELb0ELb1ELb0ELi3ELi1ELi1ELi1ELb0EEENS1_21CollectiveEpilogueBwdISD_SE_SG_Li384ELb0ELb1ELi3EEENS1_19SingleTileSchedulerILb0ELb0ELb0ELi96EEEEEEEEEvNT_6ParamsE,"aw",@nobits
	.sectionflags	@""
	.align	16
	.zero		1024


//--------------------- .nv.shared._ZN7cutlass13device_kernelIN5flash11enable_sm90INS1_16FlashAttnBwdSm90INS1_25CollectiveMainloopBwdSm90ILi2ELi1ELi1EN4cute5tupleIJNS5_1CILi1EEES8_S8_EEENS6_IJNS7_ILi64EEENS7_ILi96EEENS7_ILi192EEEEEENS_10bfloat16_tEfNS_4arch4Sm90ELb0ELb1ELb1ELb0ELb0ELb0ELb1ELb0ELi3ELi1ELi1ELi1ELb0EEENS1_24CollectiveEpilogueBwdGQAISD_fSG_Li384ELb0ELb0EEENS1_19SingleTileSchedulerILb0ELb0ELb0ELi96EEEEEEEEEvNT_6ParamsE --------------------------
	.section	.nv.shared._ZN7cutlass13device_kernelIN5flash11enable_sm90INS1_16FlashAttnBwdSm90INS1_25CollectiveMainloopBwdSm90ILi2ELi1ELi1EN4cute5tupleIJNS5_1CILi1EEES8_S8_EEENS6_IJNS7_ILi64EEENS7_ILi96EEENS7_ILi192EEEEEENS_10bfloat16_tEfNS_4arch4Sm90ELb0ELb1ELb1ELb0ELb0ELb0ELb1ELb0ELi3ELi1ELi1ELi1ELb0EEENS1_24CollectiveEpilogueBwdGQAISD_fSG_Li384ELb0ELb0EEENS1_19SingleTileSchedulerILb0ELb0ELb0ELi96EEEEEEEEEvNT_6ParamsE,"aw",@nobits
	.sectionflags	@""
	.align	16
	.zero		1024


//--------------------- .nv.shared._ZN7cutlass13device_kernelIN5flash11enable_sm90INS1_16FlashAttnBwdSm90INS1_25CollectiveMainloopBwdSm90ILi2ELi1ELi1EN4cute5tupleIJNS5_1CILi1EEES8_S8_EEENS6_IJNS7_ILi64EEENS7_ILi96EEENS7_ILi192EEEEEENS_10bfloat16_tEfNS_4arch4Sm90ELb0ELb1ELb1ELb0ELb1ELb0ELb1ELb0ELi3ELi1ELi1ELi1ELb0EEENS1_24CollectiveEpilogueBwdGQAISD_fSG_Li384ELb0ELb1EEENS1_19SingleTileSchedulerILb0ELb0ELb0ELi96EEEEEEEEEvNT_6ParamsE --------------------------
	.section	.nv.shared._ZN7cutlass13device_kernelIN5flash11enable_sm90INS1_16FlashAttnBwdSm90INS1_25CollectiveMainloopBwdSm90ILi2ELi1ELi1EN4cute5tupleIJNS5_1CILi1EEES8_S8_EEENS6_IJNS7_ILi64EEENS7_ILi96EEENS7_ILi192EEEEEENS_10bfloat16_tEfNS_4arch4Sm90ELb0ELb1ELb1ELb0ELb1ELb0ELb1ELb0ELi3ELi1ELi1ELi1ELb0EEENS1_24CollectiveEpilogueBwdGQAISD_fSG_Li384ELb0ELb1EEENS1_19SingleTileSchedulerILb0ELb0ELb0ELi96EEEEEEEEEvNT_6ParamsE,"aw",@nobits
	.sectionflags	@""
	.align	16
	.zero		1024


//--------------------- .nv.shared._ZN7cutlass13device_kernelIN5flash11enable_sm90INS1_16FlashAttnBwdSm90INS1_25CollectiveMainloopBwdSm90ILi2ELi1ELi1EN4cute5tupleIJNS5_1CILi1EEES8_S8_EEENS6_IJNS7_ILi64EEENS7_ILi96EEENS7_ILi192EEEEEENS_10bfloat16_tEfNS_4arch4Sm90ELb0ELb1ELb1ELb1ELb0ELb0ELb1ELb0ELi3ELi1ELi1ELi1ELb0EEENS1_21CollectiveEpilogueBwdISD_SE_SG_Li384ELb1ELb1ELi3EEENS1_19SingleTileSchedulerILb1ELb0ELb0ELi96EEEEEEEEEvNT_6ParamsE --------------------------
	.section	.nv.shared._ZN7cutlass13device_kernelIN5flash11enable_sm90INS1_16FlashAttnBwdSm90INS1_25CollectiveMainloopBwdSm90ILi2ELi1ELi1EN4cute5tupleIJNS5_1CILi1EEES8_S8_EEENS6_IJNS7_ILi64EEENS7_ILi96EEENS7_ILi192EEEEEENS_10bfloat16_tEfNS_4arch4Sm90ELb0ELb1ELb1ELb1ELb0ELb0ELb1ELb0ELi3ELi1ELi1ELi1ELb0EEENS1_21CollectiveEpilogueBwdISD_SE_SG_Li384ELb1ELb1ELi3EEENS1_19SingleTileSchedulerILb1ELb0ELb0ELi96EEEEEEEEEvNT_6ParamsE,"aw",@nobits
	.sectionflags	@""
	.align	16
	.zero		1024


//--------------------- .nv.shared._ZN7cutlass13device_kernelIN5flash11enable_sm90INS1_16FlashAttnBwdSm90INS1_25CollectiveMainloopBwdSm90ILi2ELi1ELi1EN4cute5tupleIJNS5_1CILi1EEES8_S8_EEENS6_IJNS7_ILi64EEENS7_ILi96EEENS7_ILi192EEEEEENS_10bfloat16_tEfNS_4arch4Sm90ELb0ELb1ELb1ELb1ELb1ELb0ELb1ELb0ELi3ELi1ELi1ELi1ELb0EEENS1_21CollectiveEpilogueBwdISD_SE_SG_Li384ELb1ELb1ELi3EEENS1_19SingleTileSchedulerILb1ELb0ELb0ELi96EEEEEEEEEvNT_6ParamsE --------------------------
	.section	.nv.shared._ZN7cutlass13device_kernelIN5flash11enable_sm90INS1_16FlashAttnBwdSm90INS1_25CollectiveMainloopBwdSm90ILi2ELi1ELi1EN4cute5tupleIJNS5_1CILi1EEES8_S8_EEENS6_IJNS7_ILi64EEENS7_ILi96EEENS7_ILi192EEEEEENS_10bfloat16_tEfNS_4arch4Sm90ELb0ELb1ELb1ELb1ELb1ELb0ELb1ELb0ELi3ELi1ELi1ELi1ELb0EEENS1_21CollectiveEpilogueBwdISD_SE_SG_Li384ELb1ELb1ELi3EEENS1_19SingleTileSchedulerILb1ELb0ELb0ELi96EEEEEEEEEvNT_6ParamsE,"aw",@nobits
	.sectionflags	@""
	.align	16
	.zero		1024


//--------------------- .nv.shared._ZN7cutlass13device_kernelIN5flash11enable_sm90INS1_16FlashAttnBwdSm90INS1_25CollectiveMainloopBwdSm90ILi2ELi1ELi1EN4cute5tupleIJNS5_1CILi1EEES8_S8_EEENS6_IJNS7_ILi64EEENS7_ILi96EEENS7_ILi192EEEEEENS_10bfloat16_tEfNS_4arch4Sm90ELb0ELb1ELb1ELb1ELb0ELb0ELb1ELb0ELi3ELi1ELi1ELi1ELb0EEENS1_24CollectiveEpilogueBwdGQAISD_fSG_Li384ELb1ELb0EEENS1_19SingleTileSchedulerILb1ELb0ELb0ELi96EEEEEEEEEvNT_6ParamsE --------------------------
	.section	.nv.shared._ZN7cutlass13device_kernelIN5flash11enable_sm90INS1_16FlashAttnBwdSm90INS1_25CollectiveMainloopBwdSm90ILi2ELi1ELi1EN4cute5tupleIJNS5_1CILi1EEES8_S8_EEENS6_IJNS7_ILi64EEENS7_ILi96EEENS7_ILi192EEEEEENS_10bfloat16_tEfNS_4arch4Sm90ELb0ELb1ELb1ELb1ELb0ELb0ELb1ELb0ELi3ELi1ELi1ELi1ELb0EEENS1_24CollectiveEpilogueBwdGQAISD_fSG_Li384ELb1ELb0EEENS1_19SingleTileSchedulerILb1ELb0ELb0ELi96EEEEEEEEEvNT_6ParamsE,"aw",@nobits
	.sectionflags	@""
	.align	16
	.zero		1024


//--------------------- .nv.shared._ZN7cutlass13device_kernelIN5flash11enable_sm90INS1_16FlashAttnBwdSm90INS1_25CollectiveMainloopBwdSm90ILi2ELi1ELi1EN4cute5tupleIJNS5_1CILi1EEES8_S8_EEENS6_IJNS7_ILi64EEENS7_ILi96EEENS7_ILi192EEEEEENS_10bfloat16_tEfNS_4arch4Sm90ELb0ELb1ELb1ELb1ELb1ELb0ELb1ELb0ELi3ELi1ELi1ELi1ELb0EEENS1_24CollectiveEpilogueBwdGQAISD_fSG_Li384ELb1ELb1EEENS1_19SingleTileSchedulerILb1ELb0ELb0ELi96EEEEEEEEEvNT_6ParamsE --------------------------
	.section	.nv.shared._ZN7cutlass13device_kernelIN5flash11enable_sm90INS1_16FlashAttnBwdSm90INS1_25CollectiveMainloopBwdSm90ILi2ELi1ELi1EN4cute5tupleIJNS5_1CILi1EEES8_S8_EEENS6_IJNS7_ILi64EEENS7_ILi96EEENS7_ILi192EEEEEENS_10bfloat16_tEfNS_4arch4Sm90ELb0ELb1ELb1ELb1ELb1ELb0ELb1ELb0ELi3ELi1ELi1ELi1ELb0EEENS1_24CollectiveEpilogueBwdGQAISD_fSG_Li384ELb1ELb1EEENS1_19SingleTileSchedulerILb1ELb0ELb0ELi96EEEEEEEEEvNT_6ParamsE,"aw",@nobits
	.sectionflags	@""
	.align	16
	.zero		1024


//--------------------- .nv.shared._ZN7cutlass13device_kernelIN5flash11enable_sm90INS1_16FlashAttnBwdSm90INS1_25CollectiveMainloopBwdSm90ILi2ELi1ELi1EN4cute5tupleIJNS5_1CILi1EEES8_S8_EEENS6_IJNS7_ILi64EEENS7_ILi96EEENS7_ILi192EEEEEENS_10bfloat16_tEfNS_4arch4Sm90ELb1ELb0ELb1ELb0ELb0ELb0ELb1ELb0ELi3ELi1ELi1ELi1ELb0EEENS1_21CollectiveEpilogueBwdISD_SE_SG_Li384ELb0ELb1ELi3EEENS1_25SingleTileBwdLPTSchedulerILb0ELi96ELb0EEEEEEEEEvNT_6ParamsE --------------------------
	.section	.nv.shared._ZN7cutlass13device_kernelIN5flash11enable_sm90INS1_16FlashAttnBwdSm90INS1_25CollectiveMainloopBwdSm90ILi2ELi1ELi1EN4cute5tupleIJNS5_1CILi1EEES8_S8_EEENS6_IJNS7_ILi64EEENS7_ILi96EEENS7_ILi192EEEEEENS_10bfloat16_tEfNS_4arch4Sm90ELb1ELb0ELb1ELb0ELb0ELb0ELb1ELb0ELi3ELi1ELi1ELi1ELb0EEENS1_21CollectiveEpilogueBwdISD_SE_SG_Li384ELb0ELb1ELi3EEENS1_25SingleTileBwdLPTSchedulerILb0ELi96ELb0EEEEEEEEEvNT_6ParamsE,"aw",@nobits
	.sectionflags	@""
	.align	16
	.zero		1024


//--------------------- .nv.shared._ZN7cutlass13device_kernelIN5flash11enable_sm90INS1_16FlashAttnBwdSm90INS1_25CollectiveMainloopBwdSm90ILi2ELi1ELi1EN4cute5tupleIJNS5_1CILi1EEES8_S8_EEENS6_IJNS7_ILi64EEENS7_ILi96EEENS7_ILi192EEEEEENS_10bfloat16_tEfNS_4arch4Sm90ELb1ELb0ELb1ELb0ELb1ELb0ELb1ELb0ELi3ELi1ELi1ELi1ELb0EEENS1_21CollectiveEpilogueBwdISD_SE_SG_Li384ELb0ELb1ELi3EEENS1_25SingleTileBwdLPTSchedulerILb0ELi96ELb1EEEEEEEEEvNT_6ParamsE --------------------------
	.section	.nv.shared._ZN7cutlass13device_kernelIN5flash11enable_sm90INS1_16FlashAttnBwdSm90INS1_25CollectiveMainloopBwdSm90ILi2ELi1ELi1EN4cute5tupleIJNS5_1CILi1EEES8_S8_EEENS6_IJNS7_ILi64EEENS7_ILi96EEENS7_ILi192EEEEEENS_10bfloat16_tEfNS_4arch4Sm90ELb1ELb0ELb1ELb0ELb1ELb0ELb1ELb0ELi3ELi1ELi1ELi1ELb0EEENS1_21CollectiveEpilogueBwdISD_SE_SG_Li384ELb0ELb1ELi3EEENS1_25SingleTileBwdLPTSchedulerILb0ELi96ELb1EEEEEEEEEvNT_6ParamsE,"aw",@nobits
	.sectionflags	@""
	.align	16
	.zero		1024


//--------------------- .nv.shared._ZN7cutlass13device_kernelIN5flash11enable_sm90INS1_16FlashAttnBwdSm90INS1_25CollectiveMainloopBwdSm90ILi2ELi1ELi1EN4cute5tupleIJNS5_1CILi1EEES8_S8_EEENS6_IJNS7_ILi64EEENS7_ILi96EEENS7_ILi192EEEEEENS_10bfloat16_tEfNS_4arch4Sm90ELb1ELb0ELb1ELb0ELb0ELb0ELb1ELb0ELi3ELi1ELi1ELi1ELb0EEENS1_24CollectiveEpilogueBwdGQAISD_fSG_Li384ELb0ELb0EEENS1_25SingleTileBwdLPTSchedulerILb0ELi96ELb0EEEEEEEEEvNT_6ParamsE --------------------------
	.section	.nv.shared._ZN7cutlass13device_kernelIN5flash11enable_sm90INS1_16FlashAttnBwdSm90INS1_25CollectiveMainloopBwdSm90ILi2ELi1ELi1EN4cute5tupleIJNS5_1CILi1EEES8_S8_EEENS6_IJNS7_ILi64EEENS7_ILi96EEENS7_ILi192EEEEEENS_10bfloat16_tEfNS_4arch4Sm90ELb1ELb0ELb1ELb0ELb0ELb0ELb1ELb0ELi3ELi1ELi1ELi1ELb0EEENS1_24CollectiveEpilogueBwdGQAISD_fSG_Li384ELb0ELb0EEENS1_25SingleTileBwdLPTSchedulerILb0ELi96ELb0EEEEEEEEEvNT_6ParamsE,"aw",@nobits
	.sectionflags	@""
	.align	16
	.zero		1024


//--------------------- .nv.shared._ZN7cutlass13device_kernelIN5flash11enable_sm90INS1_16FlashAttnBwdSm90INS1_25CollectiveMainloopBwdSm90ILi2ELi1ELi1EN4cute5tupleIJNS5_1CILi1EEES8_S8_EEENS6_IJNS7_ILi64EEENS7_ILi96EEENS7_ILi192EEEEEENS_10bfloat16_tEfNS_4arch4Sm90ELb1ELb0ELb1ELb0ELb1ELb0ELb1ELb0ELi3ELi1ELi1ELi1ELb0EEENS1_24CollectiveEpilogueBwdGQAISD_fSG_Li384ELb0ELb1EEENS1_25SingleTileBwdLPTSchedulerILb0ELi96ELb1EEEEEEEEEvNT_6ParamsE --------------------------
	.section	.nv.shared._ZN7cutlass13device_kernelIN5flash11enable_sm90INS1_16FlashAttnBwdSm90INS1_25CollectiveMainloopBwdSm90ILi2ELi1ELi1EN4cute5tupleIJNS5_1CILi1EEES8_S8_EEENS6_IJNS7_ILi64EEENS7_ILi96EEENS7_ILi192EEEEEENS_10bfloat16_tEfNS_4arch4Sm90ELb1ELb0ELb1ELb0ELb1ELb0ELb1ELb0ELi3ELi1ELi1ELi1ELb0EEENS1_24CollectiveEpilogueBwdGQAISD_fSG_Li384ELb0ELb1EEENS1_25SingleTileBwdLPTSchedulerILb0ELi96ELb1EEEEEEEEEvNT_6ParamsE,"aw",@nobits
	.sectionflags	@""
	.align	16
	.zero		1024


//--------------------- .nv.shared._ZN7cutlass13device_kernelIN5flash11enable_sm90INS1_16FlashAttnBwdSm90INS1_25CollectiveMainloopBwdSm90ILi2ELi1ELi1EN4cute5tupleIJNS5_1CILi1EEES8_S8_EEENS6_IJNS7_ILi64EEENS7_ILi96EEENS7_ILi192EEEEEENS_10bfloat16_tEfNS_4arch4Sm90ELb1ELb0ELb1ELb1ELb0ELb0ELb1ELb0ELi3ELi1ELi1ELi1ELb0EEENS1_21CollectiveEpilogueBwdISD_SE_SG_Li384ELb1ELb1ELi3EEENS1_25SingleTileBwdLPTSchedulerILb1ELi96ELb0EEEEEEEEEvNT_6ParamsE --------------------------
	.section	.nv.shared._ZN7cutlass13device_kernelIN5flash11enable_sm90INS1_16FlashAttnBwdSm90INS1_25CollectiveMainloopBwdSm90ILi2ELi1ELi1EN4cute5tupleIJNS5_1CILi1EEES8_S8_EEENS6_IJNS7_ILi64EEENS7_ILi96EEENS7_ILi192EEEEEENS_10bfloat16_tEfNS_4arch4Sm90ELb1ELb0ELb1ELb1ELb0ELb0ELb1ELb0ELi3ELi1ELi1ELi1ELb0EEENS1_21CollectiveEpilogueBwdISD_SE_SG_Li384ELb1ELb1ELi3EEENS1_25SingleTileBwdLPTSchedulerILb1ELi96ELb0EEEEEEEEEvNT_6ParamsE,"aw",@nobits
	.sectionflags	@""
	.align	16
	.zero		1024


//--------------------- .nv.shared._ZN7cutlass13device_kernelIN5flash11enable_sm90INS1_16FlashAttnBwdSm90INS1_25CollectiveMainloopBwdSm90ILi2ELi1ELi1EN4cute5tupleIJNS5_1CILi1EEES8_S8_EEENS6_IJNS7_ILi64EEENS7_ILi96EEENS7_ILi192EEEEEENS_10bfloat16_tEfNS_4arch4Sm90ELb1ELb0ELb1ELb1ELb1ELb0ELb1ELb0ELi3ELi1ELi1ELi1ELb0EEENS1_21CollectiveEpilogueBwdISD_SE_SG_Li384ELb1ELb1ELi3EEENS1_25SingleTileBwdLPTSchedulerILb1ELi96ELb1EEEEEEEEEvNT_6ParamsE --------------------------
	.section	.nv.shared._ZN7cutlass13device_kernelIN5flash11enable_sm90INS1_16FlashAttnBwdSm90INS1_25CollectiveMainloopBwdSm90ILi2ELi1ELi1EN4cute5tupleIJNS5_1CILi1EEES8_S8_EEENS6_IJNS7_ILi64EEENS7_ILi96EEENS7_ILi192EEEEEENS_10bfloat16_tEfNS_4arch4Sm90ELb1ELb0ELb1ELb1ELb1ELb0ELb1ELb0ELi3ELi1ELi1ELi1ELb0EEENS1_21CollectiveEpilogueBwdISD_SE_SG_Li384ELb1ELb1ELi3EEENS1_25SingleTileBwdLPTSchedulerILb1ELi96ELb1EEEEEEEEEvNT_6ParamsE,"aw",@nobits
	.sectionflags	@""
	.align	16
	.zero		1024


//--------------------- .nv.shared._ZN7cutlass13device_kernelIN5flash11enable_sm90INS1_16FlashAttnBwdSm90INS1_25CollectiveMainloopBwdSm90ILi2ELi1ELi1EN4cute5tupleIJNS5_1CILi1EEES8_S8_EEENS6_IJNS7_ILi64EEENS7_ILi96EEENS7_ILi192EEEEEENS_10bfloat16_tEfNS_4arch4Sm90ELb1ELb0ELb1ELb1ELb0ELb0ELb1ELb0ELi3ELi1ELi1ELi1ELb0EEENS1_24CollectiveEpilogueBwdGQAISD_fSG_Li384ELb1ELb0EEENS1_25SingleTileBwdLPTSchedulerILb1ELi96ELb0EEEEEEEEEvNT_6ParamsE --------------------------
	.section	.nv.shared._ZN7cutlass13device_kernelIN5flash11enable_sm90INS1_16FlashAttnBwdSm90INS1_25CollectiveMainloopBwdSm90ILi2ELi1ELi1EN4cute5tupleIJNS5_1CILi1EEES8_S8_EEENS6_IJNS7_ILi64EEENS7_ILi96EEENS7_ILi192EEEEEENS_10bfloat16_tEfNS_4arch4Sm90ELb1ELb0ELb1ELb1ELb0ELb0ELb1ELb0ELi3ELi1ELi1ELi1ELb0EEENS1_24CollectiveEpilogueBwdGQAISD_fSG_Li384ELb1ELb0EEENS1_25SingleTileBwdLPTSchedulerILb1ELi96ELb0EEEEEEEEEvNT_6ParamsE,"aw",@nobits
	.sectionflags	@""
	.align	16
	.zero		1024


//--------------------- .nv.shared._ZN7cutlass13device_kernelIN5flash11enable_sm90INS1_16FlashAttnBwdSm90INS1_25CollectiveMainloopBwdSm90ILi2ELi1ELi1EN4cute5tupleIJNS5_1CILi1EEES8_S8_EEENS6_IJNS7_ILi64EEENS7_ILi96EEENS7_ILi192EEEEEENS_10bfloat16_tEfNS_4arch4Sm90ELb1ELb0ELb1ELb1ELb1ELb0ELb1ELb0ELi3ELi1ELi1ELi1ELb0EEENS1_24CollectiveEpilogueBwdGQAISD_fSG_Li384ELb1ELb1EEENS1_25SingleTileBwdLPTSchedulerILb1ELi96ELb1EEEEEEEEEvNT_6ParamsE --------------------------
	.section	.nv.shared._ZN7cutlass13device_kernelIN5flash11enable_sm90INS1_16FlashAttnBwdSm90INS1_25CollectiveMainloopBwdSm90ILi2ELi1ELi1EN4cute5tupleIJNS5_1CILi1EEES8_S8_EEENS6_IJNS7_ILi64EEENS7_ILi96EEENS7_ILi192EEEEEENS_10bfloat16_tEfNS_4arch4Sm90ELb1ELb0ELb1ELb1ELb1ELb0ELb1ELb0ELi3ELi1ELi1ELi1ELb0EEENS1_24CollectiveEpilogueBwdGQAISD_fSG_Li384ELb1ELb1EEENS1_25SingleTileBwdLPTSchedulerILb1ELi96ELb1EEEEEEEEEvNT_6ParamsE,"aw",@nobits
	.sectionflags	@""
	.align	16
	.zero		1024


//--------------------- .nv.shared._ZN7cutlass13device_kernelIN5flash11enable_sm90INS1_16FlashAttnBwdSm90INS1_25CollectiveMainloopBwdSm90ILi2ELi1ELi1EN4cute5tupleIJNS5_1CILi1EEES8_S8_EEENS6_IJNS7_ILi64EEENS7_ILi96EEENS7_ILi192EEEEEENS_10bfloat16_tEfNS_4arch4Sm90ELb0ELb0ELb0ELb0ELb0ELb0ELb1ELb0ELi3ELi1ELi1ELi1ELb0EEENS1_21CollectiveEpilogueBwdISD_SE_SG_Li384ELb0ELb1ELi3EEENS1_19SingleTileSchedulerILb0ELb0ELb0ELi96EEEEEEEEEvNT_6ParamsE --------------------------
	.section	.nv.shared._ZN7cutlass13device_kernelIN5flash11enable_sm90INS1_16FlashAttnBwdSm90INS1_25CollectiveMainloopBwdSm90ILi2ELi1ELi1EN4cute5tupleIJNS5_1CILi1EEES8_S8_EEENS6_IJNS7_ILi64EEENS7_ILi96EEENS7_ILi192EEEEEENS_10bfloat16_tEfNS_4arch4Sm90ELb0ELb0ELb0ELb0ELb0ELb0ELb1ELb0ELi3ELi1ELi1ELi1ELb0EEENS1_21CollectiveEpilogueBwdISD_SE_SG_Li384ELb0ELb1ELi3EEENS1_19SingleTileSchedulerILb0ELb0ELb0ELi96EEEEEEEEEvNT_6ParamsE,"aw",@nobits
	.sectionflags	@""
	.align	16
	.zero		1024


//--------------------- .nv.shared._ZN7cutlass13device_kernelIN5flash11enable_sm90INS1_16FlashAttnBwdSm90INS1_25CollectiveMainloopBwdSm90ILi2ELi1ELi1EN4cute5tupleIJNS5_1CILi1EEES8_S8_EEENS6_IJNS7_ILi64EEENS7_ILi96EEENS7_ILi192EEEEEENS_10bfloat16_tEfNS_4arch4Sm90ELb0ELb0ELb0ELb0ELb1ELb0ELb1ELb0ELi3ELi1ELi1ELi1ELb0EEENS1_21CollectiveEpilogueBwdISD_SE_SG_Li384ELb0ELb1ELi3EEENS1_19SingleTileSchedulerILb0ELb0ELb0ELi96EEEEEEEEEvNT_6ParamsE --------------------------
	.section	.nv.shared._ZN7cutlass13device_kernelIN5flash11enable_sm90INS1_16FlashAttnBwdSm90INS1_25CollectiveMainloopBwdSm90ILi2ELi1ELi1EN4cute5tupleIJNS5_1CILi1EEES8_S8_EEENS6_IJNS7_ILi64EEENS7_ILi96EEENS7_ILi192EEEEEENS_10bfloat16_tEfNS_4arch4Sm90ELb0ELb0ELb0ELb0ELb1ELb0ELb1ELb0ELi3ELi1ELi1ELi1ELb0EEENS1_21CollectiveEpilogueBwdISD_SE_SG_Li384ELb0ELb1ELi3EEENS1_19SingleTileSchedulerILb0ELb0ELb0ELi96EEEEEEEEEvNT_6ParamsE,"aw",@nobits
	.sectionflags	@""
	.align	16
	.zero		1024


//--------------------- .nv.shared._ZN7cutlass13device_kernelIN5flash11enable_sm90INS1_16FlashAttnBwdSm90INS1_25CollectiveMainloopBwdSm90ILi2ELi1ELi1EN4cute5tupleIJNS5_1CILi1EEES8_S8_EEENS6_IJNS7_ILi64EEENS7_ILi96EEENS7_ILi192EEEEEENS_10bfloat16_tEfNS_4arch4Sm90ELb0ELb0ELb0ELb0ELb0ELb0ELb1ELb0ELi3ELi1ELi1ELi1ELb0EEENS1_24CollectiveEpilogueBwdGQAISD_fSG_Li384ELb0ELb0EEENS1_19SingleTileSchedulerILb0ELb0ELb0ELi96EEEEEEEEEvNT_6ParamsE --------------------------
	.section	.nv.shared._ZN7cutlass13device_kernelIN5flash11enable_sm90INS1_16FlashAttnBwdSm90INS1_25CollectiveMainloopBwdSm90ILi2ELi1ELi1EN4cute5tupleIJNS5_1CILi1EEES8_S8_EEENS6_IJNS7_ILi64EEENS7_ILi96EEENS7_ILi192EEEEEENS_10bfloat16_tEfNS_4arch4Sm90ELb0ELb0ELb0ELb0ELb0ELb0ELb1ELb0ELi3ELi1ELi1ELi1ELb0EEENS1_24CollectiveEpilogueBwdGQAISD_fSG_Li384ELb0ELb0EEENS1_19SingleTileSchedulerILb0ELb0ELb0ELi96EEEEEEEEEvNT_6ParamsE,"aw",@nobits
	.sectionflags	@""
	.align	16
	.zero		1024


//--------------------- .nv.shared._ZN7cutlass13device_kernelIN5flash11enable_sm90INS1_16FlashAttnBwdSm90INS1_25CollectiveMainloopBwdSm90ILi2ELi1ELi1EN4cute5tupleIJNS5_1CILi1EEES8_S8_EEENS6_IJNS7_ILi64EEENS7_ILi96EEENS7_ILi192EEEEEENS_10bfloat16_tEfNS_4arch4Sm90ELb0ELb0ELb0ELb0ELb1ELb0ELb1ELb0ELi3ELi1ELi1ELi1ELb0EEENS1_24CollectiveEpilogueBwdGQAISD_fSG_Li384ELb0ELb1EEENS1_19SingleTileSchedulerILb0ELb0ELb0ELi96EEEEEEEEEvNT_6ParamsE --------------------------
	.section	.nv.shared._ZN7cutlass13device_kernelIN5flash11enable_sm90INS1_16FlashAttnBwdSm90INS1_25CollectiveMainloopBwdSm90ILi2ELi1ELi1EN4cute5tupleIJNS5_1CILi1EEES8_S8_EEENS6_IJNS7_ILi64EEENS7_ILi96EEENS7_ILi192EEEEEENS_10bfloat16_tEfNS_4arch4Sm90ELb0ELb0ELb0ELb0ELb1ELb0ELb1ELb0ELi3ELi1ELi1ELi1ELb0EEENS1_24CollectiveEpilogueBwdGQAISD_fSG_Li384ELb0ELb1EEENS1_19SingleTileSchedulerILb0ELb0ELb0ELi96EEEEEEEEEvNT_6ParamsE,"aw",@nobits
	.sectionflags	@""
	.align	16
	.zero		1024


//--------------------- .nv.shared._ZN7cutlass13device_kernelIN5flash11enable_sm90INS1_16FlashAttnBwdSm90INS1_25CollectiveMainloopBwdSm90ILi2ELi1ELi1EN4cute5tupleIJNS5_1CILi1EEES8_S8_EEENS6_IJNS7_ILi64EEENS7_ILi96EEENS7_ILi192EEEEEENS_10bfloat16_tEfNS_4arch4Sm90ELb0ELb0ELb0ELb1ELb0ELb0ELb1ELb0ELi3ELi1ELi1ELi1ELb0EEENS1_21CollectiveEpilogueBwdISD_SE_SG_Li384ELb1ELb1ELi3EEENS1_19SingleTileSchedulerILb1ELb0ELb0ELi96EEEEEEEEEvNT_6ParamsE --------------------------
	.section	.nv.shared._ZN7cutlass13device_kernelIN5flash11enable_sm90INS1_16FlashAttnBwdSm90INS1_25CollectiveMainloopBwdSm90ILi2ELi1ELi1EN4cute5tupleIJNS5_1CILi1EEES8_S8_EEENS6_IJNS7_ILi64EEENS7_ILi96EEENS7_ILi192EEEEEENS_10bfloat16_tEfNS_4arch4Sm90ELb0ELb0ELb0ELb1ELb0ELb0ELb1ELb0ELi3ELi1ELi1ELi1ELb0EEENS1_21CollectiveEpilogueBwdISD_SE_SG_Li384ELb1ELb1ELi3EEENS1_19SingleTileSchedulerILb1ELb0ELb0ELi96EEEEEEEEEvNT_6ParamsE,"aw",@nobits
	.sectionflags	@""
	.align	16
	.zero		1024


//--------------------- .nv.shared._ZN7cutlass13device_kernelIN5flash11enable_sm90INS1_16FlashAttnBwdSm90INS1_25CollectiveMainloopBwdSm90ILi2ELi1ELi1EN4cute5tupleIJNS5_1CILi1EEES8_S8_EEENS6_IJNS7_ILi64EEENS7_ILi96EEENS7_ILi192EEEEEENS_10bfloat16_tEfNS_4arch4Sm90ELb0ELb0ELb0ELb1ELb1ELb0ELb1ELb0ELi3ELi1ELi1ELi1ELb0EEENS1_21CollectiveEpilogueBwdISD_SE_SG_Li384ELb1ELb1ELi3EEENS1_19SingleTileSchedulerILb1ELb0ELb0ELi96EEEEEEEEEvNT_6ParamsE --------------------------
	.section	.nv.shared._ZN7cutlass13device_kernelIN5flash11enable_sm90INS1_16FlashAttnBwdSm90INS1_25CollectiveMainloopBwdSm90ILi2ELi1ELi1EN4cute5tupleIJNS5_1CILi1EEES8_S8_EEENS6_IJNS7_ILi64EEENS7_ILi96EEENS7_ILi192EEEEEENS_10bfloat16_tEfNS_4arch4Sm90ELb0ELb0ELb0ELb1ELb1ELb0ELb1ELb0ELi3ELi1ELi1ELi1ELb0EEENS1_21CollectiveEpilogueBwdISD_SE_SG_Li384ELb1ELb1ELi3EEENS1_19SingleTileSchedulerILb1ELb0ELb0ELi96EEEEEEEEEvNT_6ParamsE,"aw",@nobits
	.sectionflags	@""
	.align	16
	.zero		1024


//--------------------- .nv.shared._ZN7cutlass13device_kernelIN5flash11enable_sm90INS1_16FlashAttnBwdSm90INS1_25CollectiveMainloopBwdSm90ILi2ELi1ELi1EN4cute5tupleIJNS5_1CILi1EEES8_S8_EEENS6_IJNS7_ILi64EEENS7_ILi96EEENS7_ILi192EEEEEENS_10bfloat16_tEfNS_4arch4Sm90ELb0ELb0ELb0ELb1ELb0ELb0ELb1ELb0ELi3ELi1ELi1ELi1ELb0EEENS1_24CollectiveEpilogueBwdGQAISD_fSG_Li384ELb1ELb0EEENS1_19SingleTileSchedulerILb1ELb0ELb0ELi96EEEEEEEEEvNT_6ParamsE --------------------------
	.section	.nv.shared._ZN7cutlass13device_kernelIN5flash11enable_sm90INS1_16FlashAttnBwdSm90INS1_25CollectiveMainloopBwdSm90ILi2ELi1ELi1EN4cute5tupleIJNS5_1CILi1EEES8_S8_EEENS6_IJNS7_ILi64EEENS7_ILi96EEENS7_ILi192EEEEEENS_10bfloat16_tEfNS_4arch4Sm90ELb0ELb0ELb0ELb1ELb0ELb0ELb1ELb0ELi3ELi1ELi1ELi1ELb0EEENS1_24CollectiveEpilogueBwdGQAISD_fSG_Li384ELb1ELb0EEENS1_19SingleTileSchedulerILb1ELb0ELb0ELi96EEEEEEEEEvNT_6ParamsE,"aw",@nobits
	.sectionflags	@""
	.align	16
	.zero		1024


//--------------------- .nv.shared._ZN7cutlass13device_kernelIN5flash11enable_sm90INS1_16FlashAttnBwdSm90INS1_25CollectiveMainloopBwdSm90ILi2ELi1ELi1EN4cute5tupleIJNS5_1CILi1EEES8_S8_EEENS6_IJNS7_ILi64EEENS7_ILi96EEENS7_ILi192EEEEEENS_10bfloat16_tEfNS_4arch4Sm90ELb0ELb0ELb0ELb1ELb1ELb0ELb1ELb0ELi3ELi1ELi1ELi1ELb0EEENS1_24CollectiveEpilogueBwdGQAISD_fSG_Li384ELb1ELb1EEENS1_19SingleTileSchedulerILb1ELb0ELb0ELi96EEEEEEEEEvNT_6ParamsE --------------------------
	.section	.nv.shared._ZN7cutlass13device_kernelIN5flash11enable_sm90INS1_16FlashAttnBwdSm90INS1_25CollectiveMainloopBwdSm90ILi2ELi1ELi1EN4cute5tupleIJNS5_1CILi1EEES8_S8_EEENS6_IJNS7_ILi64EEENS7_ILi96EEENS7_ILi192EEEEEENS_10bfloat16_tEfNS_4arch4Sm90ELb0ELb0ELb0ELb1ELb1ELb0ELb1ELb0ELi3ELi1ELi1ELi1ELb0EEENS1_24CollectiveEpilogueBwdGQAISD_fSG_Li384ELb1ELb1EEENS1_19SingleTileSchedulerILb1ELb0ELb0ELi96EEEEEEEEEvNT_6ParamsE,"aw",@nobits
	.sectionflags	@""
	.align	16
	.zero		1024


//--------------------- .nv.shared._ZN7cutlass13device_kernelIN5flash11enable_sm90INS1_16FlashAttnBwdSm90INS1_25CollectiveMainloopBwdSm90ILi2ELi1ELi1EN4cute5tupleIJNS5_1CILi1EEES8_S8_EEENS6_IJNS7_ILi64EEENS7_ILi96EEENS7_ILi192EEEEEENS_10bfloat16_tEfNS_4arch4Sm90ELb0ELb1ELb0ELb0ELb0ELb0ELb1ELb0ELi3ELi1ELi1ELi1ELb0EEENS1_21CollectiveEpilogueBwdISD_SE_SG_Li384ELb0ELb1ELi3EEENS1_19SingleTileSchedulerILb0ELb0ELb0ELi96EEEEEEEEEvNT_6ParamsE --------------------------
	.section	.nv.shared._ZN7cutlass13device_kernelIN5flash11enable_sm90INS1_16FlashAttnBwdSm90INS1_25CollectiveMainloopBwdSm90ILi2ELi1ELi1EN4cute5tupleIJNS5_1CILi1EEES8_S8_EEENS6_IJNS7_ILi64EEENS7_ILi96EEENS7_ILi192EEEEEENS_10bfloat16_tEfNS_4arch4Sm90ELb0ELb1ELb0ELb0ELb0ELb0ELb1ELb0ELi3ELi1ELi1ELi1ELb0EEENS1_21CollectiveEpilogueBwdISD_SE_SG_Li384ELb0ELb1ELi3EEENS1_19SingleTileSchedulerILb0ELb0ELb0ELi96EEEEEEEEEvNT_6ParamsE,"aw",@nobits
	.sectionflags	@""
	.align	16
	.zero		1024


//--------------------- .nv.shared._ZN7cutlass13device_kernelIN5flash11enable_sm90INS1_16FlashAttnBwdSm90INS1_25CollectiveMainloopBwdSm90ILi2ELi1ELi1EN4cute5tupleIJNS5_1CILi1EEES8_S8_EEENS6_IJNS7_ILi64EEENS7_ILi96EEENS7_ILi192EEEEEENS_10bfloat16_tEfNS_4arch4Sm90ELb0ELb1ELb0ELb0ELb1ELb0ELb1ELb0ELi3ELi1ELi1ELi1ELb0EEENS1_21CollectiveEpilogueBwdISD_SE_SG_Li384ELb0ELb1ELi3EEENS1_19SingleTileSchedulerILb0ELb0ELb0ELi96EEEEEEEEEvNT_6ParamsE --------------------------
	.section	.nv.shared._ZN7cutlass13device_kernelIN5flash11enable_sm90INS1_16FlashAttnBwdSm90INS1_25CollectiveMainloopBwdSm90ILi2ELi1ELi1EN4cute5tupleIJNS5_1CILi1EEES8_S8_EEENS6_IJNS7_ILi64EEENS7_ILi96EEENS7_ILi192EEEEEENS_10bfloat16_tEfNS_4arch4Sm90ELb0ELb1ELb0ELb0ELb1ELb0ELb1ELb0ELi3ELi1ELi1ELi1ELb0EEENS1_21CollectiveEpilogueBwdISD_SE_SG_Li384ELb0ELb1ELi3EEENS1_19SingleTileSchedulerILb0ELb0ELb0ELi96EEEEEEEEEvNT_6ParamsE,"aw",@nobits
	.sectionflags	@""
	.align	16
	.zero		1024


//--------------------- .nv.shared._ZN7cutlass13device_kernelIN5flash11enable_sm90INS1_16FlashAttnBwdSm90INS1_25CollectiveMainloopBwdSm90ILi2ELi1ELi1EN4cute5tupleIJNS5_1CILi1EEES8_S8_EEENS6_IJNS7_ILi64EEENS7_ILi96EEENS7_ILi192EEEEEENS_10bfloat16_tEfNS_4arch4Sm90ELb0ELb1ELb0ELb0ELb0ELb0ELb1ELb0ELi3ELi1ELi1ELi1ELb0EEENS1_24CollectiveEpilogueBwdGQAISD_fSG_Li384ELb0ELb0EEENS1_19SingleTileSchedulerILb0ELb0ELb0ELi96EEEEEEEEEvNT_6ParamsE --------------------------
	.section	.nv.shared._ZN7cutlass13device_kernelIN5flash11enable_sm90INS1_16FlashAttnBwdSm90INS1_25CollectiveMainloopBwdSm90ILi2ELi1ELi1EN4cute5tupleIJNS5_1CILi1EEES8_S8_EEENS6_IJNS7_ILi64EEENS7_ILi96EEENS7_ILi192EEEEEENS_10bfloat16_tEfNS_4arch4Sm90ELb0ELb1ELb0ELb0ELb0ELb0ELb1ELb0ELi3ELi1ELi1ELi1ELb0EEENS1_24CollectiveEpilogueBwdGQAISD_fSG_Li384ELb0ELb0EEENS1_19SingleTileSchedulerILb0ELb0ELb0ELi96EEEEEEEEEvNT_6ParamsE,"aw",@nobits
	.sectionflags	@""
	.align	16
	.zero		1024


//--------------------- .nv.shared._ZN7cutlass13device_kernelIN5flash11enable_sm90INS1_16FlashAttnBwdSm90INS1_25CollectiveMainloopBwdSm90ILi2ELi1ELi1EN4cute5tupleIJNS5_1CILi1EEES8_S8_EEENS6_IJNS7_ILi64EEENS7_ILi96EEENS7_ILi192EEEEEENS_10bfloat16_tEfNS_4arch4Sm90ELb0ELb1ELb0ELb0ELb1ELb0ELb1ELb0ELi3ELi1ELi1ELi1ELb0EEENS1_24CollectiveEpilogueBwdGQAISD_fSG_Li384ELb0ELb1EEENS1_19SingleTileSchedulerILb0ELb0ELb0ELi96EEEEEEEEEvNT_6ParamsE --------------------------
	.section	.nv.shared._ZN7cutlass13device_kernelIN5flash11enable_sm90INS1_16FlashAttnBwdSm90INS1_25CollectiveMainloopBwdSm90ILi2ELi1ELi1EN4cute5tupleIJNS5_1CILi1EEES8_S8_EEENS6_IJNS7_ILi64EEENS7_ILi96EEENS7_ILi192EEEEEENS_10bfloat16_tEfNS_4arch4Sm90ELb0ELb1ELb0ELb0ELb1ELb0ELb1ELb0ELi3ELi1ELi1ELi1ELb0EEENS1_24CollectiveEpilogueBwdGQAISD_fSG_Li384ELb0ELb1EEENS1_19SingleTileSchedulerILb0ELb0ELb0ELi96EEEEEEEEEvNT_6ParamsE,"aw",@nobits
	.sectionflags	@""
	.align	16
	.zero		1024


//--------------------- .nv.shared._ZN7cutlass13device_kernelIN5flash11enable_sm90INS1_16FlashAttnBwdSm90INS1_25CollectiveMainloopBwdSm90ILi2ELi1ELi1EN4cute5tupleIJNS5_1CILi1EEES8_S8_EEENS6_IJNS7_ILi64EEENS7_ILi96EEENS7_ILi192EEEEEENS_10bfloat16_tEfNS_4arch4Sm90ELb0ELb1ELb0ELb1ELb0ELb0ELb1ELb0ELi3ELi1ELi1ELi1ELb0EEENS1_21CollectiveEpilogueBwdISD_SE_SG_Li384ELb1ELb1ELi3EEENS1_19SingleTileSchedulerILb1ELb0ELb0ELi96EEEEEEEEEvNT_6ParamsE --------------------------
	.section	.nv.shared._ZN7cutlass13device_kernelIN5flash11enable_sm90INS1_16FlashAttnBwdSm90INS1_25CollectiveMainloopBwdSm90ILi2ELi1ELi1EN4cute5tupleIJNS5_1CILi1EEES8_S8_EEENS6_IJNS7_ILi64EEENS7_ILi96EEENS7_ILi192EEEEEENS_10bfloat16_tEfNS_4arch4Sm90ELb0ELb1ELb0ELb1ELb0ELb0ELb1ELb0ELi3ELi1ELi1ELi1ELb0EEENS1_21CollectiveEpilogueBwdISD_SE_SG_Li384ELb1ELb1ELi3EEENS1_19SingleTileSchedulerILb1ELb0ELb0ELi96EEEEEEEEEvNT_6ParamsE,"aw",@nobits
	.sectionflags	@""
	.align	16
	.zero		1024


//--------------------- .nv.shared._ZN7cutlass13device_kernelIN5flash11enable_sm90INS1_16FlashAttnBwdSm90INS1_25CollectiveMainloopBwdSm90ILi2ELi1ELi1EN4cute5tupleIJNS5_1CILi1EEES8_S8_EEENS6_IJNS7_ILi64EEENS7_ILi96EEENS7_ILi192EEEEEENS_10bfloat16_tEfNS_4arch4Sm90ELb0ELb1ELb0ELb1ELb1ELb0ELb1ELb0ELi3ELi1ELi1ELi1ELb0EEENS1_21CollectiveEpilogueBwdISD_SE_SG_Li384ELb1ELb1ELi3EEENS1_19SingleTileSchedulerILb1ELb0ELb0ELi96EEEEEEEEEvNT_6ParamsE --------------------------
	.section	.nv.shared._ZN7cutlass13device_kernelIN5flash11enable_sm90INS1_16FlashAttnBwdSm90INS1_25CollectiveMainloopBwdSm90ILi2ELi1ELi1EN4cute5tupleIJNS5_1CILi1EEES8_S8_EEENS6_IJNS7_ILi64EEENS7_ILi96EEENS7_ILi192EEEEEENS_10bfloat16_tEfNS_4arch4Sm90ELb0ELb1ELb0ELb1ELb1ELb0ELb1ELb0ELi3ELi1ELi1ELi1ELb0EEENS1_21CollectiveEpilogueBwdISD_SE_SG_Li384ELb1ELb1ELi3EEENS1_19SingleTileSchedulerILb1ELb0ELb0ELi96EEEEEEEEEvNT_6ParamsE,"aw",@nobits
	.sectionflags	@""
	.align	16
	.zero		1024


//--------------------- .nv.shared._ZN7cutlass13device_kernelIN5flash11enable_sm90INS1_16FlashAttnBwdSm90INS1_25CollectiveMainloopBwdSm90ILi2ELi1ELi1EN4cute5tupleIJNS5_1CILi1EEES8_S8_EEENS6_IJNS7_ILi64EEENS7_ILi96EEENS7_ILi192EEEEEENS_10bfloat16_tEfNS_4arch4Sm90ELb0ELb1ELb0ELb1ELb0ELb0ELb1ELb0ELi3ELi1ELi1ELi1ELb0EEENS1_24CollectiveEpilogueBwdGQAISD_fSG_Li384ELb1ELb0EEENS1_19SingleTileSchedulerILb1ELb0ELb0ELi96EEEEEEEEEvNT_6ParamsE --------------------------
	.section	.nv.shared._ZN7cutlass13device_kernelIN5flash11enable_sm90INS1_16FlashAttnBwdSm90INS1_25CollectiveMainloopBwdSm90ILi2ELi1ELi1EN4cute5tupleIJNS5_1CILi1EEES8_S8_EEENS6_IJNS7_ILi64EEENS7_ILi96EEENS7_ILi192EEEEEENS_10bfloat16_tEfNS_4arch4Sm90ELb0ELb1ELb0ELb1ELb0ELb0ELb1ELb0ELi3ELi1ELi1ELi1ELb0EEENS1_24CollectiveEpilogueBwdGQAISD_fSG_Li384ELb1ELb0EEENS1_19SingleTileSchedulerILb1ELb0ELb0ELi96EEEEEEEEEvNT_6ParamsE,"aw",@nobits
	.sectionflags	@""
	.align	16
	.zero		1024


//--------------------- .nv.shared._ZN7cutlass13device_kernelIN5flash11enable_sm90INS1_16FlashAttnBwdSm90INS1_25CollectiveMainloopBwdSm90ILi2ELi1ELi1EN4cute5tupleIJNS5_1CILi1EEES8_S8_EEENS6_IJNS7_ILi64EEENS7_ILi96EEENS7_ILi192EEEEEENS_10bfloat16_tEfNS_4arch4Sm90ELb0ELb1ELb0ELb1ELb1ELb0ELb1ELb0ELi3ELi1ELi1ELi1ELb0EEENS1_24CollectiveEpilogueBwdGQAISD_fSG_Li384ELb1ELb1EEENS1_19SingleTileSchedulerILb1ELb0ELb0ELi96EEEEEEEEEvNT_6ParamsE --------------------------
	.section	.nv.shared._ZN7cutlass13device_kernelIN5flash11enable_sm90INS1_16FlashAttnBwdSm90INS1_25CollectiveMainloopBwdSm90ILi2ELi1ELi1EN4cute5tupleIJNS5_1CILi1EEES8_S8_EEENS6_IJNS7_ILi64EEENS7_ILi96EEENS7_ILi192EEEEEENS_10bfloat16_tEfNS_4arch4Sm90ELb0ELb1ELb0ELb1ELb1ELb0ELb1ELb0ELi3ELi1ELi1ELi1ELb0EEENS1_24CollectiveEpilogueBwdGQAISD_fSG_Li384ELb1ELb1EEENS1_19SingleTileSchedulerILb1ELb0ELb0ELi96EEEEEEEEEvNT_6ParamsE,"aw",@nobits
	.sectionflags	@""
	.align	16
	.zero		1024


//--------------------- .nv.shared._ZN7cutlass13device_kernelIN5flash11enable_sm90INS1_16FlashAttnBwdSm90INS1_25CollectiveMainloopBwdSm90ILi2ELi1ELi1EN4cute5tupleIJNS5_1CILi1EEES8_S8_EEENS6_IJNS7_ILi64EEENS7_ILi96EEENS7_ILi192EEEEEENS_10bfloat16_tEfNS_4arch4Sm90ELb1ELb0ELb0ELb0ELb0ELb0ELb1ELb0ELi3ELi1ELi1ELi1ELb0EEENS1_21CollectiveEpilogueBwdISD_SE_SG_Li384ELb0ELb1ELi3EEENS1_25SingleTileBwdLPTSchedulerILb0ELi96ELb0EEEEEEEEEvNT_6ParamsE --------------------------
	.section	.nv.shared._ZN7cutlass13device_kernelIN5flash11enable_sm90INS1_16FlashAttnBwdSm90INS1_25CollectiveMainloopBwdSm90ILi2ELi1ELi1EN4cute5tupleIJNS5_1CILi1EEES8_S8_EEENS6_IJNS7_ILi64EEENS7_ILi96EEENS7_ILi192EEEEEENS_10bfloat16_tEfNS_4arch4Sm90ELb1ELb0ELb0ELb0ELb0ELb0ELb1ELb0ELi3ELi1ELi1ELi1ELb0EEENS1_21CollectiveEpilogueBwdISD_SE_SG_Li384ELb0ELb1ELi3EEENS1_25SingleTileBwdLPTSchedulerILb0ELi96ELb0EEEEEEEEEvNT_6ParamsE,"aw",@nobits
	.sectionflags	@""
	.align	16
	.zero		1024


//--------------------- .nv.shared._ZN7cutlass13device_kernelIN5flash11enable_sm90INS1_16FlashAttnBwdSm90INS1_25CollectiveMainloopBwdSm90ILi2ELi1ELi1EN4cute5tupleIJNS5_1CILi1EEES8_S8_EEENS6_IJNS7_ILi64EEENS7_ILi96EEENS7_ILi192EEEEEENS_10bfloat16_tEfNS_4arch4Sm90ELb1ELb0ELb0ELb0ELb1ELb0ELb1ELb0ELi3ELi1ELi1ELi1ELb0EEENS1_21CollectiveEpilogueBwdISD_SE_SG_Li384ELb0ELb1ELi3EEENS1_25SingleTileBwdLPTSchedulerILb0ELi96ELb1EEEEEEEEEvNT_6ParamsE --------------------------
	.section	.nv.shared._ZN7cutlass13device_kernelIN5flash11enable_sm90INS1_16FlashAttnBwdSm90INS1_25CollectiveMainloopBwdSm90ILi2ELi1ELi1EN4cute5tupleIJNS5_1CILi1EEES8_S8_EEENS6_IJNS7_ILi64EEENS7_ILi96EEENS7_ILi192EEEEEENS_10bfloat16_tEfNS_4arch4Sm90ELb1ELb0ELb0ELb0ELb1ELb0ELb1ELb0ELi3ELi1ELi1ELi1ELb0EEENS1_21CollectiveEpilogueBwdISD_SE_SG_Li384ELb0ELb1ELi3EEENS1_25SingleTileBwdLPTSchedulerILb0ELi96ELb1EEEEEEEEEvNT_6ParamsE,"aw",@nobits
	.sectionflags	@""
	.align	16
	.zero		1024


//--------------------- .nv.shared._ZN7cutlass13device_kernelIN5flash11enable_sm90INS1_16FlashAttnBwdSm90INS1_25CollectiveMainloopBwdSm90ILi2ELi1ELi1EN4cute5tupleIJNS5_1CILi1EEES8_S8_EEENS6_IJNS7_ILi64EEENS7_ILi96EEENS7_ILi192EEEEEENS_10bfloat16_tEfNS_4arch4Sm90ELb1ELb0ELb0ELb0ELb0ELb0ELb1ELb0ELi3ELi1ELi1ELi1ELb0EEENS1_24CollectiveEpilogueBwdGQAISD_fSG_Li384ELb0ELb0EEENS1_25SingleTileBwdLPTSchedulerILb0ELi96ELb0EEEEEEEEEvNT_6ParamsE --------------------------
	.section	.nv.shared._ZN7cutlass13device_kernelIN5flash11enable_sm90INS1_16FlashAttnBwdSm90INS1_25CollectiveMainloopBwdSm90ILi2ELi1ELi1EN4cute5tupleIJNS5_1CILi1EEES8_S8_EEENS6_IJNS7_ILi64EEENS7_ILi96EEENS7_ILi192EEEEEENS_10bfloat16_tEfNS_4arch4Sm90ELb1ELb0ELb0ELb0ELb0ELb0ELb1ELb0ELi3ELi1ELi1ELi1ELb0EEENS1_24CollectiveEpilogueBwdGQAISD_fSG_Li384ELb0ELb0EEENS1_25SingleTileBwdLPTSchedulerILb0ELi96ELb0EEEEEEEEEvNT_6ParamsE,"aw",@nobits
	.sectionflags	@""
	.align	16
	.zero		1024


//--------------------- .nv.shared._ZN7cutlass13device_kernelIN5flash11enable_sm90INS1_16FlashAttnBwdSm90INS1_25CollectiveMainloopBwdSm90ILi2ELi1ELi1EN4cute5tupleIJNS5_1CILi1EEES8_S8_EEENS6_IJNS7_ILi64EEENS7_ILi96EEENS7_ILi192EEEEEENS_10bfloat16_tEfNS_4arch4Sm90ELb1ELb0ELb0ELb0ELb1ELb0ELb1ELb0ELi3ELi1ELi1ELi1ELb0EEENS1_24CollectiveEpilogueBwdGQAISD_fSG_Li384ELb0ELb1EEENS1_25SingleTileBwdLPTSchedulerILb0ELi96ELb1EEEEEEEEEvNT_6ParamsE --------------------------
	.section	.nv.shared._ZN7cutlass13device_kernelIN5flash11enable_sm90INS1_16FlashAttnBwdSm90INS1_25CollectiveMainloopBwdSm90ILi2ELi1ELi1EN4cute5tupleIJNS5_1CILi1EEES8_S8_EEENS6_IJNS7_ILi64EEENS7_ILi96EEENS7_ILi192EEEEEENS_10bfloat16_tEfNS_4arch4Sm90ELb1ELb0ELb0ELb0ELb1ELb0ELb1ELb0ELi3ELi1ELi1ELi1ELb0EEENS1_24CollectiveEpilogueBwdGQAISD_fSG_Li384ELb0ELb1EEENS1_25SingleTileBwdLPTSchedulerILb0ELi96ELb1EEEEEEEEEvNT_6ParamsE,"aw",@nobits
	.sectionflags	@""
	.align	16
	.zero		1024


//--------------------- .nv.shared._ZN7cutlass13device_kernelIN5flash22FlashAttnBwdPreprocessIN4cute5tupleIJNS3_1CILi64EEENS5_ILi192EEEEEENS_10bfloat16_tEfNS_4arch4Sm90ELb1ELb0EEEEEvNT_6ParamsE --------------------------
	.section	.nv.shared._ZN7cutlass13device_kernelIN5flash22FlashAttnBwdPreprocessIN4cute5tupleIJNS3_1CILi64EEENS5_ILi192EEEEEENS_10bfloat16_tEfNS_4arch4Sm90ELb1ELb0EEEEEvNT_6ParamsE,"aw",@nobits
	.sectionflags	@""
	.align	16
	.zero		1024


//--------------------- .nv.shared._ZN7cutlass13device_kernelIN5flash11enable_sm90INS1_16FlashAttnBwdSm90INS1_25CollectiveMainloopBwdSm90ILi2ELi1ELi1EN4cute5tupleIJNS5_1CILi1EEES8_S8_EEENS6_IJNS7_ILi64EEENS7_ILi96EEENS7_ILi192EEEEEENS_10bfloat16_tEfNS_4arch4Sm90ELb1ELb0ELb0ELb1ELb0ELb0ELb1ELb0ELi3ELi1ELi1ELi1ELb0EEENS1_21CollectiveEpilogueBwdISD_SE_SG_Li384ELb1ELb1ELi3EEENS1_25SingleTileBwdLPTSchedulerILb1ELi96ELb0EEEEEEEEEvNT_6ParamsE --------------------------
	.section	.nv.shared._ZN7cutlass13device_kernelIN5flash11enable_sm90INS1_16FlashAttnBwdSm90INS1_25CollectiveMainloopBwdSm90ILi2ELi1ELi1EN4cute5tupleIJNS5_1CILi1EEES8_S8_EEENS6_IJNS7_ILi64EEENS7_ILi96EEENS7_ILi192EEEEEENS_10bfloat16_tEfNS_4arch4Sm90ELb1ELb0ELb0ELb1ELb0ELb0ELb1ELb0ELi3ELi1ELi1ELi1ELb0EEENS1_21CollectiveEpilogueBwdISD_SE_SG_Li384ELb1ELb1ELi3EEENS1_25SingleTileBwdLPTSchedulerILb1ELi96ELb0EEEEEEEEEvNT_6ParamsE,"aw",@nobits
	.sectionflags	@""
	.align	16
	.zero		1024


//--------------------- .nv.shared._ZN7cutlass13device_kernelIN5flash11enable_sm90INS1_16FlashAttnBwdSm90INS1_25CollectiveMainloopBwdSm90ILi2ELi1ELi1EN4cute5tupleIJNS5_1CILi1EEES8_S8_EEENS6_IJNS7_ILi64EEENS7_ILi96EEENS7_ILi192EEEEEENS_10bfloat16_tEfNS_4arch4Sm90ELb1ELb0ELb0ELb1ELb1ELb0ELb1ELb0ELi3ELi1ELi1ELi1ELb0EEENS1_21CollectiveEpilogueBwdISD_SE_SG_Li384ELb1ELb1ELi3EEENS1_25SingleTileBwdLPTSchedulerILb1ELi96ELb1EEEEEEEEEvNT_6ParamsE --------------------------
	.section	.nv.shared._ZN7cutlass13device_kernelIN5flash11enable_sm90INS1_16FlashAttnBwdSm90INS1_25CollectiveMainloopBwdSm90ILi2ELi1ELi1EN4cute5tupleIJNS5_1CILi1EEES8_S8_EEENS6_IJNS7_ILi64EEENS7_ILi96EEENS7_ILi192EEEEEENS_10bfloat16_tEfNS_4arch4Sm90ELb1ELb0ELb0ELb1ELb1ELb0ELb1ELb0ELi3ELi1ELi1ELi1ELb0EEENS1_21CollectiveEpilogueBwdISD_SE_SG_Li384ELb1ELb1ELi3EEENS1_25SingleTileBwdLPTSchedulerILb1ELi96ELb1EEEEEEEEEvNT_6ParamsE,"aw",@nobits
	.sectionflags	@""
	.align	16
	.zero		1024


//--------------------- .nv.shared._ZN7cutlass13device_kernelIN5flash11enable_sm90INS1_16FlashAttnBwdSm90INS1_25CollectiveMainloopBwdSm90ILi2ELi1ELi1EN4cute5tupleIJNS5_1CILi1EEES8_S8_EEENS6_IJNS7_ILi64EEENS7_ILi96EEENS7_ILi192EEEEEENS_10bfloat16_tEfNS_4arch4Sm90ELb1ELb0ELb0ELb1ELb0ELb0ELb1ELb0ELi3ELi1ELi1ELi1ELb0EEENS1_24CollectiveEpilogueBwdGQAISD_fSG_Li384ELb1ELb0EEENS1_25SingleTileBwdLPTSchedulerILb1ELi96ELb0EEEEEEEEEvNT_6ParamsE --------------------------
	.section	.nv.shared._ZN7cutlass13device_kernelIN5flash11enable_sm90INS1_16FlashAttnBwdSm90INS1_25CollectiveMainloopBwdSm90ILi2ELi1ELi1EN4cute5tupleIJNS5_1CILi1EEES8_S8_EEENS6_IJNS7_ILi64EEENS7_ILi96EEENS7_ILi192EEEEEENS_10bfloat16_tEfNS_4arch4Sm90ELb1ELb0ELb0ELb1ELb0ELb0ELb1ELb0ELi3ELi1ELi1ELi1ELb0EEENS1_24CollectiveEpilogueBwdGQAISD_fSG_Li384ELb1ELb0EEENS1_25SingleTileBwdLPTSchedulerILb1ELi96ELb0EEEEEEEEEvNT_6ParamsE,"aw",@nobits
	.sectionflags	@""
	.align	16
	.zero		1024


//--------------------- .nv.shared._ZN7cutlass13device_kernelIN5flash32FlashAttnBwdPostprocessConvertdQIN4cute5tupleIJNS3_1CILi96EEENS5_ILi192EEEEEENS_10bfloat16_tEfNS_4arch4Sm90ELi384ENS3_8TiledMMAINS3_8MMA_AtomIJNS3_4SM904GMMA27MMA_64x96x16_F32BF16BF16_SSILNSF_5MajorE1ELSH_1ELNSF_7ScaleInE1ELSI_1EEEEEENS3_6LayoutINS4_IJNS5_ILi3EEENS5_ILi1EEESN_EEENS4_IJSN_NS5_ILi0EEESP_EEEEENS4_IJNS3_10UnderscoreESS_SS_EEEEELb1EEEEEvNT_6ParamsE --------------------------
	.section	.nv.shared._ZN7cutlass13device_kernelIN5flash32FlashAttnBwdPostprocessConvertdQIN4cute5tupleIJNS3_1CILi96EEENS5_ILi192EEEEEENS_10bfloat16_tEfNS_4arch4Sm90ELi384ENS3_8TiledMMAINS3_8MMA_AtomIJNS3_4SM904GMMA27MMA_64x96x16_F32BF16BF16_SSILNSF_5MajorE1ELSH_1ELNSF_7ScaleInE1ELSI_1EEEEEENS3_6LayoutINS4_IJNS5_ILi3EEENS5_ILi1EEESN_EEENS4_IJSN_NS5_ILi0EEESP_EEEEENS4_IJNS3_10UnderscoreESS_SS_EEEEELb1EEEEEvNT_6ParamsE,"aw",@nobits
	.sectionflags	@""
	.align	16
	.zero		1024


//--------------------- .nv.shared._ZN7cutlass13device_kernelIN5flash32FlashAttnBwdPostprocessConvertdQIN4cute5tupleIJNS3_1CILi64EEENS5_ILi192EEEEEENS_10bfloat16_tEfNS_4arch4Sm90ELi384ENS3_8TiledMMAINS3_8MMA_AtomIJNS3_4SM904GMMA27MMA_64x64x16_F32BF16BF16_SSILNSF_5MajorE0ELSH_1ELNSF_7ScaleInE1ELSI_1EEEEEENS3_6LayoutINS4_IJNS5_ILi1EEENS5_ILi3EEESM_EEENS4_IJNS5_ILi0EEESM_SP_EEEEENS4_IJNS3_10UnderscoreESS_SS_EEEEELb0EEEEEvNT_6ParamsE --------------------------
	.section	.nv.shared._ZN7cutlass13device_kernelIN5flash32FlashAttnBwdPostprocessConvertdQIN4cute5tupleIJNS3_1CILi64EEENS5_ILi192EEEEEENS_10bfloat16_tEfNS_4arch4Sm90ELi384ENS3_8TiledMMAINS3_8MMA_AtomIJNS3_4SM904GMMA27MMA_64x64x16_F32BF16BF16_SSILNSF_5MajorE0ELSH_1ELNSF_7ScaleInE1ELSI_1EEEEEENS3_6LayoutINS4_IJNS5_ILi1EEENS5_ILi3EEESM_EEENS4_IJNS5_ILi0EEESM_SP_EEEEENS4_IJNS3_10UnderscoreESS_SS_EEEEELb0EEEEEvNT_6ParamsE,"aw",@nobits
	.sectionflags	@""
	.align	16
	.zero		1024


//--------------------- .nv.shared._ZN7cutlass13device_kernelIN5flash11enable_sm90INS1_16FlashAttnBwdSm90INS1_25CollectiveMainloopBwdSm90ILi2ELi1ELi1EN4cute5tupleIJNS5_1CILi1EEES8_S8_EEENS6_IJNS7_ILi64EEENS7_ILi96EEENS7_ILi192EEEEEENS_10bfloat16_tEfNS_4arch4Sm90ELb1ELb0ELb0ELb1ELb1ELb0ELb1ELb0ELi3ELi1ELi1ELi1ELb0EEENS1_24CollectiveEpilogueBwdGQAISD_fSG_Li384ELb1ELb1EEENS1_25SingleTileBwdLPTSchedulerILb1ELi96ELb1EEEEEEEEEvNT_6ParamsE --------------------------
	.section	.nv.shared._ZN7cutlass13device_kernelIN5flash11enable_sm90INS1_16FlashAttnBwdSm90INS1_25CollectiveMainloopBwdSm90ILi2ELi1ELi1EN4cute5tupleIJNS5_1CILi1EEES8_S8_EEENS6_IJNS7_ILi64EEENS7_ILi96EEENS7_ILi192EEEEEENS_10bfloat16_tEfNS_4arch4Sm90ELb1ELb0ELb0ELb1ELb1ELb0ELb1ELb0ELi3ELi1ELi1ELi1ELb0EEENS1_24CollectiveEpilogueBwdGQAISD_fSG_Li384ELb1ELb1EEENS1_25SingleTileBwdLPTSchedulerILb1ELi96ELb1EEEEEEEEEvNT_6ParamsE,"aw",@nobits
	.sectionflags	@""
	.align	16
	.zero		1024


//--------------------- .nv.shared._ZN7cutlass13device_kernelIN5flash22FlashAttnBwdPreprocessIN4cute5tupleIJNS3_1CILi64EEENS5_ILi192EEEEEENS_10bfloat16_tEfNS_4arch4Sm90ELb1ELb1EEEEEvNT_6ParamsE --------------------------
	.section	.nv.shared._ZN7cutlass13device_kernelIN5flash22FlashAttnBwdPreprocessIN4cute5tupleIJNS3_1CILi64EEENS5_ILi192EEEEEENS_10bfloat16_tEfNS_4arch4Sm90ELb1ELb1EEEEEvNT_6ParamsE,"aw",@nobits
	.sectionflags	@""
	.align	16
	.zero		1024


//--------------------- .nv.constant0._ZN7cutlass13device_kernelIN5flash11enable_sm90INS1_16FlashAttnBwdSm90INS1_25CollectiveMainloopBwdSm90ILi2ELi1ELi1EN4cute5tupleIJNS5_1CILi1EEES8_S8_EEENS6_IJNS7_ILi64EEENS7_ILi96EEENS7_ILi192EEEEEENS_10bfloat16_tEfNS_4arch4Sm90ELb0ELb0ELb1ELb0ELb0ELb0ELb1ELb0ELi3ELi1ELi1ELi1ELb0EEENS1_21CollectiveEpilogueBwdISD_SE_SG_Li384ELb0ELb1ELi3EEENS1_19SingleTileSchedulerILb0ELb0ELb0ELi96EEEEEEEEEvNT_6ParamsE --------------------------
	.section	.nv.constant0._ZN7cutlass13device_kernelIN5flash11enable_sm90INS1_16FlashAttnBwdSm90INS1_25CollectiveMainloopBwdSm90ILi2ELi1ELi1EN4cute5tupleIJNS5_1CILi1EEES8_S8_EEENS6_IJNS7_ILi64EEENS7_ILi96EEENS7_ILi192EEEEEENS_10bfloat16_tEfNS_4arch4Sm90ELb0ELb0ELb1ELb0ELb0ELb0ELb1ELb0ELi3ELi1ELi1ELi1ELb0EEENS1_21CollectiveEpilogueBwdISD_SE_SG_Li384ELb0ELb1ELi3EEENS1_19SingleTileSchedulerILb0ELb0ELb0ELi96EEEEEEEEEvNT_6ParamsE,"a",@progbits
	.sectionflags	@""
	.align	4
.nv.constant0._ZN7cutlass13device_kernelIN5flash11enable_sm90INS1_16FlashAttnBwdSm90INS1_25CollectiveMainloopBwdSm90ILi2ELi1ELi1EN4cute5tupleIJNS5_1CILi1EEES8_S8_EEENS6_IJNS7_ILi64EEENS7_ILi96EEENS7_ILi192EEEEEENS_10bfloat16_tEfNS_4arch4Sm90ELb0ELb0ELb1ELb0ELb0ELb0ELb1ELb0ELi3ELi1ELi1ELi1ELb0EEENS1_21CollectiveEpilogueBwdISD_SE_SG_Li384ELb0ELb1ELi3EEENS1_19SingleTileSchedulerILb0ELb0ELb0ELi96EEEEEEEEEvNT_6ParamsE:
	.zero		2944


//--------------------- .nv.constant0._ZN7cutlass13device_kernelIN5flash11enable_sm90INS1_16FlashAttnBwdSm90INS1_25CollectiveMainloopBwdSm90ILi2ELi1ELi1EN4cute5tupleIJNS5_1CILi1EEES8_S8_EEENS6_IJNS7_ILi64EEENS7_ILi96EEENS7_ILi192EEEEEENS_10bfloat16_tEfNS_4arch4Sm90ELb0ELb0ELb1ELb0ELb1ELb0ELb1ELb0ELi3ELi1ELi1ELi1ELb0EEENS1_21CollectiveEpilogueBwdISD_SE_SG_Li384ELb0ELb1ELi3EEENS1_19SingleTileSchedulerILb0ELb0ELb0ELi96EEEEEEEEEvNT_6ParamsE --------------------------
	.section	.nv.constant0._ZN7cutlass13device_kernelIN5flash11enable_sm90INS1_16FlashAttnBwdSm90INS1_25CollectiveMainloopBwdSm90ILi2ELi1ELi1EN4cute5tupleIJNS5_1CILi1EEES8_S8_EEENS6_IJNS7_ILi64EEENS7_ILi96EEENS7_ILi192EEEEEENS_10bfloat16_tEfNS_4arch4Sm90ELb0ELb0ELb1ELb0ELb1ELb0ELb1ELb0ELi3ELi1ELi1ELi1ELb0EEENS1_21CollectiveEpilogueBwdISD_SE_SG_Li384ELb0ELb1ELi3EEENS1_19SingleTileSchedulerILb0ELb0ELb0ELi96EEEEEEEEEvNT_6ParamsE,"a",@progbits
	.sectionflags	@""
	.align	4
.nv.constant0._ZN7cutlass13device_kernelIN5flash11enable_sm90INS1_16FlashAttnBwdSm90INS1_25CollectiveMainloopBwdSm90ILi2ELi1ELi1EN4cute5tupleIJNS5_1CILi1EEES8_S8_EEENS6_IJNS7_ILi64EEENS7_ILi96EEENS7_ILi192EEEEEENS_10bfloat16_tEfNS_4arch4Sm90ELb0ELb0ELb1ELb0ELb1ELb0ELb1ELb0ELi3ELi1ELi1ELi1ELb0EEENS1_21CollectiveEpilogueBwdISD_SE_SG_Li384ELb0ELb1ELi3EEENS1_19SingleTileSchedulerILb0ELb0ELb0ELi96EEEEEEEEEvNT_6ParamsE:
	.zero		2944


//--------------------- .nv.constant0._ZN7cutlass13device_kernelIN5flash11enable_sm90INS1_16FlashAttnBwdSm90INS1_25CollectiveMainloopBwdSm90ILi2ELi1ELi1EN4cute5tupleIJNS5_1CILi1EEES8_S8_EEENS6_IJNS7_ILi64EEENS7_ILi96EEENS7_ILi192EEEEEENS_10bfloat16_tEfNS_4arch4Sm90ELb0ELb0ELb1ELb0ELb0ELb0ELb1ELb0ELi3ELi1ELi1ELi1ELb0EEENS1_24CollectiveEpilogueBwdGQAISD_fSG_Li384ELb0ELb0EEENS1_19SingleTileSchedulerILb0ELb0ELb0ELi96EEEEEEEEEvNT_6ParamsE --------------------------
	.section	.nv.constant0._ZN7cutlass13device_kernelIN5flash11enable_sm90INS1_16FlashAttnBwdSm90INS1_25CollectiveMainloopBwdSm90ILi2ELi1ELi1EN4cute5tupleIJNS5_1CILi1EEES8_S8_EEENS6_IJNS7_ILi64EEENS7_ILi96EEENS7_ILi192EEEEEENS_10bfloat16_tEfNS_4arch4Sm90ELb0ELb0ELb1ELb0ELb0ELb0ELb1ELb0ELi3ELi1ELi1ELi1ELb0EEENS1_24CollectiveEpilogueBwdGQAISD_fSG_Li384ELb0ELb0EEENS1_19SingleTileSchedulerILb0ELb0ELb0ELi96EEEEEEEEEvNT_6ParamsE,"a",@progbits
	.sectionflags	@""
	.align	4
.nv.constant0._ZN7cutlass13device_kernelIN5flash11enable_sm90INS1_16FlashAttnBwdSm90INS1_25CollectiveMainloopBwdSm90ILi2ELi1ELi1EN4cute5tupleIJNS5_1CILi1EEES8_S8_EEENS6_IJNS7_ILi64EEENS7_ILi96EEENS7_ILi192EEEEEENS_10bfloat16_tEfNS_4arch4Sm90ELb0ELb0ELb1ELb0ELb0ELb0ELb1ELb0ELi3ELi1ELi1ELi1ELb0EEENS1_24CollectiveEpilogueBwdGQAISD_fSG_Li384ELb0ELb0EEENS1_19SingleTileSchedulerILb0ELb0ELb0ELi96EEEEEEEEEvNT_6ParamsE:
	.zero		2304


//--------------------- .nv.constant0._ZN7cutlass13device_kernelIN5flash11enable_sm90INS1_16FlashAttnBwdSm90INS1_25CollectiveMainloopBwdSm90ILi2ELi1ELi1EN4cute5tupleIJNS5_1CILi1EEES8_S8_EEENS6_IJNS7_ILi64EEENS7_ILi96EEENS7_ILi192EEEEEENS_10bfloat16_tEfNS_4arch4Sm90ELb0ELb0ELb1ELb0ELb1ELb0ELb1ELb0ELi3ELi1ELi1ELi1ELb0EEENS1_24CollectiveEpilogueBwdGQAISD_fSG_Li384ELb0ELb1EEENS1_19SingleTileSchedulerILb0ELb0ELb0ELi96EEEEEEEEEvNT_6ParamsE --------------------------
	.section	.nv.constant0._ZN7cutlass13device_kernelIN5flash11enable_sm90INS1_16FlashAttnBwdSm90INS1_25CollectiveMainloopBwdSm90ILi2ELi1ELi1EN4cute5tupleIJNS5_1CILi1EEES8_S8_EEENS6_IJNS7_ILi64EEENS7_ILi96EEENS7_ILi192EEEEEENS_10bfloat16_tEfNS_4arch4Sm90ELb0ELb0ELb1ELb0ELb1ELb0ELb1ELb0ELi3ELi1ELi1ELi1ELb0EEENS1_24CollectiveEpilogueBwdGQAISD_fSG_Li384ELb0ELb1EEENS1_19SingleTileSchedulerILb0ELb0ELb0ELi96EEEEEEEEEvNT_6ParamsE,"a",@progbits
	.sectionflags	@""
	.align	4
.nv.constant0._ZN7cutlass13device_kernelIN5flash11enable_sm90INS1_16FlashAttnBwdSm90INS1_25CollectiveMainloopBwdSm90ILi2ELi1ELi1EN4cute5tupleIJNS5_1CILi1EEES8_S8_EEENS6_IJNS7_ILi64EEENS7_ILi96EEENS7_ILi192EEEEEENS_10bfloat16_tEfNS_4arch4Sm90ELb0ELb0ELb1ELb0ELb1ELb0ELb1ELb0ELi3ELi1ELi1ELi1ELb0EEENS1_24CollectiveEpilogueBwdGQAISD_fSG_Li384ELb0ELb1EEENS1_19SingleTileSchedulerILb0ELb0ELb0ELi96EEEEEEEEEvNT_6ParamsE:
	.zero		2304


//--------------------- .nv.constant0._ZN7cutlass13device_kernelIN5flash11enable_sm90INS1_16FlashAttnBwdSm90INS1_25CollectiveMainloopBwdSm90ILi2ELi1ELi1EN4cute5tupleIJNS5_1CILi1EEES8_S8_EEENS6_IJNS7_ILi64EEENS7_ILi96EEENS7_ILi192EEEEEENS_10bfloat16_tEfNS_4arch4Sm90ELb0ELb0ELb1ELb1ELb0ELb0ELb1ELb0ELi3ELi1ELi1ELi1ELb0EEENS1_21CollectiveEpilogueBwdISD_SE_SG_Li384ELb1ELb1ELi3EEENS1_19SingleTileSchedulerILb1ELb0ELb0ELi96EEEEEEEEEvNT_6ParamsE --------------------------
	.section	.nv.constant0._ZN7cutlass13device_kernelIN5flash11enable_sm90INS1_16FlashAttnBwdSm90INS1_25CollectiveMainloopBwdSm90ILi2ELi1ELi1EN4cute5tupleIJNS5_1CILi1EEES8_S8_EEENS6_IJNS7_ILi64EEENS7_ILi96EEENS7_ILi192EEEEEENS_10bfloat16_tEfNS_4arch4Sm90ELb0ELb0ELb1ELb1ELb0ELb0ELb1ELb0ELi3ELi1ELi1ELi1ELb0EEENS1_21CollectiveEpilogueBwdISD_SE_SG_Li384ELb1ELb1ELi3EEENS1_19SingleTileSchedulerILb1ELb0ELb0ELi96EEEEEEEEEvNT_6ParamsE,"a",@progbits
	.sectionflags	@""
	.align	4
.nv.constant0._ZN7cutlass13device_kernelIN5flash11enable_sm90INS1_16FlashAttnBwdSm90INS1_25CollectiveMainloopBwdSm90ILi2ELi1ELi1EN4cute5tupleIJNS5_1CILi1EEES8_S8_EEENS6_IJNS7_ILi64EEENS7_ILi96EEENS7_ILi192EEEEEENS_10bfloat16_tEfNS_4arch4Sm90ELb0ELb0ELb1ELb1ELb0ELb0ELb1ELb0ELi3ELi1ELi1ELi1ELb0EEENS1_21CollectiveEpilogueBwdISD_SE_SG_Li384ELb1ELb1ELi3EEENS1_19SingleTileSchedulerILb1ELb0ELb0ELi96EEEEEEEEEvNT_6ParamsE:
	.zero		2304


//--------------------- .nv.constant0._ZN7cutlass13device_kernelIN5flash11enable_sm90INS1_16FlashAttnBwdSm90INS1_25CollectiveMainloopBwdSm90ILi2ELi1ELi1EN4cute5tupleIJNS5_1CILi1EEES8_S8_EEENS6_IJNS7_ILi64EEENS7_ILi96EEENS7_ILi192EEEEEENS_10bfloat16_tEfNS_4arch4Sm90ELb0ELb0ELb1ELb1ELb1ELb0ELb1ELb0ELi3ELi1ELi1ELi1ELb0EEENS1_21CollectiveEpilogueBwdISD_SE_SG_Li384ELb1ELb1ELi3EEENS1_19SingleTileSchedulerILb1ELb0ELb0ELi96EEEEEEEEEvNT_6ParamsE --------------------------
	.section	.nv.constant0._ZN7cutlass13device_kernelIN5flash11enable_sm90INS1_16FlashAttnBwdSm90INS1_25CollectiveMainloopBwdSm90ILi2ELi1ELi1EN4cute5tupleIJNS5_1CILi1EEES8_S8_EEENS6_IJNS7_ILi64EEENS7_ILi96EEENS7_ILi192EEEEEENS_10bfloat16_tEfNS_4arch4Sm90ELb0ELb0ELb1ELb1ELb1ELb0ELb1ELb0ELi3ELi1ELi1ELi1ELb0EEENS1_21CollectiveEpilogueBwdISD_SE_SG_Li384ELb1ELb1ELi3EEENS1_19SingleTileSchedulerILb1ELb0ELb0ELi96EEEEEEEEEvNT_6ParamsE,"a",@progbits
	.sectionflags	@""
	.align	4
.nv.constant0._ZN7cutlass13device_kernelIN5flash11enable_sm90INS1_16FlashAttnBwdSm90INS1_25CollectiveMainloopBwdSm90ILi2ELi1ELi1EN4cute5tupleIJNS5_1CILi1EEES8_S8_EEENS6_IJNS7_ILi64EEENS7_ILi96EEENS7_ILi192EEEEEENS_10bfloat16_tEfNS_4arch4Sm90ELb0ELb0ELb1ELb1ELb1ELb0ELb1ELb0ELi3ELi1ELi1ELi1ELb0EEENS1_21CollectiveEpilogueBwdISD_SE_SG_Li384ELb1ELb1ELi3EEENS1_19SingleTileSchedulerILb1ELb0ELb0ELi96EEEEEEEEEvNT_6ParamsE:
	.zero		2304


//--------------------- .nv.constant0._ZN7cutlass13device_kernelIN5flash11enable_sm90INS1_16FlashAttnBwdSm90INS1_25CollectiveMainloopBwdSm90ILi2ELi1ELi1EN4cute5tupleIJNS5_1CILi1EEES8_S8_EEENS6_IJNS7_ILi64EEENS7_ILi96EEENS7_ILi192EEEEEENS_10bfloat16_tEfNS_4arch4Sm90ELb0ELb0ELb1ELb1ELb0ELb0ELb1ELb0ELi3ELi1ELi1ELi1ELb0EEENS1_24CollectiveEpilogueBwdGQAISD_fSG_Li384ELb1ELb0EEENS1_19SingleTileSchedulerILb1ELb0ELb0ELi96EEEEEEEEEvNT_6ParamsE --------------------------
	.section	.nv.constant0._ZN7cutlass13device_kernelIN5flash11enable_sm90INS1_16FlashAttnBwdSm90INS1_25CollectiveMainloopBwdSm90ILi2ELi1ELi1EN4cute5tupleIJNS5_1CILi1EEES8_S8_EEENS6_IJNS7_ILi64EEENS7_ILi96EEENS7_ILi192EEEEEENS_10bfloat16_tEfNS_4arch4Sm90ELb0ELb0ELb1ELb1ELb0ELb0ELb1ELb0ELi3ELi1ELi1ELi1ELb0EEENS1_24CollectiveEpilogueBwdGQAISD_fSG_Li384ELb1ELb0EEENS1_19SingleTileSchedulerILb1ELb0ELb0ELi96EEEEEEEEEvNT_6ParamsE,"a",@progbits
	.sectionflags	@""
	.align	4
.nv.constant0._ZN7cutlass13device_kernelIN5flash11enable_sm90INS1_16FlashAttnBwdSm90INS1_25CollectiveMainloopBwdSm90ILi2ELi1ELi1EN4cute5tupleIJNS5_1CILi1EEES8_S8_EEENS6_IJNS7_ILi64EEENS7_ILi96EEENS7_ILi192EEEEEENS_10bfloat16_tEfNS_4arch4Sm90ELb0ELb0ELb1ELb1ELb0ELb0ELb1ELb0ELi3ELi1ELi1ELi1ELb0EEENS1_24CollectiveEpilogueBwdGQAISD_fSG_Li384ELb1ELb0EEENS1_19SingleTileSchedulerILb1ELb0ELb0ELi96EEEEEEEEEvNT_6ParamsE:
	.zero		2304


//--------------------- .nv.constant0._ZN7cutlass13device_kernelIN5flash11enable_sm90INS1_16FlashAttnBwdSm90INS1_25CollectiveMainloopBwdSm90ILi2ELi1ELi1EN4cute5tupleIJNS5_1CILi1EEES8_S8_EEENS6_IJNS7_ILi64EEENS7_ILi96EEENS7_ILi192EEEEEENS_10bfloat16_tEfNS_4arch4Sm90ELb0ELb0ELb1ELb1ELb1ELb0ELb1ELb0ELi3ELi1ELi1ELi1ELb0EEENS1_24CollectiveEpilogueBwdGQAISD_fSG_Li384ELb1ELb1EEENS1_19SingleTileSchedulerILb1ELb0ELb0ELi96EEEEEEEEEvNT_6ParamsE --------------------------
	.section	.nv.constant0._ZN7cutlass13device_kernelIN5flash11enable_sm90INS1_16FlashAttnBwdSm90INS1_25CollectiveMainloopBwdSm90ILi2ELi1ELi1EN4cute5tupleIJNS5_1CILi1EEES8_S8_EEENS6_IJNS7_ILi64EEENS7_ILi96EEENS7_ILi192EEEEEENS_10bfloat16_tEfNS_4arch4Sm90ELb0ELb0ELb1ELb1ELb1ELb0ELb1ELb0ELi3ELi1ELi1ELi1ELb0EEENS1_24CollectiveEpilogueBwdGQAISD_fSG_Li384ELb1ELb1EEENS1_19SingleTileSchedulerILb1ELb0ELb0ELi96EEEEEEEEEvNT_6ParamsE,"a",@progbits
	.sectionflags	@""
	.align	4
.nv.constant0._ZN7cutlass13device_kernelIN5flash11enable_sm90INS1_16FlashAttnBwdSm90INS1_25CollectiveMainloopBwdSm90ILi2ELi1ELi1EN4cute5tupleIJNS5_1CILi1EEES8_S8_EEENS6_IJNS7_ILi64EEENS7_ILi96EEENS7_ILi192EEEEEENS_10bfloat16_tEfNS_4arch4Sm90ELb0ELb0ELb1ELb1ELb1ELb0ELb1ELb0ELi3ELi1ELi1ELi1ELb0EEENS1_24CollectiveEpilogueBwdGQAISD_fSG_Li384ELb1ELb1EEENS1_19SingleTileSchedulerILb1ELb0ELb0ELi96EEEEEEEEEvNT_6ParamsE:
	.zero		2304


//--------------------- .nv.constant0._ZN7cutlass13device_kernelIN5flash11enable_sm90INS1_16FlashAttnBwdSm90INS1_25CollectiveMainloopBwdSm90ILi2ELi1ELi1EN4cute5tupleIJNS5_1CILi1EEES8_S8_EEENS6_IJNS7_ILi64EEENS7_ILi96EEENS7_ILi192EEEEEENS_10bfloat16_tEfNS_4arch4Sm90ELb0ELb1ELb1ELb0ELb0ELb0ELb1ELb0ELi3ELi1ELi1ELi1ELb0EEENS1_21CollectiveEpilogueBwdISD_SE_SG_Li384ELb0ELb1ELi3EEENS1_19SingleTileSchedulerILb0ELb0ELb0ELi96EEEEEEEEEvNT_6ParamsE --------------------------
	.section	.nv.constant0._ZN7cutlass13device_kernelIN5flash11enable_sm90INS1_16FlashAttnBwdSm90INS1_25CollectiveMainloopBwdSm90ILi2ELi1ELi1EN4cute5tupleIJNS5_1CILi1EEES8_S8_EEENS6_IJNS7_ILi64EEENS7_ILi96EEENS7_ILi192EEEEEENS_10bfloat16_tEfNS_4arch4Sm90ELb0ELb1ELb1ELb0ELb0ELb0ELb1ELb0ELi3ELi1ELi1ELi1ELb0EEENS1_21CollectiveEpilogueBwdISD_SE_SG_Li384ELb0ELb1ELi3EEENS1_19SingleTileSchedulerILb0ELb0ELb0ELi96EEEEEEEEEvNT_6ParamsE,"a",@progbits
	.sectionflags	@""
	.align	4
.nv.constant0._ZN7cutlass13device_kernelIN5flash11enable_sm90INS1_16FlashAttnBwdSm90INS1_25CollectiveMainloopBwdSm90ILi2ELi1ELi1EN4cute5tupleIJNS5_1CILi1EEES8_S8_EEENS6_IJNS7_ILi64EEENS7_ILi96EEENS7_ILi192EEEEEENS_10bfloat16_tEfNS_4arch4Sm90ELb0ELb1ELb1ELb0ELb0ELb0ELb1ELb0ELi3ELi1ELi1ELi1ELb0EEENS1_21CollectiveEpilogueBwdISD_SE_SG_Li384ELb0ELb1ELi3EEENS1_19SingleTileSchedulerILb0ELb0ELb0ELi96EEEEEEEEEvNT_6ParamsE:
	.zero		2944


//--------------------- .nv.constant0._ZN7cutlass13device_kernelIN5flash11enable_sm90INS1_16FlashAttnBwdSm90INS1_25CollectiveMainloopBwdSm90ILi2ELi1ELi1EN4cute5tupleIJNS5_1CILi1EEES8_S8_EEENS6_IJNS7_ILi64EEENS7_ILi96EEENS7_ILi192EEEEEENS_10bfloat16_tEfNS_4arch4Sm90ELb0ELb1ELb1ELb0ELb1ELb0ELb1ELb0ELi3ELi1ELi1ELi1ELb0EEENS1_21CollectiveEpilogueBwdISD_SE_SG_Li384ELb0ELb1ELi3EEENS1_19SingleTileSchedulerILb0ELb0ELb0ELi96EEEEEEEEEvNT_6ParamsE --------------------------
	.section	.nv.constant0._ZN7cutlass13device_kernelIN5flash11enable_sm90INS1_16FlashAttnBwdSm90INS1_25CollectiveMainloopBwdSm90ILi2ELi1ELi1EN4cute5tupleIJNS5_1CILi1EEES8_S8_EEENS6_IJNS7_ILi64EEENS7_ILi96EEENS7_ILi192EEEEEENS_10bfloat16_tEfNS_4arch4Sm90ELb0ELb1ELb1ELb0ELb1ELb0ELb1ELb0ELi3ELi1ELi1ELi1ELb0EEENS1_21CollectiveEpilogueBwdISD_SE_SG_Li384ELb0ELb1ELi3EEENS1_19SingleTileSchedulerILb0ELb0ELb0ELi96EEEEEEEEEvNT_6ParamsE,"a",@progbits
	.sectionflags	@""
	.align	4
.nv.constant0._ZN7cutlass13device_kernelIN5flash11enable_sm90INS1_16FlashAttnBwdSm90INS1_25CollectiveMainloopBwdSm90ILi2ELi1ELi1EN4cute5tupleIJNS5_1CILi1EEES8_S8_EEENS6_IJNS7_ILi64EEENS7_ILi96EEENS7_ILi192EEEEEENS_10bfloat16_tEfNS_4arch4Sm90ELb0ELb1ELb1ELb0ELb1ELb0ELb1ELb0ELi3ELi1ELi1ELi1ELb0EEENS1_21CollectiveEpilogueBwdISD_SE_SG_Li384ELb0ELb1ELi3EEENS1_19SingleTileSchedulerILb0ELb0ELb0ELi96EEEEEEEEEvNT_6ParamsE:
	.zero		2944


//--------------------- .nv.constant0._ZN7cutlass13device_kernelIN5flash11enable_sm90INS1_16FlashAttnBwdSm90INS1_25CollectiveMainloopBwdSm90ILi2ELi1ELi1EN4cute5tupleIJNS5_1CILi1EEES8_S8_EEENS6_IJNS7_ILi64EEENS7_ILi96EEENS7_ILi192EEEEEENS_10bfloat16_tEfNS_4arch4Sm90ELb0ELb1ELb1ELb0ELb0ELb0ELb1ELb0ELi3ELi1ELi1ELi1ELb0EEENS1_24CollectiveEpilogueBwdGQAISD_fSG_Li384ELb0ELb0EEENS1_19SingleTileSchedulerILb0ELb0ELb0ELi96EEEEEEEEEvNT_6ParamsE --------------------------
	.section	.nv.constant0._ZN7cutlass13device_kernelIN5flash11enable_sm90INS1_16FlashAttnBwdSm90INS1_25CollectiveMainloopBwdSm90ILi2ELi1ELi1EN4cute5tupleIJNS5_1CILi1EEES8_S8_EEENS6_IJNS7_ILi64EEENS7_ILi96EEENS7_ILi192EEEEEENS_10bfloat16_tEfNS_4arch4Sm90ELb0ELb1ELb1ELb0ELb0ELb0ELb1ELb0ELi3ELi1ELi1ELi1ELb0EEENS1_24CollectiveEpilogueBwdGQAISD_fSG_Li384ELb0ELb0EEENS1_19SingleTileSchedulerILb0ELb0ELb0ELi96EEEEEEEEEvNT_6ParamsE,"a",@progbits
	.sectionflags	@""
	.align	4
.nv.constant0._ZN7cutlass13device_kernelIN5flash11enable_sm90INS1_16FlashAttnBwdSm90INS1_25CollectiveMainloopBwdSm90ILi2ELi1ELi1EN4cute5tupleIJNS5_1CILi1EEES8_S8_EEENS6_IJNS7_ILi64EEENS7_ILi96EEENS7_ILi192EEEEEENS_10bfloat16_tEfNS_4arch4Sm90ELb0ELb1ELb1ELb0ELb0ELb0ELb1ELb0ELi3ELi1ELi1ELi1ELb0EEENS1_24CollectiveEpilogueBwdGQAISD_fSG_Li384ELb0ELb0EEENS1_19SingleTileSchedulerILb0ELb0ELb0ELi96EEEEEEEEEvNT_6ParamsE:
	.zero		2304


//--------------------- .nv.constant0._ZN7cutlass13device_kernelIN5flash11enable_sm90INS1_16FlashAttnBwdSm90INS1_25CollectiveMainloopBwdSm90ILi2ELi1ELi1EN4cute5tupleIJNS5_1CILi1EEES8_S8_EEENS6_IJNS7_ILi64EEENS7_ILi96EEENS7_ILi192EEEEEENS_10bfloat16_tEfNS_4arch4Sm90ELb0ELb1ELb1ELb0ELb1ELb0ELb1ELb0ELi3ELi1ELi1ELi1ELb0EEENS1_24CollectiveEpilogueBwdGQAISD_fSG_Li384ELb0ELb1EEENS1_19SingleTileSchedulerILb0ELb0ELb0ELi96EEEEEEEEEvNT_6ParamsE --------------------------
	.section	.nv.constant0._ZN7cutlass13device_kernelIN5flash11enable_sm90INS1_16FlashAttnBwdSm90INS1_25CollectiveMainloopBwdSm90ILi2ELi1ELi1EN4cute5tupleIJNS5_1CILi1EEES8_S8_EEENS6_IJNS7_ILi64EEENS7_ILi96EEENS7_ILi192EEEEEENS_10bfloat16_tEfNS_4arch4Sm90ELb0ELb1ELb1ELb0ELb1ELb0ELb1ELb0ELi3ELi1ELi1ELi1ELb0EEENS1_24CollectiveEpilogueBwdGQAISD_fSG_Li384ELb0ELb1EEENS1_19SingleTileSchedulerILb0ELb0ELb0ELi96EEEEEEEEEvNT_6ParamsE,"a",@progbits
	.sectionflags	@""
	.align	4
.nv.constant0._ZN7cutlass13device_kernelIN5flash11enable_sm90INS1_16FlashAttnBwdSm90INS1_25CollectiveMainloopBwdSm90ILi2ELi1ELi1EN4cute5tupleIJNS5_1CILi1EEES8_S8_EEENS6_IJNS7_ILi64EEENS7_ILi96EEENS7_ILi192EEEEEENS_10bfloat16_tEfNS_4arch4Sm90ELb0ELb1ELb1ELb0ELb1ELb0ELb1ELb0ELi3ELi1ELi1ELi1ELb0EEENS1_24CollectiveEpilogueBwdGQAISD_fSG_Li384ELb0ELb1EEENS1_19SingleTileSchedulerILb0ELb0ELb0ELi96EEEEEEEEEvNT_6ParamsE:
	.zero		2304


//--------------------- .nv.constant0._ZN7cutlass13device_kernelIN5flash11enable_sm90INS1_16FlashAttnBwdSm90INS1_25CollectiveMainloopBwdSm90ILi2ELi1ELi1EN4cute5tupleIJNS5_1CILi1EEES8_S8_EEENS6_IJNS7_ILi64EEENS7_ILi96EEENS7_ILi192EEEEEENS_10bfloat16_tEfNS_4arch4Sm90ELb0ELb1ELb1ELb1ELb0ELb0ELb1ELb0ELi3ELi1ELi1ELi1ELb0EEENS1_21CollectiveEpilogueBwdISD_SE_SG_Li384ELb1ELb1ELi3EEENS1_19SingleTileSchedulerILb1ELb0ELb0ELi96EEEEEEEEEvNT_6ParamsE --------------------------
	.section	.nv.constant0._ZN7cutlass13device_kernelIN5flash11enable_sm90INS1_16FlashAttnBwdSm90INS1_25CollectiveMainloopBwdSm90ILi2ELi1ELi1EN4cute5tupleIJNS5_1CILi1EEES8_S8_EEENS6_IJNS7_ILi64EEENS7_ILi96EEENS7_ILi192EEEEEENS_10bfloat16_tEfNS_4arch4Sm90ELb0ELb1ELb1ELb1ELb0ELb0ELb1ELb0ELi3ELi1ELi1ELi1ELb0EEENS1_21CollectiveEpilogueBwdISD_SE_SG_Li384ELb1ELb1ELi3EEENS1_19SingleTileSchedulerILb1ELb0ELb0ELi96EEEEEEEEEvNT_6ParamsE,"a",@progbits
	.sectionflags	@""
	.align	4
.nv.constant0._ZN7cutlass13device_kernelIN5flash11enable_sm90INS1_16FlashAttnBwdSm90INS1_25CollectiveMainloopBwdSm90ILi2ELi1ELi1EN4cute5tupleIJNS5_1CILi1EEES8_S8_EEENS6_IJNS7_ILi64EEENS7_ILi96EEENS7_ILi192EEEEEENS_10bfloat16_tEfNS_4arch4Sm90ELb0ELb1ELb1ELb1ELb0ELb0ELb1ELb0ELi3ELi1ELi1ELi1ELb0EEENS1_21CollectiveEpilogueBwdISD_SE_SG_Li384ELb1ELb1ELi3EEENS1_19SingleTileSchedulerILb1ELb0ELb0ELi96EEEEEEEEEvNT_6ParamsE:
	.zero		2304


//--------------------- .nv.constant0._ZN7cutlass13device_kernelIN5flash11enable_sm90INS1_16FlashAttnBwdSm90INS1_25CollectiveMainloopBwdSm90ILi2ELi1ELi1EN4cute5tupleIJNS5_1CILi1EEES8_S8_EEENS6_IJNS7_ILi64EEENS7_ILi96EEENS7_ILi192EEEEEENS_10bfloat16_tEfNS_4arch4Sm90ELb0ELb1ELb1ELb1ELb1ELb0ELb1ELb0ELi3ELi1ELi1ELi1ELb0EEENS1_21CollectiveEpilogueBwdISD_SE_SG_Li384ELb1ELb1ELi3EEENS1_19SingleTileSchedulerILb1ELb0ELb0ELi96EEEEEEEEEvNT_6ParamsE --------------------------
	.section	.nv.constant0._ZN7cutlass13device_kernelIN5flash11enable_sm90INS1_16FlashAttnBwdSm90INS1_25CollectiveMainloopBwdSm90ILi2ELi1ELi1EN4cute5tupleIJNS5_1CILi1EEES8_S8_EEENS6_IJNS7_ILi64EEENS7_ILi96EEENS7_ILi192EEEEEENS_10bfloat16_tEfNS_4arch4Sm90ELb0ELb1ELb1ELb1ELb1ELb0ELb1ELb0ELi3ELi1ELi1ELi1ELb0EEENS1_21CollectiveEpilogueBwdISD_SE_SG_Li384ELb1ELb1ELi3EEENS1_19SingleTileSchedulerILb1ELb0ELb0ELi96EEEEEEEEEvNT_6ParamsE,"a",@progbits
	.sectionflags	@""
	.align	4
.nv.constant0._ZN7cutlass13device_kernelIN5flash11enable_sm90INS1_16FlashAttnBwdSm90INS1_25CollectiveMainloopBwdSm90ILi2ELi1ELi1EN4cute5tupleIJNS5_1CILi1EEES8_S8_EEENS6_IJNS7_ILi64EEENS7_ILi96EEENS7_ILi192EEEEEENS_10bfloat16_tEfNS_4arch4Sm90ELb0ELb1ELb1ELb1ELb1ELb0ELb1ELb0ELi3ELi1ELi1ELi1ELb0EEENS1_21CollectiveEpilogueBwdISD_SE_SG_Li384ELb1ELb1ELi3EEENS1_19SingleTileSchedulerILb1ELb0ELb0ELi96EEEEEEEEEvNT_6ParamsE:
	.zero		2304


//--------------------- .nv.constant0._ZN7cutlass13device_kernelIN5flash11enable_sm90INS1_16FlashAttnBwdSm90INS1_25CollectiveMainloopBwdSm90ILi2ELi1ELi1EN4cute5tupleIJNS5_1CILi1EEES8_S8_EEENS6_IJNS7_ILi64EEENS7_ILi96EEENS7_ILi192EEEEEENS_10bfloat16_tEfNS_4arch4Sm90ELb0ELb1ELb1ELb1ELb0ELb0ELb1ELb0ELi3ELi1ELi1ELi1ELb0EEENS1_24CollectiveEpilogueBwdGQAISD_fSG_Li384ELb1ELb0EEENS1_19SingleTileSchedulerILb1ELb0ELb0ELi96EEEEEEEEEvNT_6ParamsE --------------------------
	.section	.nv.constant0._ZN7cutlass13device_kernelIN5flash11enable_sm90INS1_16FlashAttnBwdSm90INS1_25CollectiveMainloopBwdSm90ILi2ELi1ELi1EN4cute5tupleIJNS5_1CILi1EEES8_S8_EEENS6_IJNS7_ILi64EEENS7_ILi96EEENS7_ILi192EEEEEENS_10bfloat16_tEfNS_4arch4Sm90ELb0ELb1ELb1ELb1ELb0ELb0ELb1ELb0ELi3ELi1ELi1ELi1ELb0EEENS1_24CollectiveEpilogueBwdGQAISD_fSG_Li384ELb1ELb0EEENS1_19SingleTileSchedulerILb1ELb0ELb0ELi96EEEEEEEEEvNT_6ParamsE,"a",@progbits
	.sectionflags	@""
	.align	4
.nv.constant0._ZN7cutlass13device_kernelIN5flash11enable_sm90INS1_16FlashAttnBwdSm90INS1_25CollectiveMainloopBwdSm90ILi2ELi1ELi1EN4cute5tupleIJNS5_1CILi1EEES8_S8_EEENS6_IJNS7_ILi64EEENS7_ILi96EEENS7_ILi192EEEEEENS_10bfloat16_tEfNS_4arch4Sm90ELb0ELb1ELb1ELb1ELb0ELb0ELb1ELb0ELi3ELi1ELi1ELi1ELb0EEENS1_24CollectiveEpilogueBwdGQAISD_fSG_Li384ELb1ELb0EEENS1_19SingleTileSchedulerILb1ELb0ELb0ELi96EEEEEEEEEvNT_6ParamsE:
	.zero		2304


//--------------------- .nv.constant0._ZN7cutlass13device_kernelIN5flash11enable_sm90INS1_16FlashAttnBwdSm90INS1_25CollectiveMainloopBwdSm90ILi2ELi1ELi1EN4cute5tupleIJNS5_1CILi1EEES8_S8_EEENS6_IJNS7_ILi64EEENS7_ILi96EEENS7_ILi192EEEEEENS_10bfloat16_tEfNS_4arch4Sm90ELb0ELb1ELb1ELb1ELb1ELb0ELb1ELb0ELi3ELi1ELi1ELi1ELb0EEENS1_24CollectiveEpilogueBwdGQAISD_fSG_Li384ELb1ELb1EEENS1_19SingleTileSchedulerILb1ELb0ELb0ELi96EEEEEEEEEvNT_6ParamsE --------------------------
	.section	.nv.constant0._ZN7cutlass13device_kernelIN5flash11enable_sm90INS1_16FlashAttnBwdSm90INS1_25CollectiveMainloopBwdSm90ILi2ELi1ELi1EN4cute5tupleIJNS5_1CILi1EEES8_S8_EEENS6_IJNS7_ILi64EEENS7_ILi96EEENS7_ILi192EEEEEENS_10bfloat16_tEfNS_4arch4Sm90ELb0ELb1ELb1ELb1ELb1ELb0ELb1ELb0ELi3ELi1ELi1ELi1ELb0EEENS1_24CollectiveEpilogueBwdGQAISD_fSG_Li384ELb1ELb1EEENS1_19SingleTileSchedulerILb1ELb0ELb0ELi96EEEEEEEEEvNT_6ParamsE,"a",@progbits
	.sectionflags	@""
	.align	4
.nv.constant0._ZN7cutlass13device_kernelIN5flash11enable_sm90INS1_16FlashAttnBwdSm90INS1_25CollectiveMainloopBwdSm90ILi2ELi1ELi1EN4cute5tupleIJNS5_1CILi1EEES8_S8_EEENS6_IJNS7_ILi64EEENS7_ILi96EEENS7_ILi192EEEEEENS_10bfloat16_tEfNS_4arch4Sm90ELb0ELb1ELb1ELb1ELb1ELb0ELb1ELb0ELi3ELi1ELi1ELi1ELb0EEENS1_24CollectiveEpilogueBwdGQAISD_fSG_Li384ELb1ELb1EEENS1_19SingleTileSchedulerILb1ELb0ELb0ELi96EEEEEEEEEvNT_6ParamsE:
	.zero		2304


//--------------------- .nv.constant0._ZN7cutlass13device_kernelIN5flash11enable_sm90INS1_16FlashAttnBwdSm90INS1_25CollectiveMainloopBwdSm90ILi2ELi1ELi1EN4cute5tupleIJNS5_1CILi1EEES8_S8_EEENS6_IJNS7_ILi64EEENS7_ILi96EEENS7_ILi192EEEEEENS_10bfloat16_tEfNS_4arch4Sm90ELb1ELb0ELb1ELb0ELb0ELb0ELb1ELb0ELi3ELi1ELi1ELi1ELb0EEENS1_21CollectiveEpilogueBwdISD_SE_SG_Li384ELb0ELb1ELi3EEENS1_25SingleTileBwdLPTSchedulerILb0ELi96ELb0EEEEEEEEEvNT_6ParamsE --------------------------
	.section	.nv.constant0._ZN7cutlass13device_kernelIN5flash11enable_sm90INS1_16FlashAttnBwdSm90INS1_25CollectiveMainloopBwdSm90ILi2ELi1ELi1EN4cute5tupleIJNS5_1CILi1EEES8_S8_EEENS6_IJNS7_ILi64EEENS7_ILi96EEENS7_ILi192EEEEEENS_10bfloat16_tEfNS_4arch4Sm90ELb1ELb0ELb1ELb0ELb0ELb0ELb1ELb0ELi3ELi1ELi1ELi1ELb0EEENS1_21CollectiveEpilogueBwdISD_SE_SG_Li384ELb0ELb1ELi3EEENS1_25SingleTileBwdLPTSchedulerILb0ELi96ELb0EEEEEEEEEvNT_6ParamsE,"a",@progbits
	.sectionflags	@""
	.align	4
.nv.constant0._ZN7cutlass13device_kernelIN5flash11enable_sm90INS1_16FlashAttnBwdSm90INS1_25CollectiveMainloopBwdSm90ILi2ELi1ELi1EN4cute5tupleIJNS5_1CILi1EEES8_S8_EEENS6_IJNS7_ILi64EEENS7_ILi96EEENS7_ILi192EEEEEENS_10bfloat16_tEfNS_4arch4Sm90ELb1ELb0ELb1ELb0ELb0ELb0ELb1ELb0ELi3ELi1ELi1ELi1ELb0EEENS1_21CollectiveEpilogueBwdISD_SE_SG_Li384ELb0ELb1ELi3EEENS1_25SingleTileBwdLPTSchedulerILb0ELi96ELb0EEEEEEEEEvNT_6ParamsE:
	.zero		2944


//--------------------- .nv.constant0._ZN7cutlass13device_kernelIN5flash11enable_sm90INS1_16FlashAttnBwdSm90INS1_25CollectiveMainloopBwdSm90ILi2ELi1ELi1EN4cute5tupleIJNS5_1CILi1EEES8_S8_EEENS6_IJNS7_ILi64EEENS7_ILi96EEENS7_ILi192EEEEEENS_10bfloat16_tEfNS_4arch4Sm90ELb1ELb0ELb1ELb0ELb1ELb0ELb1ELb0ELi3ELi1ELi1ELi1ELb0EEENS1_21CollectiveEpilogueBwdISD_SE_SG_Li384ELb0ELb1ELi3EEENS1_25SingleTileBwdLPTSchedulerILb0ELi96ELb1EEEEEEEEEvNT_6ParamsE --------------------------
	.section	.nv.constant0._ZN7cutlass13device_kernelIN5flash11enable_sm90INS1_16FlashAttnBwdSm90INS1_25CollectiveMainloopBwdSm90ILi2ELi1ELi1EN4cute5tupleIJNS5_1CILi1EEES8_S8_EEENS6_IJNS7_ILi64EEENS7_ILi96EEENS7_ILi192EEEEEENS_10bfloat16_tEfNS_4arch4Sm90ELb1ELb0ELb1ELb0ELb1ELb0ELb1ELb0ELi3ELi1ELi1ELi1ELb0EEENS1_21CollectiveEpilogueBwdISD_SE_SG_Li384ELb0ELb1ELi3EEENS1_25SingleTileBwdLPTSchedulerILb0ELi96ELb1EEEEEEEEEvNT_6ParamsE,"a",@progbits
	.sectionflags	@""
	.align	4
.nv.constant0._ZN7cutlass13device_kernelIN5flash11enable_sm90INS1_16FlashAttnBwdSm90INS1_25CollectiveMainloopBwdSm90ILi2ELi1ELi1EN4cute5tupleIJNS5_1CILi1EEES8_S8_EEENS6_IJNS7_ILi64EEENS7_ILi96EEENS7_ILi192EEEEEENS_10bfloat16_tEfNS_4arch4Sm90ELb1ELb0ELb1ELb0ELb1ELb0ELb1ELb0ELi3ELi1ELi1ELi1ELb0EEENS1_21CollectiveEpilogueBwdISD_SE_SG_Li384ELb0ELb1ELi3EEENS1_25SingleTileBwdLPTSchedulerILb0ELi96ELb1EEEEEEEEEvNT_6ParamsE:
	.zero		2944


//--------------------- .nv.constant0._ZN7cutlass13device_kernelIN5flash11enable_sm90INS1_16FlashAttnBwdSm90INS1_25CollectiveMainloopBwdSm90ILi2ELi1ELi1EN4cute5tupleIJNS5_1CILi1EEES8_S8_EEENS6_IJNS7_ILi64EEENS7_ILi96EEENS7_ILi192EEEEEENS_10bfloat16_tEfNS_4arch4Sm90ELb1ELb0ELb1ELb0ELb0ELb0ELb1ELb0ELi3ELi1ELi1ELi1ELb0EEENS1_24CollectiveEpilogueBwdGQAISD_fSG_Li384ELb0ELb0EEENS1_25SingleTileBwdLPTSchedulerILb0ELi96ELb0EEEEEEEEEvNT_6ParamsE --------------------------
	.section	.nv.constant0._ZN7cutlass13device_kernelIN5flash11enable_sm90INS1_16FlashAttnBwdSm90INS1_25CollectiveMainloopBwdSm90ILi2ELi1ELi1EN4cute5tupleIJNS5_1CILi1EEES8_S8_EEENS6_IJNS7_ILi64EEENS7_ILi96EEENS7_ILi192EEEEEENS_10bfloat16_tEfNS_4arch4Sm90ELb1ELb0ELb1ELb0ELb0ELb0ELb1ELb0ELi3ELi1ELi1ELi1ELb0EEENS1_24CollectiveEpilogueBwdGQAISD_fSG_Li384ELb0ELb0EEENS1_25SingleTileBwdLPTSchedulerILb0ELi96ELb0EEEEEEEEEvNT_6ParamsE,"a",@progbits
	.sectionflags	@""
	.align	4
.nv.constant0._ZN7cutlass13device_kernelIN5flash11enable_sm90INS1_16FlashAttnBwdSm90INS1_25CollectiveMainloopBwdSm90ILi2ELi1ELi1EN4cute5tupleIJNS5_1CILi1EEES8_S8_EEENS6_IJNS7_ILi64EEENS7_ILi96EEENS7_ILi192EEEEEENS_10bfloat16_tEfNS_4arch4Sm90ELb1ELb0ELb1ELb0ELb0ELb0ELb1ELb0ELi3ELi1ELi1ELi1ELb0EEENS1_24CollectiveEpilogueBwdGQAISD_fSG_Li384ELb0ELb0EEENS1_25SingleTileBwdLPTSchedulerILb0ELi96ELb0EEEEEEEEEvNT_6ParamsE:
	.zero		2432


//--------------------- .nv.constant0._ZN7cutlass13device_kernelIN5flash11enable_sm90INS1_16FlashAttnBwdSm90INS1_25CollectiveMainloopBwdSm90ILi2ELi1ELi1EN4cute5tupleIJNS5_1CILi1EEES8_S8_EEENS6_IJNS7_ILi64EEENS7_ILi96EEENS7_ILi192EEEEEENS_10bfloat16_tEfNS_4arch4Sm90ELb1ELb0ELb1ELb0ELb1ELb0ELb1ELb0ELi3ELi1ELi1ELi1ELb0EEENS1_24CollectiveEpilogueBwdGQAISD_fSG_Li384ELb0ELb1EEENS1_25SingleTileBwdLPTSchedulerILb0ELi96ELb1EEEEEEEEEvNT_6ParamsE --------------------------
	.section	.nv.constant0._ZN7cutlass13device_kernelIN5flash11enable_sm90INS1_16FlashAttnBwdSm90INS1_25CollectiveMainloopBwdSm90ILi2ELi1ELi1EN4cute5tupleIJNS5_1CILi1EEES8_S8_EEENS6_IJNS7_ILi64EEENS7_ILi96EEENS7_ILi192EEEEEENS_10bfloat16_tEfNS_4arch4Sm90ELb1ELb0ELb1ELb0ELb1ELb0ELb1ELb0ELi3ELi1ELi1ELi1ELb0EEENS1_24CollectiveEpilogueBwdGQAISD_fSG_Li384ELb0ELb1EEENS1_25SingleTileBwdLPTSchedulerILb0ELi96ELb1EEEEEEEEEvNT_6ParamsE,"a",@progbits
	.sectionflags	@""
	.align	4
.nv.constant0._ZN7cutlass13device_kernelIN5flash11enable_sm90INS1_16FlashAttnBwdSm90INS1_25CollectiveMainloopBwdSm90ILi2ELi1ELi1EN4cute5tupleIJNS5_1CILi1EEES8_S8_EEENS6_IJNS7_ILi64EEENS7_ILi96EEENS7_ILi192EEEEEENS_10bfloat16_tEfNS_4arch4Sm90ELb1ELb0ELb1ELb0ELb1ELb0ELb1ELb0ELi3ELi1ELi1ELi1ELb0EEENS1_24CollectiveEpilogueBwdGQAISD_fSG_Li384ELb0ELb1EEENS1_25SingleTileBwdLPTSchedulerILb0ELi96ELb1EEEEEEEEEvNT_6ParamsE:
	.zero		2432


//--------------------- .nv.constant0._ZN7cutlass13device_kernelIN5flash11enable_sm90INS1_16FlashAttnBwdSm90INS1_25CollectiveMainloopBwdSm90ILi2ELi1ELi1EN4cute5tupleIJNS5_1CILi1EEES8_S8_EEENS6_IJNS7_ILi64EEENS7_ILi96EEENS7_ILi192EEEEEENS_10bfloat16_tEfNS_4arch4Sm90ELb1ELb0ELb1ELb1ELb0ELb0ELb1ELb0ELi3ELi1ELi1ELi1ELb0EEENS1_21CollectiveEpilogueBwdISD_SE_SG_Li384ELb1ELb1ELi3EEENS1_25SingleTileBwdLPTSchedulerILb1ELi96ELb0EEEEEEEEEvNT_6ParamsE --------------------------
	.section	.nv.constant0._ZN7cutlass13device_kernelIN5flash11enable_sm90INS1_16FlashAttnBwdSm90INS1_25CollectiveMainloopBwdSm90ILi2ELi1ELi1EN4cute5tupleIJNS5_1CILi1EEES8_S8_EEENS6_IJNS7_ILi64EEENS7_ILi96EEENS7_ILi192EEEEEENS_10bfloat16_tEfNS_4arch4Sm90ELb1ELb0ELb1ELb1ELb0ELb0ELb1ELb0ELi3ELi1ELi1ELi1ELb0EEENS1_21CollectiveEpilogueBwdISD_SE_SG_Li384ELb1ELb1ELi3EEENS1_25SingleTileBwdLPTSchedulerILb1ELi96ELb0EEEEEEEEEvNT_6ParamsE,"a",@progbits
	.sectionflags	@""
	.align	4
.nv.constant0._ZN7cutlass13device_kernelIN5flash11enable_sm90INS1_16FlashAttnBwdSm90INS1_25CollectiveMainloopBwdSm90ILi2ELi1ELi1EN4cute5tupleIJNS5_1CILi1EEES8_S8_EEENS6_IJNS7_ILi64EEENS7_ILi96EEENS7_ILi192EEEEEENS_10bfloat16_tEfNS_4arch4Sm90ELb1ELb0ELb1ELb1ELb0ELb0ELb1ELb0ELi3ELi1ELi1ELi1ELb0EEENS1_21CollectiveEpilogueBwdISD_SE_SG_Li384ELb1ELb1ELi3EEENS1_25SingleTileBwdLPTSchedulerILb1ELi96ELb0EEEEEEEEEvNT_6ParamsE:
	.zero		2304


//--------------------- .nv.constant0._ZN7cutlass13device_kernelIN5flash11enable_sm90INS1_16FlashAttnBwdSm90INS1_25CollectiveMainloopBwdSm90ILi2ELi1ELi1EN4cute5tupleIJNS5_1CILi1EEES8_S8_EEENS6_IJNS7_ILi64EEENS7_ILi96EEENS7_ILi192EEEEEENS_10bfloat16_tEfNS_4arch4Sm90ELb1ELb0ELb1ELb1ELb1ELb0ELb1ELb0ELi3ELi1ELi1ELi1ELb0EEENS1_21CollectiveEpilogueBwdISD_SE_SG_Li384ELb1ELb1ELi3EEENS1_25SingleTileBwdLPTSchedulerILb1ELi96ELb1EEEEEEEEEvNT_6ParamsE --------------------------
	.section	.nv.constant0._ZN7cutlass13device_kernelIN5flash11enable_sm90INS1_16FlashAttnBwdSm90INS1_25CollectiveMainloopBwdSm90ILi2ELi1ELi1EN4cute5tupleIJNS5_1CILi1EEES8_S8_EEENS6_IJNS7_ILi64EEENS7_ILi96EEENS7_ILi192EEEEEENS_10bfloat16_tEfNS_4arch4Sm90ELb1ELb0ELb1ELb1ELb1ELb0ELb1ELb0ELi3ELi1ELi1ELi1ELb0EEENS1_21CollectiveEpilogueBwdISD_SE_SG_Li384ELb1ELb1ELi3EEENS1_25SingleTileBwdLPTSchedulerILb1ELi96ELb1EEEEEEEEEvNT_6ParamsE,"a",@progbits
	.sectionflags	@""
	.align	4
.nv.constant0._ZN7cutlass13device_kernelIN5flash11enable_sm90INS1_16FlashAttnBwdSm90INS1_25CollectiveMainloopBwdSm90ILi2ELi1ELi1EN4cute5tupleIJNS5_1CILi1EEES8_S8_EEENS6_IJNS7_ILi64EEENS7_ILi96EEENS7_ILi192EEEEEENS_10bfloat16_tEfNS_4arch4Sm90ELb1ELb0ELb1ELb1ELb1ELb0ELb1ELb0ELi3ELi1ELi1ELi1ELb0EEENS1_21CollectiveEpilogueBwdISD_SE_SG_Li384ELb1ELb1ELi3EEENS1_25SingleTileBwdLPTSchedulerILb1ELi96ELb1EEEEEEEEEvNT_6ParamsE:
	.zero		2304


//--------------------- .nv.constant0._ZN7cutlass13device_kernelIN5flash11enable_sm90INS1_16FlashAttnBwdSm90INS1_25CollectiveMainloopBwdSm90ILi2ELi1ELi1EN4cute5tupleIJNS5_1CILi1EEES8_S8_EEENS6_IJNS7_ILi64EEENS7_ILi96EEENS7_ILi192EEEEEENS_10bfloat16_tEfNS_4arch4Sm90ELb1ELb0ELb1ELb1ELb0ELb0ELb1ELb0ELi3ELi1ELi1ELi1ELb0EEENS1_24CollectiveEpilogueBwdGQAISD_fSG_Li384ELb1ELb0EEENS1_25SingleTileBwdLPTSchedulerILb1ELi96ELb0EEEEEEEEEvNT_6ParamsE --------------------------
	.section	.nv.constant0._ZN7cutlass13device_kernelIN5flash11enable_sm90INS1_16FlashAttnBwdSm90INS1_25CollectiveMainloopBwdSm90ILi2ELi1ELi1EN4cute5tupleIJNS5_1CILi1EEES8_S8_EEENS6_IJNS7_ILi64EEENS7_ILi96EEENS7_ILi192EEEEEENS_10bfloat16_tEfNS_4arch4Sm90ELb1ELb0ELb1ELb1ELb0ELb0ELb1ELb0ELi3ELi1ELi1ELi1ELb0EEENS1_24CollectiveEpilogueBwdGQAISD_fSG_Li384ELb1ELb0EEENS1_25SingleTileBwdLPTSchedulerILb1ELi96ELb0EEEEEEEEEvNT_6ParamsE,"a",@progbits
	.sectionflags	@""
	.align	4
.nv.constant0._ZN7cutlass13device_kernelIN5flash11enable_sm90INS1_16FlashAttnBwdSm90INS1_25CollectiveMainloopBwdSm90ILi2ELi1ELi1EN4cute5tupleIJNS5_1CILi1EEES8_S8_EEENS6_IJNS7_ILi64EEENS7_ILi96EEENS7_ILi192EEEEEENS_10bfloat16_tEfNS_4arch4Sm90ELb1ELb0ELb1ELb1ELb0ELb0ELb1ELb0ELi3ELi1ELi1ELi1ELb0EEENS1_24CollectiveEpilogueBwdGQAISD_fSG_Li384ELb1ELb0EEENS1_25SingleTileBwdLPTSchedulerILb1ELi96ELb0EEEEEEEEEvNT_6ParamsE:
	.zero		2432


//--------------------- .nv.constant0._ZN7cutlass13device_kernelIN5flash11enable_sm90INS1_16FlashAttnBwdSm90INS1_25CollectiveMainloopBwdSm90ILi2ELi1ELi1EN4cute5tupleIJNS5_1CILi1EEES8_S8_EEENS6_IJNS7_ILi64EEENS7_ILi96EEENS7_ILi192EEEEEENS_10bfloat16_tEfNS_4arch4Sm90ELb1ELb0ELb1ELb1ELb1ELb0ELb1ELb0ELi3ELi1ELi1ELi1ELb0EEENS1_24CollectiveEpilogueBwdGQAISD_fSG_Li384ELb1ELb1EEENS1_25SingleTileBwdLPTSchedulerILb1ELi96ELb1EEEEEEEEEvNT_6ParamsE --------------------------
	.section	.nv.constant0._ZN7cutlass13device_kernelIN5flash11enable_sm90INS1_16FlashAttnBwdSm90INS1_25CollectiveMainloopBwdSm90ILi2ELi1ELi1EN4cute5tupleIJNS5_1CILi1EEES8_S8_EEENS6_IJNS7_ILi64EEENS7_ILi96EEENS7_ILi192EEEEEENS_10bfloat16_tEfNS_4arch4Sm90ELb1ELb0ELb1ELb1ELb1ELb0ELb1ELb0ELi3ELi1ELi1ELi1ELb0EEENS1_24CollectiveEpilogueBwdGQAISD_fSG_Li384ELb1ELb1EEENS1_25SingleTileBwdLPTSchedulerILb1ELi96ELb1EEEEEEEEEvNT_6ParamsE,"a",@progbits
	.sectionflags	@""
	.align	4
.nv.constant0._ZN7cutlass13device_kernelIN5flash11enable_sm90INS1_16FlashAttnBwdSm90INS1_25CollectiveMainloopBwdSm90ILi2ELi1ELi1EN4cute5tupleIJNS5_1CILi1EEES8_S8_EEENS6_IJNS7_ILi64EEENS7_ILi96EEENS7_ILi192EEEEEENS_10bfloat16_tEfNS_4arch4Sm90ELb1ELb0ELb1ELb1ELb1ELb0ELb1ELb0ELi3ELi1ELi1ELi1ELb0EEENS1_24CollectiveEpilogueBwdGQAISD_fSG_Li384ELb1ELb1EEENS1_25SingleTileBwdLPTSchedulerILb1ELi96ELb1EEEEEEEEEvNT_6ParamsE:
	.zero		2432


//--------------------- .nv.constant0._ZN7cutlass13device_kernelIN5flash11enable_sm90INS1_16FlashAttnBwdSm90INS1_25CollectiveMainloopBwdSm90ILi2ELi1ELi1EN4cute5tupleIJNS5_1CILi1EEES8_S8_EEENS6_IJNS7_ILi64EEENS7_ILi96EEENS7_ILi192EEEEEENS_10bfloat16_tEfNS_4arch4Sm90ELb0ELb0ELb0ELb0ELb0ELb0ELb1ELb0ELi3ELi1ELi1ELi1ELb0EEENS1_21CollectiveEpilogueBwdISD_SE_SG_Li384ELb0ELb1ELi3EEENS1_19SingleTileSchedulerILb0ELb0ELb0ELi96EEEEEEEEEvNT_6ParamsE --------------------------
	.section	.nv.constant0._ZN7cutlass13device_kernelIN5flash11enable_sm90INS1_16FlashAttnBwdSm90INS1_25CollectiveMainloopBwdSm90ILi2ELi1ELi1EN4cute5tupleIJNS5_1CILi1EEES8_S8_EEENS6_IJNS7_ILi64EEENS7_ILi96EEENS7_ILi192EEEEEENS_10bfloat16_tEfNS_4arch4Sm90ELb0ELb0ELb0ELb0ELb0ELb0ELb1ELb0ELi3ELi1ELi1ELi1ELb0EEENS1_21CollectiveEpilogueBwdISD_SE_SG_Li384ELb0ELb1ELi3EEENS1_19SingleTileSchedulerILb0ELb0ELb0ELi96EEEEEEEEEvNT_6ParamsE,"a",@progbits
	.sectionflags	@""
	.align	4
.nv.constant0._ZN7cutlass13device_kernelIN5flash11enable_sm90INS1_16FlashAttnBwdSm90INS1_25CollectiveMainloopBwdSm90ILi2ELi1ELi1EN4cute5tupleIJNS5_1CILi1EEES8_S8_EEENS6_IJNS7_ILi64EEENS7_ILi96EEENS7_ILi192EEEEEENS_10bfloat16_tEfNS_4arch4Sm90ELb0ELb0ELb0ELb0ELb0ELb0ELb1ELb0ELi3ELi1ELi1ELi1ELb0EEENS1_21CollectiveEpilogueBwdISD_SE_SG_Li384ELb0ELb1ELi3EEENS1_19SingleTileSchedulerILb0ELb0ELb0ELi96EEEEEEEEEvNT_6ParamsE:
	.zero		2944


//--------------------- .nv.constant0._ZN7cutlass13device_kernelIN5flash11enable_sm90INS1_16FlashAttnBwdSm90INS1_25CollectiveMainloopBwdSm90ILi2ELi1ELi1EN4cute5tupleIJNS5_1CILi1EEES8_S8_EEENS6_IJNS7_ILi64EEENS7_ILi96EEENS7_ILi192EEEEEENS_10bfloat16_tEfNS_4arch4Sm90ELb0ELb0ELb0ELb0ELb1ELb0ELb1ELb0ELi3ELi1ELi1ELi1ELb0EEENS1_21CollectiveEpilogueBwdISD_SE_SG_Li384ELb0ELb1ELi3EEENS1_19SingleTileSchedulerILb0ELb0ELb0ELi96EEEEEEEEEvNT_6ParamsE --------------------------
	.section	.nv.constant0._ZN7cutlass13device_kernelIN5flash11enable_sm90INS1_16FlashAttnBwdSm90INS1_25CollectiveMainloopBwdSm90ILi2ELi1ELi1EN4cute5tupleIJNS5_1CILi1EEES8_S8_EEENS6_IJNS7_ILi64EEENS7_ILi96EEENS7_ILi192EEEEEENS_10bfloat16_tEfNS_4arch4Sm90ELb0ELb0ELb0ELb0ELb1ELb0ELb1ELb0ELi3ELi1ELi1ELi1ELb0EEENS1_21CollectiveEpilogueBwdISD_SE_SG_Li384ELb0ELb1ELi3EEENS1_19SingleTileSchedulerILb0ELb0ELb0ELi96EEEEEEEEEvNT_6ParamsE,"a",@progbits
	.sectionflags	@""
	.align	4
.nv.constant0._ZN7cutlass13device_kernelIN5flash11enable_sm90INS1_16FlashAttnBwdSm90INS1_25CollectiveMainloopBwdSm90ILi2ELi1ELi1EN4cute5tupleIJNS5_1CILi1EEES8_S8_EEENS6_IJNS7_ILi64EEENS7_ILi96EEENS7_ILi192EEEEEENS_10bfloat16_tEfNS_4arch4Sm90ELb0ELb0ELb0ELb0ELb1ELb0ELb1ELb0ELi3ELi1ELi1ELi1ELb0EEENS1_21CollectiveEpilogueBwdISD_SE_SG_Li384ELb0ELb1ELi3EEENS1_19SingleTileSchedulerILb0ELb0ELb0ELi96EEEEEEEEEvNT_6ParamsE:
	.zero		2944


//--------------------- .nv.constant0._ZN7cutlass13device_kernelIN5flash11enable_sm90INS1_16FlashAttnBwdSm90INS1_25CollectiveMainloopBwdSm90ILi2ELi1ELi1EN4cute5tupleIJNS5_1CILi1EEES8_S8_EEENS6_IJNS7_ILi64EEENS7_ILi96EEENS7_ILi192EEEEEENS_10bfloat16_tEfNS_4arch4Sm90ELb0ELb0ELb0ELb0ELb0ELb0ELb1ELb0ELi3ELi1ELi1ELi1ELb0EEENS1_24CollectiveEpilogueBwdGQAISD_fSG_Li384ELb0ELb0EEENS1_19SingleTileSchedulerILb0ELb0ELb0ELi96EEEEEEEEEvNT_6ParamsE --------------------------
	.section	.nv.constant0._ZN7cutlass13device_kernelIN5flash11enable_sm90INS1_16FlashAttnBwdSm90INS1_25CollectiveMainloopBwdSm90ILi2ELi1ELi1EN4cute5tupleIJNS5_1CILi1EEES8_S8_EEENS6_IJNS7_ILi64EEENS7_ILi96EEENS7_ILi192EEEEEENS_10bfloat16_tEfNS_4arch4Sm90ELb0ELb0ELb0ELb0ELb0ELb0ELb1ELb0ELi3ELi1ELi1ELi1ELb0EEENS1_24CollectiveEpilogueBwdGQAISD_fSG_Li384ELb0ELb0EEENS1_19SingleTileSchedulerILb0ELb0ELb0ELi96EEEEEEEEEvNT_6ParamsE,"a",@progbits
	.sectionflags	@""
	.align	4
.nv.constant0._ZN7cutlass13device_kernelIN5flash11enable_sm90INS1_16FlashAttnBwdSm90INS1_25CollectiveMainloopBwdSm90ILi2ELi1ELi1EN4cute5tupleIJNS5_1CILi1EEES8_S8_EEENS6_IJNS7_ILi64EEENS7_ILi96EEENS7_ILi192EEEEEENS_10bfloat16_tEfNS_4arch4Sm90ELb0ELb0ELb0ELb0ELb0ELb0ELb1ELb0ELi3ELi1ELi1ELi1ELb0EEENS1_24CollectiveEpilogueBwdGQAISD_fSG_Li384ELb0ELb0EEENS1_19SingleTileSchedulerILb0ELb0ELb0ELi96EEEEEEEEEvNT_6ParamsE:
	.zero		2304


//--------------------- .nv.constant0._ZN7cutlass13device_kernelIN5flash11enable_sm90INS1_16FlashAttnBwdSm90INS1_25CollectiveMainloopBwdSm90ILi2ELi1ELi1EN4cute5tupleIJNS5_1CILi1EEES8_S8_EEENS6_IJNS7_ILi64EEENS7_ILi96EEENS7_ILi192EEEEEENS_10bfloat16_tEfNS_4arch4Sm90ELb0ELb0ELb0ELb0ELb1ELb0ELb1ELb0ELi3ELi1ELi1ELi1ELb0EEENS1_24CollectiveEpilogueBwdGQAISD_fSG_Li384ELb0ELb1EEENS1_19SingleTileSchedulerILb0ELb0ELb0ELi96EEEEEEEEEvNT_6ParamsE --------------------------
	.section	.nv.constant0._ZN7cutlass13device_kernelIN5flash11enable_sm90INS1_16FlashAttnBwdSm90INS1_25CollectiveMainloopBwdSm90ILi2ELi1ELi1EN4cute5tupleIJNS5_1CILi1EEES8_S8_EEENS6_IJNS7_ILi64EEENS7_ILi96EEENS7_ILi192EEEEEENS_10bfloat16_tEfNS_4arch4Sm90ELb0ELb0ELb0ELb0ELb1ELb0ELb1ELb0ELi3ELi1ELi1ELi1ELb0EEENS1_24CollectiveEpilogueBwdGQAISD_fSG_Li384ELb0ELb1EEENS1_19SingleTileSchedulerILb0ELb0ELb0ELi96EEEEEEEEEvNT_6ParamsE,"a",@progbits
	.sectionflags	@""
	.align	4
.nv.constant0._ZN7cutlass13device_kernelIN5flash11enable_sm90INS1_16FlashAttnBwdSm90INS1_25CollectiveMainloopBwdSm90ILi2ELi1ELi1EN4cute5tupleIJNS5_1CILi1EEES8_S8_EEENS6_IJNS7_ILi64EEENS7_ILi96EEENS7_ILi192EEEEEENS_10bfloat16_tEfNS_4arch4Sm90ELb0ELb0ELb0ELb0ELb1ELb0ELb1ELb0ELi3ELi1ELi1ELi1ELb0EEENS1_24CollectiveEpilogueBwdGQAISD_fSG_Li384ELb0ELb1EEENS1_19SingleTileSchedulerILb0ELb0ELb0ELi96EEEEEEEEEvNT_6ParamsE:
	.zero		2304


//--------------------- .nv.constant0._ZN7cutlass13device_kernelIN5flash11enable_sm90INS1_16FlashAttnBwdSm90INS1_25CollectiveMainloopBwdSm90ILi2ELi1ELi1EN4cute5tupleIJNS5_1CILi1EEES8_S8_EEENS6_IJNS7_ILi64EEENS7_ILi96EEENS7_ILi192EEEEEENS_10bfloat16_tEfNS_4arch4Sm90ELb0ELb0ELb0ELb1ELb0ELb0ELb1ELb0ELi3ELi1ELi1ELi1ELb0EEENS1_21CollectiveEpilogueBwdISD_SE_SG_Li384ELb1ELb1ELi3EEENS1_19SingleTileSchedulerILb1ELb0ELb0ELi96EEEEEEEEEvNT_6ParamsE --------------------------
	.section	.nv.constant0._ZN7cutlass13device_kernelIN5flash11enable_sm90INS1_16FlashAttnBwdSm90INS1_25CollectiveMainloopBwdSm90ILi2ELi1ELi1EN4cute5tupleIJNS5_1CILi1EEES8_S8_EEENS6_IJNS7_ILi64EEENS7_ILi96EEENS7_ILi192EEEEEENS_10bfloat16_tEfNS_4arch4Sm90ELb0ELb0ELb0ELb1ELb0ELb0ELb1ELb0ELi3ELi1ELi1ELi1ELb0EEENS1_21CollectiveEpilogueBwdISD_SE_SG_Li384ELb1ELb1ELi3EEENS1_19SingleTileSchedulerILb1ELb0ELb0ELi96EEEEEEEEEvNT_6ParamsE,"a",@progbits
	.sectionflags	@""
	.align	4
.nv.constant0._ZN7cutlass13device_kernelIN5flash11enable_sm90INS1_16FlashAttnBwdSm90INS1_25CollectiveMainloopBwdSm90ILi2ELi1ELi1EN4cute5tupleIJNS5_1CILi1EEES8_S8_EEENS6_IJNS7_ILi64EEENS7_ILi96EEENS7_ILi192EEEEEENS_10bfloat16_tEfNS_4arch4Sm90ELb0ELb0ELb0ELb1ELb0ELb0ELb1ELb0ELi3ELi1ELi1ELi1ELb0EEENS1_21CollectiveEpilogueBwdISD_SE_SG_Li384ELb1ELb1ELi3EEENS1_19SingleTileSchedulerILb1ELb0ELb0ELi96EEEEEEEEEvNT_6ParamsE:
	.zero		2304


//--------------------- .nv.constant0._ZN7cutlass13device_kernelIN5flash11enable_sm90INS1_16FlashAttnBwdSm90INS1_25CollectiveMainloopBwdSm90ILi2ELi1ELi1EN4cute5tupleIJNS5_1CILi1EEES8_S8_EEENS6_IJNS7_ILi64EEENS7_ILi96EEENS7_ILi192EEEEEENS_10bfloat16_tEfNS_4arch4Sm90ELb0ELb0ELb0ELb1ELb1ELb0ELb1ELb0ELi3ELi1ELi1ELi1ELb0EEENS1_21CollectiveEpilogueBwdISD_SE_SG_Li384ELb1ELb1ELi3EEENS1_19SingleTileSchedulerILb1ELb0ELb0ELi96EEEEEEEEEvNT_6ParamsE --------------------------
	.section	.nv.constant0._ZN7cutlass13device_kernelIN5flash11enable_sm90INS1_16FlashAttnBwdSm90INS1_25CollectiveMainloopBwdSm90ILi2ELi1ELi1EN4cute5tupleIJNS5_1CILi1EEES8_S8_EEENS6_IJNS7_ILi64EEENS7_ILi96EEENS7_ILi192EEEEEENS_10bfloat16_tEfNS_4arch4Sm90ELb0ELb0ELb0ELb1ELb1ELb0ELb1ELb0ELi3ELi1ELi1ELi1ELb0EEENS1_21CollectiveEpilogueBwdISD_SE_SG_Li384ELb1ELb1ELi3EEENS1_19SingleTileSchedulerILb1ELb0ELb0ELi96EEEEEEEEEvNT_6ParamsE,"a",@progbits
	.sectionflags	@""
	.align	4
.nv.constant0._ZN7cutlass13device_kernelIN5flash11enable_sm90INS1_16FlashAttnBwdSm90INS1_25CollectiveMainloopBwdSm90ILi2ELi1ELi1EN4cute5tupleIJNS5_1CILi1EEES8_S8_EEENS6_IJNS7_ILi64EEENS7_ILi96EEENS7_ILi192EEEEEENS_10bfloat16_tEfNS_4arch4Sm90ELb0ELb0ELb0ELb1ELb1ELb0ELb1ELb0ELi3ELi1ELi1ELi1ELb0EEENS1_21CollectiveEpilogueBwdISD_SE_SG_Li384ELb1ELb1ELi3EEENS1_19SingleTileSchedulerILb1ELb0ELb0ELi96EEEEEEEEEvNT_6ParamsE:
	.zero		2304


//--------------------- .nv.constant0._ZN7cutlass13device_kernelIN5flash11enable_sm90INS1_16FlashAttnBwdSm90INS1_25CollectiveMainloopBwdSm90ILi2ELi1ELi1EN4cute5tupleIJNS5_1CILi1EEES8_S8_EEENS6_IJNS7_ILi64EEENS7_ILi96EEENS7_ILi192EEEEEENS_10bfloat16_tEfNS_4arch4Sm90ELb0ELb0ELb0ELb1ELb0ELb0ELb1ELb0ELi3ELi1ELi1ELi1ELb0EEENS1_24CollectiveEpilogueBwdGQAISD_fSG_Li384ELb1ELb0EEENS1_19SingleTileSchedulerILb1ELb0ELb0ELi96EEEEEEEEEvNT_6ParamsE --------------------------
	.section	.nv.constant0._ZN7cutlass13device_kernelIN5flash11enable_sm90INS1_16FlashAttnBwdSm90INS1_25CollectiveMainloopBwdSm90ILi2ELi1ELi1EN4cute5tupleIJNS5_1CILi1EEES8_S8_EEENS6_IJNS7_ILi64EEENS7_ILi96EEENS7_ILi192EEEEEENS_10bfloat16_tEfNS_4arch4Sm90ELb0ELb0ELb0ELb1ELb0ELb0ELb1ELb0ELi3ELi1ELi1ELi1ELb0EEENS1_24CollectiveEpilogueBwdGQAISD_fSG_Li384ELb1ELb0EEENS1_19SingleTileSchedulerILb1ELb0ELb0ELi96EEEEEEEEEvNT_6ParamsE,"a",@progbits
	.sectionflags	@""
	.align	4
.nv.constant0._ZN7cutlass13device_kernelIN5flash11enable_sm90INS1_16FlashAttnBwdSm90INS1_25CollectiveMainloopBwdSm90ILi2ELi1ELi1EN4cute5tupleIJNS5_1CILi1EEES8_S8_EEENS6_IJNS7_ILi64EEENS7_ILi96EEENS7_ILi192EEEEEENS_10bfloat16_tEfNS_4arch4Sm90ELb0ELb0ELb0ELb1ELb0ELb0ELb1ELb0ELi3ELi1ELi1ELi1ELb0EEENS1_24CollectiveEpilogueBwdGQAISD_fSG_Li384ELb1ELb0EEENS1_19SingleTileSchedulerILb1ELb0ELb0ELi96EEEEEEEEEvNT_6ParamsE:
	.zero		2304


//--------------------- .nv.constant0._ZN7cutlass13device_kernelIN5flash11enable_sm90INS1_16FlashAttnBwdSm90INS1_25CollectiveMainloopBwdSm90ILi2ELi1ELi1EN4cute5tupleIJNS5_1CILi1EEES8_S8_EEENS6_IJNS7_ILi64EEENS7_ILi96EEENS7_ILi192EEEEEENS_10bfloat16_tEfNS_4arch4Sm90ELb0ELb0ELb0ELb1ELb1ELb0ELb1ELb0ELi3ELi1ELi1ELi1ELb0EEENS1_24CollectiveEpilogueBwdGQAISD_fSG_Li384ELb1ELb1EEENS1_19SingleTileSchedulerILb1ELb0ELb0ELi96EEEEEEEEEvNT_6ParamsE --------------------------
	.section	.nv.constant0._ZN7cutlass13device_kernelIN5flash11enable_sm90INS1_16FlashAttnBwdSm90INS1_25CollectiveMainloopBwdSm90ILi2ELi1ELi1EN4cute5tupleIJNS5_1CILi1EEES8_S8_EEENS6_IJNS7_ILi64EEENS7_ILi96EEENS7_ILi192EEEEEENS_10bfloat16_tEfNS_4arch4Sm90ELb0ELb0ELb0ELb1ELb1ELb0ELb1ELb0ELi3ELi1ELi1ELi1ELb0EEENS1_24CollectiveEpilogueBwdGQAISD_fSG_Li384ELb1ELb1EEENS1_19SingleTileSchedulerILb1ELb0ELb0ELi96EEEEEEEEEvNT_6ParamsE,"a",@progbits
	.sectionflags	@""
	.align	4
.nv.constant0._ZN7cutlass13device_kernelIN5flash11enable_sm90INS1_16FlashAttnBwdSm90INS1_25CollectiveMainloopBwdSm90ILi2ELi1ELi1EN4cute5tupleIJNS5_1CILi1EEES8_S8_EEENS6_IJNS7_ILi64EEENS7_ILi96EEENS7_ILi192EEEEEENS_10bfloat16_tEfNS_4arch4Sm90ELb0ELb0ELb0ELb1ELb1ELb0ELb1ELb0ELi3ELi1ELi1ELi1ELb0EEENS1_24CollectiveEpilogueBwdGQAISD_fSG_Li384ELb1ELb1EEENS1_19SingleTileSchedulerILb1ELb0ELb0ELi96EEEEEEEEEvNT_6ParamsE:
	.zero		2304


//--------------------- .nv.constant0._ZN7cutlass13device_kernelIN5flash11enable_sm90INS1_16FlashAttnBwdSm90INS1_25CollectiveMainloopBwdSm90ILi2ELi1ELi1EN4cute5tupleIJNS5_1CILi1EEES8_S8_EEENS6_IJNS7_ILi64EEENS7_ILi96EEENS7_ILi192EEEEEENS_10bfloat16_tEfNS_4arch4Sm90ELb0ELb1ELb0ELb0ELb0ELb0ELb1ELb0ELi3ELi1ELi1ELi1ELb0EEENS1_21CollectiveEpilogueBwdISD_SE_SG_Li384ELb0ELb1ELi3EEENS1_19SingleTileSchedulerILb0ELb0ELb0ELi96EEEEEEEEEvNT_6ParamsE --------------------------
	.section	.nv.constant0._ZN7cutlass13device_kernelIN5flash11enable_sm90INS1_16FlashAttnBwdSm90INS1_25CollectiveMainloopBwdSm90ILi2ELi1ELi1EN4cute5tupleIJNS5_1CILi1EEES8_S8_EEENS6_IJNS7_ILi64EEENS7_ILi96EEENS7_ILi192EEEEEENS_10bfloat16_tEfNS_4arch4Sm90ELb0ELb1ELb0ELb0ELb0ELb0ELb1ELb0ELi3ELi1ELi1ELi1ELb0EEENS1_21CollectiveEpilogueBwdISD_SE_SG_Li384ELb0ELb1ELi3EEENS1_19SingleTileSchedulerILb0ELb0ELb0ELi96EEEEEEEEEvNT_6ParamsE,"a",@progbits
	.sectionflags	@""
	.align	4
.nv.constant0._ZN7cutlass13device_kernelIN5flash11enable_sm90INS1_16FlashAttnBwdSm90INS1_25CollectiveMainloopBwdSm90ILi2ELi1ELi1EN4cute5tupleIJNS5_1CILi1EEES8_S8_EEENS6_IJNS7_ILi64EEENS7_ILi96EEENS7_ILi192EEEEEENS_10bfloat16_tEfNS_4arch4Sm90ELb0ELb1ELb0ELb0ELb0ELb0ELb1ELb0ELi3ELi1ELi1ELi1ELb0EEENS1_21CollectiveEpilogueBwdISD_SE_SG_Li384ELb0ELb1ELi3EEENS1_19SingleTileSchedulerILb0ELb0ELb0ELi96EEEEEEEEEvNT_6ParamsE:
	.zero		2944


//--------------------- .nv.constant0._ZN7cutlass13device_kernelIN5flash11enable_sm90INS1_16FlashAttnBwdSm90INS1_25CollectiveMainloopBwdSm90ILi2ELi1ELi1EN4cute5tupleIJNS5_1CILi1EEES8_S8_EEENS6_IJNS7_ILi64EEENS7_ILi96EEENS7_ILi192EEEEEENS_10bfloat16_tEfNS_4arch4Sm90ELb0ELb1ELb0ELb0ELb1ELb0ELb1ELb0ELi3ELi1ELi1ELi1ELb0EEENS1_21CollectiveEpilogueBwdISD_SE_SG_Li384ELb0ELb1ELi3EEENS1_19SingleTileSchedulerILb0ELb0ELb0ELi96EEEEEEEEEvNT_6ParamsE --------------------------
	.section	.nv.constant0._ZN7cutlass13device_kernelIN5flash11enable_sm90INS1_16FlashAttnBwdSm90INS1_25CollectiveMainloopBwdSm90ILi2ELi1ELi1EN4cute5tupleIJNS5_1CILi1EEES8_S8_EEENS6_IJNS7_ILi64EEENS7_ILi96EEENS7_ILi192EEEEEENS_10bfloat16_tEfNS_4arch4Sm90ELb0ELb1ELb0ELb0ELb1ELb0ELb1ELb0ELi3ELi1ELi1ELi1ELb0EEENS1_21CollectiveEpilogueBwdISD_SE_SG_Li384ELb0ELb1ELi3EEENS1_19SingleTileSchedulerILb0ELb0ELb0ELi96EEEEEEEEEvNT_6ParamsE,"a",@progbits
	.sectionflags	@""
	.align	4
.nv.constant0._ZN7cutlass13device_kernelIN5flash11enable_sm90INS1_16FlashAttnBwdSm90INS1_25CollectiveMainloopBwdSm90ILi2ELi1ELi1EN4cute5tupleIJNS5_1CILi1EEES8_S8_EEENS6_IJNS7_ILi64EEENS7_ILi96EEENS7_ILi192EEEEEENS_10bfloat16_tEfNS_4arch4Sm90ELb0ELb1ELb0ELb0ELb1ELb0ELb1ELb0ELi3ELi1ELi1ELi1ELb0EEENS1_21CollectiveEpilogueBwdISD_SE_SG_Li384ELb0ELb1ELi3EEENS1_19SingleTileSchedulerILb0ELb0ELb0ELi96EEEEEEEEEvNT_6ParamsE:
	.zero		2944


//--------------------- .nv.constant0._ZN7cutlass13device_kernelIN5flash11enable_sm90INS1_16FlashAttnBwdSm90INS1_25CollectiveMainloopBwdSm90ILi2ELi1ELi1EN4cute5tupleIJNS5_1CILi1EEES8_S8_EEENS6_IJNS7_ILi64EEENS7_ILi96EEENS7_ILi192EEEEEENS_10bfloat16_tEfNS_4arch4Sm90ELb0ELb1ELb0ELb0ELb0ELb0ELb1ELb0ELi3ELi1ELi1ELi1ELb0EEENS1_24CollectiveEpilogueBwdGQAISD_fSG_Li384ELb0ELb0EEENS1_19SingleTileSchedulerILb0ELb0ELb0ELi96EEEEEEEEEvNT_6ParamsE --------------------------
	.section	.nv.constant0._ZN7cutlass13device_kernelIN5flash11enable_sm90INS1_16FlashAttnBwdSm90INS1_25CollectiveMainloopBwdSm90ILi2ELi1ELi1EN4cute5tupleIJNS5_1CILi1EEES8_S8_EEENS6_IJNS7_ILi64EEENS7_ILi96EEENS7_ILi192EEEEEENS_10bfloat16_tEfNS_4arch4Sm90ELb0ELb1ELb0ELb0ELb0ELb0ELb1ELb0ELi3ELi1ELi1ELi1ELb0EEENS1_24CollectiveEpilogueBwdGQAISD_fSG_Li384ELb0ELb0EEENS1_19SingleTileSchedulerILb0ELb0ELb0ELi96EEEEEEEEEvNT_6ParamsE,"a",@progbits
	.sectionflags	@""
	.align	4
.nv.constant0._ZN7cutlass13device_kernelIN5flash11enable_sm90INS1_16FlashAttnBwdSm90INS1_25CollectiveMainloopBwdSm90ILi2ELi1ELi1EN4cute5tupleIJNS5_1CILi1EEES8_S8_EEENS6_IJNS7_ILi64EEENS7_ILi96EEENS7_ILi192EEEEEENS_10bfloat16_tEfNS_4arch4Sm90ELb0ELb1ELb0ELb0ELb0ELb0ELb1ELb0ELi3ELi1ELi1ELi1ELb0EEENS1_24CollectiveEpilogueBwdGQAISD_fSG_Li384ELb0ELb0EEENS1_19SingleTileSchedulerILb0ELb0ELb0ELi96EEEEEEEEEvNT_6ParamsE:
	.zero		2304


//--------------------- .nv.constant0._ZN7cutlass13device_kernelIN5flash11enable_sm90INS1_16FlashAttnBwdSm90INS1_25CollectiveMainloopBwdSm90ILi2ELi1ELi1EN4cute5tupleIJNS5_1CILi1EEES8_S8_EEENS6_IJNS7_ILi64EEENS7_ILi96EEENS7_ILi192EEEEEENS_10bfloat16_tEfNS_4arch4Sm90ELb0ELb1ELb0ELb0ELb1ELb0ELb1ELb0ELi3ELi1ELi1ELi1ELb0EEENS1_24CollectiveEpilogueBwdGQAISD_fSG_Li384ELb0ELb1EEENS1_19SingleTileSchedulerILb0ELb0ELb0ELi96EEEEEEEEEvNT_6ParamsE --------------------------
	.section	.nv.constant0._ZN7cutlass13device_kernelIN5flash11enable_sm90INS1_16FlashAttnBwdSm90INS1_25CollectiveMainloopBwdSm90ILi2ELi1ELi1EN4cute5tupleIJNS5_1CILi1EEES8_S8_EEENS6_IJNS7_ILi64EEENS7_ILi96EEENS7_ILi192EEEEEENS_10bfloat16_tEfNS_4arch4Sm90ELb0ELb1ELb0ELb0ELb1ELb0ELb1ELb0ELi3ELi1ELi1ELi1ELb0EEENS1_24CollectiveEpilogueBwdGQAISD_fSG_Li384ELb0ELb1EEENS1_19SingleTileSchedulerILb0ELb0ELb0ELi96EEEEEEEEEvNT_6ParamsE,"a",@progbits
	.sectionflags	@""
	.align	4
.nv.constant0._ZN7cutlass13device_kernelIN5flash11enable_sm90INS1_16FlashAttnBwdSm90INS1_25CollectiveMainloopBwdSm90ILi2ELi1ELi1EN4cute5tupleIJNS5_1CILi1EEES8_S8_EEENS6_IJNS7_ILi64EEENS7_ILi96EEENS7_ILi192EEEEEENS_10bfloat16_tEfNS_4arch4Sm90ELb0ELb1ELb0ELb0ELb1ELb0ELb1ELb0ELi3ELi1ELi1ELi1ELb0EEENS1_24CollectiveEpilogueBwdGQAISD_fSG_Li384ELb0ELb1EEENS1_19SingleTileSchedulerILb0ELb0ELb0ELi96EEEEEEEEEvNT_6ParamsE:
	.zero		2304


//--------------------- .nv.constant0._ZN7cutlass13device_kernelIN5flash11enable_sm90INS1_16FlashAttnBwdSm90INS1_25CollectiveMainloopBwdSm90ILi2ELi1ELi1EN4cute5tupleIJNS5_1CILi1EEES8_S8_EEENS6_IJNS7_ILi64EEENS7_ILi96EEENS7_ILi192EEEEEENS_10bfloat16_tEfNS_4arch4Sm90ELb0ELb1ELb0ELb1ELb0ELb0ELb1ELb0ELi3ELi1ELi1ELi1ELb0EEENS1_21CollectiveEpilogueBwdISD_SE_SG_Li384ELb1ELb1ELi3EEENS1_19SingleTileSchedulerILb1ELb0ELb0ELi96EEEEEEEEEvNT_6ParamsE --------------------------
	.section	.nv.constant0._ZN7cutlass13device_kernelIN5flash11enable_sm90INS1_16FlashAttnBwdSm90INS1_25CollectiveMainloopBwdSm90ILi2ELi1ELi1EN4cute5tupleIJNS5_1CILi1EEES8_S8_EEENS6_IJNS7_ILi64EEENS7_ILi96EEENS7_ILi192EEEEEENS_10bfloat16_tEfNS_4arch4Sm90ELb0ELb1ELb0ELb1ELb0ELb0ELb1ELb0ELi3ELi1ELi1ELi1ELb0EEENS1_21CollectiveEpilogueBwdISD_SE_SG_Li384ELb1ELb1ELi3EEENS1_19SingleTileSchedulerILb1ELb0ELb0ELi96EEEEEEEEEvNT_6ParamsE,"a",@progbits
	.sectionflags	@""
	.align	4
.nv.constant0._ZN7cutlass13device_kernelIN5flash11enable_sm90INS1_16FlashAttnBwdSm90INS1_25CollectiveMainloopBwdSm90ILi2ELi1ELi1EN4cute5tupleIJNS5_1CILi1EEES8_S8_EEENS6_IJNS7_ILi64EEENS7_ILi96EEENS7_ILi192EEEEEENS_10bfloat16_tEfNS_4arch4Sm90ELb0ELb1ELb0ELb1ELb0ELb0ELb1ELb0ELi3ELi1ELi1ELi1ELb0EEENS1_21CollectiveEpilogueBwdISD_SE_SG_Li384ELb1ELb1ELi3EEENS1_19SingleTileSchedulerILb1ELb0ELb0ELi96EEEEEEEEEvNT_6ParamsE:
	.zero		2304


//--------------------- .nv.constant0._ZN7cutlass13device_kernelIN5flash11enable_sm90INS1_16FlashAttnBwdSm90INS1_25CollectiveMainloopBwdSm90ILi2ELi1ELi1EN4cute5tupleIJNS5_1CILi1EEES8_S8_EEENS6_IJNS7_ILi64EEENS7_ILi96EEENS7_ILi192EEEEEENS_10bfloat16_tEfNS_4arch4Sm90ELb0ELb1ELb0ELb1ELb1ELb0ELb1ELb0ELi3ELi1ELi1ELi1ELb0EEENS1_21CollectiveEpilogueBwdISD_SE_SG_Li384ELb1ELb1ELi3EEENS1_19SingleTileSchedulerILb1ELb0ELb0ELi96EEEEEEEEEvNT_6ParamsE --------------------------
	.section	.nv.constant0._ZN7cutlass13device_kernelIN5flash11enable_sm90INS1_16FlashAttnBwdSm90INS1_25CollectiveMainloopBwdSm90ILi2ELi1ELi1EN4cute5tupleIJNS5_1CILi1EEES8_S8_EEENS6_IJNS7_ILi64EEENS7_ILi96EEENS7_ILi192EEEEEENS_10bfloat16_tEfNS_4arch4Sm90ELb0ELb1ELb0ELb1ELb1ELb0ELb1ELb0ELi3ELi1ELi1ELi1ELb0EEENS1_21CollectiveEpilogueBwdISD_SE_SG_Li384ELb1ELb1ELi3EEENS1_19SingleTileSchedulerILb1ELb0ELb0ELi96EEEEEEEEEvNT_6ParamsE,"a",@progbits
	.sectionflags	@""
	.align	4
.nv.constant0._ZN7cutlass13device_kernelIN5flash11enable_sm90INS1_16FlashAttnBwdSm90INS1_25CollectiveMainloopBwdSm90ILi2ELi1ELi1EN4cute5tupleIJNS5_1CILi1EEES8_S8_EEENS6_IJNS7_ILi64EEENS7_ILi96EEENS7_ILi192EEEEEENS_10bfloat16_tEfNS_4arch4Sm90ELb0ELb1ELb0ELb1ELb1ELb0ELb1ELb0ELi3ELi1ELi1ELi1ELb0EEENS1_21CollectiveEpilogueBwdISD_SE_SG_Li384ELb1ELb1ELi3EEENS1_19SingleTileSchedulerILb1ELb0ELb0ELi96EEEEEEEEEvNT_6ParamsE:
	.zero		2304


//--------------------- .nv.constant0._ZN7cutlass13device_kernelIN5flash11enable_sm90INS1_16FlashAttnBwdSm90INS1_25CollectiveMainloopBwdSm90ILi2ELi1ELi1EN4cute5tupleIJNS5_1CILi1EEES8_S8_EEENS6_IJNS7_ILi64EEENS7_ILi96EEENS7_ILi192EEEEEENS_10bfloat16_tEfNS_4arch4Sm90ELb0ELb1ELb0ELb1ELb0ELb0ELb1ELb0ELi3ELi1ELi1ELi1ELb0EEENS1_24CollectiveEpilogueBwdGQAISD_fSG_Li384ELb1ELb0EEENS1_19SingleTileSchedulerILb1ELb0ELb0ELi96EEEEEEEEEvNT_6ParamsE --------------------------
	.section	.nv.constant0._ZN7cutlass13device_kernelIN5flash11enable_sm90INS1_16FlashAttnBwdSm90INS1_25CollectiveMainloopBwdSm90ILi2ELi1ELi1EN4cute5tupleIJNS5_1CILi1EEES8_S8_EEENS6_IJNS7_ILi64EEENS7_ILi96EEENS7_ILi192EEEEEENS_10bfloat16_tEfNS_4arch4Sm90ELb0ELb1ELb0ELb1ELb0ELb0ELb1ELb0ELi3ELi1ELi1ELi1ELb0EEENS1_24CollectiveEpilogueBwdGQAISD_fSG_Li384ELb1ELb0EEENS1_19SingleTileSchedulerILb1ELb0ELb0ELi96EEEEEEEEEvNT_6ParamsE,"a",@progbits
	.sectionflags	@""
	.align	4
.nv.constant0._ZN7cutlass13device_kernelIN5flash11enable_sm90INS1_16FlashAttnBwdSm90INS1_25CollectiveMainloopBwdSm90ILi2ELi1ELi1EN4cute5tupleIJNS5_1CILi1EEES8_S8_EEENS6_IJNS7_ILi64EEENS7_ILi96EEENS7_ILi192EEEEEENS_10bfloat16_tEfNS_4arch4Sm90ELb0ELb1ELb0ELb1ELb0ELb0ELb1ELb0ELi3ELi1ELi1ELi1ELb0EEENS1_24CollectiveEpilogueBwdGQAISD_fSG_Li384ELb1ELb0EEENS1_19SingleTileSchedulerILb1ELb0ELb0ELi96EEEEEEEEEvNT_6ParamsE:
	.zero		2304


//--------------------- .nv.constant0._ZN7cutlass13device_kernelIN5flash11enable_sm90INS1_16FlashAttnBwdSm90INS1_25CollectiveMainloopBwdSm90ILi2ELi1ELi1EN4cute5tupleIJNS5_1CILi1EEES8_S8_EEENS6_IJNS7_ILi64EEENS7_ILi96EEENS7_ILi192EEEEEENS_10bfloat16_tEfNS_4arch4Sm90ELb0ELb1ELb0ELb1ELb1ELb0ELb1ELb0ELi3ELi1ELi1ELi1ELb0EEENS1_24CollectiveEpilogueBwdGQAISD_fSG_Li384ELb1ELb1EEENS1_19SingleTileSchedulerILb1ELb0ELb0ELi96EEEEEEEEEvNT_6ParamsE --------------------------
	.section	.nv.constant0._ZN7cutlass13device_kernelIN5flash11enable_sm90INS1_16FlashAttnBwdSm90INS1_25CollectiveMainloopBwdSm90ILi2ELi1ELi1EN4cute5tupleIJNS5_1CILi1EEES8_S8_EEENS6_IJNS7_ILi64EEENS7_ILi96EEENS7_ILi192EEEEEENS_10bfloat16_tEfNS_4arch4Sm90ELb0ELb1ELb0ELb1ELb1ELb0ELb1ELb0ELi3ELi1ELi1ELi1ELb0EEENS1_24CollectiveEpilogueBwdGQAISD_fSG_Li384ELb1ELb1EEENS1_19SingleTileSchedulerILb1ELb0ELb0ELi96EEEEEEEEEvNT_6ParamsE,"a",@progbits
	.sectionflags	@""
	.align	4
.nv.constant0._ZN7cutlass13device_kernelIN5flash11enable_sm90INS1_16FlashAttnBwdSm90INS1_25CollectiveMainloopBwdSm90ILi2ELi1ELi1EN4cute5tupleIJNS5_1CILi1EEES8_S8_EEENS6_IJNS7_ILi64EEENS7_ILi96EEENS7_ILi192EEEEEENS_10bfloat16_tEfNS_4arch4Sm90ELb0ELb1ELb0ELb1ELb1ELb0ELb1ELb0ELi3ELi1ELi1ELi1ELb0EEENS1_24CollectiveEpilogueBwdGQAISD_fSG_Li384ELb1ELb1EEENS1_19SingleTileSchedulerILb1ELb0ELb0ELi96EEEEEEEEEvNT_6ParamsE:
	.zero		2304


//--------------------- .nv.constant0._ZN7cutlass13device_kernelIN5flash11enable_sm90INS1_16FlashAttnBwdSm90INS1_25CollectiveMainloopBwdSm90ILi2ELi1ELi1EN4cute5tupleIJNS5_1CILi1EEES8_S8_EEENS6_IJNS7_ILi64EEENS7_ILi96EEENS7_ILi192EEEEEENS_10bfloat16_tEfNS_4arch4Sm90ELb1ELb0ELb0ELb0ELb0ELb0ELb1ELb0ELi3ELi1ELi1ELi1ELb0EEENS1_21CollectiveEpilogueBwdISD_SE_SG_Li384ELb0ELb1ELi3EEENS1_25SingleTileBwdLPTSchedulerILb0ELi96ELb0EEEEEEEEEvNT_6ParamsE --------------------------
	.section	.nv.constant0._ZN7cutlass13device_kernelIN5flash11enable_sm90INS1_16FlashAttnBwdSm90INS1_25CollectiveMainloopBwdSm90ILi2ELi1ELi1EN4cute5tupleIJNS5_1CILi1EEES8_S8_EEENS6_IJNS7_ILi64EEENS7_ILi96EEENS7_ILi192EEEEEENS_10bfloat16_tEfNS_4arch4Sm90ELb1ELb0ELb0ELb0ELb0ELb0ELb1ELb0ELi3ELi1ELi1ELi1ELb0EEENS1_21CollectiveEpilogueBwdISD_SE_SG_Li384ELb0ELb1ELi3EEENS1_25SingleTileBwdLPTSchedulerILb0ELi96ELb0EEEEEEEEEvNT_6ParamsE,"a",@progbits
	.sectionflags	@""
	.align	4
.nv.constant0._ZN7cutlass13device_kernelIN5flash11enable_sm90INS1_16FlashAttnBwdSm90INS1_25CollectiveMainloopBwdSm90ILi2ELi1ELi1EN4cute5tupleIJNS5_1CILi1EEES8_S8_EEENS6_IJNS7_ILi64EEENS7_ILi96EEENS7_ILi192EEEEEENS_10bfloat16_tEfNS_4arch4Sm90ELb1ELb0ELb0ELb0ELb0ELb0ELb1ELb0ELi3ELi1ELi1ELi1ELb0EEENS1_21CollectiveEpilogueBwdISD_SE_SG_Li384ELb0ELb1ELi3EEENS1_25SingleTileBwdLPTSchedulerILb0ELi96ELb0EEEEEEEEEvNT_6ParamsE:
	.zero		2944


//--------------------- .nv.constant0._ZN7cutlass13device_kernelIN5flash11enable_sm90INS1_16FlashAttnBwdSm90INS1_25CollectiveMainloopBwdSm90ILi2ELi1ELi1EN4cute5tupleIJNS5_1CILi1EEES8_S8_EEENS6_IJNS7_ILi64EEENS7_ILi96EEENS7_ILi192EEEEEENS_10bfloat16_tEfNS_4arch4Sm90ELb1ELb0ELb0ELb0ELb1ELb0ELb1ELb0ELi3ELi1ELi1ELi1ELb0EEENS1_21CollectiveEpilogueBwdISD_SE_SG_Li384ELb0ELb1ELi3EEENS1_25SingleTileBwdLPTSchedulerILb0ELi96ELb1EEEEEEEEEvNT_6ParamsE --------------------------
	.section	.nv.constant0._ZN7cutlass13device_kernelIN5flash11enable_sm90INS1_16FlashAttnBwdSm90INS1_25CollectiveMainloopBwdSm90ILi2ELi1ELi1EN4cute5tupleIJNS5_1CILi1EEES8_S8_EEENS6_IJNS7_ILi64EEENS7_ILi96EEENS7_ILi192EEEEEENS_10bfloat16_tEfNS_4arch4Sm90ELb1ELb0ELb0ELb0ELb1ELb0ELb1ELb0ELi3ELi1ELi1ELi1ELb0EEENS1_21CollectiveEpilogueBwdISD_SE_SG_Li384ELb0ELb1ELi3EEENS1_25SingleTileBwdLPTSchedulerILb0ELi96ELb1EEEEEEEEEvNT_6ParamsE,"a",@progbits
	.sectionflags	@""
	.align	4
.nv.constant0._ZN7cutlass13device_kernelIN5flash11enable_sm90INS1_16FlashAttnBwdSm90INS1_25CollectiveMainloopBwdSm90ILi2ELi1ELi1EN4cute5tupleIJNS5_1CILi1EEES8_S8_EEENS6_IJNS7_ILi64EEENS7_ILi96EEENS7_ILi192EEEEEENS_10bfloat16_tEfNS_4arch4Sm90ELb1ELb0ELb0ELb0ELb1ELb0ELb1ELb0ELi3ELi1ELi1ELi1ELb0EEENS1_21CollectiveEpilogueBwdISD_SE_SG_Li384ELb0ELb1ELi3EEENS1_25SingleTileBwdLPTSchedulerILb0ELi96ELb1EEEEEEEEEvNT_6ParamsE:
	.zero		2944


//--------------------- .nv.constant0._ZN7cutlass13device_kernelIN5flash11enable_sm90INS1_16FlashAttnBwdSm90INS1_25CollectiveMainloopBwdSm90ILi2ELi1ELi1EN4cute5tupleIJNS5_1CILi1EEES8_S8_EEENS6_IJNS7_ILi64EEENS7_ILi96EEENS7_ILi192EEEEEENS_10bfloat16_tEfNS_4arch4Sm90ELb1ELb0ELb0ELb0ELb0ELb0ELb1ELb0ELi3ELi1ELi1ELi1ELb0EEENS1_24CollectiveEpilogueBwdGQAISD_fSG_Li384ELb0ELb0EEENS1_25SingleTileBwdLPTSchedulerILb0ELi96ELb0EEEEEEEEEvNT_6ParamsE --------------------------
	.section	.nv.constant0._ZN7cutlass13device_kernelIN5flash11enable_sm90INS1_16FlashAttnBwdSm90INS1_25CollectiveMainloopBwdSm90ILi2ELi1ELi1EN4cute5tupleIJNS5_1CILi1EEES8_S8_EEENS6_IJNS7_ILi64EEENS7_ILi96EEENS7_ILi192EEEEEENS_10bfloat16_tEfNS_4arch4Sm90ELb1ELb0ELb0ELb0ELb0ELb0ELb1ELb0ELi3ELi1ELi1ELi1ELb0EEENS1_24CollectiveEpilogueBwdGQAISD_fSG_Li384ELb0ELb0EEENS1_25SingleTileBwdLPTSchedulerILb0ELi96ELb0EEEEEEEEEvNT_6ParamsE,"a",@progbits
	.sectionflags	@""
	.align	4
.nv.constant0._ZN7cutlass13device_kernelIN5flash11enable_sm90INS1_16FlashAttnBwdSm90INS1_25CollectiveMainloopBwdSm90ILi2ELi1ELi1EN4cute5tupleIJNS5_1CILi1EEES8_S8_EEENS6_IJNS7_ILi64EEENS7_ILi96EEENS7_ILi192EEEEEENS_10bfloat16_tEfNS_4arch4Sm90ELb1ELb0ELb0ELb0ELb0ELb0ELb1ELb0ELi3ELi1ELi1ELi1ELb0EEENS1_24CollectiveEpilogueBwdGQAISD_fSG_Li384ELb0ELb0EEENS1_25SingleTileBwdLPTSchedulerILb0ELi96ELb0EEEEEEEEEvNT_6ParamsE:
	.zero		2432


//--------------------- .nv.constant0._ZN7cutlass13device_kernelIN5flash11enable_sm90INS1_16FlashAttnBwdSm90INS1_25CollectiveMainloopBwdSm90ILi2ELi1ELi1EN4cute5tupleIJNS5_1CILi1EEES8_S8_EEENS6_IJNS7_ILi64EEENS7_ILi96EEENS7_ILi192EEEEEENS_10bfloat16_tEfNS_4arch4Sm90ELb1ELb0ELb0ELb0ELb1ELb0ELb1ELb0ELi3ELi1ELi1ELi1ELb0EEENS1_24CollectiveEpilogueBwdGQAISD_fSG_Li384ELb0ELb1EEENS1_25SingleTileBwdLPTSchedulerILb0ELi96ELb1EEEEEEEEEvNT_6ParamsE --------------------------
	.section	.nv.constant0._ZN7cutlass13device_kernelIN5flash11enable_sm90INS1_16FlashAttnBwdSm90INS1_25CollectiveMainloopBwdSm90ILi2ELi1ELi1EN4cute5tupleIJNS5_1CILi1EEES8_S8_EEENS6_IJNS7_ILi64EEENS7_ILi96EEENS7_ILi192EEEEEENS_10bfloat16_tEfNS_4arch4Sm90ELb1ELb0ELb0ELb0ELb1ELb0ELb1ELb0ELi3ELi1ELi1ELi1ELb0EEENS1_24CollectiveEpilogueBwdGQAISD_fSG_Li384ELb0ELb1EEENS1_25SingleTileBwdLPTSchedulerILb0ELi96ELb1EEEEEEEEEvNT_6ParamsE,"a",@progbits
	.sectionflags	@""
	.align	4
.nv.constant0._ZN7cutlass13device_kernelIN5flash11enable_sm90INS1_16FlashAttnBwdSm90INS1_25CollectiveMainloopBwdSm90ILi2ELi1ELi1EN4cute5tupleIJNS5_1CILi1EEES8_S8_EEENS6_IJNS7_ILi64EEENS7_ILi96EEENS7_ILi192EEEEEENS_10bfloat16_tEfNS_4arch4Sm90ELb1ELb0ELb0ELb0ELb1ELb0ELb1ELb0ELi3ELi1ELi1ELi1ELb0EEENS1_24CollectiveEpilogueBwdGQAISD_fSG_Li384ELb0ELb1EEENS1_25SingleTileBwdLPTSchedulerILb0ELi96ELb1EEEEEEEEEvNT_6ParamsE:
	.zero		2432


//--------------------- .nv.constant0._ZN7cutlass13device_kernelIN5flash22FlashAttnBwdPreprocessIN4cute5tupleIJNS3_1CILi64EEENS5_ILi192EEEEEENS_10bfloat16_tEfNS_4arch4Sm90ELb1ELb0EEEEEvNT_6ParamsE --------------------------
	.section	.nv.constant0._ZN7cutlass13device_kernelIN5flash22FlashAttnBwdPreprocessIN4cute5tupleIJNS3_1CILi64EEENS5_ILi192EEEEEENS_10bfloat16_tEfNS_4arch4Sm90ELb1ELb0EEEEEvNT_6ParamsE,"a",@progbits
	.sectionflags	@""
	.align	4
.nv.constant0._ZN7cutlass13device_kernelIN5flash22FlashAttnBwdPreprocessIN4cute5tupleIJNS3_1CILi64EEENS5_ILi192EEEEEENS_10bfloat16_tEfNS_4arch4Sm90ELb1ELb0EEEEEvNT_6ParamsE:
	.zero		768


//--------------------- .nv.constant0._ZN7cutlass13device_kernelIN5flash11enable_sm90INS1_16FlashAttnBwdSm90INS1_25CollectiveMainloopBwdSm90ILi2ELi1ELi1EN4cute5tupleIJNS5_1CILi1EEES8_S8_EEENS6_IJNS7_ILi64EEENS7_ILi96EEENS7_ILi192EEEEEENS_10bfloat16_tEfNS_4arch4Sm90ELb1ELb0ELb0ELb1ELb0ELb0ELb1ELb0ELi3ELi1ELi1ELi1ELb0EEENS1_21CollectiveEpilogueBwdISD_SE_SG_Li384ELb1ELb1ELi3EEENS1_25SingleTileBwdLPTSchedulerILb1ELi96ELb0EEEEEEEEEvNT_6ParamsE --------------------------
	.section	.nv.constant0._ZN7cutlass13device_kernelIN5flash11enable_sm90INS1_16FlashAttnBwdSm90INS1_25CollectiveMainloopBwdSm90ILi2ELi1ELi1EN4cute5tupleIJNS5_1CILi1EEES8_S8_EEENS6_IJNS7_ILi64EEENS7_ILi96EEENS7_ILi192EEEEEENS_10bfloat16_tEfNS_4arch4Sm90ELb1ELb0ELb0ELb1ELb0ELb0ELb1ELb0ELi3ELi1ELi1ELi1ELb0EEENS1_21CollectiveEpilogueBwdISD_SE_SG_Li384ELb1ELb1ELi3EEENS1_25SingleTileBwdLPTSchedulerILb1ELi96ELb0EEEEEEEEEvNT_6ParamsE,"a",@progbits
	.sectionflags	@""
	.align	4
.nv.constant0._ZN7cutlass13device_kernelIN5flash11enable_sm90INS1_16FlashAttnBwdSm90INS1_25CollectiveMainloopBwdSm90ILi2ELi1ELi1EN4cute5tupleIJNS5_1CILi1EEES8_S8_EEENS6_IJNS7_ILi64EEENS7_ILi96EEENS7_ILi192EEEEEENS_10bfloat16_tEfNS_4arch4Sm90ELb1ELb0ELb0ELb1ELb0ELb0ELb1ELb0ELi3ELi1ELi1ELi1ELb0EEENS1_21CollectiveEpilogueBwdISD_SE_SG_Li384ELb1ELb1ELi3EEENS1_25SingleTileBwdLPTSchedulerILb1ELi96ELb0EEEEEEEEEvNT_6ParamsE:
	.zero		2304


//--------------------- .nv.constant0._ZN7cutlass13device_kernelIN5flash11enable_sm90INS1_16FlashAttnBwdSm90INS1_25CollectiveMainloopBwdSm90ILi2ELi1ELi1EN4cute5tupleIJNS5_1CILi1EEES8_S8_EEENS6_IJNS7_ILi64EEENS7_ILi96EEENS7_ILi192EEEEEENS_10bfloat16_tEfNS_4arch4Sm90ELb1ELb0ELb0ELb1ELb1ELb0ELb1ELb0ELi3ELi1ELi1ELi1ELb0EEENS1_21CollectiveEpilogueBwdISD_SE_SG_Li384ELb1ELb1ELi3EEENS1_25SingleTileBwdLPTSchedulerILb1ELi96ELb1EEEEEEEEEvNT_6ParamsE --------------------------
	.section	.nv.constant0._ZN7cutlass13device_kernelIN5flash11enable_sm90INS1_16FlashAttnBwdSm90INS1_25CollectiveMainloopBwdSm90ILi2ELi1ELi1EN4cute5tupleIJNS5_1CILi1EEES8_S8_EEENS6_IJNS7_ILi64EEENS7_ILi96EEENS7_ILi192EEEEEENS_10bfloat16_tEfNS_4arch4Sm90ELb1ELb0ELb0ELb1ELb1ELb0ELb1ELb0ELi3ELi1ELi1ELi1ELb0EEENS1_21CollectiveEpilogueBwdISD_SE_SG_Li384ELb1ELb1ELi3EEENS1_25SingleTileBwdLPTSchedulerILb1ELi96ELb1EEEEEEEEEvNT_6ParamsE,"a",@progbits
	.sectionflags	@""
	.align	4
.nv.constant0._ZN7cutlass13device_kernelIN5flash11enable_sm90INS1_16FlashAttnBwdSm90INS1_25CollectiveMainloopBwdSm90ILi2ELi1ELi1EN4cute5tupleIJNS5_1CILi1EEES8_S8_EEENS6_IJNS7_ILi64EEENS7_ILi96EEENS7_ILi192EEEEEENS_10bfloat16_tEfNS_4arch4Sm90ELb1ELb0ELb0ELb1ELb1ELb0ELb1ELb0ELi3ELi1ELi1ELi1ELb0EEENS1_21CollectiveEpilogueBwdISD_SE_SG_Li384ELb1ELb1ELi3EEENS1_25SingleTileBwdLPTSchedulerILb1ELi96ELb1EEEEEEEEEvNT_6ParamsE:
	.zero		2304


//--------------------- .nv.constant0._ZN7cutlass13device_kernelIN5flash11enable_sm90INS1_16FlashAttnBwdSm90INS1_25CollectiveMainloopBwdSm90ILi2ELi1ELi1EN4cute5tupleIJNS5_1CILi1EEES8_S8_EEENS6_IJNS7_ILi64EEENS7_ILi96EEENS7_ILi192EEEEEENS_10bfloat16_tEfNS_4arch4Sm90ELb1ELb0ELb0ELb1ELb0ELb0ELb1ELb0ELi3ELi1ELi1ELi1ELb0EEENS1_24CollectiveEpilogueBwdGQAISD_fSG_Li384ELb1ELb0EEENS1_25SingleTileBwdLPTSchedulerILb1ELi96ELb0EEEEEEEEEvNT_6ParamsE --------------------------
	.section	.nv.constant0._ZN7cutlass13device_kernelIN5flash11enable_sm90INS1_16FlashAttnBwdSm90INS1_25CollectiveMainloopBwdSm90ILi2ELi1ELi1EN4cute5tupleIJNS5_1CILi1EEES8_S8_EEENS6_IJNS7_ILi64EEENS7_ILi96EEENS7_ILi192EEEEEENS_10bfloat16_tEfNS_4arch4Sm90ELb1ELb0ELb0ELb1ELb0ELb0ELb1ELb0ELi3ELi1ELi1ELi1ELb0EEENS1_24CollectiveEpilogueBwdGQAISD_fSG_Li384ELb1ELb0EEENS1_25SingleTileBwdLPTSchedulerILb1ELi96ELb0EEEEEEEEEvNT_6ParamsE,"a",@progbits
	.sectionflags	@""
	.align	4
.nv.constant0._ZN7cutlass13device_kernelIN5flash11enable_sm90INS1_16FlashAttnBwdSm90INS1_25CollectiveMainloopBwdSm90ILi2ELi1ELi1EN4cute5tupleIJNS5_1CILi1EEES8_S8_EEENS6_IJNS7_ILi64EEENS7_ILi96EEENS7_ILi192EEEEEENS_10bfloat16_tEfNS_4arch4Sm90ELb1ELb0ELb0ELb1ELb0ELb0ELb1ELb0ELi3ELi1ELi1ELi1ELb0EEENS1_24CollectiveEpilogueBwdGQAISD_fSG_Li384ELb1ELb0EEENS1_25SingleTileBwdLPTSchedulerILb1ELi96ELb0EEEEEEEEEvNT_6ParamsE:
	.zero		2432


//--------------------- .nv.constant0._ZN7cutlass13device_kernelIN5flash32FlashAttnBwdPostprocessConvertdQIN4cute5tupleIJNS3_1CILi96EEENS5_ILi192EEEEEENS_10bfloat16_tEfNS_4arch4Sm90ELi384ENS3_8TiledMMAINS3_8MMA_AtomIJNS3_4SM904GMMA27MMA_64x96x16_F32BF16BF16_SSILNSF_5MajorE1ELSH_1ELNSF_7ScaleInE1ELSI_1EEEEEENS3_6LayoutINS4_IJNS5_ILi3EEENS5_ILi1EEESN_EEENS4_IJSN_NS5_ILi0EEESP_EEEEENS4_IJNS3_10UnderscoreESS_SS_EEEEELb1EEEEEvNT_6ParamsE --------------------------
	.section	.nv.constant0._ZN7cutlass13device_kernelIN5flash32FlashAttnBwdPostprocessConvertdQIN4cute5tupleIJNS3_1CILi96EEENS5_ILi192EEEEEENS_10bfloat16_tEfNS_4arch4Sm90ELi384ENS3_8TiledMMAINS3_8MMA_AtomIJNS3_4SM904GMMA27MMA_64x96x16_F32BF16BF16_SSILNSF_5MajorE1ELSH_1ELNSF_7ScaleInE1ELSI_1EEEEEENS3_6LayoutINS4_IJNS5_ILi3EEENS5_ILi1EEESN_EEENS4_IJSN_NS5_ILi0EEESP_EEEEENS4_IJNS3_10UnderscoreESS_SS_EEEEELb1EEEEEvNT_6ParamsE,"a",@progbits
	.sectionflags	@""
	.align	4
.nv.constant0._ZN7cutlass13device_kernelIN5flash32FlashAttnBwdPostprocessConvertdQIN4cute5tupleIJNS3_1CILi96EEENS5_ILi192EEEEEENS_10bfloat16_tEfNS_4arch4Sm90ELi384ENS3_8TiledMMAINS3_8MMA_AtomIJNS3_4SM904GMMA27MMA_64x96x16_F32BF16BF16_SSILNSF_5MajorE1ELSH_1ELNSF_7ScaleInE1ELSI_1EEEEEENS3_6LayoutINS4_IJNS5_ILi3EEENS5_ILi1EEESN_EEENS4_IJSN_NS5_ILi0EEESP_EEEEENS4_IJNS3_10UnderscoreESS_SS_EEEEELb1EEEEEvNT_6ParamsE:
	.zero		640


//--------------------- .nv.constant0._ZN7cutlass13device_kernelIN5flash32FlashAttnBwdPostprocessConvertdQIN4cute5tupleIJNS3_1CILi64EEENS5_ILi192EEEEEENS_10bfloat16_tEfNS_4arch4Sm90ELi384ENS3_8TiledMMAINS3_8MMA_AtomIJNS3_4SM904GMMA27MMA_64x64x16_F32BF16BF16_SSILNSF_5MajorE0ELSH_1ELNSF_7ScaleInE1ELSI_1EEEEEENS3_6LayoutINS4_IJNS5_ILi1EEENS5_ILi3EEESM_EEENS4_IJNS5_ILi0EEESM_SP_EEEEENS4_IJNS3_10UnderscoreESS_SS_EEEEELb0EEEEEvNT_6ParamsE --------------------------
	.section	.nv.constant0._ZN7cutlass13device_kernelIN5flash32FlashAttnBwdPostprocessConvertdQIN4cute5tupleIJNS3_1CILi64EEENS5_ILi192EEEEEENS_10bfloat16_tEfNS_4arch4Sm90ELi384ENS3_8TiledMMAINS3_8MMA_AtomIJNS3_4SM904GMMA27MMA_64x64x16_F32BF16BF16_SSILNSF_5MajorE0ELSH_1ELNSF_7ScaleInE1ELSI_1EEEEEENS3_6LayoutINS4_IJNS5_ILi1EEENS5_ILi3EEESM_EEENS4_IJNS5_ILi0EEESM_SP_EEEEENS4_IJNS3_10UnderscoreESS_SS_EEEEELb0EEEEEvNT_6ParamsE,"a",@progbits
	.sectionflags	@""
	.align	4
.nv.constant0._ZN7cutlass13device_kernelIN5flash32FlashAttnBwdPostprocessConvertdQIN4cute5tupleIJNS3_1CILi64EEENS5_ILi192EEEEEENS_10bfloat16_tEfNS_4arch4Sm90ELi384ENS3_8TiledMMAINS3_8MMA_AtomIJNS3_4SM904GMMA27MMA_64x64x16_F32BF16BF16_SSILNSF_5MajorE0ELSH_1ELNSF_7ScaleInE1ELSI_1EEEEEENS3_6LayoutINS4_IJNS5_ILi1EEENS5_ILi3EEESM_EEENS4_IJNS5_ILi0EEESM_SP_EEEEENS4_IJNS3_10UnderscoreESS_SS_EEEEELb0EEEEEvNT_6ParamsE:
	.zero		640


//--------------------- .nv.constant0._ZN7cutlass13device_kernelIN5flash11enable_sm90INS1_16FlashAttnBwdSm90INS1_25CollectiveMainloopBwdSm90ILi2ELi1ELi1EN4cute5tupleIJNS5_1CILi1EEES8_S8_EEENS6_IJNS7_ILi64EEENS7_ILi96EEENS7_ILi192EEEEEENS_10bfloat16_tEfNS_4arch4Sm90ELb1ELb0ELb0ELb1ELb1ELb0ELb1ELb0ELi3ELi1ELi1ELi1ELb0EEENS1_24CollectiveEpilogueBwdGQAISD_fSG_Li384ELb1ELb1EEENS1_25SingleTileBwdLPTSchedulerILb1ELi96ELb1EEEEEEEEEvNT_6ParamsE --------------------------
	.section	.nv.constant0._ZN7cutlass13device_kernelIN5flash11enable_sm90INS1_16FlashAttnBwdSm90INS1_25CollectiveMainloopBwdSm90ILi2ELi1ELi1EN4cute5tupleIJNS5_1CILi1EEES8_S8_EEENS6_IJNS7_ILi64EEENS7_ILi96EEENS7_ILi192EEEEEENS_10bfloat16_tEfNS_4arch4Sm90ELb1ELb0ELb0ELb1ELb1ELb0ELb1ELb0ELi3ELi1ELi1ELi1ELb0EEENS1_24CollectiveEpilogueBwdGQAISD_fSG_Li384ELb1ELb1EEENS1_25SingleTileBwdLPTSchedulerILb1ELi96ELb1EEEEEEEEEvNT_6ParamsE,"a",@progbits
	.sectionflags	@""
	.align	4
.nv.constant0._ZN7cutlass13device_kernelIN5flash11enable_sm90INS1_16FlashAttnBwdSm90INS1_25CollectiveMainloopBwdSm90ILi2ELi1ELi1EN4cute5tupleIJNS5_1CILi1EEES8_S8_EEENS6_IJNS7_ILi64EEENS7_ILi96EEENS7_ILi192EEEEEENS_10bfloat16_tEfNS_4arch4Sm90ELb1ELb0ELb0ELb1ELb1ELb0ELb1ELb0ELi3ELi1ELi1ELi1ELb0EEENS1_24CollectiveEpilogueBwdGQAISD_fSG_Li384ELb1ELb1EEENS1_25SingleTileBwdLPTSchedulerILb1ELi96ELb1EEEEEEEEEvNT_6ParamsE:
	.zero		2432


//--------------------- .nv.constant0._ZN7cutlass13device_kernelIN5flash22FlashAttnBwdPreprocessIN4cute5tupleIJNS3_1CILi64EEENS5_ILi192EEEEEENS_10bfloat16_tEfNS_4arch4Sm90ELb1ELb1EEEEEvNT_6ParamsE --------------------------
	.section	.nv.constant0._ZN7cutlass13device_kernelIN5flash22FlashAttnBwdPreprocessIN4cute5tupleIJNS3_1CILi64EEENS5_ILi192EEEEEENS_10bfloat16_tEfNS_4arch4Sm90ELb1ELb1EEEEEvNT_6ParamsE,"a",@progbits
	.sectionflags	@""
	.align	4
.nv.constant0._ZN7cutlass13device_kernelIN5flash22FlashAttnBwdPreprocessIN4cute5tupleIJNS3_1CILi64EEENS5_ILi192EEEEEENS_10bfloat16_tEfNS_4arch4Sm90ELb1ELb1EEEEEvNT_6ParamsE:
	.zero		768


//--------------------- SYMBOLS --------------------------

	.type		.nv.reservedSmem.offset0,@object
	.size		.nv.reservedSmem.offset0,0x4
	.type		__assertfail,@function
